// Copyright (c) 2024, Jay Shah, Ganesh Bikshandi, Ying Zhang, Vijay Thakkar, Pradeep Ramani, Tri Dao.
// Splitting the different template instantiations to different files to speed up compilation.
// This file is auto-generated. See "generate_kernels.py"

#include "flash_fwd_launch_template.h"

#ifndef FLASHATTENTION_DISABLE_HDIM64
template void run_mha_fwd_<90, cutlass::bfloat16_t, 64, 64, false, true, true, true>(Flash_fwd_params &params, cudaStream_t stream);
#endif


// ===== COMPILED SASS (sm_90a) =====

	.target	sm_90a

	.elftype	@"ET_EXEC"


//--------------------- .note.nv.tkinfo           --------------------------
	.section	.note.nv.tkinfo,"",@"SHT_NOTE"
	.sectionflags	@"SHF_NOTE_NV_TKINFO"
	.tkinfo
        /*0018*/ 	.word	0x00000002
        /*0030*/ 	.string	""
        /*0030*/ 	.string	"ptxas"
        /*0030*/ 	.string	"Cuda compilation tools, release 13.0, V13.0.88"
        /*0030*/ 	.string	"Build cuda_13.0.r13.0/compiler.36424714_0"
        /*0030*/ 	.string	"-arch sm_90a -m 64 "



//--------------------- .note.nv.cuinfo           --------------------------
	.section	.note.nv.cuinfo,"",@"SHT_NOTE"
	.sectionflags	@"SHF_NOTE_NV_CUINFO"
        /*0018*/ 	.short	0x0002
        /*001a*/ 	.short	0x005a
        /*001c*/ 	.short	0x0082
	.zero		2


//--------------------- .nv.info                  --------------------------
	.section	.nv.info,"",@"SHT_CUDA_INFO"
	.align	4


	//----- nvinfo : EIATTR_REGCOUNT
	.align		4
        /*0000*/ 	.byte	0x04, 0x2f
        /*0002*/ 	.short	(.L_19 - .L_18)
	.align		4
.L_18:
        /*0004*/ 	.word	index@(_ZN7cutlass13device_kernelIN5flash11enable_sm90INS1_16FlashAttnFwdSm90INS1_25CollectiveMainloopFwdSm90ILi2EN4cute5tupleIJNS5_1CILi1EEES8_S8_EEENS6_IJNS7_ILi192EEENS7_ILi128EEENS7_ILi64EEEEEELi64ENS_10bfloat16_tEfNS_4arch4Sm90ELb1ELb0ELb1ELb1ELb1ELb1ELb0ELb1ELb1ELb1ELb0ELb0EEENS1_21CollectiveEpilogueFwdINS6_IJSA_SC_SB_EEES9_SE_SG_Li384ELb1ELb1ELb0ELb0EEENS1_36VarlenDynamicPersistentTileSchedulerILi192ELi128ELi384ELi128ELb0ELb1ELb1ELb1ELb1ELb1EEEEEEEEEvNT_6ParamsE)
        /*0008*/ 	.word	0x00000080


	//----- nvinfo : EIATTR_FRAME_SIZE
	.align		4
.L_19:
        /*000c*/ 	.byte	0x04, 0x11
        /*000e*/ 	.short	(.L_21 - .L_20)
	.align		4
.L_20:
        /*0010*/ 	.word	index@(_ZN7cutlass13device_kernelIN5flash11enable_sm90INS1_16FlashAttnFwdSm90INS1_25CollectiveMainloopFwdSm90ILi2EN4cute5tupleIJNS5_1CILi1EEES8_S8_EEENS6_IJNS7_ILi192EEENS7_ILi128EEENS7_ILi64EEEEEELi64ENS_10bfloat16_tEfNS_4arch4Sm90ELb1ELb0ELb1ELb1ELb1ELb1ELb0ELb1ELb1ELb1ELb0ELb0EEENS1_21CollectiveEpilogueFwdINS6_IJSA_SC_SB_EEES9_SE_SG_Li384ELb1ELb1ELb0ELb0EEENS1_36VarlenDynamicPersistentTileSchedulerILi192ELi128ELi384ELi128ELb0ELb1ELb1ELb1ELb1ELb1EEEEEEEEEvNT_6ParamsE)
        /*0014*/ 	.word	0x00000070


	//----- nvinfo : EIATTR_REGCOUNT
	.align		4
.L_21:
        /*0018*/ 	.byte	0x04, 0x2f
        /*001a*/ 	.short	(.L_23 - .L_22)
	.align		4
.L_22:
        /*001c*/ 	.word	index@(_ZN7cutlass13device_kernelIN5flash11enable_sm90INS1_16FlashAttnFwdSm90INS1_25CollectiveMainloopFwdSm90ILi2EN4cute5tupleIJNS5_1CILi1EEES8_S8_EEENS6_IJNS7_ILi192EEENS7_ILi128EEENS7_ILi64EEEEEELi64ENS_10bfloat16_tEfNS_4arch4Sm90ELb1ELb0ELb1ELb1ELb1ELb0ELb0ELb1ELb1ELb1ELb0ELb0EEENS1_21CollectiveEpilogueFwdINS6_IJSA_SC_SB_EEES9_SE_SG_Li384ELb1ELb1ELb0ELb0EEENS1_36VarlenDynamicPersistentTileSchedulerILi192ELi128ELi384ELi128ELb0ELb1ELb1ELb1ELb1ELb1EEEEEEEEEvNT_6ParamsE)
        /*0020*/ 	.word	0x00000080


	//----- nvinfo : EIATTR_FRAME_SIZE
	.align		4
.L_23:
        /*0024*/ 	.byte	0x04, 0x11
        /*0026*/ 	.short	(.L_25 - .L_24)
	.align		4
.L_24:
        /*0028*/ 	.word	index@(_ZN7cutlass13device_kernelIN5flash11enable_sm90INS1_16FlashAttnFwdSm90INS1_25CollectiveMainloopFwdSm90ILi2EN4cute5tupleIJNS5_1CILi1EEES8_S8_EEENS6_IJNS7_ILi192EEENS7_ILi128EEENS7_ILi64EEEEEELi64ENS_10bfloat16_tEfNS_4arch4Sm90ELb1ELb0ELb1ELb1ELb1ELb0ELb0ELb1ELb1ELb1ELb0ELb0EEENS1_21CollectiveEpilogueFwdINS6_IJSA_SC_SB_EEES9_SE_SG_Li384ELb1ELb1ELb0ELb0EEENS1_36VarlenDynamicPersistentTileSchedulerILi192ELi128ELi384ELi128ELb0ELb1ELb1ELb1ELb1ELb1EEEEEEEEEvNT_6ParamsE)
        /*002c*/ 	.word	0x00000040


	//----- nvinfo : EIATTR_REGCOUNT
	.align		4
.L_25:
        /*0030*/ 	.byte	0x04, 0x2f
        /*0032*/ 	.short	(.L_27 - .L_26)
	.align		4
.L_26:
        /*0034*/ 	.word	index@(_ZN7cutlass13device_kernelIN5flash11enable_sm90INS1_16FlashAttnFwdSm90INS1_25CollectiveMainloopFwdSm90ILi2EN4cute5tupleIJNS5_1CILi1EEES8_S8_EEENS6_IJNS7_ILi192EEENS7_ILi128EEENS7_ILi64EEEEEELi64ENS_10bfloat16_tEfNS_4arch4Sm90ELb1ELb0ELb1ELb0ELb1ELb0ELb0ELb1ELb1ELb1ELb0ELb0EEENS1_21CollectiveEpilogueFwdINS6_IJSA_SC_SB_EEES9_SE_SG_Li384ELb0ELb1ELb0ELb0EEENS1_30DynamicPersistentTileSchedulerILi384ELi128ELb0ELb1ELb1EEEEEEEEEvNT_6ParamsE)
        /*0038*/ 	.word	0x00000080


	//----- nvinfo : EIATTR_FRAME_SIZE
	.align		4
.L_27:
        /*003c*/ 	.byte	0x04, 0x11
        /*003e*/ 	.short	(.L_29 - .L_28)
	.align		4
.L_28:
        /*0040*/ 	.word	index@(_ZN7cutlass13device_kernelIN5flash11enable_sm90INS1_16FlashAttnFwdSm90INS1_25CollectiveMainloopFwdSm90ILi2EN4cute5tupleIJNS5_1CILi1EEES8_S8_EEENS6_IJNS7_ILi192EEENS7_ILi128EEENS7_ILi64EEEEEELi64ENS_10bfloat16_tEfNS_4arch4Sm90ELb1ELb0ELb1ELb0ELb1ELb0ELb0ELb1ELb1ELb1ELb0ELb0EEENS1_21CollectiveEpilogueFwdINS6_IJSA_SC_SB_EEES9_SE_SG_Li384ELb0ELb1ELb0ELb0EEENS1_30DynamicPersistentTileSchedulerILi384ELi128ELb0ELb1ELb1EEEEEEEEEvNT_6ParamsE)
        /*0044*/ 	.word	0x00000018


	//----- nvinfo : EIATTR_REGCOUNT
	.align		4
.L_29:
        /*0048*/ 	.byte	0x04, 0x2f
        /*004a*/ 	.short	(.L_31 - .L_30)
	.align		4
.L_30:
        /*004c*/ 	.word	index@(_ZN7cutlass13device_kernelIN5flash11enable_sm90INS1_16FlashAttnFwdSm90INS1_25CollectiveMainloopFwdSm90ILi2EN4cute5tupleIJNS5_1CILi1EEES8_S8_EEENS6_IJNS7_ILi192EEENS7_ILi128EEENS7_ILi64EEEEEELi64ENS_10bfloat16_tEfNS_4arch4Sm90ELb0ELb1ELb1ELb1ELb1ELb1ELb0ELb1ELb1ELb1ELb0ELb0EEENS1_21CollectiveEpilogueFwdINS6_IJSA_SC_SB_EEES9_SE_SG_Li384ELb1ELb1ELb0ELb0EEENS1_36VarlenDynamicPersistentTileSchedulerILi192ELi128ELi384ELi128ELb0ELb1ELb1ELb1ELb0ELb1EEEEEEEEEvNT_6ParamsE)
        /*0050*/ 	.word	0x00000080


	//----- nvinfo : EIATTR_FRAME_SIZE
	.align		4
.L_31:
        /*0054*/ 	.byte	0x04, 0x11
        /*0056*/ 	.short	(.L_33 - .L_32)
	.align		4
.L_32:
        /*0058*/ 	.word	index@(_ZN7cutlass13device_kernelIN5flash11enable_sm90INS1_16FlashAttnFwdSm90INS1_25CollectiveMainloopFwdSm90ILi2EN4cute5tupleIJNS5_1CILi1EEES8_S8_EEENS6_IJNS7_ILi192EEENS7_ILi128EEENS7_ILi64EEEEEELi64ENS_10bfloat16_tEfNS_4arch4Sm90ELb0ELb1ELb1ELb1ELb1ELb1ELb0ELb1ELb1ELb1ELb0ELb0EEENS1_21CollectiveEpilogueFwdINS6_IJSA_SC_SB_EEES9_SE_SG_Li384ELb1ELb1ELb0ELb0EEENS1_36VarlenDynamicPersistentTileSchedulerILi192ELi128ELi384ELi128ELb0ELb1ELb1ELb1ELb0ELb1EEEEEEEEEvNT_6ParamsE)
        /*005c*/ 	.word	0x00000070


	//----- nvinfo : EIATTR_REGCOUNT
	.align		4
.L_33:
        /*0060*/ 	.byte	0x04, 0x2f
        /*0062*/ 	.short	(.L_35 - .L_34)
	.align		4
.L_34:
        /*0064*/ 	.word	index@(_ZN7cutlass13device_kernelIN5flash11enable_sm90INS1_16FlashAttnFwdSm90INS1_25CollectiveMainloopFwdSm90ILi2EN4cute5tupleIJNS5_1CILi1EEES8_S8_EEENS6_IJNS7_ILi192EEENS7_ILi128EEENS7_ILi64EEEEEELi64ENS_10bfloat16_tEfNS_4arch4Sm90ELb0ELb1ELb1ELb1ELb1ELb0ELb0ELb1ELb1ELb1ELb0ELb0EEENS1_21CollectiveEpilogueFwdINS6_IJSA_SC_SB_EEES9_SE_SG_Li384ELb1ELb1ELb0ELb0EEENS1_36VarlenDynamicPersistentTileSchedulerILi192ELi128ELi384ELi128ELb0ELb1ELb1ELb1ELb0ELb1EEEEEEEEEvNT_6ParamsE)
        /*0068*/ 	.word	0x00000080


	//----- nvinfo : EIATTR_FRAME_SIZE
	.align		4
.L_35:
        /*006c*/ 	.byte	0x04, 0x11
        /*006e*/ 	.short	(.L_37 - .L_36)
	.align		4
.L_36:
        /*0070*/ 	.word	index@(_ZN7cutlass13device_kernelIN5flash11enable_sm90INS1_16FlashAttnFwdSm90INS1_25CollectiveMainloopFwdSm90ILi2EN4cute5tupleIJNS5_1CILi1EEES8_S8_EEENS6_IJNS7_ILi192EEENS7_ILi128EEENS7_ILi64EEEEEELi64ENS_10bfloat16_tEfNS_4arch4Sm90ELb0ELb1ELb1ELb1ELb1ELb0ELb0ELb1ELb1ELb1ELb0ELb0EEENS1_21CollectiveEpilogueFwdINS6_IJSA_SC_SB_EEES9_SE_SG_Li384ELb1ELb1ELb0ELb0EEENS1_36VarlenDynamicPersistentTileSchedulerILi192ELi128ELi384ELi128ELb0ELb1ELb1ELb1ELb0ELb1EEEEEEEEEvNT_6ParamsE)
        /*0074*/ 	.word	0x00000038


	//----- nvinfo : EIATTR_REGCOUNT
	.align		4
.L_37:
        /*0078*/ 	.byte	0x04, 0x2f
        /*007a*/ 	.short	(.L_39 - .L_38)
	.align		4
.L_38:
        /*007c*/ 	.word	index@(_ZN7cutlass13device_kernelIN5flash11enable_sm90INS1_16FlashAttnFwdSm90INS1_25CollectiveMainloopFwdSm90ILi2EN4cute5tupleIJNS5_1CILi1EEES8_S8_EEENS6_IJNS7_ILi192EEENS7_ILi128EEENS7_ILi64EEEEEELi64ENS_10bfloat16_tEfNS_4arch4Sm90ELb0ELb1ELb1ELb0ELb1ELb0ELb0ELb1ELb1ELb1ELb0ELb0EEENS1_21CollectiveEpilogueFwdINS6_IJSA_SC_SB_EEES9_SE_SG_Li384ELb0ELb1ELb0ELb0EEENS1_30DynamicPersistentTileSchedulerILi384ELi128ELb0ELb1ELb1EEEEEEEEEvNT_6ParamsE)
        /*0080*/ 	.word	0x00000080


	//----- nvinfo : EIATTR_FRAME_SIZE
	.align		4
.L_39:
        /*0084*/ 	.byte	0x04, 0x11
        /*0086*/ 	.short	(.L_41 - .L_40)
	.align		4
.L_40:
        /*0088*/ 	.word	index@(_ZN7cutlass13device_kernelIN5flash11enable_sm90INS1_16FlashAttnFwdSm90INS1_25CollectiveMainloopFwdSm90ILi2EN4cute5tupleIJNS5_1CILi1EEES8_S8_EEENS6_IJNS7_ILi192EEENS7_ILi128EEENS7_ILi64EEEEEELi64ENS_10bfloat16_tEfNS_4arch4Sm90ELb0ELb1ELb1ELb0ELb1ELb0ELb0ELb1ELb1ELb1ELb0ELb0EEENS1_21CollectiveEpilogueFwdINS6_IJSA_SC_SB_EEES9_SE_SG_Li384ELb0ELb1ELb0ELb0EEENS1_30DynamicPersistentTileSchedulerILi384ELi128ELb0ELb1ELb1EEEEEEEEEvNT_6ParamsE)
        /*008c*/ 	.word	0x00000018


	//----- nvinfo : EIATTR_REGCOUNT
	.align		4
.L_41:
        /*0090*/ 	.byte	0x04, 0x2f
        /*0092*/ 	.short	(.L_43 - .L_42)
	.align		4
.L_42:
        /*0094*/ 	.word	index@(_ZN7cutlass13device_kernelIN5flash11enable_sm90INS1_16FlashAttnFwdSm90INS1_25CollectiveMainloopFwdSm90ILi2EN4cute5tupleIJNS5_1CILi1EEES8_S8_EEENS6_IJNS7_ILi192EEENS7_ILi128EEENS7_ILi64EEEEEELi64ENS_10bfloat16_tEfNS_4arch4Sm90ELb0ELb0ELb1ELb1ELb1ELb1ELb0ELb1ELb1ELb1ELb0ELb0EEENS1_21CollectiveEpilogueFwdINS6_IJSA_SC_SB_EEES9_SE_SG_Li384ELb1ELb1ELb0ELb0EEENS1_36VarlenDynamicPersistentTileSchedulerILi192ELi128ELi384ELi128ELb0ELb1ELb1ELb0ELb1ELb1EEEEEEEEEvNT_6ParamsE)
        /*0098*/ 	.word	0x00000080


	//----- nvinfo : EIATTR_FRAME_SIZE
	.align		4
.L_43:
        /*009c*/ 	.byte	0x04, 0x11
        /*009e*/ 	.short	(.L_45 - .L_44)
	.align		4
.L_44:
        /*00a0*/ 	.word	index@(_ZN7cutlass13device_kernelIN5flash11enable_sm90INS1_16FlashAttnFwdSm90INS1_25CollectiveMainloopFwdSm90ILi2EN4cute5tupleIJNS5_1CILi1EEES8_S8_EEENS6_IJNS7_ILi192EEENS7_ILi128EEENS7_ILi64EEEEEELi64ENS_10bfloat16_tEfNS_4arch4Sm90ELb0ELb0ELb1ELb1ELb1ELb1ELb0ELb1ELb1ELb1ELb0ELb0EEENS1_21CollectiveEpilogueFwdINS6_IJSA_SC_SB_EEES9_SE_SG_Li384ELb1ELb1ELb0ELb0EEENS1_36VarlenDynamicPersistentTileSchedulerILi192ELi128ELi384ELi128ELb0ELb1ELb1ELb0ELb1ELb1EEEEEEEEEvNT_6ParamsE)
        /*00a4*/ 	.word	0x00000068


	//----- nvinfo : EIATTR_REGCOUNT
	.align		4
.L_45:
        /*00a8*/ 	.byte	0x04, 0x2f
        /*00aa*/ 	.short	(.L_47 - .L_46)
	.align		4
.L_46:
        /*00ac*/ 	.word	index@(_ZN7cutlass13device_kernelIN5flash11enable_sm90INS1_16FlashAttnFwdSm90INS1_25CollectiveMainloopFwdSm90ILi2EN4cute5tupleIJNS5_1CILi1EEES8_S8_EEENS6_IJNS7_ILi192EEENS7_ILi128EEENS7_ILi64EEEEEELi64ENS_10bfloat16_tEfNS_4arch4Sm90ELb0ELb0ELb1ELb1ELb1ELb0ELb0ELb1ELb1ELb1ELb0ELb0EEENS1_21CollectiveEpilogueFwdINS6_IJSA_SC_SB_EEES9_SE_SG_Li384ELb1ELb1ELb0ELb0EEENS1_36VarlenDynamicPersistentTileSchedulerILi192ELi128ELi384ELi128ELb0ELb1ELb1ELb0ELb1ELb1EEEEEEEEEvNT_6ParamsE)
        /*00b0*/ 	.word	0x00000080


	//----- nvinfo : EIATTR_FRAME_SIZE
	.align		4
.L_47:
        /*00b4*/ 	.byte	0x04, 0x11
        /*00b6*/ 	.short	(.L_49 - .L_48)
	.align		4
.L_48:
        /*00b8*/ 	.word	index@(_ZN7cutlass13device_kernelIN5flash11enable_sm90INS1_16FlashAttnFwdSm90INS1_25CollectiveMainloopFwdSm90ILi2EN4cute5tupleIJNS5_1CILi1EEES8_S8_EEENS6_IJNS7_ILi192EEENS7_ILi128EEENS7_ILi64EEEEEELi64ENS_10bfloat16_tEfNS_4arch4Sm90ELb0ELb0ELb1ELb1ELb1ELb0ELb0ELb1ELb1ELb1ELb0ELb0EEENS1_21CollectiveEpilogueFwdINS6_IJSA_SC_SB_EEES9_SE_SG_Li384ELb1ELb1ELb0ELb0EEENS1_36VarlenDynamicPersistentTileSchedulerILi192ELi128ELi384ELi128ELb0ELb1ELb1ELb0ELb1ELb1EEEEEEEEEvNT_6ParamsE)
        /*00bc*/ 	.word	0x00000040


	//----- nvinfo : EIATTR_REGCOUNT
	.align		4
.L_49:
        /*00c0*/ 	.byte	0x04, 0x2f
        /*00c2*/ 	.short	(.L_51 - .L_50)
	.align		4
.L_50:
        /*00c4*/ 	.word	index@(_ZN7cutlass13device_kernelIN5flash11enable_sm90INS1_16FlashAttnFwdSm90INS1_25CollectiveMainloopFwdSm90ILi2EN4cute5tupleIJNS5_1CILi1EEES8_S8_EEENS6_IJNS7_ILi192EEENS7_ILi128EEENS7_ILi64EEEEEELi64ENS_10bfloat16_tEfNS_4arch4Sm90ELb0ELb0ELb1ELb0ELb1ELb0ELb0ELb1ELb1ELb1ELb0ELb0EEENS1_21CollectiveEpilogueFwdINS6_IJSA_SC_SB_EEES9_SE_SG_Li384ELb0ELb1ELb0ELb0EEENS1_29StaticPersistentTileSchedulerILb0EEEEEEEEEvNT_6ParamsE)
        /*00c8*/ 	.word	0x00000080


	//----- nvinfo : EIATTR_FRAME_SIZE
	.align		4
.L_51:
        /*00cc*/ 	.byte	0x04, 0x11
        /*00ce*/ 	.short	(.L_53 - .L_52)
	.align		4
.L_52:
        /*00d0*/ 	.word	index@(_ZN7cutlass13device_kernelIN5flash11enable_sm90INS1_16FlashAttnFwdSm90INS1_25CollectiveMainloopFwdSm90ILi2EN4cute5tupleIJNS5_1CILi1EEES8_S8_EEENS6_IJNS7_ILi192EEENS7_ILi128EEENS7_ILi64EEEEEELi64ENS_10bfloat16_tEfNS_4arch4Sm90ELb0ELb0ELb1ELb0ELb1ELb0ELb0ELb1ELb1ELb1ELb0ELb0EEENS1_21CollectiveEpilogueFwdINS6_IJSA_SC_SB_EEES9_SE_SG_Li384ELb0ELb1ELb0ELb0EEENS1_29StaticPersistentTileSchedulerILb0EEEEEEEEEvNT_6ParamsE)
        /*00d4*/ 	.word	0x00000010


	//----- nvinfo : EIATTR_MIN_STACK_SIZE
	.align		4
.L_53:
        /*00d8*/ 	.byte	0x04, 0x12
        /*00da*/ 	.short	(.L_55 - .L_54)
	.align		4
.L_54:
        /*00dc*/ 	.word	index@(_ZN7cutlass13device_kernelIN5flash11enable_sm90INS1_16FlashAttnFwdSm90INS1_25CollectiveMainloopFwdSm90ILi2EN4cute5tupleIJNS5_1CILi1EEES8_S8_EEENS6_IJNS7_ILi192EEENS7_ILi128EEENS7_ILi64EEEEEELi64ENS_10bfloat16_tEfNS_4arch4Sm90ELb0ELb0ELb1ELb0ELb1ELb0ELb0ELb1ELb1ELb1ELb0ELb0EEENS1_21CollectiveEpilogueFwdINS6_IJSA_SC_SB_EEES9_SE_SG_Li384ELb0ELb1ELb0ELb0EEENS1_29StaticPersistentTileSchedulerILb0EEEEEEEEEvNT_6ParamsE)
        /*00e0*/ 	.word	0x00000010


	//----- nvinfo : EIATTR_MIN_STACK_SIZE
	.align		4
.L_55:
        /*00e4*/ 	.byte	0x04, 0x12
        /*00e6*/ 	.short	(.L_57 - .L_56)
	.align		4
.L_56:
        /*00e8*/ 	.word	index@(_ZN7cutlass13device_kernelIN5flash11enable_sm90INS1_16FlashAttnFwdSm90INS1_25CollectiveMainloopFwdSm90ILi2EN4cute5tupleIJNS5_1CILi1EEES8_S8_EEENS6_IJNS7_ILi192EEENS7_ILi128EEENS7_ILi64EEEEEELi64ENS_10bfloat16_tEfNS_4arch4Sm90ELb0ELb0ELb1ELb1ELb1ELb0ELb0ELb1ELb1ELb1ELb0ELb0EEENS1_21CollectiveEpilogueFwdINS6_IJSA_SC_SB_EEES9_SE_SG_Li384ELb1ELb1ELb0ELb0EEENS1_36VarlenDynamicPersistentTileSchedulerILi192ELi128ELi384ELi128ELb0ELb1ELb1ELb0ELb1ELb1EEEEEEEEEvNT_6ParamsE)
        /*00ec*/ 	.word	0x00000040


	//----- nvinfo : EIATTR_MIN_STACK_SIZE
	.align		4
.L_57:
        /*00f0*/ 	.byte	0x04, 0x12
        /*00f2*/ 	.short	(.L_59 - .L_58)
	.align		4
.L_58:
        /*00f4*/ 	.word	index@(_ZN7cutlass13device_kernelIN5flash11enable_sm90INS1_16FlashAttnFwdSm90INS1_25CollectiveMainloopFwdSm90ILi2EN4cute5tupleIJNS5_1CILi1EEES8_S8_EEENS6_IJNS7_ILi192EEENS7_ILi128EEENS7_ILi64EEEEEELi64ENS_10bfloat16_tEfNS_4arch4Sm90ELb0ELb0ELb1ELb1ELb1ELb1ELb0ELb1ELb1ELb1ELb0ELb0EEENS1_21CollectiveEpilogueFwdINS6_IJSA_SC_SB_EEES9_SE_SG_Li384ELb1ELb1ELb0ELb0EEENS1_36VarlenDynamicPersistentTileSchedulerILi192ELi128ELi384ELi128ELb0ELb1ELb1ELb0ELb1ELb1EEEEEEEEEvNT_6ParamsE)
        /*00f8*/ 	.word	0x00000068


	//----- nvinfo : EIATTR_MIN_STACK_SIZE
	.align		4
.L_59:
        /*00fc*/ 	.byte	0x04, 0x12
        /*00fe*/ 	.short	(.L_61 - .L_60)
	.align		4
.L_60:
        /*0100*/ 	.word	index@(_ZN7cutlass13device_kernelIN5flash11enable_sm90INS1_16FlashAttnFwdSm90INS1_25CollectiveMainloopFwdSm90ILi2EN4cute5tupleIJNS5_1CILi1EEES8_S8_EEENS6_IJNS7_ILi192EEENS7_ILi128EEENS7_ILi64EEEEEELi64ENS_10bfloat16_tEfNS_4arch4Sm90ELb0ELb1ELb1ELb0ELb1ELb0ELb0ELb1ELb1ELb1ELb0ELb0EEENS1_21CollectiveEpilogueFwdINS6_IJSA_SC_SB_EEES9_SE_SG_Li384ELb0ELb1ELb0ELb0EEENS1_30DynamicPersistentTileSchedulerILi384ELi128ELb0ELb1ELb1EEEEEEEEEvNT_6ParamsE)
        /*0104*/ 	.word	0x00000018


	//----- nvinfo : EIATTR_MIN_STACK_SIZE
	.align		4
.L_61:
        /*0108*/ 	.byte	0x04, 0x12
        /*010a*/ 	.short	(.L_63 - .L_62)
	.align		4
.L_62:
        /*010c*/ 	.word	index@(_ZN7cutlass13device_kernelIN5flash11enable_sm90INS1_16FlashAttnFwdSm90INS1_25CollectiveMainloopFwdSm90ILi2EN4cute5tupleIJNS5_1CILi1EEES8_S8_EEENS6_IJNS7_ILi192EEENS7_ILi128EEENS7_ILi64EEEEEELi64ENS_10bfloat16_tEfNS_4arch4Sm90ELb0ELb1ELb1ELb1ELb1ELb0ELb0ELb1ELb1ELb1ELb0ELb0EEENS1_21CollectiveEpilogueFwdINS6_IJSA_SC_SB_EEES9_SE_SG_Li384ELb1ELb1ELb0ELb0EEENS1_36VarlenDynamicPersistentTileSchedulerILi192ELi128ELi384ELi128ELb0ELb1ELb1ELb1ELb0ELb1EEEEEEEEEvNT_6ParamsE)
        /*0110*/ 	.word	0x00000038


	//----- nvinfo : EIATTR_MIN_STACK_SIZE
	.align		4
.L_63:
        /*0114*/ 	.byte	0x04, 0x12
        /*0116*/ 	.short	(.L_65 - .L_64)
	.align		4
.L_64:
        /*0118*/ 	.word	index@(_ZN7cutlass13device_kernelIN5flash11enable_sm90INS1_16FlashAttnFwdSm90INS1_25CollectiveMainloopFwdSm90ILi2EN4cute5tupleIJNS5_1CILi1EEES8_S8_EEENS6_IJNS7_ILi192EEENS7_ILi128EEENS7_ILi64EEEEEELi64ENS_10bfloat16_tEfNS_4arch4Sm90ELb0ELb1ELb1ELb1ELb1ELb1ELb0ELb1ELb1ELb1ELb0ELb0EEENS1_21CollectiveEpilogueFwdINS6_IJSA_SC_SB_EEES9_SE_SG_Li384ELb1ELb1ELb0ELb0EEENS1_36VarlenDynamicPersistentTileSchedulerILi192ELi128ELi384ELi128ELb0ELb1ELb1ELb1ELb0ELb1EEEEEEEEEvNT_6ParamsE)
        /*011c*/ 	.word	0x00000070


	//----- nvinfo : EIATTR_MIN_STACK_SIZE
	.align		4
.L_65:
        /*0120*/ 	.byte	0x04, 0x12
        /*0122*/ 	.short	(.L_67 - .L_66)
	.align		4
.L_66:
        /*0124*/ 	.word	index@(_ZN7cutlass13device_kernelIN5flash11enable_sm90INS1_16FlashAttnFwdSm90INS1_25CollectiveMainloopFwdSm90ILi2EN4cute5tupleIJNS5_1CILi1EEES8_S8_EEENS6_IJNS7_ILi192EEENS7_ILi128EEENS7_ILi64EEEEEELi64ENS_10bfloat16_tEfNS_4arch4Sm90ELb1ELb0ELb1ELb0ELb1ELb0ELb0ELb1ELb1ELb1ELb0ELb0EEENS1_21CollectiveEpilogueFwdINS6_IJSA_SC_SB_EEES9_SE_SG_Li384ELb0ELb1ELb0ELb0EEENS1_30DynamicPersistentTileSchedulerILi384ELi128ELb0ELb1ELb1EEEEEEEEEvNT_6ParamsE)
        /*0128*/ 	.word	0x00000018


	//----- nvinfo : EIATTR_MIN_STACK_SIZE
	.align		4
.L_67:
        /*012c*/ 	.byte	0x04, 0x12
        /*012e*/ 	.short	(.L_69 - .L_68)
	.align		4
.L_68:
        /*0130*/ 	.word	index@(_ZN7cutlass13device_kernelIN5flash11enable_sm90INS1_16FlashAttnFwdSm90INS1_25CollectiveMainloopFwdSm90ILi2EN4cute5tupleIJNS5_1CILi1EEES8_S8_EEENS6_IJNS7_ILi192EEENS7_ILi128EEENS7_ILi64EEEEEELi64ENS_10bfloat16_tEfNS_4arch4Sm90ELb1ELb0ELb1ELb1ELb1ELb0ELb0ELb1ELb1ELb1ELb0ELb0EEENS1_21CollectiveEpilogueFwdINS6_IJSA_SC_SB_EEES9_SE_SG_Li384ELb1ELb1ELb0ELb0EEENS1_36VarlenDynamicPersistentTileSchedulerILi192ELi128ELi384ELi128ELb0ELb1ELb1ELb1ELb1ELb1EEEEEEEEEvNT_6ParamsE)
        /*0134*/ 	.word	0x00000040


	//----- nvinfo : EIATTR_MIN_STACK_SIZE
	.align		4
.L_69:
        /*0138*/ 	.byte	0x04, 0x12
        /*013a*/ 	.short	(.L_71 - .L_70)
	.align		4
.L_70:
        /*013c*/ 	.word	index@(_ZN7cutlass13device_kernelIN5flash11enable_sm90INS1_16FlashAttnFwdSm90INS1_25CollectiveMainloopFwdSm90ILi2EN4cute5tupleIJNS5_1CILi1EEES8_S8_EEENS6_IJNS7_ILi192EEENS7_ILi128EEENS7_ILi64EEEEEELi64ENS_10bfloat16_tEfNS_4arch4Sm90ELb1ELb0ELb1ELb1ELb1ELb1ELb0ELb1ELb1ELb1ELb0ELb0EEENS1_21CollectiveEpilogueFwdINS6_IJSA_SC_SB_EEES9_SE_SG_Li384ELb1ELb1ELb0ELb0EEENS1_36VarlenDynamicPersistentTileSchedulerILi192ELi128ELi384ELi128ELb0ELb1ELb1ELb1ELb1ELb1EEEEEEEEEvNT_6ParamsE)
        /*0140*/ 	.word	0x00000070
.L_71:


//--------------------- .nv.compat                --------------------------
	.section	.nv.compat,"",@"SHT_CUDA_COMPAT_INFO"
	.align	4
        /*0000*/ 	.byte	0x02, 0x09, 0x01, 0x00, 0x02, 0x02, 0x04, 0x00, 0x02, 0x05, 0x05, 0x00, 0x03, 0x07, 0x01, 0x01
        /*0010*/ 	.byte	0x02, 0x03, 0x01, 0x00, 0x02, 0x06, 0x01, 0x00, 0x04, 0x0b, 0x08, 0x00, 0x00, 0x00, 0x00, 0x00
        /*0020*/ 	.byte	0x00, 0x00, 0x00, 0x00


//--------------------- .nv.info._ZN7cutlass13device_kernelIN5flash11enable_sm90INS1_16FlashAttnFwdSm90INS1_25CollectiveMainloopFwdSm90ILi2EN4cute5tupleIJNS5_1CILi1EEES8_S8_EEENS6_IJNS7_ILi192EEENS7_ILi128EEENS7_ILi64EEEEEELi64ENS_10bfloat16_tEfNS_4arch4Sm90ELb0ELb0ELb1ELb0ELb1ELb0ELb0ELb1ELb1ELb1ELb0ELb0EEENS1_21CollectiveEpilogueFwdINS6_IJSA_SC_SB_EEES9_SE_SG_Li384ELb0ELb1ELb0ELb0EEENS1_29StaticPersistentTileSchedulerILb0EEEEEEEEEvNT_6ParamsE --------------------------
	.section	.nv.info._ZN7cutlass13device_kernelIN5flash11enable_sm90INS1_16FlashAttnFwdSm90INS1_25CollectiveMainloopFwdSm90ILi2EN4cute5tupleIJNS5_1CILi1EEES8_S8_EEENS6_IJNS7_ILi192EEENS7_ILi128EEENS7_ILi64EEEEEELi64ENS_10bfloat16_tEfNS_4arch4Sm90ELb0ELb0ELb1ELb0ELb1ELb0ELb0ELb1ELb1ELb1ELb0ELb0EEENS1_21CollectiveEpilogueFwdINS6_IJSA_SC_SB_EEES9_SE_SG_Li384ELb0ELb1ELb0ELb0EEENS1_29StaticPersistentTileSchedulerILb0EEEEEEEEEvNT_6ParamsE,"",@"SHT_CUDA_INFO"
	.sectionflags	@""
	.align	4


	//----- nvinfo : EIATTR_CUDA_API_VERSION
	.align		4
        /*0000*/ 	.byte	0x04, 0x37
        /*0002*/ 	.short	(.L_73 - .L_72)
.L_72:
        /*0004*/ 	.word	0x00000082


	//----- nvinfo : EIATTR_KPARAM_INFO
	.align		4
.L_73:
        /*0008*/ 	.byte	0x04, 0x17
        /*000a*/ 	.short	(.L_75 - .L_74)
.L_74:
        /*000c*/ 	.word	0x00000000
        /*0010*/ 	.short	0x0000
        /*0012*/ 	.short	0x0070
        /*0014*/ 	.byte	0x00, 0xf0, 0x01, 0x28


	//----- nvinfo : EIATTR_SPARSE_MMA_MASK
	.align		4
.L_75:
        /*0018*/ 	.byte	0x03, 0x50
        /*001a*/ 	.short	0x0000


	//----- nvinfo : EIATTR_MAXREG_COUNT
	.align		4
        /*001c*/ 	.byte	0x03, 0x1b
        /*001e*/ 	.short	0x0080


	//----- nvinfo : EIATTR_NUM_BARRIERS
	.align		4
        /*0020*/ 	.byte	0x02, 0x4c
        /*0022*/ 	.byte	0x10
	.zero		1


	//----- nvinfo : EIATTR_EXTERNS
	.align		4
        /*0024*/ 	.byte	0x04, 0x0f
        /*0026*/ 	.short	(.L_77 - .L_76)


	//   ....[0]....
	.align		4
.L_76:
        /*0028*/ 	.word	index@(__assertfail)


	//----- nvinfo : EIATTR_ANNOTATIONS
	.align		4
.L_77:
        /*002c*/ 	.byte	0x04, 0x55
        /*002e*/ 	.short	(.L_79 - .L_78)


	//   ....[0]....
.L_78:
        /*0030*/ 	.word	0x00000001
        /*0034*/ 	.byte	0x00, 0x75, 0x00, 0x00, 0x01, 0x00, 0x00, 0x00, 0x20, 0x75, 0x00, 0x00, 0x01, 0x00, 0x00, 0x00
        /*0044*/ 	.byte	0xd0, 0x75, 0x00, 0x00, 0x01, 0x00, 0x00, 0x00, 0x60, 0x77, 0x00, 0x00, 0x01, 0x00, 0x00, 0x00
        /*0054*/ 	.byte	0xd0, 0x7c, 0x00, 0x00, 0x01, 0x00, 0x00, 0x00, 0xc0, 0x88, 0x00, 0x00, 0x01, 0x00, 0x00, 0x00
        /*0064*/ 	.byte	0x20, 0x94, 0x00, 0x00, 0x01, 0x00, 0x00, 0x00, 0xf0, 0x95, 0x00, 0x00, 0x01, 0x00, 0x00, 0x00
        /*0074*/ 	.byte	0x20, 0x96, 0x00, 0x00, 0x01, 0x00, 0x00, 0x00, 0xa0, 0xaa, 0x00, 0x00, 0x01, 0x00, 0x00, 0x00
        /*0084*/ 	.byte	0xd0, 0xaa, 0x00, 0x00, 0x01, 0x00, 0x00, 0x00, 0x50, 0xab, 0x00, 0x00, 0x01, 0x00, 0x00, 0x00
        /*0094*/ 	.byte	0x70, 0xab, 0x00, 0x00


	//----- nvinfo : EIATTR_MERCURY_ISA_VERSION
	.align		4
.L_79:
        /*0098*/ 	.byte	0x03, 0x5f
        /*009a*/ 	.short	0x0101


	//----- nvinfo : EIATTR_INT_WARP_WIDE_INSTR_OFFSETS
	.align		4
        /*009c*/ 	.byte	0x04, 0x31
        /*009e*/ 	.short	(.L_81 - .L_80)


	//   ....[0]....
.L_80:
        /*00a0*/ 	.word	0x000000c0


	//   ....[1]....
        /*00a4*/ 	.word	0x000000d0


	//   ....[2]....
        /*00a8*/ 	.word	0x00000170


	//----- nvinfo : EIATTR_COOP_GROUP_MASK_REGIDS
	.align		4
.L_81:
        /*00ac*/ 	.byte	0x04, 0x29
        /*00ae*/ 	.short	(.L_83 - .L_82)


	//   ....[0]....
.L_82:
        /*00b0*/ 	.word	0xffffffff


	//   ....[1]....
        /*00b4*/ 	.word	0xffffffff


	//   ....[2]....
        /*00b8*/ 	.word	0xffffffff


	//   ....[3]....
        /*00bc*/ 	.word	0xffffffff


	//   ....[4]....
        /*00c0*/ 	.word	0xffffffff


	//   ....[5]....
        /*00c4*/ 	.word	0xffffffff


	//   ....[6]....
        /*00c8*/ 	.word	0xffffffff


	//   ....[7]....
        /*00cc*/ 	.word	0xffffffff


	//   ....[8]....
        /*00d0*/ 	.word	0xffffffff


	//   ....[9]....
        /*00d4*/ 	.word	0xffffffff


	//   ....[10]....
        /*00d8*/ 	.word	0xffffffff


	//   ....[11]....
        /*00dc*/ 	.word	0xffffffff


	//   ....[12]....
        /*00e0*/ 	.word	0xffffffff


	//   ....[13]....
        /*00e4*/ 	.word	0xffffffff


	//   ....[14]....
        /*00e8*/ 	.word	0xffffffff


	//   ....[15]....
        /*00ec*/ 	.word	0xffffffff


	//   ....[16]....
        /*00f0*/ 	.word	0xffffffff


	//   ....[17]....
        /*00f4*/ 	.word	0xffffffff


	//   ....[18]....
        /*00f8*/ 	.word	0xffffffff


	//   ....[19]....
        /*00fc*/ 	.word	0xffffffff


	//   ....[20]....
        /*0100*/ 	.word	0xffffffff


	//   ....[21]....
        /*0104*/ 	.word	0xffffffff


	//   ....[22]....
        /*0108*/ 	.word	0xffffffff


	//   ....[23]....
        /*010c*/ 	.word	0xffffffff


	//   ....[24]....
        /*0110*/ 	.word	0xffffffff


	//   ....[25]....
        /*0114*/ 	.word	0xffffffff


	//   ....[26]....
        /*0118*/ 	.word	0xffffffff


	//   ....[27]....
        /*011c*/ 	.word	0xffffffff


	//   ....[28]....
        /*0120*/ 	.word	0xffffffff


	//   ....[29]....
        /*0124*/ 	.word	0xffffffff


	//   ....[30]....
        /*0128*/ 	.word	0xffffffff


	//   ....[31]....
        /*012c*/ 	.word	0xffffffff


	//   ....[32]....
        /*0130*/ 	.word	0xffffffff


	//   ....[33]....
        /*0134*/ 	.word	0xffffffff


	//   ....[34]....
        /*0138*/ 	.word	0xffffffff


	//   ....[35]....
        /*013c*/ 	.word	0xffffffff


	//   ....[36]....
        /*0140*/ 	.word	0xffffffff


	//   ....[37]....
        /*0144*/ 	.word	0xffffffff


	//   ....[38]....
        /*0148*/ 	.word	0xffffffff


	//   ....[39]....
        /*014c*/ 	.word	0xffffffff


	//   ....[40]....
        /*0150*/ 	.word	0xffffffff


	//   ....[41]....
        /*0154*/ 	.word	0xffffffff


	//   ....[42]....
        /*0158*/ 	.word	0xffffffff


	//   ....[43]....
        /*015c*/ 	.word	0xffffffff


	//   ....[44]....
        /*0160*/ 	.word	0xffffffff


	//   ....[45]....
        /*0164*/ 	.word	0xffffffff


	//   ....[46]....
        /*0168*/ 	.word	0xffffffff


	//   ....[47]....
        /*016c*/ 	.word	0xffffffff


	//   ....[48]....
        /*0170*/ 	.word	0xffffffff


	//   ....[49]....
        /*0174*/ 	.word	0xffffffff


	//   ....[50]....
        /*0178*/ 	.word	0xffffffff


	//   ....[51]....
        /*017c*/ 	.word	0xffffffff


	//   ....[52]....
        /*0180*/ 	.word	0xffffffff


	//   ....[53]....
        /*0184*/ 	.word	0xffffffff


	//   ....[54]....
        /*0188*/ 	.word	0xffffffff


	//   ....[55]....
        /*018c*/ 	.word	0xffffffff


	//   ....[56]....
        /*0190*/ 	.word	0xffffffff


	//   ....[57]....
        /*0194*/ 	.word	0xffffffff


	//   ....[58]....
        /*0198*/ 	.word	0xffffffff


	//   ....[59]....
        /*019c*/ 	.word	0xffffffff


	//   ....[60]....
        /*01a0*/ 	.word	0xffffffff


	//   ....[61]....
        /*01a4*/ 	.word	0xffffffff


	//   ....[62]....
        /*01a8*/ 	.word	0xffffffff


	//   ....[63]....
        /*01ac*/ 	.word	0xffffffff


	//   ....[64]....
        /*01b0*/ 	.word	0xffffffff


	//   ....[65]....
        /*01b4*/ 	.word	0xffffffff


	//   ....[66]....
        /*01b8*/ 	.word	0xffffffff


	//   ....[67]....
        /*01bc*/ 	.word	0xffffffff


	//   ....[68]....
        /*01c0*/ 	.word	0xffffffff


	//   ....[69]....
        /*01c4*/ 	.word	0xffffffff


	//   ....[70]....
        /*01c8*/ 	.word	0xffffffff


	//   ....[71]....
        /*01cc*/ 	.word	0xffffffff


	//   ....[72]....
        /*01d0*/ 	.word	0xffffffff


	//   ....[73]....
        /*01d4*/ 	.word	0xffffffff


	//   ....[74]....
        /*01d8*/ 	.word	0xffffffff


	//   ....[75]....
        /*01dc*/ 	.word	0xffffffff


	//   ....[76]....
        /*01e0*/ 	.word	0xffffffff


	//   ....[77]....
        /*01e4*/ 	.word	0xffffffff


	//   ....[78]....
        /*01e8*/ 	.word	0xffffffff


	//   ....[79]....
        /*01ec*/ 	.word	0xffffffff


	//   ....[80]....
        /*01f0*/ 	.word	0xffffffff


	//   ....[81]....
        /*01f4*/ 	.word	0xffffffff


	//   ....[82]....
        /*01f8*/ 	.word	0xffffffff


	//   ....[83]....
        /*01fc*/ 	.word	0xffffffff


	//   ....[84]....
        /*0200*/ 	.word	0xffffffff


	//   ....[85]....
        /*0204*/ 	.word	0xffffffff


	//   ....[86]....
        /*0208*/ 	.word	0xffffffff


	//   ....[87]....
        /*020c*/ 	.word	0xffffffff


	//   ....[88]....
        /*0210*/ 	.word	0xffffffff


	//   ....[89]....
        /*0214*/ 	.word	0xffffffff


	//   ....[90]....
        /*0218*/ 	.word	0xffffffff


	//   ....[91]....
        /*021c*/ 	.word	0xffffffff


	//   ....[92]....
        /*0220*/ 	.word	0xffffffff


	//   ....[93]....
        /*0224*/ 	.word	0xffffffff


	//   ....[94]....
        /*0228*/ 	.word	0xffffffff


	//   ....[95]....
        /*022c*/ 	.word	0xffffffff


	//   ....[96]....
        /*0230*/ 	.word	0xffffffff


	//   ....[97]....
        /*0234*/ 	.word	0xffffffff


	//   ....[98]....
        /*0238*/ 	.word	0xffffffff


	//   ....[99]....
        /*023c*/ 	.word	0xffffffff


	//   ....[100]....
        /*0240*/ 	.word	0xffffffff


	//   ....[101]....
        /*0244*/ 	.word	0xffffffff


	//   ....[102]....
        /*0248*/ 	.word	0xffffffff


	//   ....[103]....
        /*024c*/ 	.word	0xffffffff


	//   ....[104]....
        /*0250*/ 	.word	0xffffffff


	//   ....[105]....
        /*0254*/ 	.word	0xffffffff


	//   ....[106]....
        /*0258*/ 	.word	0xffffffff


	//   ....[107]....
        /*025c*/ 	.word	0xffffffff


	//   ....[108]....
        /*0260*/ 	.word	0xffffffff


	//   ....[109]....
        /*0264*/ 	.word	0xffffffff


	//   ....[110]....
        /*0268*/ 	.word	0xffffffff


	//   ....[111]....
        /*026c*/ 	.word	0xffffffff


	//   ....[112]....
        /*0270*/ 	.word	0xffffffff


	//   ....[113]....
        /*0274*/ 	.word	0xffffffff


	//   ....[114]....
        /*0278*/ 	.word	0xffffffff


	//   ....[115]....
        /*027c*/ 	.word	0xffffffff


	//   ....[116]....
        /*0280*/ 	.word	0xffffffff


	//   ....[117]....
        /*0284*/ 	.word	0xffffffff


	//   ....[118]....
        /*0288*/ 	.word	0xffffffff


	//   ....[119]....
        /*028c*/ 	.word	0xffffffff


	//   ....[120]....
        /*0290*/ 	.word	0x0500000f


	//   ....[121]....
        /*0294*/ 	.word	0x0500000f


	//   ....[122]....
        /*0298*/ 	.word	0x0500000f


	//   ....[123]....
        /*029c*/ 	.word	0x0500000f


	//   ....[124]....
        /*02a0*/ 	.word	0x0500000f


	//   ....[125]....
        /*02a4*/ 	.word	0x0500000f


	//   ....[126]....
        /*02a8*/ 	.word	0x0500000f


	//   ....[127]....
        /*02ac*/ 	.word	0x0500000f


	//   ....[128]....
        /*02b0*/ 	.word	0x0500000f


	//   ....[129]....
        /*02b4*/ 	.word	0x0500000f


	//   ....[130]....
        /*02b8*/ 	.word	0x0500000f


	//   ....[131]....
        /*02bc*/ 	.word	0x0500000f


	//   ....[132]....
        /*02c0*/ 	.word	0x0500000f


	//   ....[133]....
        /*02c4*/ 	.word	0x0500000f


	//   ....[134]....
        /*02c8*/ 	.word	0x0500000f


	//   ....[135]....
        /*02cc*/ 	.word	0x0500000f


	//   ....[136]....
        /*02d0*/ 	.word	0x0500000f


	//   ....[137]....
        /*02d4*/ 	.word	0x0500000f


	//   ....[138]....
        /*02d8*/ 	.word	0x0500000f


	//   ....[139]....
        /*02dc*/ 	.word	0x0500000f


	//   ....[140]....
        /*02e0*/ 	.word	0x0500000f


	//   ....[141]....
        /*02e4*/ 	.word	0x0500000f


	//   ....[142]....
        /*02e8*/ 	.word	0x0500000f


	//   ....[143]....
        /*02ec*/ 	.word	0x0500000f


	//   ....[144]....
        /*02f0*/ 	.word	0x0500000f


	//   ....[145]....
        /*02f4*/ 	.word	0x0500000f


	//   ....[146]....
        /*02f8*/ 	.word	0x0500000f


	//   ....[147]....
        /*02fc*/ 	.word	0x0500000f


	//   ....[148]....
        /*0300*/ 	.word	0x0500000f


	//   ....[149]....
        /*0304*/ 	.word	0x0500000f


	//   ....[150]....
        /*0308*/ 	.word	0x0500000f


	//   ....[151]....
        /*030c*/ 	.word	0x0500000f


	//   ....[152]....
        /*0310*/ 	.word	0x0500000f


	//   ....[153]....
        /*0314*/ 	.word	0x0500000f


	//   ....[154]....
        /*0318*/ 	.word	0x0500000f


	//   ....[155]....
        /*031c*/ 	.word	0x0500000f


	//   ....[156]....
        /*0320*/ 	.word	0x0500000f


	//   ....[157]....
        /*0324*/ 	.word	0x0500000f


	//   ....[158]....
        /*0328*/ 	.word	0x0500000f


	//   ....[159]....
        /*032c*/ 	.word	0x0500000f


	//   ....[160]....
        /*0330*/ 	.word	0x0500000f


	//   ....[161]....
        /*0334*/ 	.word	0x0500000f


	//   ....[162]....
        /*0338*/ 	.word	0x0500000f


	//   ....[163]....
        /*033c*/ 	.word	0x0500000f


	//   ....[164]....
        /*0340*/ 	.word	0x0500000f


	//   ....[165]....
        /*0344*/ 	.word	0x0500000f


	//   ....[166]....
        /*0348*/ 	.word	0x0500000f


	//   ....[167]....
        /*034c*/ 	.word	0x0500000f


	//   ....[168]....
        /*0350*/ 	.word	0x0500000f


	//   ....[169]....
        /*0354*/ 	.word	0x0500000f


	//   ....[170]....
        /*0358*/ 	.word	0x0500000f


	//   ....[171]....
        /*035c*/ 	.word	0x0500000f


	//   ....[172]....
        /*0360*/ 	.word	0x0500000f


	//   ....[173]....
        /*0364*/ 	.word	0x0500000f


	//   ....[174]....
        /*0368*/ 	.word	0x0500000f


	//   ....[175]....
        /*036c*/ 	.word	0x0500000f


	//   ....[176]....
        /*0370*/ 	.word	0x0500000f


	//   ....[177]....
        /*0374*/ 	.word	0x0500000f


	//   ....[178]....
        /*0378*/ 	.word	0x0500000f


	//   ....[179]....
        /*037c*/ 	.word	0x0500000f


	//   ....[180]....
        /*0380*/ 	.word	0x0500000f


	//   ....[181]....
        /*0384*/ 	.word	0x0500000f


	//   ....[182]....
        /*0388*/ 	.word	0x0500000f


	//   ....[183]....
        /*038c*/ 	.word	0x0500000f


	//   ....[184]....
        /*0390*/ 	.word	0x0500000f


	//   ....[185]....
        /*0394*/ 	.word	0x0500000f


	//   ....[186]....
        /*0398*/ 	.word	0x0500000f


	//   ....[187]....
        /*039c*/ 	.word	0x0500000f


	//   ....[188]....
        /*03a0*/ 	.word	0x0500000f


	//   ....[189]....
        /*03a4*/ 	.word	0x0500000f


	//   ....[190]....
        /*03a8*/ 	.word	0x0500000f


	//   ....[191]....
        /*03ac*/ 	.word	0x0500000f


	//   ....[192]....
        /*03b0*/ 	.word	0x0500000f


	//   ....[193]....
        /*03b4*/ 	.word	0x0500000f


	//   ....[194]....
        /*03b8*/ 	.word	0x0500000f


	//   ....[195]....
        /*03bc*/ 	.word	0x0500000f


	//   ....[196]....
        /*03c0*/ 	.word	0x0500000f


	//   ....[197]....
        /*03c4*/ 	.word	0x0500000f


	//   ....[198]....
        /*03c8*/ 	.word	0x0500000f


	//   ....[199]....
        /*03cc*/ 	.word	0x0500000f


	//   ....[200]....
        /*03d0*/ 	.word	0x0500000f


	//   ....[201]....
        /*03d4*/ 	.word	0x0500000f


	//   ....[202]....
        /*03d8*/ 	.word	0x0500000f


	//   ....[203]....
        /*03dc*/ 	.word	0x0500000f


	//   ....[204]....
        /*03e0*/ 	.word	0x0500000f


	//   ....[205]....
        /*03e4*/ 	.word	0x0500000f


	//   ....[206]....
        /*03e8*/ 	.word	0x0500000f


	//   ....[207]....
        /*03ec*/ 	.word	0x0500000f


	//   ....[208]....
        /*03f0*/ 	.word	0x0500000f


	//   ....[209]....
        /*03f4*/ 	.word	0x0500000f


	//----- nvinfo : EIATTR_COOP_GROUP_INSTR_OFFSETS
	.align		4
.L_83:
        /*03f8*/ 	.byte	0x04, 0x28
        /*03fa*/ 	.short	(.L_85 - .L_84)


	//   ....[0]....
.L_84:
        /*03fc*/ 	.word	0x00000080


	//   ....[1]....
        /*0400*/ 	.word	0x00000090


	//   ....[2]....
        /*0404*/ 	.word	0x000002d0


	//   ....[3]....
        /*0408*/ 	.word	0x00000430


	//   ....[4]....
        /*040c*/ 	.word	0x00000550


	//   ....[5]....
        /*0410*/ 	.word	0x000006b0


	//   ....[6]....
        /*0414*/ 	.word	0x00000ca0


	//   ....[7]....
        /*0418*/ 	.word	0x00002630


	//   ....[8]....
        /*041c*/ 	.word	0x00002680


	//   ....[9]....
        /*0420*/ 	.word	0x000028b0


	//   ....[10]....
        /*0424*/ 	.word	0x00002a80


	//   ....[11]....
        /*0428*/ 	.word	0x00004b30


	//   ....[12]....
        /*042c*/ 	.word	0x00004b70


	//   ....[13]....
        /*0430*/ 	.word	0x00004b90


	//   ....[14]....
        /*0434*/ 	.word	0x00004bb0


	//   ....[15]....
        /*0438*/ 	.word	0x00005e50


	//   ....[16]....
        /*043c*/ 	.word	0x00005e90


	//   ....[17]....
        /*0440*/ 	.word	0x00005f20


	//   ....[18]....
        /*0444*/ 	.word	0x00005f40


	//   ....[19]....
        /*0448*/ 	.word	0x00006aa0


	//   ....[20]....
        /*044c*/ 	.word	0x00006b00


	//   ....[21]....
        /*0450*/ 	.word	0x00006b80


	//   ....[22]....
        /*0454*/ 	.word	0x00006bb0


	//   ....[23]....
        /*0458*/ 	.word	0x00007030


	//   ....[24]....
        /*045c*/ 	.word	0x00007060


	//   ....[25]....
        /*0460*/ 	.word	0x00007090


	//   ....[26]....
        /*0464*/ 	.word	0x000070d0


	//   ....[27]....
        /*0468*/ 	.word	0x00007100


	//   ....[28]....
        /*046c*/ 	.word	0x00007120


	//   ....[29]....
        /*0470*/ 	.word	0x00007130


	//   ....[30]....
        /*0474*/ 	.word	0x00007140


	//   ....[31]....
        /*0478*/ 	.word	0x00008180


	//   ....[32]....
        /*047c*/ 	.word	0x000081a0


	//   ....[33]....
        /*0480*/ 	.word	0x000081b0


	//   ....[34]....
        /*0484*/ 	.word	0x00008240


	//   ....[35]....
        /*0488*/ 	.word	0x00008260


	//   ....[36]....
        /*048c*/ 	.word	0x000082e0


	//   ....[37]....
        /*0490*/ 	.word	0x00008300


	//   ....[38]....
        /*0494*/ 	.word	0x00008380


	//   ....[39]....
        /*0498*/ 	.word	0x000083a0


	//   ....[40]....
        /*049c*/ 	.word	0x00008420


	//   ....[41]....
        /*04a0*/ 	.word	0x00008440


	//   ....[42]....
        /*04a4*/ 	.word	0x000084c0


	//   ....[43]....
        /*04a8*/ 	.word	0x000084e0


	//   ....[44]....
        /*04ac*/ 	.word	0x00008560


	//   ....[45]....
        /*04b0*/ 	.word	0x00008580


	//   ....[46]....
        /*04b4*/ 	.word	0x00008590


	//   ....[47]....
        /*04b8*/ 	.word	0x00008d70


	//   ....[48]....
        /*04bc*/ 	.word	0x00008d90


	//   ....[49]....
        /*04c0*/ 	.word	0x00008dc0


	//   ....[50]....
        /*04c4*/ 	.word	0x00008e50


	//   ....[51]....
        /*04c8*/ 	.word	0x00008e60


	//   ....[52]....
        /*04cc*/ 	.word	0x00008ef0


	//   ....[53]....
        /*04d0*/ 	.word	0x00008f00


	//   ....[54]....
        /*04d4*/ 	.word	0x00008f90


	//   ....[55]....
        /*04d8*/ 	.word	0x00008fa0


	//   ....[56]....
        /*04dc*/ 	.word	0x00009030


	//   ....[57]....
        /*04e0*/ 	.word	0x00009040


	//   ....[58]....
        /*04e4*/ 	.word	0x000090d0


	//   ....[59]....
        /*04e8*/ 	.word	0x000090e0


	//   ....[60]....
        /*04ec*/ 	.word	0x00009170


	//   ....[61]....
        /*04f0*/ 	.word	0x00009180


	//   ....[62]....
        /*04f4*/ 	.word	0x00009190


	//   ....[63]....
        /*04f8*/ 	.word	0x00009230


	//   ....[64]....
        /*04fc*/ 	.word	0x00009250


	//   ....[65]....
        /*0500*/ 	.word	0x00009270


	//   ....[66]....
        /*0504*/ 	.word	0x00009330


	//   ....[67]....
        /*0508*/ 	.word	0x00009370


	//   ....[68]....
        /*050c*/ 	.word	0x000093b0


	//   ....[69]....
        /*0510*/ 	.word	0x000093c0


	//   ....[70]....
        /*0514*/ 	.word	0x00009400


	//   ....[71]....
        /*0518*/ 	.word	0x00009a60


	//   ....[72]....
        /*051c*/ 	.word	0x00009a80


	//   ....[73]....
        /*0520*/ 	.word	0x00009af0


	//   ....[74]....
        /*0524*/ 	.word	0x00009b00


	//   ....[75]....
        /*0528*/ 	.word	0x00009b40


	//   ....[76]....
        /*052c*/ 	.word	0x00009b50


	//   ....[77]....
        /*0530*/ 	.word	0x00009b90


	//   ....[78]....
        /*0534*/ 	.word	0x00009ba0


	//   ....[79]....
        /*0538*/ 	.word	0x00009be0


	//   ....[80]....
        /*053c*/ 	.word	0x00009bf0


	//   ....[81]....
        /*0540*/ 	.word	0x00009c30


	//   ....[82]....
        /*0544*/ 	.word	0x00009c40


	//   ....[83]....
        /*0548*/ 	.word	0x00009c80


	//   ....[84]....
        /*054c*/ 	.word	0x00009c90


	//   ....[85]....
        /*0550*/ 	.word	0x00009ca0


	//   ....[86]....
        /*0554*/ 	.word	0x00009ce0


	//   ....[87]....
        /*0558*/ 	.word	0x00009f50


	//   ....[88]....
        /*055c*/ 	.word	0x00009f80


	//   ....[89]....
        /*0560*/ 	.word	0x00009fe0


	//   ....[90]....
        /*0564*/ 	.word	0x00009ff0


	//   ....[91]....
        /*0568*/ 	.word	0x0000a040


	//   ....[92]....
        /*056c*/ 	.word	0x0000a050


	//   ....[93]....
        /*0570*/ 	.word	0x0000a0a0


	//   ....[94]....
        /*0574*/ 	.word	0x0000a0b0


	//   ....[95]....
        /*0578*/ 	.word	0x0000a100


	//   ....[96]....
        /*057c*/ 	.word	0x0000a110


	//   ....[97]....
        /*0580*/ 	.word	0x0000a160


	//   ....[98]....
        /*0584*/ 	.word	0x0000a170


	//   ....[99]....
        /*0588*/ 	.word	0x0000a1c0


	//   ....[100]....
        /*058c*/ 	.word	0x0000a1d0


	//   ....[101]....
        /*0590*/ 	.word	0x0000a1e0


	//   ....[102]....
        /*0594*/ 	.word	0x0000a220


	//   ....[103]....
        /*0598*/ 	.word	0x0000a670


	//   ....[104]....
        /*059c*/ 	.word	0x0000a680


	//   ....[105]....
        /*05a0*/ 	.word	0x0000a690


	//   ....[106]....
        /*05a4*/ 	.word	0x0000a6a0


	//   ....[107]....
        /*05a8*/ 	.word	0x0000a6c0


	//   ....[108]....
        /*05ac*/ 	.word	0x0000a720


	//   ....[109]....
        /*05b0*/ 	.word	0x0000a760


	//   ....[110]....
        /*05b4*/ 	.word	0x0000a780


	//   ....[111]....
        /*05b8*/ 	.word	0x0000a7c0


	//   ....[112]....
        /*05bc*/ 	.word	0x0000a7e0


	//   ....[113]....
        /*05c0*/ 	.word	0x0000a820


	//   ....[114]....
        /*05c4*/ 	.word	0x0000a840


	//   ....[115]....
        /*05c8*/ 	.word	0x0000a880


	//   ....[116]....
        /*05cc*/ 	.word	0x0000a8a0


	//   ....[117]....
        /*05d0*/ 	.word	0x0000a8e0


	//   ....[118]....
        /*05d4*/ 	.word	0x0000a900


	//   ....[119]....
        /*05d8*/ 	.word	0x0000ac70


	//   ....[120]....
        /*05dc*/ 	.word	0x0000b150


	//   ....[121]....
        /*05e0*/ 	.word	0x0000b240


	//   ....[122]....
        /*05e4*/ 	.word	0x0000b2e0


	//   ....[123]....
        /*05e8*/ 	.word	0x0000b350


	//   ....[124]....
        /*05ec*/ 	.word	0x0000b440


	//   ....[125]....
        /*05f0*/ 	.word	0x0000b4b0


	//   ....[126]....
        /*05f4*/ 	.word	0x0000b5a0


	//   ....[127]....
        /*05f8*/ 	.word	0x0000b610


	//   ....[128]....
        /*05fc*/ 	.word	0x0000b700


	//   ....[129]....
        /*0600*/ 	.word	0x0000b770


	//   ....[130]....
        /*0604*/ 	.word	0x0000b860


	//   ....[131]....
        /*0608*/ 	.word	0x0000b8d0


	//   ....[132]....
        /*060c*/ 	.word	0x0000b9c0


	//   ....[133]....
        /*0610*/ 	.word	0x0000ba30


	//   ....[134]....
        /*0614*/ 	.word	0x0000bb20


	//   ....[135]....
        /*0618*/ 	.word	0x0000bb90


	//   ....[136]....
        /*061c*/ 	.word	0x0000bc70


	//   ....[137]....
        /*0620*/ 	.word	0x0000bd00


	//   ....[138]....
        /*0624*/ 	.word	0x0000bd70


	//   ....[139]....
        /*0628*/ 	.word	0x0000bdd0


	//   ....[140]....
        /*062c*/ 	.word	0x0000bed0


	//   ....[141]....
        /*0630*/ 	.word	0x0000bf30


	//   ....[142]....
        /*0634*/ 	.word	0x0000c030


	//   ....[143]....
        /*0638*/ 	.word	0x0000c090


	//   ....[144]....
        /*063c*/ 	.word	0x0000c190


	//   ....[145]....
        /*0640*/ 	.word	0x0000c1f0


	//   ....[146]....
        /*0644*/ 	.word	0x0000c2f0


	//   ....[147]....
        /*0648*/ 	.word	0x0000c350


	//   ....[148]....
        /*064c*/ 	.word	0x0000c450


	//   ....[149]....
        /*0650*/ 	.word	0x0000c4b0


	//   ....[150]....
        /*0654*/ 	.word	0x0000c5a0


	//   ....[151]....
        /*0658*/ 	.word	0x0000c600


	//   ....[152]....
        /*065c*/ 	.word	0x0000c6e0


	//   ....[153]....
        /*0660*/ 	.word	0x0000c760


	//   ....[154]....
        /*0664*/ 	.word	0x0000c840


	//   ....[155]....
        /*0668*/ 	.word	0x0000c8a0


	//   ....[156]....
        /*066c*/ 	.word	0x0000c990


	//   ....[157]....
        /*0670*/ 	.word	0x0000ca10


	//   ....[158]....
        /*0674*/ 	.word	0x0000cad0


	//   ....[159]....
        /*0678*/ 	.word	0x0000cb50


	//   ....[160]....
        /*067c*/ 	.word	0x0000cbe0


	//   ....[161]....
        /*0680*/ 	.word	0x0000cd20


	//   ....[162]....
        /*0684*/ 	.word	0x0000cdd0


	//   ....[163]....
        /*0688*/ 	.word	0x0000ce40


	//   ....[164]....
        /*068c*/ 	.word	0x0000cf10


	//   ....[165]....
        /*0690*/ 	.word	0x0000cf70


	//   ....[166]....
        /*0694*/ 	.word	0x0000d020


	//   ....[167]....
        /*0698*/ 	.word	0x0000d080


	//   ....[168]....
        /*069c*/ 	.word	0x0000d130


	//   ....[169]....
        /*06a0*/ 	.word	0x0000d190


	//   ....[170]....
        /*06a4*/ 	.word	0x0000d240


	//   ....[171]....
        /*06a8*/ 	.word	0x0000d2a0


	//   ....[172]....
        /*06ac*/ 	.word	0x0000d350


	//   ....[173]....
        /*06b0*/ 	.word	0x0000d3b0


	//   ....[174]....
        /*06b4*/ 	.word	0x0000d460


	//   ....[175]....
        /*06b8*/ 	.word	0x0000d4c0


	//   ....[176]....
        /*06bc*/ 	.word	0x0000d570


	//   ....[177]....
        /*06c0*/ 	.word	0x0000d660


	//   ....[178]....
        /*06c4*/ 	.word	0x0000d710


	//   ....[179]....
        /*06c8*/ 	.word	0x0000d770


	//   ....[180]....
        /*06cc*/ 	.word	0x0000d830


	//   ....[181]....
        /*06d0*/ 	.word	0x0000d890


	//   ....[182]....
        /*06d4*/ 	.word	0x0000d950


	//   ....[183]....
        /*06d8*/ 	.word	0x0000d9b0


	//   ....[184]....
        /*06dc*/ 	.word	0x0000da70


	//   ....[185]....
        /*06e0*/ 	.word	0x0000dad0


	//   ....[186]....
        /*06e4*/ 	.word	0x0000db90


	//   ....[187]....
        /*06e8*/ 	.word	0x0000dbf0


	//   ....[188]....
        /*06ec*/ 	.word	0x0000dcb0


	//   ....[189]....
        /*06f0*/ 	.word	0x0000dd10


	//   ....[190]....
        /*06f4*/ 	.word	0x0000ddd0


	//   ....[191]....
        /*06f8*/ 	.word	0x0000de30


	//   ....[192]....
        /*06fc*/ 	.word	0x0000dee0


	//   ....[193]....
        /*0700*/ 	.word	0x0000dfd0


	//   ....[194]....
        /*0704*/ 	.word	0x0000e080


	//   ....[195]....
        /*0708*/ 	.word	0x0000e0f0


	//   ....[196]....
        /*070c*/ 	.word	0x0000e1e0


	//   ....[197]....
        /*0710*/ 	.word	0x0000e240


	//   ....[198]....
        /*0714*/ 	.word	0x0000e2f0


	//   ....[199]....
        /*0718*/ 	.word	0x0000e350


	//   ....[200]....
        /*071c*/ 	.word	0x0000e410


	//   ....[201]....
        /*0720*/ 	.word	0x0000e470


	//   ....[202]....
        /*0724*/ 	.word	0x0000e520


	//   ....[203]....
        /*0728*/ 	.word	0x0000e580


	//   ....[204]....
        /*072c*/ 	.word	0x0000e640


	//   ....[205]....
        /*0730*/ 	.word	0x0000e6a0


	//   ....[206]....
        /*0734*/ 	.word	0x0000e750


	//   ....[207]....
        /*0738*/ 	.word	0x0000e7b0


	//   ....[208]....
        /*073c*/ 	.word	0x0000e860


	//   ....[209]....
        /*0740*/ 	.word	0x0000e970


	//----- nvinfo : EIATTR_REG_RECONFIG
	.align		4
.L_85:
        /*0744*/ 	.byte	0x01, 0x54
	.zero		2


	//----- nvinfo : EIATTR_SYSCALL_OFFSETS
	.align		4
        /*0748*/ 	.byte	0x04, 0x46
        /*074a*/ 	.short	(.L_87 - .L_86)


	//   ....[0]....
.L_86:
        /*074c*/ 	.word	0x00001000


	//   ....[1]....
        /*0750*/ 	.word	0x00007870


	//   ....[2]....
        /*0754*/ 	.word	0x000079b0


	//   ....[3]....
        /*0758*/ 	.word	0x00007aa0


	//   ....[4]....
        /*075c*/ 	.word	0x000088b0


	//----- nvinfo : EIATTR_MBARRIER_INSTR_OFFSETS
	.align		4
.L_87:
        /*0760*/ 	.byte	0x04, 0x39
        /*0762*/ 	.short	(.L_89 - .L_88)


	//   ....[0]....
.L_88:
        /*0764*/ 	.word	0x00000180
        /*0768*/ 	.word	0x000000ff
        /*076c*/ 	.word	0x00016800
        /*0770*/ 	.short	0x0100
        /*0772*/ 	.byte	0x08
	.zero		1


	//   ....[1]....
        /*0774*/ 	.word	0x00000190
        /*0778*/ 	.word	0x000000ff
        /*077c*/ 	.word	0x00016820
        /*0780*/ 	.short	0x0100
        /*0782*/ 	.byte	0x08
	.zero		1


	//   ....[2]....
        /*0784*/ 	.word	0x00000280
        /*0788*/ 	.word	0x000000ff
        /*078c*/ 	.word	0x00016830
        /*0790*/ 	.short	0x0100
        /*0792*/ 	.byte	0x08
	.zero		1


	//   ....[3]....
        /*0794*/ 	.word	0x00000290
        /*0798*/ 	.word	0x000000ff
        /*079c*/ 	.word	0x00016840
        /*07a0*/ 	.short	0x0100
        /*07a2*/ 	.byte	0x08
	.zero		1


	//   ....[4]....
        /*07a4*/ 	.word	0x000002a0
        /*07a8*/ 	.word	0x000000ff
        /*07ac*/ 	.word	0x00016838
        /*07b0*/ 	.short	0x0100
        /*07b2*/ 	.byte	0x08
	.zero		1


	//   ....[5]....
        /*07b4*/ 	.word	0x000002b0
        /*07b8*/ 	.word	0x000000ff
        /*07bc*/ 	.word	0x00016848
        /*07c0*/ 	.short	0x0100
        /*07c2*/ 	.byte	0x08
	.zero		1


	//   ....[6]....
        /*07c4*/ 	.word	0x000003e0
        /*07c8*/ 	.word	0x000000ff
        /*07cc*/ 	.word	0x00016850
        /*07d0*/ 	.short	0x0100
        /*07d2*/ 	.byte	0x08
	.zero		1


	//   ....[7]....
        /*07d4*/ 	.word	0x000003f0
        /*07d8*/ 	.word	0x000000ff
        /*07dc*/ 	.word	0x00016860
        /*07e0*/ 	.short	0x0100
        /*07e2*/ 	.byte	0x08
	.zero		1


	//   ....[8]....
        /*07e4*/ 	.word	0x00000400
        /*07e8*/ 	.word	0x000000ff
        /*07ec*/ 	.word	0x00016858
        /*07f0*/ 	.short	0x0100
        /*07f2*/ 	.byte	0x08
	.zero		1


	//   ....[9]....
        /*07f4*/ 	.word	0x00000410
        /*07f8*/ 	.word	0x000000ff
        /*07fc*/ 	.word	0x00016868
        /*0800*/ 	.short	0x0100
        /*0802*/ 	.byte	0x08
	.zero		1


	//   ....[10]....
        /*0804*/ 	.word	0x00000500
        /*0808*/ 	.word	0x000000ff
        /*080c*/ 	.word	0x00016870
        /*0810*/ 	.short	0x0100
        /*0812*/ 	.byte	0x06
	.zero		1


	//   ....[11]....
        /*0814*/ 	.word	0x00000510
        /*0818*/ 	.word	0x000000ff
        /*081c*/ 	.word	0x00016880
        /*0820*/ 	.short	0x0100
        /*0822*/ 	.byte	0x06
	.zero		1


	//   ....[12]....
        /*0824*/ 	.word	0x00000520
        /*0828*/ 	.word	0x000000ff
        /*082c*/ 	.word	0x00016878
        /*0830*/ 	.short	0x0100
        /*0832*/ 	.byte	0x06
	.zero		1


	//   ....[13]....
        /*0834*/ 	.word	0x00000530
        /*0838*/ 	.word	0x000000ff
        /*083c*/ 	.word	0x00016888
        /*0840*/ 	.short	0x0100
        /*0842*/ 	.byte	0x06
	.zero		1


	//   ....[14]....
        /*0844*/ 	.word	0x00000660
        /*0848*/ 	.word	0x000000ff
        /*084c*/ 	.word	0x00016890
        /*0850*/ 	.short	0x0100
        /*0852*/ 	.byte	0x08
	.zero		1


	//   ....[15]....
        /*0854*/ 	.word	0x00000670
        /*0858*/ 	.word	0x000000ff
        /*085c*/ 	.word	0x000168a0
        /*0860*/ 	.short	0x0100
        /*0862*/ 	.byte	0x08
	.zero		1


	//   ....[16]....
        /*0864*/ 	.word	0x00000680
        /*0868*/ 	.word	0x000000ff
        /*086c*/ 	.word	0x00016898
        /*0870*/ 	.short	0x0100
        /*0872*/ 	.byte	0x08
	.zero		1


	//   ....[17]....
        /*0874*/ 	.word	0x00000690
        /*0878*/ 	.word	0x000000ff
        /*087c*/ 	.word	0x000168a8
        /*0880*/ 	.short	0x0100
        /*0882*/ 	.byte	0x08
	.zero		1


	//   ....[18]....
        /*0884*/ 	.word	0x000007d0
        /*0888*/ 	.word	0x000000ff
        /*088c*/ 	.word	0x000168b0
        /*0890*/ 	.short	0x0100
        /*0892*/ 	.byte	0x08
	.zero		1


	//   ....[19]....
        /*0894*/ 	.word	0x000007e0
        /*0898*/ 	.word	0x000000ff
        /*089c*/ 	.word	0x000168c0
        /*08a0*/ 	.short	0x0100
        /*08a2*/ 	.byte	0x08
	.zero		1


	//   ....[20]....
        /*08a4*/ 	.word	0x000007f0
        /*08a8*/ 	.word	0x000000ff
        /*08ac*/ 	.word	0x000168b8
        /*08b0*/ 	.short	0x0100
        /*08b2*/ 	.byte	0x08
	.zero		1


	//   ....[21]....
        /*08b4*/ 	.word	0x00000800
        /*08b8*/ 	.word	0x000000ff
        /*08bc*/ 	.word	0x000168c8
        /*08c0*/ 	.short	0x0100
        /*08c2*/ 	.byte	0x08
	.zero		1


	//   ....[22]....
        /*08c4*/ 	.word	0x00001060
        /*08c8*/ 	.word	0x000000ff
        /*08cc*/ 	.word	0x00016800
        /*08d0*/ 	.short	0x010a
        /*08d2*/ 	.byte	0x2c
	.zero		1


	//   ....[23]....
        /*08d4*/ 	.word	0x000010e0
        /*08d8*/ 	.word	0x00000000
        /*08dc*/ 	.word	0x00016830
        /*08e0*/ 	.short	0x010a
        /*08e2*/ 	.byte	0x3f
	.zero		1


	//   ....[24]....
        /*08e4*/ 	.word	0x00001130
        /*08e8*/ 	.word	0x00000000
        /*08ec*/ 	.word	0x00016830
        /*08f0*/ 	.short	0x010a
        /*08f2*/ 	.byte	0x3f
	.zero		1


	//   ....[25]....
        /*08f4*/ 	.word	0x00001cc0
        /*08f8*/ 	.word	0x000000ff
        /*08fc*/ 	.word	0x00000000
        /*0900*/ 	.short	0x0101
        /*0902*/ 	.byte	0x06
	.zero		1


	//   ....[26]....
        /*0904*/ 	.word	0x00003930
        /*0908*/ 	.word	0x000000ff
        /*090c*/ 	.word	0x00016830
        /*0910*/ 	.short	0x010a
        /*0912*/ 	.byte	0x06
	.zero		1


	//   ....[27]....
        /*0914*/ 	.word	0x00003970
        /*0918*/ 	.word	0x000000ff
        /*091c*/ 	.word	0x00016830
        /*0920*/ 	.short	0x010a
        /*0922*/ 	.byte	0x06
	.zero		1


	//   ....[28]....
        /*0924*/ 	.word	0x00003b80
        /*0928*/ 	.word	0x000000ff
        /*092c*/ 	.word	0x00016850
        /*0930*/ 	.short	0x010a
        /*0932*/ 	.byte	0x06
	.zero		1


	//   ....[29]....
        /*0934*/ 	.word	0x00003bc0
        /*0938*/ 	.word	0x000000ff
        /*093c*/ 	.word	0x00016850
        /*0940*/ 	.short	0x010a
        /*0942*/ 	.byte	0x06
	.zero		1


	//   ....[30]....
        /*0944*/ 	.word	0x00004410
        /*0948*/ 	.word	0x000000ff
        /*094c*/ 	.word	0x00000000
        /*0950*/ 	.short	0x0101
        /*0952*/ 	.byte	0x06
	.zero		1


	//   ....[31]....
        /*0954*/ 	.word	0x00005990
        /*0958*/ 	.word	0x000000ff
        /*095c*/ 	.word	0x00000000
        /*0960*/ 	.short	0x0101
        /*0962*/ 	.byte	0x06
	.zero		1


	//   ....[32]....
        /*0964*/ 	.word	0x00005da0
        /*0968*/ 	.word	0x000000ff
        /*096c*/ 	.word	0x00016850
        /*0970*/ 	.short	0x010a
        /*0972*/ 	.byte	0x04
	.zero		1


	//   ....[33]....
        /*0974*/ 	.word	0x00005de0
        /*0978*/ 	.word	0x000000ff
        /*097c*/ 	.word	0x00016850
        /*0980*/ 	.short	0x010a
        /*0982*/ 	.byte	0x04
	.zero		1


	//   ....[34]....
        /*0984*/ 	.word	0x00006500
        /*0988*/ 	.word	0x000000ff
        /*098c*/ 	.word	0x00000000
        /*0990*/ 	.short	0x0101
        /*0992*/ 	.byte	0x04
	.zero		1


	//   ....[35]....
        /*0994*/ 	.word	0x00006fa0
        /*0998*/ 	.word	0x000000ff
        /*099c*/ 	.word	0x00000000
        /*09a0*/ 	.short	0x0101
        /*09a2*/ 	.byte	0x2c
	.zero		1


	//   ....[36]....
        /*09a4*/ 	.word	0x00007f70
        /*09a8*/ 	.word	0x00000000
        /*09ac*/ 	.word	0x00016840
        /*09b0*/ 	.short	0x010a
        /*09b2*/ 	.byte	0x3f
	.zero		1


	//   ....[37]....
        /*09b4*/ 	.word	0x00008690
        /*09b8*/ 	.word	0x00000000
        /*09bc*/ 	.word	0x00016830
        /*09c0*/ 	.short	0x0107
        /*09c2*/ 	.byte	0x3f
	.zero		1


	//   ....[38]....
        /*09c4*/ 	.word	0x00008750
        /*09c8*/ 	.word	0x00000000
        /*09cc*/ 	.word	0x00016830
        /*09d0*/ 	.short	0x0101
        /*09d2*/ 	.byte	0x3f
	.zero		1


	//   ....[39]....
        /*09d4*/ 	.word	0x000094b0
        /*09d8*/ 	.word	0x000000ff
        /*09dc*/ 	.word	0x00016800
        /*09e0*/ 	.short	0x0107
        /*09e2*/ 	.byte	0x26
	.zero		1


	//   ....[40]....
        /*09e4*/ 	.word	0x00009510
        /*09e8*/ 	.word	0x000000ff
        /*09ec*/ 	.word	0x00016800
        /*09f0*/ 	.short	0x0101
        /*09f2*/ 	.byte	0x26
	.zero		1


	//   ....[41]....
        /*09f4*/ 	.word	0x00009530
        /*09f8*/ 	.word	0x000000ff
        /*09fc*/ 	.word	0x00016820
        /*0a00*/ 	.short	0x010a
        /*0a02*/ 	.byte	0x26
	.zero		1


	//   ....[42]....
        /*0a04*/ 	.word	0x000098a0
        /*0a08*/ 	.word	0x00000005
        /*0a0c*/ 	.word	0x00016840
        /*0a10*/ 	.short	0x010a
        /*0a12*/ 	.byte	0x3f
	.zero		1


	//   ....[43]....
        /*0a14*/ 	.word	0x00009d60
        /*0a18*/ 	.word	0x00000005
        /*0a1c*/ 	.word	0x00016830
        /*0a20*/ 	.short	0x0107
        /*0a22*/ 	.byte	0x3f
	.zero		1


	//   ....[44]....
        /*0a24*/ 	.word	0x00009e20
        /*0a28*/ 	.word	0x00000005
        /*0a2c*/ 	.word	0x00016830
        /*0a30*/ 	.short	0x0101
        /*0a32*/ 	.byte	0x3f
	.zero		1


	//   ....[45]....
        /*0a34*/ 	.word	0x00009e80
        /*0a38*/ 	.word	0x00000005
        /*0a3c*/ 	.word	0x00016860
        /*0a40*/ 	.short	0x010a
        /*0a42*/ 	.byte	0x3f
	.zero		1


	//   ....[46]....
        /*0a44*/ 	.word	0x0000a2e0
        /*0a48*/ 	.word	0x00000005
        /*0a4c*/ 	.word	0x00016850
        /*0a50*/ 	.short	0x0107
        /*0a52*/ 	.byte	0x3f
	.zero		1


	//   ....[47]....
        /*0a54*/ 	.word	0x0000a4a0
        /*0a58*/ 	.word	0x00000005
        /*0a5c*/ 	.word	0x00016850
        /*0a60*/ 	.short	0x0101
        /*0a62*/ 	.byte	0x3f
	.zero		1


	//   ....[48]....
        /*0a64*/ 	.word	0x0000a5a0
        /*0a68*/ 	.word	0x00000004
        /*0a6c*/ 	.word	0x00016860
        /*0a70*/ 	.short	0x010a
        /*0a72*/ 	.byte	0x3f
	.zero		1


	//   ....[49]....
        /*0a74*/ 	.word	0x0000a9e0
        /*0a78*/ 	.word	0x00000004
        /*0a7c*/ 	.word	0x00016850
        /*0a80*/ 	.short	0x0107
        /*0a82*/ 	.byte	0x3f
	.zero		1


	//   ....[50]....
        /*0a84*/ 	.word	0x0000aac0
        /*0a88*/ 	.word	0x00000004
        /*0a8c*/ 	.word	0x00016850
        /*0a90*/ 	.short	0x0101
        /*0a92*/ 	.byte	0x3f
	.zero		1


	//   ....[51]....
        /*0a94*/ 	.word	0x0000abf0
        /*0a98*/ 	.word	0x00000007
        /*0a9c*/ 	.word	0x00016820
        /*0aa0*/ 	.short	0x010a
        /*0aa2*/ 	.byte	0x3f
	.zero		1


	//   ....[52]....
        /*0aa4*/ 	.word	0x0000ad70
        /*0aa8*/ 	.word	0x00000005
        /*0aac*/ 	.word	0x00016840
        /*0ab0*/ 	.short	0x010a
        /*0ab2*/ 	.byte	0x3f
	.zero		1


	//   ....[53]....
        /*0ab4*/ 	.word	0x0000ae10
        /*0ab8*/ 	.word	0x00000003
        /*0abc*/ 	.word	0x00016840
        /*0ac0*/ 	.short	0x010a
        /*0ac2*/ 	.byte	0x3f
	.zero		1


	//   ....[54]....
        /*0ac4*/ 	.word	0x0000ae50
        /*0ac8*/ 	.word	0x00000005
        /*0acc*/ 	.word	0x00016860
        /*0ad0*/ 	.short	0x010a
        /*0ad2*/ 	.byte	0x3f
	.zero		1


	//   ....[55]....
        /*0ad4*/ 	.word	0x0000ae90
        /*0ad8*/ 	.word	0x00000003
        /*0adc*/ 	.word	0x00016860
        /*0ae0*/ 	.short	0x010a
        /*0ae2*/ 	.byte	0x3f
	.zero		1


	//   ....[56]....
        /*0ae4*/ 	.word	0x0000af00
        /*0ae8*/ 	.word	0x00000003
        /*0aec*/ 	.word	0x00016800
        /*0af0*/ 	.short	0x010a
        /*0af2*/ 	.byte	0x3f
	.zero		1


	//   ....[57]....
        /*0af4*/ 	.word	0x0000af50
        /*0af8*/ 	.word	0x00000000
        /*0afc*/ 	.word	0x00016830
        /*0b00*/ 	.short	0x010a
        /*0b02*/ 	.byte	0x3f
	.zero		1


	//   ....[58]....
        /*0b04*/ 	.word	0x0000afb0
        /*0b08*/ 	.word	0x00000007
        /*0b0c*/ 	.word	0x00016830
        /*0b10*/ 	.short	0x010a
        /*0b12*/ 	.byte	0x3f
	.zero		1


	//   ....[59]....
        /*0b14*/ 	.word	0x0000b010
        /*0b18*/ 	.word	0x00000007
        /*0b1c*/ 	.word	0x00016850
        /*0b20*/ 	.short	0x010a
        /*0b22*/ 	.byte	0x3f
	.zero		1


	//   ....[60]....
        /*0b24*/ 	.word	0x0000b070
        /*0b28*/ 	.word	0x00000007
        /*0b2c*/ 	.word	0x00016850
        /*0b30*/ 	.short	0x010a
        /*0b32*/ 	.byte	0x3f
	.zero		1


	//   ....[61]....
        /*0b34*/ 	.word	0x0000b190
        /*0b38*/ 	.word	0x00000000
        /*0b3c*/ 	.word	0x00016840
        /*0b40*/ 	.short	0x010a
        /*0b42*/ 	.byte	0x3f
	.zero		1


	//   ....[62]....
        /*0b44*/ 	.word	0x0000cc20
        /*0b48*/ 	.word	0x00000003
        /*0b4c*/ 	.word	0x00016820
        /*0b50*/ 	.short	0x010a
        /*0b52*/ 	.byte	0x3f
	.zero		1


	//   ....[63]....
        /*0b54*/ 	.word	0x0000cc70
        /*0b58*/ 	.word	0x00000005
        /*0b5c*/ 	.word	0x00016840
        /*0b60*/ 	.short	0x010a
        /*0b62*/ 	.byte	0x3f
	.zero		1


	//   ....[64]....
        /*0b64*/ 	.word	0x0000d5b0
        /*0b68*/ 	.word	0x00000005
        /*0b6c*/ 	.word	0x00016860
        /*0b70*/ 	.short	0x010a
        /*0b72*/ 	.byte	0x3f
	.zero		1


	//   ....[65]....
        /*0b74*/ 	.word	0x0000df20
        /*0b78*/ 	.word	0x00000004
        /*0b7c*/ 	.word	0x00016860
        /*0b80*/ 	.short	0x010a
        /*0b82*/ 	.byte	0x3f
	.zero		1


	//   ....[66]....
        /*0b84*/ 	.word	0x0000e890
        /*0b88*/ 	.word	0x00000007
        /*0b8c*/ 	.word	0x00016820
        /*0b90*/ 	.short	0x010a
        /*0b92*/ 	.byte	0x3f
	.zero		1


	//   ....[67]....
        /*0b94*/ 	.word	0x0000ea30
        /*0b98*/ 	.word	0x00000005
        /*0b9c*/ 	.word	0x00016840
        /*0ba0*/ 	.short	0x010a
        /*0ba2*/ 	.byte	0x3f
	.zero		1


	//   ....[68]....
        /*0ba4*/ 	.word	0x0000ea80
        /*0ba8*/ 	.word	0x00000003
        /*0bac*/ 	.word	0x00016840
        /*0bb0*/ 	.short	0x010a
        /*0bb2*/ 	.byte	0x3f
	.zero		1


	//   ....[69]....
        /*0bb4*/ 	.word	0x0000ead0
        /*0bb8*/ 	.word	0x00000005
        /*0bbc*/ 	.word	0x00016860
        /*0bc0*/ 	.short	0x010a
        /*0bc2*/ 	.byte	0x3f
	.zero		1


	//----- nvinfo : EIATTR_NUM_MBARRIERS
	.align		4
.L_89:
        /*0bc4*/ 	.byte	0x03, 0x38
        /*0bc6*/ 	.short	0x0016


	//----- nvinfo : EIATTR_EXIT_INSTR_OFFSETS
	.align		4
        /*0bc8*/ 	.byte	0x04, 0x1c
        /*0bca*/ 	.short	(.L_91 - .L_90)


	//   ....[0]....
.L_90:
        /*0bcc*/ 	.word	0x00000960


	//   ....[1]....
        /*0bd0*/ 	.word	0x00007200


	//   ....[2]....
        /*0bd4*/ 	.word	0x0000aee0


	//----- nvinfo : EIATTR_MAX_THREADS
	.align		4
.L_91:
        /*0bd8*/ 	.byte	0x04, 0x05
        /*0bda*/ 	.short	(.L_93 - .L_92)
.L_92:
        /*0bdc*/ 	.word	0x00000200
        /*0be0*/ 	.word	0x00000001
        /*0be4*/ 	.word	0x00000001


	//----- nvinfo : EIATTR_CRS_STACK_SIZE
	.align		4
.L_93:
        /*0be8*/ 	.byte	0x04, 0x1e
        /*0bea*/ 	.short	(.L_95 - .L_94)
.L_94:
        /*0bec*/ 	.word	0x00000000


	//----- nvinfo : EIATTR_CBANK_PARAM_SIZE
	.align		4
.L_95:
        /*0bf0*/ 	.byte	0x03, 0x19
        /*0bf2*/ 	.short	0x0a70


	//----- nvinfo : EIATTR_PARAM_CBANK
	.align		4
        /*0bf4*/ 	.byte	0x04, 0x0a
        /*0bf6*/ 	.short	(.L_97 - .L_96)
	.align		4
.L_96:
        /*0bf8*/ 	.word	index@(.nv.constant0._ZN7cutlass13device_kernelIN5flash11enable_sm90INS1_16FlashAttnFwdSm90INS1_25CollectiveMainloopFwdSm90ILi2EN4cute5tupleIJNS5_1CILi1EEES8_S8_EEENS6_IJNS7_ILi192EEENS7_ILi128EEENS7_ILi64EEEEEELi64ENS_10bfloat16_tEfNS_4arch4Sm90ELb0ELb0ELb1ELb0ELb1ELb0ELb0ELb1ELb1ELb1ELb0ELb0EEENS1_21CollectiveEpilogueFwdINS6_IJSA_SC_SB_EEES9_SE_SG_Li384ELb0ELb1ELb0ELb0EEENS1_29StaticPersistentTileSchedulerILb0EEEEEEEEEvNT_6ParamsE)
        /*0bfc*/ 	.short	0x0210
        /*0bfe*/ 	.short	0x0a70


	//----- nvinfo : EIATTR_SW_WAR
	.align		4
.L_97:
        /*0c00*/ 	.byte	0x04, 0x36
        /*0c02*/ 	.short	(.L_99 - .L_98)
.L_98:
        /*0c04*/ 	.word	0x00000008
.L_99:


//--------------------- .nv.info._ZN7cutlass13device_kernelIN5flash11enable_sm90INS1_16FlashAttnFwdSm90INS1_25CollectiveMainloopFwdSm90ILi2EN4cute5tupleIJNS5_1CILi1EEES8_S8_EEENS6_IJNS7_ILi192EEENS7_ILi128EEENS7_ILi64EEEEEELi64ENS_10bfloat16_tEfNS_4arch4Sm90ELb0ELb0ELb1ELb1ELb1ELb0ELb0ELb1ELb1ELb1ELb0ELb0EEENS1_21CollectiveEpilogueFwdINS6_IJSA_SC_SB_EEES9_SE_SG_Li384ELb1ELb1ELb0ELb0EEENS1_36VarlenDynamicPersistentTileSchedulerILi192ELi128ELi384ELi128ELb0ELb1ELb1ELb0ELb1ELb1EEEEEEEEEvNT_6ParamsE --------------------------
	.section	.nv.info._ZN7cutlass13device_kernelIN5flash11enable_sm90INS1_16FlashAttnFwdSm90INS1_25CollectiveMainloopFwdSm90ILi2EN4cute5tupleIJNS5_1CILi1EEES8_S8_EEENS6_IJNS7_ILi192EEENS7_ILi128EEENS7_ILi64EEEEEELi64ENS_10bfloat16_tEfNS_4arch4Sm90ELb0ELb0ELb1ELb1ELb1ELb0ELb0ELb1ELb1ELb1ELb0ELb0EEENS1_21CollectiveEpilogueFwdINS6_IJSA_SC_SB_EEES9_SE_SG_Li384ELb1ELb1ELb0ELb0EEENS1_36VarlenDynamicPersistentTileSchedulerILi192ELi128ELi384ELi128ELb0ELb1ELb1ELb0ELb1ELb1EEEEEEEEEvNT_6ParamsE,"",@"SHT_CUDA_INFO"
	.sectionflags	@""
	.align	4


	//----- nvinfo : EIATTR_CUDA_API_VERSION
	.align		4
        /*0000*/ 	.byte	0x04, 0x37
        /*0002*/ 	.short	(.L_101 - .L_100)
.L_100:
        /*0004*/ 	.word	0x00000082


	//----- nvinfo : EIATTR_KPARAM_INFO
	.align		4
.L_101:
        /*0008*/ 	.byte	0x04, 0x17
        /*000a*/ 	.short	(.L_103 - .L_102)
.L_102:
        /*000c*/ 	.word	0x00000000
        /*0010*/ 	.short	0x0000
        /*0012*/ 	.short	0x0070
        /*0014*/ 	.byte	0x00, 0xf0, 0x01, 0x2a


	//----- nvinfo : EIATTR_SPARSE_MMA_MASK
	.align		4
.L_103:
        /*0018*/ 	.byte	0x03, 0x50
        /*001a*/ 	.short	0x0000


	//----- nvinfo : EIATTR_MAXREG_COUNT
	.align		4
        /*001c*/ 	.byte	0x03, 0x1b
        /*001e*/ 	.short	0x0080


	//----- nvinfo : EIATTR_NUM_BARRIERS
	.align		4
        /*0020*/ 	.byte	0x02, 0x4c
        /*0022*/ 	.byte	0x10
	.zero		1


	//----- nvinfo : EIATTR_EXTERNS
	.align		4
        /*0024*/ 	.byte	0x04, 0x0f
        /*0026*/ 	.short	(.L_105 - .L_104)


	//   ....[0]....
	.align		4
.L_104:
        /*0028*/ 	.word	index@(__assertfail)


	//----- nvinfo : EIATTR_ANNOTATIONS
	.align		4
.L_105:
        /*002c*/ 	.byte	0x04, 0x55
        /*002e*/ 	.short	(.L_107 - .L_106)


	//   ....[0]....
.L_106:
        /*0030*/ 	.word	0x00000001
        /*0034*/ 	.byte	0xe0, 0x83, 0x00, 0x00, 0x01, 0x00, 0x00, 0x00, 0x50, 0x84, 0x00, 0x00, 0x01, 0x00, 0x00, 0x00
        /* <DEDUP_REMOVED lines=26> */
        /*01e4*/ 	.byte	0x70, 0xd7, 0x00, 0x00


	//----- nvinfo : EIATTR_MERCURY_ISA_VERSION
	.align		4
.L_107:
        /*01e8*/ 	.byte	0x03, 0x5f
        /*01ea*/ 	.short	0x0101


	//----- nvinfo : EIATTR_UNUSED_LOAD_BYTE_OFFSET
	.align		4
        /*01ec*/ 	.byte	0x04, 0x44
        /*01ee*/ 	.short	(.L_109 - .L_108)


	//   ....[0]....
.L_108:
        /*01f0*/ 	.word	0x00000970
        /*01f4*/ 	.word	0x0000fff0


	//   ....[1]....
        /*01f8*/ 	.word	0x00006aa0
        /*01fc*/ 	.word	0x0000fff0


	//----- nvinfo : EIATTR_INT_WARP_WIDE_INSTR_OFFSETS
	.align		4
.L_109:
        /*0200*/ 	.byte	0x04, 0x31
        /*0202*/ 	.short	(.L_111 - .L_110)


	//   ....[0]....
.L_110:
        /*0204*/ 	.word	0x000000c0


	//   ....[1]....
        /*0208*/ 	.word	0x000000d0


	//   ....[2]....
        /*020c*/ 	.word	0x00000170


	//   ....[3]....
        /*0210*/ 	.word	0x00009400


	//   ....[4]....
        /*0214*/ 	.word	0x00009490


	//   ....[5]....
        /*0218*/ 	.word	0x0000c680


	//   ....[6]....
        /*021c*/ 	.word	0x0000c710


	//----- nvinfo : EIATTR_COOP_GROUP_MASK_REGIDS
	.align		4
.L_111:
        /*0220*/ 	.byte	0x04, 0x29
        /*0222*/ 	.short	(.L_113 - .L_112)


	//   ....[0]....
.L_112:
        /*0224*/ 	.word	0xffffffff


	//   ....[1]....
        /*0228*/ 	.word	0xffffffff


	//   ....[2]....
        /*022c*/ 	.word	0xffffffff


	//   ....[3]....
        /*0230*/ 	.word	0xffffffff


	//   ....[4]....
        /*0234*/ 	.word	0xffffffff


	//   ....[5]....
        /*0238*/ 	.word	0xffffffff


	//   ....[6]....
        /*023c*/ 	.word	0xffffffff


	//   ....[7]....
        /*0240*/ 	.word	0xffffffff


	//   ....[8]....
        /*0244*/ 	.word	0xffffffff


	//   ....[9]....
        /*0248*/ 	.word	0xffffffff


	//   ....[10]....
        /*024c*/ 	.word	0xffffffff


	//   ....[11]....
        /*0250*/ 	.word	0xffffffff


	//   ....[12]....
        /*0254*/ 	.word	0xffffffff


	//   ....[13]....
        /*0258*/ 	.word	0xffffffff


	//   ....[14]....
        /*025c*/ 	.word	0xffffffff


	//   ....[15]....
        /*0260*/ 	.word	0xffffffff


	//   ....[16]....
        /*0264*/ 	.word	0xffffffff


	//   ....[17]....
        /*0268*/ 	.word	0xffffffff


	//   ....[18]....
        /*026c*/ 	.word	0xffffffff


	//   ....[19]....
        /*0270*/ 	.word	0xffffffff


	//   ....[20]....
        /*0274*/ 	.word	0xffffffff


	//   ....[21]....
        /*0278*/ 	.word	0xffffffff


	//   ....[22]....
        /*027c*/ 	.word	0xffffffff


	//   ....[23]....
        /*0280*/ 	.word	0xffffffff


	//   ....[24]....
        /*0284*/ 	.word	0xffffffff


	//   ....[25]....
        /*0288*/ 	.word	0xffffffff


	//   ....[26]....
        /*028c*/ 	.word	0xffffffff


	//   ....[27]....
        /*0290*/ 	.word	0xffffffff


	//   ....[28]....
        /*0294*/ 	.word	0xffffffff


	//   ....[29]....
        /*0298*/ 	.word	0xffffffff


	//   ....[30]....
        /*029c*/ 	.word	0xffffffff


	//   ....[31]....
        /*02a0*/ 	.word	0xffffffff


	//   ....[32]....
        /*02a4*/ 	.word	0xffffffff


	//   ....[33]....
        /*02a8*/ 	.word	0xffffffff


	//   ....[34]....
        /*02ac*/ 	.word	0xffffffff


	//   ....[35]....
        /*02b0*/ 	.word	0xffffffff


	//   ....[36]....
        /*02b4*/ 	.word	0xffffffff


	//   ....[37]....
        /*02b8*/ 	.word	0xffffffff


	//   ....[38]....
        /*02bc*/ 	.word	0xffffffff


	//   ....[39]....
        /*02c0*/ 	.word	0xffffffff


	//   ....[40]....
        /*02c4*/ 	.word	0xffffffff


	//   ....[41]....
        /*02c8*/ 	.word	0xffffffff


	//   ....[42]....
        /*02cc*/ 	.word	0xffffffff


	//   ....[43]....
        /*02d0*/ 	.word	0xffffffff


	//   ....[44]....
        /*02d4*/ 	.word	0xffffffff


	//   ....[45]....
        /*02d8*/ 	.word	0xffffffff


	//   ....[46]....
        /*02dc*/ 	.word	0xffffffff


	//   ....[47]....
        /*02e0*/ 	.word	0xffffffff


	//   ....[48]....
        /*02e4*/ 	.word	0xffffffff


	//   ....[49]....
        /*02e8*/ 	.word	0xffffffff


	//   ....[50]....
        /*02ec*/ 	.word	0xffffffff


	//   ....[51]....
        /*02f0*/ 	.word	0xffffffff


	//   ....[52]....
        /*02f4*/ 	.word	0xffffffff


	//   ....[53]....
        /*02f8*/ 	.word	0xffffffff


	//   ....[54]....
        /*02fc*/ 	.word	0xffffffff


	//   ....[55]....
        /*0300*/ 	.word	0xffffffff


	//   ....[56]....
        /*0304*/ 	.word	0xffffffff


	//   ....[57]....
        /*0308*/ 	.word	0xffffffff


	//   ....[58]....
        /*030c*/ 	.word	0xffffffff


	//   ....[59]....
        /*0310*/ 	.word	0xffffffff


	//   ....[60]....
        /*0314*/ 	.word	0xffffffff


	//   ....[61]....
        /*0318*/ 	.word	0xffffffff


	//   ....[62]....
        /*031c*/ 	.word	0xffffffff


	//   ....[63]....
        /*0320*/ 	.word	0xffffffff


	//   ....[64]....
        /*0324*/ 	.word	0xffffffff


	//   ....[65]....
        /*0328*/ 	.word	0xffffffff


	//   ....[66]....
        /*032c*/ 	.word	0xffffffff


	//   ....[67]....
        /*0330*/ 	.word	0xffffffff


	//   ....[68]....
        /*0334*/ 	.word	0xffffffff


	//   ....[69]....
        /*0338*/ 	.word	0xffffffff


	//   ....[70]....
        /*033c*/ 	.word	0xffffffff


	//   ....[71]....
        /*0340*/ 	.word	0xffffffff


	//   ....[72]....
        /*0344*/ 	.word	0xffffffff


	//   ....[73]....
        /*0348*/ 	.word	0xffffffff


	//   ....[74]....
        /*034c*/ 	.word	0xffffffff


	//   ....[75]....
        /*0350*/ 	.word	0xffffffff


	//   ....[76]....
        /*0354*/ 	.word	0xffffffff


	//   ....[77]....
        /*0358*/ 	.word	0xffffffff


	//   ....[78]....
        /*035c*/ 	.word	0xffffffff


	//   ....[79]....
        /*0360*/ 	.word	0xffffffff


	//   ....[80]....
        /*0364*/ 	.word	0xffffffff


	//   ....[81]....
        /*0368*/ 	.word	0xffffffff


	//   ....[82]....
        /*036c*/ 	.word	0xffffffff


	//   ....[83]....
        /*0370*/ 	.word	0xffffffff


	//   ....[84]....
        /*0374*/ 	.word	0xffffffff


	//   ....[85]....
        /*0378*/ 	.word	0xffffffff


	//   ....[86]....
        /*037c*/ 	.word	0xffffffff


	//   ....[87]....
        /*0380*/ 	.word	0xffffffff


	//   ....[88]....
        /*0384*/ 	.word	0xffffffff


	//   ....[89]....
        /*0388*/ 	.word	0xffffffff


	//   ....[90]....
        /*038c*/ 	.word	0xffffffff


	//   ....[91]....
        /*0390*/ 	.word	0xffffffff


	//   ....[92]....
        /*0394*/ 	.word	0xffffffff


	//   ....[93]....
        /*0398*/ 	.word	0xffffffff


	//   ....[94]....
        /*039c*/ 	.word	0xffffffff


	//   ....[95]....
        /*03a0*/ 	.word	0xffffffff


	//   ....[96]....
        /*03a4*/ 	.word	0xffffffff


	//   ....[97]....
        /*03a8*/ 	.word	0xffffffff


	//   ....[98]....
        /*03ac*/ 	.word	0xffffffff


	//   ....[99]....
        /*03b0*/ 	.word	0xffffffff


	//   ....[100]....
        /*03b4*/ 	.word	0xffffffff


	//   ....[101]....
        /*03b8*/ 	.word	0xffffffff


	//   ....[102]....
        /*03bc*/ 	.word	0xffffffff


	//   ....[103]....
        /*03c0*/ 	.word	0xffffffff


	//   ....[104]....
        /*03c4*/ 	.word	0xffffffff


	//   ....[105]....
        /*03c8*/ 	.word	0xffffffff


	//   ....[106]....
        /*03cc*/ 	.word	0xffffffff


	//   ....[107]....
        /*03d0*/ 	.word	0xffffffff


	//   ....[108]....
        /*03d4*/ 	.word	0xffffffff


	//   ....[109]....
        /*03d8*/ 	.word	0xffffffff


	//   ....[110]....
        /*03dc*/ 	.word	0xffffffff


	//   ....[111]....
        /*03e0*/ 	.word	0xffffffff


	//   ....[112]....
        /*03e4*/ 	.word	0xffffffff


	//   ....[113]....
        /*03e8*/ 	.word	0xffffffff


	//   ....[114]....
        /*03ec*/ 	.word	0xffffffff


	//   ....[115]....
        /*03f0*/ 	.word	0xffffffff


	//   ....[116]....
        /*03f4*/ 	.word	0xffffffff


	//   ....[117]....
        /*03f8*/ 	.word	0xffffffff


	//   ....[118]....
        /*03fc*/ 	.word	0xffffffff


	//   ....[119]....
        /*0400*/ 	.word	0xffffffff


	//   ....[120]....
        /*0404*/ 	.word	0xffffffff


	//   ....[121]....
        /*0408*/ 	.word	0xffffffff


	//   ....[122]....
        /*040c*/ 	.word	0xffffffff


	//   ....[123]....
        /*0410*/ 	.word	0xffffffff


	//   ....[124]....
        /*0414*/ 	.word	0xffffffff


	//   ....[125]....
        /*0418*/ 	.word	0xffffffff


	//   ....[126]....
        /*041c*/ 	.word	0xffffffff


	//   ....[127]....
        /*0420*/ 	.word	0xffffffff


	//   ....[128]....
        /*0424*/ 	.word	0xffffffff


	//   ....[129]....
        /*0428*/ 	.word	0xffffffff


	//   ....[130]....
        /*042c*/ 	.word	0xffffffff


	//   ....[131]....
        /*0430*/ 	.word	0xffffffff


	//   ....[132]....
        /*0434*/ 	.word	0xffffffff


	//   ....[133]....
        /*0438*/ 	.word	0xffffffff


	//   ....[134]....
        /*043c*/ 	.word	0xffffffff


	//   ....[135]....
        /*0440*/ 	.word	0xffffffff


	//   ....[136]....
        /*0444*/ 	.word	0xffffffff


	//   ....[137]....
        /*0448*/ 	.word	0xffffffff


	//   ....[138]....
        /*044c*/ 	.word	0xffffffff


	//   ....[139]....
        /*0450*/ 	.word	0xffffffff


	//   ....[140]....
        /*0454*/ 	.word	0xffffffff


	//   ....[141]....
        /*0458*/ 	.word	0xffffffff


	//   ....[142]....
        /*045c*/ 	.word	0xffffffff


	//   ....[143]....
        /*0460*/ 	.word	0xffffffff


	//   ....[144]....
        /*0464*/ 	.word	0xffffffff


	//   ....[145]....
        /*0468*/ 	.word	0xffffffff


	//   ....[146]....
        /*046c*/ 	.word	0xffffffff


	//   ....[147]....
        /*0470*/ 	.word	0xffffffff


	//   ....[148]....
        /*0474*/ 	.word	0xffffffff


	//   ....[149]....
        /*0478*/ 	.word	0xffffffff


	//   ....[150]....
        /*047c*/ 	.word	0xffffffff


	//   ....[151]....
        /*0480*/ 	.word	0xffffffff


	//   ....[152]....
        /*0484*/ 	.word	0xffffffff


	//   ....[153]....
        /*0488*/ 	.word	0xffffffff


	//   ....[154]....
        /*048c*/ 	.word	0xffffffff


	//   ....[155]....
        /*0490*/ 	.word	0xffffffff


	//   ....[156]....
        /*0494*/ 	.word	0xffffffff


	//   ....[157]....
        /*0498*/ 	.word	0xffffffff


	//   ....[158]....
        /*049c*/ 	.word	0xffffffff


	//   ....[159]....
        /*04a0*/ 	.word	0xffffffff


	//   ....[160]....
        /*04a4*/ 	.word	0xffffffff


	//   ....[161]....
        /*04a8*/ 	.word	0x0500000f


	//   ....[162]....
        /*04ac*/ 	.word	0x0500000f


	//   ....[163]....
        /*04b0*/ 	.word	0x0500000f


	//   ....[164]....
        /*04b4*/ 	.word	0x0500000f


	//   ....[165]....
        /*04b8*/ 	.word	0x0500000f


	//   ....[166]....
        /*04bc*/ 	.word	0x0500000f


	//   ....[167]....
        /*04c0*/ 	.word	0x0500000f


	//   ....[168]....
        /*04c4*/ 	.word	0x0500000f


	//   ....[169]....
        /*04c8*/ 	.word	0x0500000f


	//   ....[170]....
        /*04cc*/ 	.word	0x0500000f


	//   ....[171]....
        /*04d0*/ 	.word	0x0500000f


	//   ....[172]....
        /*04d4*/ 	.word	0x0500000f


	//   ....[173]....
        /*04d8*/ 	.word	0x0500000f


	//   ....[174]....
        /*04dc*/ 	.word	0x0500000f


	//   ....[175]....
        /*04e0*/ 	.word	0x0500000f


	//   ....[176]....
        /*04e4*/ 	.word	0x0500000f


	//   ....[177]....
        /*04e8*/ 	.word	0x0500000f


	//   ....[178]....
        /*04ec*/ 	.word	0x0500000f


	//   ....[179]....
        /*04f0*/ 	.word	0x0500000f


	//   ....[180]....
        /*04f4*/ 	.word	0x0500000f


	//   ....[181]....
        /*04f8*/ 	.word	0x0500000f


	//   ....[182]....
        /*04fc*/ 	.word	0x0500000f


	//   ....[183]....
        /*0500*/ 	.word	0x0500000f


	//   ....[184]....
        /*0504*/ 	.word	0x0500000f


	//   ....[185]....
        /*0508*/ 	.word	0x0500000f


	//   ....[186]....
        /*050c*/ 	.word	0x0500000f


	//   ....[187]....
        /*0510*/ 	.word	0x0500000f


	//   ....[188]....
        /*0514*/ 	.word	0x0500000f


	//   ....[189]....
        /*0518*/ 	.word	0x0500000f


	//   ....[190]....
        /*051c*/ 	.word	0x0500000f


	//   ....[191]....
        /*0520*/ 	.word	0x0500000f


	//   ....[192]....
        /*0524*/ 	.word	0x0500000f


	//   ....[193]....
        /*0528*/ 	.word	0x0500000f


	//   ....[194]....
        /*052c*/ 	.word	0x0500000f


	//   ....[195]....
        /*0530*/ 	.word	0x0500000f


	//   ....[196]....
        /*0534*/ 	.word	0x0500000f


	//   ....[197]....
        /*0538*/ 	.word	0x0500000f


	//   ....[198]....
        /*053c*/ 	.word	0x0500000f


	//   ....[199]....
        /*0540*/ 	.word	0x0500000f


	//   ....[200]....
        /*0544*/ 	.word	0x0500000f


	//   ....[201]....
        /*0548*/ 	.word	0x0500000f


	//   ....[202]....
        /*054c*/ 	.word	0x0500000f


	//   ....[203]....
        /*0550*/ 	.word	0x0500000f


	//   ....[204]....
        /*0554*/ 	.word	0x0500000f


	//   ....[205]....
        /*0558*/ 	.word	0x0500000f


	//   ....[206]....
        /*055c*/ 	.word	0x0500000f


	//   ....[207]....
        /*0560*/ 	.word	0x0500000f


	//   ....[208]....
        /*0564*/ 	.word	0x0500000f


	//   ....[209]....
        /*0568*/ 	.word	0x0500000f


	//   ....[210]....
        /*056c*/ 	.word	0x0500000f


	//   ....[211]....
        /*0570*/ 	.word	0x0500000f


	//   ....[212]....
        /*0574*/ 	.word	0x0500000f


	//   ....[213]....
        /*0578*/ 	.word	0x0500000f


	//   ....[214]....
        /*057c*/ 	.word	0x0500000f


	//   ....[215]....
        /*0580*/ 	.word	0x0500000f


	//   ....[216]....
        /*0584*/ 	.word	0x0500000f


	//   ....[217]....
        /*0588*/ 	.word	0x0500000f


	//   ....[218]....
        /*058c*/ 	.word	0x0500000f


	//   ....[219]....
        /*0590*/ 	.word	0x0500000f


	//   ....[220]....
        /*0594*/ 	.word	0x0500000f


	//   ....[221]....
        /*0598*/ 	.word	0x0500000f


	//   ....[222]....
        /*059c*/ 	.word	0x0500000f


	//   ....[223]....
        /*05a0*/ 	.word	0x0500000f


	//   ....[224]....
        /*05a4*/ 	.word	0x0500000f


	//   ....[225]....
        /*05a8*/ 	.word	0x0500000f


	//   ....[226]....
        /*05ac*/ 	.word	0x0500000f


	//   ....[227]....
        /*05b0*/ 	.word	0x0500000f


	//   ....[228]....
        /*05b4*/ 	.word	0x0500000f


	//   ....[229]....
        /*05b8*/ 	.word	0x0500000f


	//   ....[230]....
        /*05bc*/ 	.word	0x0500000f


	//   ....[231]....
        /*05c0*/ 	.word	0x0500000f


	//   ....[232]....
        /*05c4*/ 	.word	0x0500000f


	//   ....[233]....
        /*05c8*/ 	.word	0x0500000f


	//   ....[234]....
        /*05cc*/ 	.word	0x0500000f


	//   ....[235]....
        /*05d0*/ 	.word	0x0500000f


	//   ....[236]....
        /*05d4*/ 	.word	0x0500000f


	//   ....[237]....
        /*05d8*/ 	.word	0x0500000f


	//   ....[238]....
        /*05dc*/ 	.word	0x0500000f


	//   ....[239]....
        /*05e0*/ 	.word	0x0500000f


	//   ....[240]....
        /*05e4*/ 	.word	0x0500000f


	//   ....[241]....
        /*05e8*/ 	.word	0x0500000f


	//   ....[242]....
        /*05ec*/ 	.word	0x0500000f


	//   ....[243]....
        /*05f0*/ 	.word	0x0500000f


	//   ....[244]....
        /*05f4*/ 	.word	0x0500000f


	//   ....[245]....
        /*05f8*/ 	.word	0x0500000f


	//   ....[246]....
        /*05fc*/ 	.word	0x0500000f


	//   ....[247]....
        /*0600*/ 	.word	0x0500000f


	//   ....[248]....
        /*0604*/ 	.word	0x0500000f


	//   ....[249]....
        /*0608*/ 	.word	0x0500000f


	//   ....[250]....
        /*060c*/ 	.word	0x0500000f


	//   ....[251]....
        /*0610*/ 	.word	0x0500000f


	//   ....[252]....
        /*0614*/ 	.word	0x0500000f


	//   ....[253]....
        /*0618*/ 	.word	0x0500000f


	//   ....[254]....
        /*061c*/ 	.word	0x0500000f


	//   ....[255]....
        /*0620*/ 	.word	0x0500000f


	//   ....[0]....
        /*0624*/ 	.word	0x0500000f


	//   ....[1]....
        /*0628*/ 	.word	0x0500000f


	//   ....[2]....
        /*062c*/ 	.word	0x0500000f


	//   ....[3]....
        /*0630*/ 	.word	0x0500000f


	//   ....[4]....
        /*0634*/ 	.word	0x0500000f


	//   ....[5]....
        /*0638*/ 	.word	0x0500000f


	//   ....[6]....
        /*063c*/ 	.word	0x0500000f


	//   ....[7]....
        /*0640*/ 	.word	0x0500000f


	//   ....[8]....
        /*0644*/ 	.word	0x0500000f


	//   ....[9]....
        /*0648*/ 	.word	0x0500000f


	//   ....[10]....
        /*064c*/ 	.word	0x0500000f


	//   ....[11]....
        /*0650*/ 	.word	0x0500000f


	//----- nvinfo : EIATTR_COOP_GROUP_INSTR_OFFSETS
	.align		4
.L_113:
        /*0654*/ 	.byte	0x04, 0x28
        /*0656*/ 	.short	(.L_115 - .L_114)


	//   ....[0]....
.L_114:
        /*0658*/ 	.word	0x00000080


	//   ....[1]....
        /*065c*/ 	.word	0x00000090


	//   ....[2]....
        /*0660*/ 	.word	0x000002d0


	//   ....[3]....
        /*0664*/ 	.word	0x00000430


	//   ....[4]....
        /*0668*/ 	.word	0x00000550


	//   ....[5]....
        /*066c*/ 	.word	0x000006b0


	//   ....[6]....
        /*0670*/ 	.word	0x00001210


	//   ....[7]....
        /*0674*/ 	.word	0x00002a50


	//   ....[8]....
        /*0678*/ 	.word	0x00002aa0


	//   ....[9]....
        /*067c*/ 	.word	0x00002cf0


	//   ....[10]....
        /*0680*/ 	.word	0x00002e90


	//   ....[11]....
        /*0684*/ 	.word	0x00004fe0


	//   ....[12]....
        /*0688*/ 	.word	0x00005020


	//   ....[13]....
        /*068c*/ 	.word	0x00005040


	//   ....[14]....
        /*0690*/ 	.word	0x00005060


	//   ....[15]....
        /*0694*/ 	.word	0x00006310


	//   ....[16]....
        /*0698*/ 	.word	0x00006350


	//   ....[17]....
        /*069c*/ 	.word	0x00006410


	//   ....[18]....
        /*06a0*/ 	.word	0x00006420


	//   ....[19]....
        /*06a4*/ 	.word	0x00007240


	//   ....[20]....
        /*06a8*/ 	.word	0x00007280


	//   ....[21]....
        /*06ac*/ 	.word	0x000072c0


	//   ....[22]....
        /*06b0*/ 	.word	0x000072f0


	//   ....[23]....
        /*06b4*/ 	.word	0x000077d0


	//   ....[24]....
        /*06b8*/ 	.word	0x00007800


	//   ....[25]....
        /*06bc*/ 	.word	0x00007830


	//   ....[26]....
        /*06c0*/ 	.word	0x00007860


	//   ....[27]....
        /*06c4*/ 	.word	0x00007880


	//   ....[28]....
        /*06c8*/ 	.word	0x000078a0


	//   ....[29]....
        /*06cc*/ 	.word	0x000078d0


	//   ....[30]....
        /*06d0*/ 	.word	0x00007900


	//   ....[31]....
        /*06d4*/ 	.word	0x000081a0


	//   ....[32]....
        /*06d8*/ 	.word	0x000081d0


	//   ....[33]....
        /*06dc*/ 	.word	0x00008210


	//   ....[34]....
        /*06e0*/ 	.word	0x00008240


	//   ....[35]....
        /*06e4*/ 	.word	0x00008270


	//   ....[36]....
        /*06e8*/ 	.word	0x00008280


	//   ....[37]....
        /*06ec*/ 	.word	0x00008290


	//   ....[38]....
        /*06f0*/ 	.word	0x000082b0


	//   ....[39]....
        /*06f4*/ 	.word	0x00008400


	//   ....[40]....
        /*06f8*/ 	.word	0x000085f0


	//   ....[41]....
        /*06fc*/ 	.word	0x00008620


	//   ....[42]....
        /*0700*/ 	.word	0x00008650


	//   ....[43]....
        /*0704*/ 	.word	0x00008680


	//   ....[44]....
        /*0708*/ 	.word	0x000086b0


	//   ....[45]....
        /*070c*/ 	.word	0x000086e0


	//   ....[46]....
        /*0710*/ 	.word	0x00008830


	//   ....[47]....
        /*0714*/ 	.word	0x00008860


	//   ....[48]....
        /*0718*/ 	.word	0x00008890


	//   ....[49]....
        /*071c*/ 	.word	0x000088c0


	//   ....[50]....
        /*0720*/ 	.word	0x000088f0


	//   ....[51]....
        /*0724*/ 	.word	0x00008920


	//   ....[52]....
        /*0728*/ 	.word	0x000089b0


	//   ....[53]....
        /*072c*/ 	.word	0x000089e0


	//   ....[54]....
        /*0730*/ 	.word	0x00008a60


	//   ....[55]....
        /*0734*/ 	.word	0x0000a010


	//   ....[56]....
        /*0738*/ 	.word	0x0000a030


	//   ....[57]....
        /*073c*/ 	.word	0x0000a0c0


	//   ....[58]....
        /*0740*/ 	.word	0x0000a0e0


	//   ....[59]....
        /*0744*/ 	.word	0x0000a160


	//   ....[60]....
        /*0748*/ 	.word	0x0000a180


	//   ....[61]....
        /*074c*/ 	.word	0x0000a200


	//   ....[62]....
        /*0750*/ 	.word	0x0000a220


	//   ....[63]....
        /*0754*/ 	.word	0x0000a2a0


	//   ....[64]....
        /*0758*/ 	.word	0x0000a2c0


	//   ....[65]....
        /*075c*/ 	.word	0x0000a340


	//   ....[66]....
        /*0760*/ 	.word	0x0000a360


	//   ....[67]....
        /*0764*/ 	.word	0x0000a3e0


	//   ....[68]....
        /*0768*/ 	.word	0x0000a400


	//   ....[69]....
        /*076c*/ 	.word	0x0000a410


	//   ....[70]....
        /*0770*/ 	.word	0x0000a420


	//   ....[71]....
        /*0774*/ 	.word	0x0000ad20


	//   ....[72]....
        /*0778*/ 	.word	0x0000ad50


	//   ....[73]....
        /*077c*/ 	.word	0x0000adf0


	//   ....[74]....
        /*0780*/ 	.word	0x0000ae10


	//   ....[75]....
        /*0784*/ 	.word	0x0000ae90


	//   ....[76]....
        /*0788*/ 	.word	0x0000aeb0


	//   ....[77]....
        /*078c*/ 	.word	0x0000af30


	//   ....[78]....
        /*0790*/ 	.word	0x0000af50


	//   ....[79]....
        /*0794*/ 	.word	0x0000afd0


	//   ....[80]....
        /*0798*/ 	.word	0x0000aff0


	//   ....[81]....
        /*079c*/ 	.word	0x0000b070


	//   ....[82]....
        /*07a0*/ 	.word	0x0000b090


	//   ....[83]....
        /*07a4*/ 	.word	0x0000b110


	//   ....[84]....
        /*07a8*/ 	.word	0x0000b130


	//   ....[85]....
        /*07ac*/ 	.word	0x0000b140


	//   ....[86]....
        /*07b0*/ 	.word	0x0000b1b0


	//   ....[87]....
        /*07b4*/ 	.word	0x0000b200


	//   ....[88]....
        /*07b8*/ 	.word	0x0000b230


	//   ....[89]....
        /*07bc*/ 	.word	0x0000b2c0


	//   ....[90]....
        /*07c0*/ 	.word	0x0000b2d0


	//   ....[91]....
        /*07c4*/ 	.word	0x0000b340


	//   ....[92]....
        /*07c8*/ 	.word	0x0000b350


	//   ....[93]....
        /*07cc*/ 	.word	0x0000b390


	//   ....[94]....
        /*07d0*/ 	.word	0x0000b3b0


	//   ....[95]....
        /*07d4*/ 	.word	0x0000bb30


	//   ....[96]....
        /*07d8*/ 	.word	0x0000bb60


	//   ....[97]....
        /*07dc*/ 	.word	0x0000bbb0


	//   ....[98]....
        /*07e0*/ 	.word	0x0000bbc0


	//   ....[99]....
        /*07e4*/ 	.word	0x0000bc00


	//   ....[100]....
        /*07e8*/ 	.word	0x0000bc10


	//   ....[101]....
        /*07ec*/ 	.word	0x0000bc50


	//   ....[102]....
        /*07f0*/ 	.word	0x0000bc60


	//   ....[103]....
        /*07f4*/ 	.word	0x0000bca0


	//   ....[104]....
        /*07f8*/ 	.word	0x0000bcb0


	//   ....[105]....
        /*07fc*/ 	.word	0x0000bcf0


	//   ....[106]....
        /*0800*/ 	.word	0x0000bd00


	//   ....[107]....
        /*0804*/ 	.word	0x0000bd40


	//   ....[108]....
        /*0808*/ 	.word	0x0000bd50


	//   ....[109]....
        /*080c*/ 	.word	0x0000bd60


	//   ....[110]....
        /*0810*/ 	.word	0x0000bda0


	//   ....[111]....
        /*0814*/ 	.word	0x0000c050


	//   ....[112]....
        /*0818*/ 	.word	0x0000c080


	//   ....[113]....
        /*081c*/ 	.word	0x0000c0e0


	//   ....[114]....
        /*0820*/ 	.word	0x0000c0f0


	//   ....[115]....
        /*0824*/ 	.word	0x0000c140


	//   ....[116]....
        /*0828*/ 	.word	0x0000c150


	//   ....[117]....
        /*082c*/ 	.word	0x0000c1a0


	//   ....[118]....
        /*0830*/ 	.word	0x0000c1b0


	//   ....[119]....
        /*0834*/ 	.word	0x0000c200


	//   ....[120]....
        /*0838*/ 	.word	0x0000c210


	//   ....[121]....
        /*083c*/ 	.word	0x0000c260


	//   ....[122]....
        /*0840*/ 	.word	0x0000c270


	//   ....[123]....
        /*0844*/ 	.word	0x0000c2c0


	//   ....[124]....
        /*0848*/ 	.word	0x0000c2d0


	//   ....[125]....
        /*084c*/ 	.word	0x0000c2e0


	//   ....[126]....
        /*0850*/ 	.word	0x0000c320


	//   ....[127]....
        /*0854*/ 	.word	0x0000c8e0


	//   ....[128]....
        /*0858*/ 	.word	0x0000c910


	//   ....[129]....
        /*085c*/ 	.word	0x0000c930


	//   ....[130]....
        /*0860*/ 	.word	0x0000c940


	//   ....[131]....
        /*0864*/ 	.word	0x0000c950


	//   ....[132]....
        /*0868*/ 	.word	0x0000c960


	//   ....[133]....
        /*086c*/ 	.word	0x0000c980


	//   ....[134]....
        /*0870*/ 	.word	0x0000c9d0


	//   ....[135]....
        /*0874*/ 	.word	0x0000c9f0


	//   ....[136]....
        /*0878*/ 	.word	0x0000ca30


	//   ....[137]....
        /*087c*/ 	.word	0x0000ca50


	//   ....[138]....
        /*0880*/ 	.word	0x0000ca90


	//   ....[139]....
        /*0884*/ 	.word	0x0000cab0


	//   ....[140]....
        /*0888*/ 	.word	0x0000cb00


	//   ....[141]....
        /*088c*/ 	.word	0x0000cb30


	//   ....[142]....
        /*0890*/ 	.word	0x0000cb90


	//   ....[143]....
        /*0894*/ 	.word	0x0000cf10


	//   ....[144]....
        /*0898*/ 	.word	0x0000cf40


	//   ....[145]....
        /*089c*/ 	.word	0x0000cf70


	//   ....[146]....
        /*08a0*/ 	.word	0x0000cfa0


	//   ....[147]....
        /*08a4*/ 	.word	0x0000cfd0


	//   ....[148]....
        /*08a8*/ 	.word	0x0000d000


	//   ....[149]....
        /*08ac*/ 	.word	0x0000d030


	//   ....[150]....
        /*08b0*/ 	.word	0x0000d060


	//   ....[151]....
        /*08b4*/ 	.word	0x0000d1e0


	//   ....[152]....
        /*08b8*/ 	.word	0x0000d210


	//   ....[153]....
        /*08bc*/ 	.word	0x0000d240


	//   ....[154]....
        /*08c0*/ 	.word	0x0000d270


	//   ....[155]....
        /*08c4*/ 	.word	0x0000d2a0


	//   ....[156]....
        /*08c8*/ 	.word	0x0000d2d0


	//   ....[157]....
        /*08cc*/ 	.word	0x0000d390


	//   ....[158]....
        /*08d0*/ 	.word	0x0000d3b0


	//   ....[159]....
        /*08d4*/ 	.word	0x0000d420


	//   ....[160]....
        /*08d8*/ 	.word	0x0000d890


	//   ....[161]....
        /*08dc*/ 	.word	0x0000dd70


	//   ....[162]....
        /*08e0*/ 	.word	0x0000de60


	//   ....[163]....
        /*08e4*/ 	.word	0x0000df00


	//   ....[164]....
        /*08e8*/ 	.word	0x0000df60


	//   ....[165]....
        /*08ec*/ 	.word	0x0000e050


	//   ....[166]....
        /*08f0*/ 	.word	0x0000e0c0


	//   ....[167]....
        /*08f4*/ 	.word	0x0000e1b0


	//   ....[168]....
        /*08f8*/ 	.word	0x0000e220


	//   ....[169]....
        /*08fc*/ 	.word	0x0000e310


	//   ....[170]....
        /*0900*/ 	.word	0x0000e380


	//   ....[171]....
        /*0904*/ 	.word	0x0000e470


	//   ....[172]....
        /*0908*/ 	.word	0x0000e4e0


	//   ....[173]....
        /*090c*/ 	.word	0x0000e5d0


	//   ....[174]....
        /*0910*/ 	.word	0x0000e640


	//   ....[175]....
        /*0914*/ 	.word	0x0000e730


	//   ....[176]....
        /*0918*/ 	.word	0x0000e7a0


	//   ....[177]....
        /*091c*/ 	.word	0x0000e880


	//   ....[178]....
        /*0920*/ 	.word	0x0000e930


	//   ....[179]....
        /*0924*/ 	.word	0x0000e9a0


	//   ....[180]....
        /*0928*/ 	.word	0x0000ea00


	//   ....[181]....
        /*092c*/ 	.word	0x0000eaf0


	//   ....[182]....
        /*0930*/ 	.word	0x0000eb50


	//   ....[183]....
        /*0934*/ 	.word	0x0000ec50


	//   ....[184]....
        /*0938*/ 	.word	0x0000ecb0


	//   ....[185]....
        /*093c*/ 	.word	0x0000edb0


	//   ....[186]....
        /*0940*/ 	.word	0x0000ee10


	//   ....[187]....
        /*0944*/ 	.word	0x0000ef10


	//   ....[188]....
        /*0948*/ 	.word	0x0000ef70


	//   ....[189]....
        /*094c*/ 	.word	0x0000f070


	//   ....[190]....
        /*0950*/ 	.word	0x0000f0d0


	//   ....[191]....
        /*0954*/ 	.word	0x0000f1d0


	//   ....[192]....
        /*0958*/ 	.word	0x0000f230


	//   ....[193]....
        /*095c*/ 	.word	0x0000f340


	//   ....[194]....
        /*0960*/ 	.word	0x0000f3a0


	//   ....[195]....
        /*0964*/ 	.word	0x0000f460


	//   ....[196]....
        /*0968*/ 	.word	0x0000f4c0


	//   ....[197]....
        /*096c*/ 	.word	0x0000f5c0


	//   ....[198]....
        /*0970*/ 	.word	0x0000f620


	//   ....[199]....
        /*0974*/ 	.word	0x0000f6f0


	//   ....[200]....
        /*0978*/ 	.word	0x0000f750


	//   ....[201]....
        /*097c*/ 	.word	0x0000f810


	//   ....[202]....
        /*0980*/ 	.word	0x0000f950


	//   ....[203]....
        /*0984*/ 	.word	0x0000fa00


	//   ....[204]....
        /*0988*/ 	.word	0x0000fa60


	//   ....[205]....
        /*098c*/ 	.word	0x0000fb10


	//   ....[206]....
        /*0990*/ 	.word	0x0000fb70


	//   ....[207]....
        /*0994*/ 	.word	0x0000fc20


	//   ....[208]....
        /*0998*/ 	.word	0x0000fc80


	//   ....[209]....
        /*099c*/ 	.word	0x0000fd30


	//   ....[210]....
        /*09a0*/ 	.word	0x0000fd90


	//   ....[211]....
        /*09a4*/ 	.word	0x0000fe40


	//   ....[212]....
        /*09a8*/ 	.word	0x0000fea0


	//   ....[213]....
        /*09ac*/ 	.word	0x0000ff50


	//   ....[214]....
        /*09b0*/ 	.word	0x0000ffb0


	//   ....[215]....
        /*09b4*/ 	.word	0x00010060


	//   ....[216]....
        /*09b8*/ 	.word	0x000100c0


	//   ....[217]....
        /*09bc*/ 	.word	0x00010170


	//   ....[218]....
        /*09c0*/ 	.word	0x00010260


	//   ....[219]....
        /*09c4*/ 	.word	0x00010310


	//   ....[220]....
        /*09c8*/ 	.word	0x00010370


	//   ....[221]....
        /*09cc*/ 	.word	0x00010430


	//   ....[222]....
        /*09d0*/ 	.word	0x00010490


	//   ....[223]....
        /*09d4*/ 	.word	0x00010550


	//   ....[224]....
        /*09d8*/ 	.word	0x000105b0


	//   ....[225]....
        /*09dc*/ 	.word	0x00010670


	//   ....[226]....
        /*09e0*/ 	.word	0x000106d0


	//   ....[227]....
        /*09e4*/ 	.word	0x00010790


	//   ....[228]....
        /*09e8*/ 	.word	0x000107f0


	//   ....[229]....
        /*09ec*/ 	.word	0x000108b0


	//   ....[230]....
        /*09f0*/ 	.word	0x00010910


	//   ....[231]....
        /*09f4*/ 	.word	0x000109d0


	//   ....[232]....
        /*09f8*/ 	.word	0x00010a30


	//   ....[233]....
        /*09fc*/ 	.word	0x00010ae0


	//   ....[234]....
        /*0a00*/ 	.word	0x00010bd0


	//   ....[235]....
        /*0a04*/ 	.word	0x00010c90


	//   ....[236]....
        /*0a08*/ 	.word	0x00010cf0


	//   ....[237]....
        /*0a0c*/ 	.word	0x00010da0


	//   ....[238]....
        /*0a10*/ 	.word	0x00010e00


	//   ....[239]....
        /*0a14*/ 	.word	0x00010ec0


	//   ....[240]....
        /*0a18*/ 	.word	0x00010f20


	//   ....[241]....
        /*0a1c*/ 	.word	0x00010fe0


	//   ....[242]....
        /*0a20*/ 	.word	0x00011040


	//   ....[243]....
        /*0a24*/ 	.word	0x00011100


	//   ....[244]....
        /*0a28*/ 	.word	0x00011160


	//   ....[245]....
        /*0a2c*/ 	.word	0x00011220


	//   ....[246]....
        /*0a30*/ 	.word	0x00011280


	//   ....[247]....
        /*0a34*/ 	.word	0x00011340


	//   ....[248]....
        /*0a38*/ 	.word	0x000113a0


	//   ....[249]....
        /*0a3c*/ 	.word	0x00011440


	//   ....[250]....
        /*0a40*/ 	.word	0x000114d0


	//   ....[251]....
        /*0a44*/ 	.word	0x00011570


	//   ....[252]....
        /*0a48*/ 	.word	0x00011690


	//   ....[253]....
        /*0a4c*/ 	.word	0x00011700


	//   ....[254]....
        /*0a50*/ 	.word	0x00011770


	//   ....[255]....
        /*0a54*/ 	.word	0x000117e0


	//   ....[0]....
        /*0a58*/ 	.word	0x00011850


	//   ....[1]....
        /*0a5c*/ 	.word	0x000118d0


	//   ....[2]....
        /*0a60*/ 	.word	0x00011960


	//   ....[3]....
        /*0a64*/ 	.word	0x000119f0


	//   ....[4]....
        /*0a68*/ 	.word	0x00011a60


	//   ....[5]....
        /*0a6c*/ 	.word	0x00011ad0


	//   ....[6]....
        /*0a70*/ 	.word	0x00011b40


	//   ....[7]....
        /*0a74*/ 	.word	0x00011bc0


	//   ....[8]....
        /*0a78*/ 	.word	0x00011c30


	//   ....[9]....
        /*0a7c*/ 	.word	0x00011cd0


	//   ....[10]....
        /*0a80*/ 	.word	0x00011d60


	//   ....[11]....
        /*0a84*/ 	.word	0x00011e80


	//----- nvinfo : EIATTR_REG_RECONFIG
	.align		4
.L_115:
        /*0a88*/ 	.byte	0x01, 0x54
	.zero		2


	//----- nvinfo : EIATTR_SYSCALL_OFFSETS
	.align		4
        /*0a8c*/ 	.byte	0x04, 0x46
        /*0a8e*/ 	.short	(.L_117 - .L_116)


	//   ....[0]....
.L_116:
        /*0a90*/ 	.word	0x00001400


	//   ....[1]....
        /*0a94*/ 	.word	0x000095f0


	//   ....[2]....
        /*0a98*/ 	.word	0x00009740


	//   ....[3]....
        /*0a9c*/ 	.word	0x00009830


	//   ....[4]....
        /*0aa0*/ 	.word	0x0000a830


	//----- nvinfo : EIATTR_MBARRIER_INSTR_OFFSETS
	.align		4
.L_117:
        /*0aa4*/ 	.byte	0x04, 0x39
        /*0aa6*/ 	.short	(.L_119 - .L_118)


	//   ....[0]....
.L_118:
        /*0aa8*/ 	.word	0x00000180
        /*0aac*/ 	.word	0x000000ff
        /*0ab0*/ 	.word	0x00016800
        /*0ab4*/ 	.short	0x0100
        /*0ab6*/ 	.byte	0x08
	.zero		1


	//   ....[1]....
        /*0ab8*/ 	.word	0x00000190
        /*0abc*/ 	.word	0x000000ff
        /*0ac0*/ 	.word	0x00016820
        /*0ac4*/ 	.short	0x0100
        /*0ac6*/ 	.byte	0x08
	.zero		1


	//   ....[2]....
        /*0ac8*/ 	.word	0x00000280
        /*0acc*/ 	.word	0x000000ff
        /*0ad0*/ 	.word	0x00016830
        /*0ad4*/ 	.short	0x0100
        /*0ad6*/ 	.byte	0x08
	.zero		1


	//   ....[3]....
        /*0ad8*/ 	.word	0x00000290
        /*0adc*/ 	.word	0x000000ff
        /*0ae0*/ 	.word	0x00016840
        /*0ae4*/ 	.short	0x0100
        /*0ae6*/ 	.byte	0x08
	.zero		1


	//   ....[4]....
        /*0ae8*/ 	.word	0x000002a0
        /*0aec*/ 	.word	0x000000ff
        /*0af0*/ 	.word	0x00016838
        /*0af4*/ 	.short	0x0100
        /*0af6*/ 	.byte	0x08
	.zero		1


	//   ....[5]....
        /*0af8*/ 	.word	0x000002b0
        /*0afc*/ 	.word	0x000000ff
        /*0b00*/ 	.word	0x00016848
        /*0b04*/ 	.short	0x0100
        /*0b06*/ 	.byte	0x08
	.zero		1


	//   ....[6]....
        /*0b08*/ 	.word	0x000003e0
        /*0b0c*/ 	.word	0x000000ff
        /*0b10*/ 	.word	0x00016850
        /*0b14*/ 	.short	0x0100
        /*0b16*/ 	.byte	0x08
	.zero		1


	//   ....[7]....
        /*0b18*/ 	.word	0x000003f0
        /*0b1c*/ 	.word	0x000000ff
        /*0b20*/ 	.word	0x00016860
        /*0b24*/ 	.short	0x0100
        /*0b26*/ 	.byte	0x08
	.zero		1


	//   ....[8]....
        /*0b28*/ 	.word	0x00000400
        /*0b2c*/ 	.word	0x000000ff
        /*0b30*/ 	.word	0x00016858
        /*0b34*/ 	.short	0x0100
        /*0b36*/ 	.byte	0x08
	.zero		1


	//   ....[9]....
        /*0b38*/ 	.word	0x00000410
        /*0b3c*/ 	.word	0x000000ff
        /*0b40*/ 	.word	0x00016868
        /*0b44*/ 	.short	0x0100
        /*0b46*/ 	.byte	0x08
	.zero		1


	//   ....[10]....
        /*0b48*/ 	.word	0x00000500
        /*0b4c*/ 	.word	0x000000ff
        /*0b50*/ 	.word	0x00016870
        /*0b54*/ 	.short	0x0100
        /*0b56*/ 	.byte	0x06
	.zero		1


	//   ....[11]....
        /*0b58*/ 	.word	0x00000510
        /*0b5c*/ 	.word	0x000000ff
        /*0b60*/ 	.word	0x00016880
        /*0b64*/ 	.short	0x0100
        /*0b66*/ 	.byte	0x06
	.zero		1


	//   ....[12]....
        /*0b68*/ 	.word	0x00000520
        /*0b6c*/ 	.word	0x000000ff
        /*0b70*/ 	.word	0x00016878
        /*0b74*/ 	.short	0x0100
        /*0b76*/ 	.byte	0x06
	.zero		1


	//   ....[13]....
        /*0b78*/ 	.word	0x00000530
        /*0b7c*/ 	.word	0x000000ff
        /*0b80*/ 	.word	0x00016888
        /*0b84*/ 	.short	0x0100
        /*0b86*/ 	.byte	0x06
	.zero		1


	//   ....[14]....
        /*0b88*/ 	.word	0x00000660
        /*0b8c*/ 	.word	0x000000ff
        /*0b90*/ 	.word	0x00016890
        /*0b94*/ 	.short	0x0100
        /*0b96*/ 	.byte	0x08
	.zero		1


	//   ....[15]....
        /*0b98*/ 	.word	0x00000670
        /*0b9c*/ 	.word	0x000000ff
        /*0ba0*/ 	.word	0x000168a0
        /*0ba4*/ 	.short	0x0100
        /*0ba6*/ 	.byte	0x08
	.zero		1


	//   ....[16]....
        /*0ba8*/ 	.word	0x00000680
        /*0bac*/ 	.word	0x000000ff
        /*0bb0*/ 	.word	0x00016898
        /*0bb4*/ 	.short	0x0100
        /*0bb6*/ 	.byte	0x08
	.zero		1


	//   ....[17]....
        /*0bb8*/ 	.word	0x00000690
        /*0bbc*/ 	.word	0x000000ff
        /*0bc0*/ 	.word	0x000168a8
        /*0bc4*/ 	.short	0x0100
        /*0bc6*/ 	.byte	0x08
	.zero		1


	//   ....[18]....
        /*0bc8*/ 	.word	0x000007d0
        /*0bcc*/ 	.word	0x000000ff
        /*0bd0*/ 	.word	0x000168b0
        /*0bd4*/ 	.short	0x0100
        /*0bd6*/ 	.byte	0x08
	.zero		1


	//   ....[19]....
        /*0bd8*/ 	.word	0x000007e0
        /*0bdc*/ 	.word	0x000000ff
        /*0be0*/ 	.word	0x000168c0
        /*0be4*/ 	.short	0x0100
        /*0be6*/ 	.byte	0x08
	.zero		1


	//   ....[20]....
        /*0be8*/ 	.word	0x000007f0
        /*0bec*/ 	.word	0x000000ff
        /*0bf0*/ 	.word	0x000168b8
        /*0bf4*/ 	.short	0x0100
        /*0bf6*/ 	.byte	0x08
	.zero		1


	//   ....[21]....
        /*0bf8*/ 	.word	0x00000800
        /*0bfc*/ 	.word	0x000000ff
        /*0c00*/ 	.word	0x000168c8
        /*0c04*/ 	.short	0x0100
        /*0c06*/ 	.byte	0x08
	.zero		1


	//   ....[22]....
        /*0c08*/ 	.word	0x00001480
        /*0c0c*/ 	.word	0x000000ff
        /*0c10*/ 	.word	0x00016800
        /*0c14*/ 	.short	0x010a
        /*0c16*/ 	.byte	0x31
	.zero		1


	//   ....[23]....
        /*0c18*/ 	.word	0x00001500
        /*0c1c*/ 	.word	0x00000000
        /*0c20*/ 	.word	0x00016830
        /*0c24*/ 	.short	0x010a
        /*0c26*/ 	.byte	0x3f
	.zero		1


	//   ....[24]....
        /*0c28*/ 	.word	0x00001550
        /*0c2c*/ 	.word	0x00000000
        /*0c30*/ 	.word	0x00016830
        /*0c34*/ 	.short	0x010a
        /*0c36*/ 	.byte	0x3f
	.zero		1


	//   ....[25]....
        /*0c38*/ 	.word	0x00002100
        /*0c3c*/ 	.word	0x000000ff
        /*0c40*/ 	.word	0x00000000
        /*0c44*/ 	.short	0x0101
        /*0c46*/ 	.byte	0x06
	.zero		1


	//   ....[26]....
        /*0c48*/ 	.word	0x00003d80
        /*0c4c*/ 	.word	0x000000ff
        /*0c50*/ 	.word	0x00016830
        /*0c54*/ 	.short	0x010a
        /*0c56*/ 	.byte	0x06
	.zero		1


	//   ....[27]....
        /*0c58*/ 	.word	0x00003dc0
        /*0c5c*/ 	.word	0x000000ff
        /*0c60*/ 	.word	0x00016830
        /*0c64*/ 	.short	0x010a
        /*0c66*/ 	.byte	0x06
	.zero		1


	//   ....[28]....
        /*0c68*/ 	.word	0x00004000
        /*0c6c*/ 	.word	0x000000ff
        /*0c70*/ 	.word	0x00016850
        /*0c74*/ 	.short	0x010a
        /*0c76*/ 	.byte	0x06
	.zero		1


	//   ....[29]....
        /*0c78*/ 	.word	0x00004040
        /*0c7c*/ 	.word	0x000000ff
        /*0c80*/ 	.word	0x00016850
        /*0c84*/ 	.short	0x010a
        /*0c86*/ 	.byte	0x06
	.zero		1


	//   ....[30]....
        /*0c88*/ 	.word	0x00004950
        /*0c8c*/ 	.word	0x000000ff
        /*0c90*/ 	.word	0x00000000
        /*0c94*/ 	.short	0x0101
        /*0c96*/ 	.byte	0x06
	.zero		1


	//   ....[31]....
        /*0c98*/ 	.word	0x00005e40
        /*0c9c*/ 	.word	0x000000ff
        /*0ca0*/ 	.word	0x00000000
        /*0ca4*/ 	.short	0x0101
        /*0ca6*/ 	.byte	0x06
	.zero		1


	//   ....[32]....
        /*0ca8*/ 	.word	0x00006280
        /*0cac*/ 	.word	0x000000ff
        /*0cb0*/ 	.word	0x00016850
        /*0cb4*/ 	.short	0x010a
        /*0cb6*/ 	.byte	0x05
	.zero		1


	//   ....[33]....
        /*0cb8*/ 	.word	0x000062c0
        /*0cbc*/ 	.word	0x000000ff
        /*0cc0*/ 	.word	0x00016850
        /*0cc4*/ 	.short	0x010a
        /*0cc6*/ 	.byte	0x05
	.zero		1


	//   ....[34]....
        /*0cc8*/ 	.word	0x00006880
        /*0ccc*/ 	.word	0x000000ff
        /*0cd0*/ 	.word	0x00000000
        /*0cd4*/ 	.short	0x0101
        /*0cd6*/ 	.byte	0x04
	.zero		1


	//   ....[35]....
        /*0cd8*/ 	.word	0x00007890
        /*0cdc*/ 	.word	0x00000000
        /*0ce0*/ 	.word	0x00000000
        /*0ce4*/ 	.short	0x0101
        /*0ce6*/ 	.byte	0x3f
	.zero		1


	//   ....[36]....
        /*0ce8*/ 	.word	0x00009d60
        /*0cec*/ 	.word	0x00000003
        /*0cf0*/ 	.word	0x00016840
        /*0cf4*/ 	.short	0x010a
        /*0cf6*/ 	.byte	0x3f
	.zero		1


	//   ....[37]....
        /*0cf8*/ 	.word	0x0000a520
        /*0cfc*/ 	.word	0x00000003
        /*0d00*/ 	.word	0x00016830
        /*0d04*/ 	.short	0x0107
        /*0d06*/ 	.byte	0x3f
	.zero		1


	//   ....[38]....
        /*0d08*/ 	.word	0x0000a5f0
        /*0d0c*/ 	.word	0x00000003
        /*0d10*/ 	.word	0x00016830
        /*0d14*/ 	.short	0x0101
        /*0d16*/ 	.byte	0x3f
	.zero		1


	//   ....[39]....
        /*0d18*/ 	.word	0x0000b450
        /*0d1c*/ 	.word	0x00000016
        /*0d20*/ 	.word	0x00016800
        /*0d24*/ 	.short	0x0107
        /*0d26*/ 	.byte	0x3f
	.zero		1


	//   ....[40]....
        /*0d28*/ 	.word	0x0000b550
        /*0d2c*/ 	.word	0x00000016
        /*0d30*/ 	.word	0x00016800
        /*0d34*/ 	.short	0x0101
        /*0d36*/ 	.byte	0x3f
	.zero		1


	//   ....[41]....
        /*0d38*/ 	.word	0x0000b570
        /*0d3c*/ 	.word	0x00000016
        /*0d40*/ 	.word	0x00016820
        /*0d44*/ 	.short	0x010a
        /*0d46*/ 	.byte	0x3f
	.zero		1


	//   ....[42]....
        /*0d48*/ 	.word	0x0000b910
        /*0d4c*/ 	.word	0x00000005
        /*0d50*/ 	.word	0x00016840
        /*0d54*/ 	.short	0x010a
        /*0d56*/ 	.byte	0x3f
	.zero		1


	//   ....[43]....
        /*0d58*/ 	.word	0x0000be20
        /*0d5c*/ 	.word	0x00000005
        /*0d60*/ 	.word	0x00016830
        /*0d64*/ 	.short	0x0107
        /*0d66*/ 	.byte	0x3f
	.zero		1


	//   ....[44]....
        /*0d68*/ 	.word	0x0000bee0
        /*0d6c*/ 	.word	0x00000005
        /*0d70*/ 	.word	0x00016830
        /*0d74*/ 	.short	0x0101
        /*0d76*/ 	.byte	0x3f
	.zero		1


	//   ....[45]....
        /*0d78*/ 	.word	0x0000bf40
        /*0d7c*/ 	.word	0x00000005
        /*0d80*/ 	.word	0x00016860
        /*0d84*/ 	.short	0x010a
        /*0d86*/ 	.byte	0x3f
	.zero		1


	//   ....[46]....
        /*0d88*/ 	.word	0x0000c410
        /*0d8c*/ 	.word	0x00000005
        /*0d90*/ 	.word	0x00016850
        /*0d94*/ 	.short	0x0107
        /*0d96*/ 	.byte	0x3f
	.zero		1


	//   ....[47]....
        /*0d98*/ 	.word	0x0000c5b0
        /*0d9c*/ 	.word	0x00000005
        /*0da0*/ 	.word	0x00016850
        /*0da4*/ 	.short	0x0101
        /*0da6*/ 	.byte	0x3f
	.zero		1


	//   ....[48]....
        /*0da8*/ 	.word	0x0000c7c0
        /*0dac*/ 	.word	0x00000000
        /*0db0*/ 	.word	0x00016860
        /*0db4*/ 	.short	0x010a
        /*0db6*/ 	.byte	0x3f
	.zero		1


	//   ....[49]....
        /*0db8*/ 	.word	0x0000cc40
        /*0dbc*/ 	.word	0x00000000
        /*0dc0*/ 	.word	0x00016850
        /*0dc4*/ 	.short	0x0107
        /*0dc6*/ 	.byte	0x3f
	.zero		1


	//   ....[50]....
        /*0dc8*/ 	.word	0x0000cd10
        /*0dcc*/ 	.word	0x00000000
        /*0dd0*/ 	.word	0x00016850
        /*0dd4*/ 	.short	0x0101
        /*0dd6*/ 	.byte	0x3f
	.zero		1


	//   ....[51]....
        /*0dd8*/ 	.word	0x0000d810
        /*0ddc*/ 	.word	0x00000005
        /*0de0*/ 	.word	0x00016820
        /*0de4*/ 	.short	0x010a
        /*0de6*/ 	.byte	0x3f
	.zero		1


	//   ....[52]....
        /*0de8*/ 	.word	0x0000d990
        /*0dec*/ 	.word	0x00000003
        /*0df0*/ 	.word	0x00016840
        /*0df4*/ 	.short	0x010a
        /*0df6*/ 	.byte	0x3f
	.zero		1


	//   ....[53]....
        /*0df8*/ 	.word	0x0000da30
        /*0dfc*/ 	.word	0x00000019
        /*0e00*/ 	.word	0x00016840
        /*0e04*/ 	.short	0x010a
        /*0e06*/ 	.byte	0x3f
	.zero		1


	//   ....[54]....
        /*0e08*/ 	.word	0x0000da70
        /*0e0c*/ 	.word	0x00000003
        /*0e10*/ 	.word	0x00016860
        /*0e14*/ 	.short	0x010a
        /*0e16*/ 	.byte	0x3f
	.zero		1


	//   ....[55]....
        /*0e18*/ 	.word	0x0000dab0
        /*0e1c*/ 	.word	0x00000019
        /*0e20*/ 	.word	0x00016860
        /*0e24*/ 	.short	0x010a
        /*0e26*/ 	.byte	0x3f
	.zero		1


	//   ....[56]....
        /*0e28*/ 	.word	0x0000db20
        /*0e2c*/ 	.word	0x00000003
        /*0e30*/ 	.word	0x00016800
        /*0e34*/ 	.short	0x010a
        /*0e36*/ 	.byte	0x3f
	.zero		1


	//   ....[57]....
        /*0e38*/ 	.word	0x0000db70
        /*0e3c*/ 	.word	0x00000000
        /*0e40*/ 	.word	0x00016830
        /*0e44*/ 	.short	0x010a
        /*0e46*/ 	.byte	0x3f
	.zero		1


	//   ....[58]....
        /*0e48*/ 	.word	0x0000dbd0
        /*0e4c*/ 	.word	0x00000007
        /*0e50*/ 	.word	0x00016830
        /*0e54*/ 	.short	0x010a
        /*0e56*/ 	.byte	0x3f
	.zero		1


	//   ....[59]....
        /*0e58*/ 	.word	0x0000dc30
        /*0e5c*/ 	.word	0x00000007
        /*0e60*/ 	.word	0x00016850
        /*0e64*/ 	.short	0x010a
        /*0e66*/ 	.byte	0x3f
	.zero		1


	//   ....[60]....
        /*0e68*/ 	.word	0x0000dc90
        /*0e6c*/ 	.word	0x00000007
        /*0e70*/ 	.word	0x00016850
        /*0e74*/ 	.short	0x010a
        /*0e76*/ 	.byte	0x3f
	.zero		1


	//   ....[61]....
        /*0e78*/ 	.word	0x0000ddb0
        /*0e7c*/ 	.word	0x00000003
        /*0e80*/ 	.word	0x00016840
        /*0e84*/ 	.short	0x010a
        /*0e86*/ 	.byte	0x3f
	.zero		1


	//   ....[62]....
        /*0e88*/ 	.word	0x0000f850
        /*0e8c*/ 	.word	0x00000016
        /*0e90*/ 	.word	0x00016820
        /*0e94*/ 	.short	0x010a
        /*0e96*/ 	.byte	0x3f
	.zero		1


	//   ....[63]....
        /*0e98*/ 	.word	0x0000f8a0
        /*0e9c*/ 	.word	0x00000005
        /*0ea0*/ 	.word	0x00016840
        /*0ea4*/ 	.short	0x010a
        /*0ea6*/ 	.byte	0x3f
	.zero		1


	//   ....[64]....
        /*0ea8*/ 	.word	0x000101b0
        /*0eac*/ 	.word	0x00000005
        /*0eb0*/ 	.word	0x00016860
        /*0eb4*/ 	.short	0x010a
        /*0eb6*/ 	.byte	0x3f
	.zero		1


	//   ....[65]....
        /*0eb8*/ 	.word	0x00010b20
        /*0ebc*/ 	.word	0x00000000
        /*0ec0*/ 	.word	0x00016860
        /*0ec4*/ 	.short	0x010a
        /*0ec6*/ 	.byte	0x3f
	.zero		1


	//   ....[66]....
        /*0ec8*/ 	.word	0x00011da0
        /*0ecc*/ 	.word	0x00000005
        /*0ed0*/ 	.word	0x00016820
        /*0ed4*/ 	.short	0x010a
        /*0ed6*/ 	.byte	0x3f
	.zero		1


	//   ....[67]....
        /*0ed8*/ 	.word	0x00011f40
        /*0edc*/ 	.word	0x00000003
        /*0ee0*/ 	.word	0x00016840
        /*0ee4*/ 	.short	0x010a
        /*0ee6*/ 	.byte	0x3f
	.zero		1


	//   ....[68]....
        /*0ee8*/ 	.word	0x00011f90
        /*0eec*/ 	.word	0x00000019
        /*0ef0*/ 	.word	0x00016840
        /*0ef4*/ 	.short	0x010a
        /*0ef6*/ 	.byte	0x3f
	.zero		1


	//   ....[69]....
        /*0ef8*/ 	.word	0x00011fe0
        /*0efc*/ 	.word	0x00000003
        /*0f00*/ 	.word	0x00016860
        /*0f04*/ 	.short	0x010a
        /*0f06*/ 	.byte	0x3f
	.zero		1


	//----- nvinfo : EIATTR_NUM_MBARRIERS
	.align		4
.L_119:
        /*0f08*/ 	.byte	0x03, 0x38
        /*0f0a*/ 	.short	0x0016


	//----- nvinfo : EIATTR_EXIT_INSTR_OFFSETS
	.align		4
        /*0f0c*/ 	.byte	0x04, 0x1c
        /*0f0e*/ 	.short	(.L_121 - .L_120)


	//   ....[0]....
.L_120:
        /*0f10*/ 	.word	0x000009b0


	//   ....[1]....
        /*0f14*/ 	.word	0x000083b0


	//   ....[2]....
        /*0f18*/ 	.word	0x0000db00


	//----- nvinfo : EIATTR_MAX_THREADS
	.align		4
.L_121:
        /*0f1c*/ 	.byte	0x04, 0x05
        /*0f1e*/ 	.short	(.L_123 - .L_122)
.L_122:
        /*0f20*/ 	.word	0x00000200
        /*0f24*/ 	.word	0x00000001
        /*0f28*/ 	.word	0x00000001


	//----- nvinfo : EIATTR_CRS_STACK_SIZE
	.align		4
.L_123:
        /*0f2c*/ 	.byte	0x04, 0x1e
        /*0f2e*/ 	.short	(.L_125 - .L_124)
.L_124:
        /*0f30*/ 	.word	0x00000000


	//----- nvinfo : EIATTR_CBANK_PARAM_SIZE
	.align		4
.L_125:
        /*0f34*/ 	.byte	0x03, 0x19
        /*0f36*/ 	.short	0x0af0


	//----- nvinfo : EIATTR_PARAM_CBANK
	.align		4
        /*0f38*/ 	.byte	0x04, 0x0a
        /*0f3a*/ 	.short	(.L_127 - .L_126)
	.align		4
.L_126:
        /*0f3c*/ 	.word	index@(.nv.constant0._ZN7cutlass13device_kernelIN5flash11enable_sm90INS1_16FlashAttnFwdSm90INS1_25CollectiveMainloopFwdSm90ILi2EN4cute5tupleIJNS5_1CILi1EEES8_S8_EEENS6_IJNS7_ILi192EEENS7_ILi128EEENS7_ILi64EEEEEELi64ENS_10bfloat16_tEfNS_4arch4Sm90ELb0ELb0ELb1ELb1ELb1ELb0ELb0ELb1ELb1ELb1ELb0ELb0EEENS1_21CollectiveEpilogueFwdINS6_IJSA_SC_SB_EEES9_SE_SG_Li384ELb1ELb1ELb0ELb0EEENS1_36VarlenDynamicPersistentTileSchedulerILi192ELi128ELi384ELi128ELb0ELb1ELb1ELb0ELb1ELb1EEEEEEEEEvNT_6ParamsE)
        /*0f40*/ 	.short	0x0210
        /*0f42*/ 	.short	0x0af0


	//----- nvinfo : EIATTR_SW_WAR
	.align		4
.L_127:
        /*0f44*/ 	.byte	0x04, 0x36
        /*0f46*/ 	.short	(.L_129 - .L_128)
.L_128:
        /*0f48*/ 	.word	0x00000008
.L_129:


//--------------------- .nv.info._ZN7cutlass13device_kernelIN5flash11enable_sm90INS1_16FlashAttnFwdSm90INS1_25CollectiveMainloopFwdSm90ILi2EN4cute5tupleIJNS5_1CILi1EEES8_S8_EEENS6_IJNS7_ILi192EEENS7_ILi128EEENS7_ILi64EEEEEELi64ENS_10bfloat16_tEfNS_4arch4Sm90ELb0ELb0ELb1ELb1ELb1ELb1ELb0ELb1ELb1ELb1ELb0ELb0EEENS1_21CollectiveEpilogueFwdINS6_IJSA_SC_SB_EEES9_SE_SG_Li384ELb1ELb1ELb0ELb0EEENS1_36VarlenDynamicPersistentTileSchedulerILi192ELi128ELi384ELi128ELb0ELb1ELb1ELb0ELb1ELb1EEEEEEEEEvNT_6ParamsE --------------------------
	.section	.nv.info._ZN7cutlass13device_kernelIN5flash11enable_sm90INS1_16FlashAttnFwdSm90INS1_25CollectiveMainloopFwdSm90ILi2EN4cute5tupleIJNS5_1CILi1EEES8_S8_EEENS6_IJNS7_ILi192EEENS7_ILi128EEENS7_ILi64EEEEEELi64ENS_10bfloat16_tEfNS_4arch4Sm90ELb0ELb0ELb1ELb1ELb1ELb1ELb0ELb1ELb1ELb1ELb0ELb0EEENS1_21CollectiveEpilogueFwdINS6_IJSA_SC_SB_EEES9_SE_SG_Li384ELb1ELb1ELb0ELb0EEENS1_36VarlenDynamicPersistentTileSchedulerILi192ELi128ELi384ELi128ELb0ELb1ELb1ELb0ELb1ELb1EEEEEEEEEvNT_6ParamsE,"",@"SHT_CUDA_INFO"
	.sectionflags	@""
	.align	4


	//----- nvinfo : EIATTR_CUDA_API_VERSION
	.align		4
        /*0000*/ 	.byte	0x04, 0x37
        /*0002*/ 	.short	(.L_131 - .L_130)
.L_130:
        /*0004*/ 	.word	0x00000082


	//----- nvinfo : EIATTR_KPARAM_INFO
	.align		4
.L_131:
        /*0008*/ 	.byte	0x04, 0x17
        /*000a*/ 	.short	(.L_133 - .L_132)
.L_132:
        /*000c*/ 	.word	0x00000000
        /*0010*/ 	.short	0x0000
        /*0012*/ 	.short	0x0070
        /*0014*/ 	.byte	0x00, 0xf0, 0x01, 0x2a


	//----- nvinfo : EIATTR_SPARSE_MMA_MASK
	.align		4
.L_133:
        /*0018*/ 	.byte	0x03, 0x50
        /*001a*/ 	.short	0x0000


	//----- nvinfo : EIATTR_MAXREG_COUNT
	.align		4
        /*001c*/ 	.byte	0x03, 0x1b
        /*001e*/ 	.short	0x0080


	//----- nvinfo : EIATTR_NUM_BARRIERS
	.align		4
        /*0020*/ 	.byte	0x02, 0x4c
        /*0022*/ 	.byte	0x10
	.zero		1


	//----- nvinfo : EIATTR_EXTERNS
	.align		4
        /*0024*/ 	.byte	0x04, 0x0f
        /*0026*/ 	.short	(.L_135 - .L_134)


	//   ....[0]....
	.align		4
.L_134:
        /*0028*/ 	.word	index@(__assertfail)


	//----- nvinfo : EIATTR_ANNOTATIONS
	.align		4
.L_135:
        /*002c*/ 	.byte	0x04, 0x55
        /*002e*/ 	.short	(.L_137 - .L_136)


	//   ....[0]....
.L_136:
        /* <DEDUP_REMOVED lines=65> */


	//----- nvinfo : EIATTR_MERCURY_ISA_VERSION
	.align		4
.L_137:
        /*0428*/ 	.byte	0x03, 0x5f
        /*042a*/ 	.short	0x0101


	//----- nvinfo : EIATTR_UNUSED_LOAD_BYTE_OFFSET
	.align		4
        /*042c*/ 	.byte	0x04, 0x44
        /*042e*/ 	.short	(.L_139 - .L_138)


	//   ....[0]....
.L_138:
        /*0430*/ 	.word	0x00000a80
        /*0434*/ 	.word	0x0000fff0


	//   ....[1]....
        /*0438*/ 	.word	0x0000dd60
        /*043c*/ 	.word	0x0000fff0


	//----- nvinfo : EIATTR_INT_WARP_WIDE_INSTR_OFFSETS
	.align		4
.L_139:
        /*0440*/ 	.byte	0x04, 0x31
        /*0442*/ 	.short	(.L_141 - .L_140)


	//   ....[0]....
.L_140:
        /*0444*/ 	.word	0x00000130


	//   ....[1]....
        /*0448*/ 	.word	0x00000170


	//   ....[2]....
        /*044c*/ 	.word	0x000001e0


	//   ....[3]....
        /*0450*/ 	.word	0x000115f0


	//   ....[4]....
        /*0454*/ 	.word	0x00011680


	//   ....[5]....
        /*0458*/ 	.word	0x00014950


	//   ....[6]....
        /*045c*/ 	.word	0x000149e0


	//----- nvinfo : EIATTR_COOP_GROUP_MASK_REGIDS
	.align		4
.L_141:
        /*0460*/ 	.byte	0x04, 0x29
        /*0462*/ 	.short	(.L_143 - .L_142)


	//   ....[0]....
.L_142:
        /*0464*/ 	.word	0xffffffff


	//   ....[1]....
        /*0468*/ 	.word	0xffffffff


	//   ....[2]....
        /*046c*/ 	.word	0xffffffff


	//   ....[3]....
        /*0470*/ 	.word	0xffffffff


	//   ....[4]....
        /*0474*/ 	.word	0xffffffff


	//   ....[5]....
        /*0478*/ 	.word	0xffffffff


	//   ....[6]....
        /*047c*/ 	.word	0xffffffff


	//   ....[7]....
        /*0480*/ 	.word	0xffffffff


	//   ....[8]....
        /*0484*/ 	.word	0xffffffff


	//   ....[9]....
        /*0488*/ 	.word	0xffffffff


	//   ....[10]....
        /*048c*/ 	.word	0xffffffff


	//   ....[11]....
        /*0490*/ 	.word	0xffffffff


	//   ....[12]....
        /*0494*/ 	.word	0xffffffff


	//   ....[13]....
        /*0498*/ 	.word	0xffffffff


	//   ....[14]....
        /*049c*/ 	.word	0xffffffff


	//   ....[15]....
        /*04a0*/ 	.word	0xffffffff


	//   ....[16]....
        /*04a4*/ 	.word	0xffffffff


	//   ....[17]....
        /*04a8*/ 	.word	0xffffffff


	//   ....[18]....
        /*04ac*/ 	.word	0xffffffff


	//   ....[19]....
        /*04b0*/ 	.word	0xffffffff


	//   ....[20]....
        /*04b4*/ 	.word	0xffffffff


	//   ....[21]....
        /*04b8*/ 	.word	0xffffffff


	//   ....[22]....
        /*04bc*/ 	.word	0xffffffff


	//   ....[23]....
        /*04c0*/ 	.word	0xffffffff


	//   ....[24]....
        /*04c4*/ 	.word	0xffffffff


	//   ....[25]....
        /*04c8*/ 	.word	0xffffffff


	//   ....[26]....
        /*04cc*/ 	.word	0xffffffff


	//   ....[27]....
        /*04d0*/ 	.word	0xffffffff


	//   ....[28]....
        /*04d4*/ 	.word	0xffffffff


	//   ....[29]....
        /*04d8*/ 	.word	0xffffffff


	//   ....[30]....
        /*04dc*/ 	.word	0xffffffff


	//   ....[31]....
        /*04e0*/ 	.word	0xffffffff


	//   ....[32]....
        /*04e4*/ 	.word	0xffffffff


	//   ....[33]....
        /*04e8*/ 	.word	0xffffffff


	//   ....[34]....
        /*04ec*/ 	.word	0xffffffff


	//   ....[35]....
        /*04f0*/ 	.word	0xffffffff


	//   ....[36]....
        /*04f4*/ 	.word	0xffffffff


	//   ....[37]....
        /*04f8*/ 	.word	0xffffffff


	//   ....[38]....
        /*04fc*/ 	.word	0xffffffff


	//   ....[39]....
        /*0500*/ 	.word	0xffffffff


	//   ....[40]....
        /*0504*/ 	.word	0xffffffff


	//   ....[41]....
        /*0508*/ 	.word	0xffffffff


	//   ....[42]....
        /*050c*/ 	.word	0xffffffff


	//   ....[43]....
        /*0510*/ 	.word	0xffffffff


	//   ....[44]....
        /*0514*/ 	.word	0xffffffff


	//   ....[45]....
        /*0518*/ 	.word	0xffffffff


	//   ....[46]....
        /*051c*/ 	.word	0xffffffff


	//   ....[47]....
        /*0520*/ 	.word	0xffffffff


	//   ....[48]....
        /*0524*/ 	.word	0xffffffff


	//   ....[49]....
        /*0528*/ 	.word	0xffffffff


	//   ....[50]....
        /*052c*/ 	.word	0xffffffff


	//   ....[51]....
        /*0530*/ 	.word	0xffffffff


	//   ....[52]....
        /*0534*/ 	.word	0xffffffff


	//   ....[53]....
        /*0538*/ 	.word	0xffffffff


	//   ....[54]....
        /*053c*/ 	.word	0xffffffff


	//   ....[55]....
        /*0540*/ 	.word	0xffffffff


	//   ....[56]....
        /*0544*/ 	.word	0xffffffff


	//   ....[57]....
        /*0548*/ 	.word	0xffffffff


	//   ....[58]....
        /*054c*/ 	.word	0xffffffff


	//   ....[59]....
        /*0550*/ 	.word	0xffffffff


	//   ....[60]....
        /*0554*/ 	.word	0xffffffff


	//   ....[61]....
        /*0558*/ 	.word	0xffffffff


	//   ....[62]....
        /*055c*/ 	.word	0xffffffff


	//   ....[63]....
        /*0560*/ 	.word	0xffffffff


	//   ....[64]....
        /*0564*/ 	.word	0xffffffff


	//   ....[65]....
        /*0568*/ 	.word	0xffffffff


	//   ....[66]....
        /*056c*/ 	.word	0xffffffff


	//   ....[67]....
        /*0570*/ 	.word	0xffffffff


	//   ....[68]....
        /*0574*/ 	.word	0xffffffff


	//   ....[69]....
        /*0578*/ 	.word	0xffffffff


	//   ....[70]....
        /*057c*/ 	.word	0xffffffff


	//   ....[71]....
        /*0580*/ 	.word	0xffffffff


	//   ....[72]....
        /*0584*/ 	.word	0xffffffff


	//   ....[73]....
        /*0588*/ 	.word	0xffffffff


	//   ....[74]....
        /*058c*/ 	.word	0xffffffff


	//   ....[75]....
        /*0590*/ 	.word	0xffffffff


	//   ....[76]....
        /*0594*/ 	.word	0xffffffff


	//   ....[77]....
        /*0598*/ 	.word	0xffffffff


	//   ....[78]....
        /*059c*/ 	.word	0xffffffff


	//   ....[79]....
        /*05a0*/ 	.word	0xffffffff


	//   ....[80]....
        /*05a4*/ 	.word	0xffffffff


	//   ....[81]....
        /*05a8*/ 	.word	0xffffffff


	//   ....[82]....
        /*05ac*/ 	.word	0xffffffff


	//   ....[83]....
        /*05b0*/ 	.word	0xffffffff


	//   ....[84]....
        /*05b4*/ 	.word	0xffffffff


	//   ....[85]....
        /*05b8*/ 	.word	0xffffffff


	//   ....[86]....
        /*05bc*/ 	.word	0xffffffff


	//   ....[87]....
        /*05c0*/ 	.word	0xffffffff


	//   ....[88]....
        /*05c4*/ 	.word	0xffffffff


	//   ....[89]....
        /*05c8*/ 	.word	0xffffffff


	//   ....[90]....
        /*05cc*/ 	.word	0xffffffff


	//   ....[91]....
        /*05d0*/ 	.word	0xffffffff


	//   ....[92]....
        /*05d4*/ 	.word	0xffffffff


	//   ....[93]....
        /*05d8*/ 	.word	0xffffffff


	//   ....[94]....
        /*05dc*/ 	.word	0xffffffff


	//   ....[95]....
        /*05e0*/ 	.word	0xffffffff


	//   ....[96]....
        /*05e4*/ 	.word	0xffffffff


	//   ....[97]....
        /*05e8*/ 	.word	0xffffffff


	//   ....[98]....
        /*05ec*/ 	.word	0xffffffff


	//   ....[99]....
        /*05f0*/ 	.word	0xffffffff


	//   ....[100]....
        /*05f4*/ 	.word	0xffffffff


	//   ....[101]....
        /*05f8*/ 	.word	0xffffffff


	//   ....[102]....
        /*05fc*/ 	.word	0xffffffff


	//   ....[103]....
        /*0600*/ 	.word	0xffffffff


	//   ....[104]....
        /*0604*/ 	.word	0xffffffff


	//   ....[105]....
        /*0608*/ 	.word	0xffffffff


	//   ....[106]....
        /*060c*/ 	.word	0xffffffff


	//   ....[107]....
        /*0610*/ 	.word	0xffffffff


	//   ....[108]....
        /*0614*/ 	.word	0xffffffff


	//   ....[109]....
        /*0618*/ 	.word	0xffffffff


	//   ....[110]....
        /*061c*/ 	.word	0xffffffff


	//   ....[111]....
        /*0620*/ 	.word	0xffffffff


	//   ....[112]....
        /*0624*/ 	.word	0xffffffff


	//   ....[113]....
        /*0628*/ 	.word	0xffffffff


	//   ....[114]....
        /*062c*/ 	.word	0xffffffff


	//   ....[115]....
        /*0630*/ 	.word	0xffffffff


	//   ....[116]....
        /*0634*/ 	.word	0xffffffff


	//   ....[117]....
        /*0638*/ 	.word	0xffffffff


	//   ....[118]....
        /*063c*/ 	.word	0xffffffff


	//   ....[119]....
        /*0640*/ 	.word	0xffffffff


	//   ....[120]....
        /*0644*/ 	.word	0xffffffff


	//   ....[121]....
        /*0648*/ 	.word	0xffffffff


	//   ....[122]....
        /*064c*/ 	.word	0xffffffff


	//   ....[123]....
        /*0650*/ 	.word	0xffffffff


	//   ....[124]....
        /*0654*/ 	.word	0xffffffff


	//   ....[125]....
        /*0658*/ 	.word	0xffffffff


	//   ....[126]....
        /*065c*/ 	.word	0xffffffff


	//   ....[127]....
        /*0660*/ 	.word	0xffffffff


	//   ....[128]....
        /*0664*/ 	.word	0xffffffff


	//   ....[129]....
        /*0668*/ 	.word	0xffffffff


	//   ....[130]....
        /*066c*/ 	.word	0xffffffff


	//   ....[131]....
        /*0670*/ 	.word	0xffffffff


	//   ....[132]....
        /*0674*/ 	.word	0xffffffff


	//   ....[133]....
        /*0678*/ 	.word	0xffffffff


	//   ....[134]....
        /*067c*/ 	.word	0xffffffff


	//   ....[135]....
        /*0680*/ 	.word	0xffffffff


	//   ....[136]....
        /*0684*/ 	.word	0xffffffff


	//   ....[137]....
        /*0688*/ 	.word	0xffffffff


	//   ....[138]....
        /*068c*/ 	.word	0xffffffff


	//   ....[139]....
        /*0690*/ 	.word	0xffffffff


	//   ....[140]....
        /*0694*/ 	.word	0xffffffff


	//   ....[141]....
        /*0698*/ 	.word	0xffffffff


	//   ....[142]....
        /*069c*/ 	.word	0xffffffff


	//   ....[143]....
        /*06a0*/ 	.word	0xffffffff


	//   ....[144]....
        /*06a4*/ 	.word	0xffffffff


	//   ....[145]....
        /*06a8*/ 	.word	0xffffffff


	//   ....[146]....
        /*06ac*/ 	.word	0xffffffff


	//   ....[147]....
        /*06b0*/ 	.word	0xffffffff


	//   ....[148]....
        /*06b4*/ 	.word	0xffffffff


	//   ....[149]....
        /*06b8*/ 	.word	0xffffffff


	//   ....[150]....
        /*06bc*/ 	.word	0xffffffff


	//   ....[151]....
        /*06c0*/ 	.word	0xffffffff


	//   ....[152]....
        /*06c4*/ 	.word	0xffffffff


	//   ....[153]....
        /*06c8*/ 	.word	0xffffffff


	//   ....[154]....
        /*06cc*/ 	.word	0xffffffff


	//   ....[155]....
        /*06d0*/ 	.word	0xffffffff


	//   ....[156]....
        /*06d4*/ 	.word	0xffffffff


	//   ....[157]....
        /*06d8*/ 	.word	0xffffffff


	//   ....[158]....
        /*06dc*/ 	.word	0xffffffff


	//   ....[159]....
        /*06e0*/ 	.word	0xffffffff


	//   ....[160]....
        /*06e4*/ 	.word	0xffffffff


	//   ....[161]....
        /*06e8*/ 	.word	0xffffffff


	//   ....[162]....
        /*06ec*/ 	.word	0xffffffff


	//   ....[163]....
        /*06f0*/ 	.word	0xffffffff


	//   ....[164]....
        /*06f4*/ 	.word	0xffffffff


	//   ....[165]....
        /*06f8*/ 	.word	0xffffffff


	//   ....[166]....
        /*06fc*/ 	.word	0xffffffff


	//   ....[167]....
        /*0700*/ 	.word	0xffffffff


	//   ....[168]....
        /*0704*/ 	.word	0xffffffff


	//   ....[169]....
        /*0708*/ 	.word	0xffffffff


	//   ....[170]....
        /*070c*/ 	.word	0xffffffff


	//   ....[171]....
        /*0710*/ 	.word	0xffffffff


	//   ....[172]....
        /*0714*/ 	.word	0xffffffff


	//   ....[173]....
        /*0718*/ 	.word	0xffffffff


	//   ....[174]....
        /*071c*/ 	.word	0xffffffff


	//   ....[175]....
        /*0720*/ 	.word	0xffffffff


	//   ....[176]....
        /*0724*/ 	.word	0xffffffff


	//   ....[177]....
        /*0728*/ 	.word	0xffffffff


	//   ....[178]....
        /*072c*/ 	.word	0xffffffff


	//   ....[179]....
        /*0730*/ 	.word	0xffffffff


	//   ....[180]....
        /*0734*/ 	.word	0xffffffff


	//   ....[181]....
        /*0738*/ 	.word	0xffffffff


	//   ....[182]....
        /*073c*/ 	.word	0xffffffff


	//   ....[183]....
        /*0740*/ 	.word	0xffffffff


	//   ....[184]....
        /*0744*/ 	.word	0xffffffff


	//   ....[185]....
        /*0748*/ 	.word	0xffffffff


	//   ....[186]....
        /*074c*/ 	.word	0xffffffff


	//   ....[187]....
        /*0750*/ 	.word	0x0500000f


	//   ....[188]....
        /*0754*/ 	.word	0x0500000f


	//   ....[189]....
        /*0758*/ 	.word	0x0500000f


	//   ....[190]....
        /*075c*/ 	.word	0x0500000f


	//   ....[191]....
        /*0760*/ 	.word	0x0500000f


	//   ....[192]....
        /*0764*/ 	.word	0x0500000f


	//   ....[193]....
        /*0768*/ 	.word	0x0500000f


	//   ....[194]....
        /*076c*/ 	.word	0x0500000f


	//   ....[195]....
        /*0770*/ 	.word	0x0500000f


	//   ....[196]....
        /*0774*/ 	.word	0x0500000f


	//   ....[197]....
        /*0778*/ 	.word	0x0500000f


	//   ....[198]....
        /*077c*/ 	.word	0x0500000f


	//   ....[199]....
        /*0780*/ 	.word	0x0500000f


	//   ....[200]....
        /*0784*/ 	.word	0x0500000f


	//   ....[201]....
        /*0788*/ 	.word	0x0500000f


	//   ....[202]....
        /*078c*/ 	.word	0x0500000f


	//   ....[203]....
        /*0790*/ 	.word	0x0500000f


	//   ....[204]....
        /*0794*/ 	.word	0x0500000f


	//   ....[205]....
        /*0798*/ 	.word	0x0500000f


	//   ....[206]....
        /*079c*/ 	.word	0x0500000f


	//   ....[207]....
        /*07a0*/ 	.word	0x0500000f


	//   ....[208]....
        /*07a4*/ 	.word	0x0500000f


	//   ....[209]....
        /*07a8*/ 	.word	0x0500000f


	//   ....[210]....
        /*07ac*/ 	.word	0x0500000f


	//   ....[211]....
        /*07b0*/ 	.word	0x0500000f


	//   ....[212]....
        /*07b4*/ 	.word	0x0500000f


	//   ....[213]....
        /*07b8*/ 	.word	0x0500000f


	//   ....[214]....
        /*07bc*/ 	.word	0x0500000f


	//   ....[215]....
        /*07c0*/ 	.word	0x0500000f


	//   ....[216]....
        /*07c4*/ 	.word	0x0500000f


	//   ....[217]....
        /*07c8*/ 	.word	0x0500000f


	//   ....[218]....
        /*07cc*/ 	.word	0x0500000f


	//   ....[219]....
        /*07d0*/ 	.word	0x0500000f


	//   ....[220]....
        /*07d4*/ 	.word	0x0500000f


	//   ....[221]....
        /*07d8*/ 	.word	0x0500000f


	//   ....[222]....
        /*07dc*/ 	.word	0x0500000f


	//   ....[223]....
        /*07e0*/ 	.word	0x0500000f


	//   ....[224]....
        /*07e4*/ 	.word	0x0500000f


	//   ....[225]....
        /*07e8*/ 	.word	0x0500000f


	//   ....[226]....
        /*07ec*/ 	.word	0x0500000f


	//   ....[227]....
        /*07f0*/ 	.word	0x0500000f


	//   ....[228]....
        /*07f4*/ 	.word	0x0500000f


	//   ....[229]....
        /*07f8*/ 	.word	0x0500000f


	//   ....[230]....
        /*07fc*/ 	.word	0x0500000f


	//   ....[231]....
        /*0800*/ 	.word	0x0500000f


	//   ....[232]....
        /*0804*/ 	.word	0x0500000f


	//   ....[233]....
        /*0808*/ 	.word	0x0500000f


	//   ....[234]....
        /*080c*/ 	.word	0x0500000f


	//   ....[235]....
        /*0810*/ 	.word	0x0500000f


	//   ....[236]....
        /*0814*/ 	.word	0x0500000f


	//   ....[237]....
        /*0818*/ 	.word	0x0500000f


	//   ....[238]....
        /*081c*/ 	.word	0x0500000f


	//   ....[239]....
        /*0820*/ 	.word	0x0500000f


	//   ....[240]....
        /*0824*/ 	.word	0x0500000f


	//   ....[241]....
        /*0828*/ 	.word	0x0500000f


	//   ....[242]....
        /*082c*/ 	.word	0x0500000f


	//   ....[243]....
        /*0830*/ 	.word	0x0500000f


	//   ....[244]....
        /*0834*/ 	.word	0x0500000f


	//   ....[245]....
        /*0838*/ 	.word	0x0500000f


	//   ....[246]....
        /*083c*/ 	.word	0x0500000f


	//   ....[247]....
        /*0840*/ 	.word	0x0500000f


	//   ....[248]....
        /*0844*/ 	.word	0x0500000f


	//   ....[249]....
        /*0848*/ 	.word	0x0500000f


	//   ....[250]....
        /*084c*/ 	.word	0x0500000f


	//   ....[251]....
        /*0850*/ 	.word	0x0500000f


	//   ....[252]....
        /*0854*/ 	.word	0x0500000f


	//   ....[253]....
        /*0858*/ 	.word	0x0500000f


	//   ....[254]....
        /*085c*/ 	.word	0x0500000f


	//   ....[255]....
        /*0860*/ 	.word	0x0500000f


	//   ....[0]....
        /*0864*/ 	.word	0x0500000f


	//   ....[1]....
        /*0868*/ 	.word	0x0500000f


	//   ....[2]....
        /*086c*/ 	.word	0x0500000f


	//   ....[3]....
        /*0870*/ 	.word	0x0500000f


	//   ....[4]....
        /*0874*/ 	.word	0x0500000f


	//   ....[5]....
        /*0878*/ 	.word	0x0500000f


	//   ....[6]....
        /*087c*/ 	.word	0x0500000f


	//   ....[7]....
        /*0880*/ 	.word	0x0500000f


	//   ....[8]....
        /*0884*/ 	.word	0x0500000f


	//   ....[9]....
        /*0888*/ 	.word	0x0500000f


	//   ....[10]....
        /*088c*/ 	.word	0x0500000f


	//   ....[11]....
        /*0890*/ 	.word	0x0500000f


	//   ....[12]....
        /*0894*/ 	.word	0x0500000f


	//   ....[13]....
        /*0898*/ 	.word	0x0500000f


	//   ....[14]....
        /*089c*/ 	.word	0x0500000f


	//   ....[15]....
        /*08a0*/ 	.word	0x0500000f


	//   ....[16]....
        /*08a4*/ 	.word	0x0500000f


	//   ....[17]....
        /*08a8*/ 	.word	0x0500000f


	//   ....[18]....
        /*08ac*/ 	.word	0x0500000f


	//   ....[19]....
        /*08b0*/ 	.word	0x0500000f


	//   ....[20]....
        /*08b4*/ 	.word	0x0500000f


	//   ....[21]....
        /*08b8*/ 	.word	0x0500000f


	//   ....[22]....
        /*08bc*/ 	.word	0x0500000f


	//   ....[23]....
        /*08c0*/ 	.word	0x0500000f


	//   ....[24]....
        /*08c4*/ 	.word	0x0500000f


	//   ....[25]....
        /*08c8*/ 	.word	0x0500000f


	//   ....[26]....
        /*08cc*/ 	.word	0x0500000f


	//   ....[27]....
        /*08d0*/ 	.word	0x0500000f


	//   ....[28]....
        /*08d4*/ 	.word	0x0500000f


	//   ....[29]....
        /*08d8*/ 	.word	0x0500000f


	//   ....[30]....
        /*08dc*/ 	.word	0x0500000f


	//   ....[31]....
        /*08e0*/ 	.word	0x0500000f


	//   ....[32]....
        /*08e4*/ 	.word	0x0500000f


	//   ....[33]....
        /*08e8*/ 	.word	0x0500000f


	//   ....[34]....
        /*08ec*/ 	.word	0x0500000f


	//   ....[35]....
        /*08f0*/ 	.word	0x0500000f


	//   ....[36]....
        /*08f4*/ 	.word	0x0500000f


	//   ....[37]....
        /*08f8*/ 	.word	0x0500000f


	//   ....[38]....
        /*08fc*/ 	.word	0x0500000f


	//   ....[39]....
        /*0900*/ 	.word	0x0500000f


	//   ....[40]....
        /*0904*/ 	.word	0x0500000f


	//   ....[41]....
        /*0908*/ 	.word	0x0500000f


	//   ....[42]....
        /*090c*/ 	.word	0x0500000f


	//   ....[43]....
        /*0910*/ 	.word	0x0500000f


	//   ....[44]....
        /*0914*/ 	.word	0x0500000f


	//   ....[45]....
        /*0918*/ 	.word	0x0500000f


	//   ....[46]....
        /*091c*/ 	.word	0x0500000f


	//   ....[47]....
        /*0920*/ 	.word	0x0500000f


	//   ....[48]....
        /*0924*/ 	.word	0x0500000f


	//   ....[49]....
        /*0928*/ 	.word	0x0500000f


	//   ....[50]....
        /*092c*/ 	.word	0x0500000f


	//   ....[51]....
        /*0930*/ 	.word	0x0500000f


	//   ....[52]....
        /*0934*/ 	.word	0x0500000f


	//   ....[53]....
        /*0938*/ 	.word	0x0500000f


	//   ....[54]....
        /*093c*/ 	.word	0x0500000f


	//   ....[55]....
        /*0940*/ 	.word	0x0500000f


	//   ....[56]....
        /*0944*/ 	.word	0x0500000f


	//   ....[57]....
        /*0948*/ 	.word	0x0500000f


	//   ....[58]....
        /*094c*/ 	.word	0x0500000f


	//   ....[59]....
        /*0950*/ 	.word	0x0500000f


	//   ....[60]....
        /*0954*/ 	.word	0x0500000f


	//   ....[61]....
        /*0958*/ 	.word	0x0500000f


	//   ....[62]....
        /*095c*/ 	.word	0x0500000f


	//   ....[63]....
        /*0960*/ 	.word	0x0500000f


	//   ....[64]....
        /*0964*/ 	.word	0x0500000f


	//   ....[65]....
        /*0968*/ 	.word	0x0500000f


	//   ....[66]....
        /*096c*/ 	.word	0x0500000f


	//   ....[67]....
        /*0970*/ 	.word	0x0500000f


	//----- nvinfo : EIATTR_COOP_GROUP_INSTR_OFFSETS
	.align		4
.L_143:
        /*0974*/ 	.byte	0x04, 0x28
        /*0976*/ 	.short	(.L_145 - .L_144)


	//   ....[0]....
.L_144:
        /*0978*/ 	.word	0x00000070


	//   ....[1]....
        /*097c*/ 	.word	0x00000140


	//   ....[2]....
        /*0980*/ 	.word	0x00000190


	//   ....[3]....
        /*0984*/ 	.word	0x000003c0


	//   ....[4]....
        /*0988*/ 	.word	0x00000520


	//   ....[5]....
        /*098c*/ 	.word	0x00000640


	//   ....[6]....
        /*0990*/ 	.word	0x000007a0


	//   ....[7]....
        /*0994*/ 	.word	0x00002b50


	//   ....[8]....
        /*0998*/ 	.word	0x00002b60


	//   ....[9]....
        /*099c*/ 	.word	0x000032a0


	//   ....[10]....
        /*09a0*/ 	.word	0x000032b0


	//   ....[11]....
        /*09a4*/ 	.word	0x00003fd0


	//   ....[12]....
        /*09a8*/ 	.word	0x00003fe0


	//   ....[13]....
        /*09ac*/ 	.word	0x000047f0


	//   ....[14]....
        /*09b0*/ 	.word	0x00004800


	//   ....[15]....
        /*09b4*/ 	.word	0x00005280


	//   ....[16]....
        /*09b8*/ 	.word	0x00005290


	//   ....[17]....
        /*09bc*/ 	.word	0x000053a0


	//   ....[18]....
        /*09c0*/ 	.word	0x000053b0


	//   ....[19]....
        /*09c4*/ 	.word	0x00005740


	//   ....[20]....
        /*09c8*/ 	.word	0x00005760


	//   ....[21]....
        /*09cc*/ 	.word	0x00005840


	//   ....[22]....
        /*09d0*/ 	.word	0x00005860


	//   ....[23]....
        /*09d4*/ 	.word	0x00005cd0


	//   ....[24]....
        /*09d8*/ 	.word	0x000062b0


	//   ....[25]....
        /*09dc*/ 	.word	0x000062c0


	//   ....[26]....
        /*09e0*/ 	.word	0x000062d0


	//   ....[27]....
        /*09e4*/ 	.word	0x000062e0


	//   ....[28]....
        /*09e8*/ 	.word	0x00007330


	//   ....[29]....
        /*09ec*/ 	.word	0x00007340


	//   ....[30]....
        /*09f0*/ 	.word	0x00007350


	//   ....[31]....
        /*09f4*/ 	.word	0x00007360


	//   ....[32]....
        /*09f8*/ 	.word	0x00009990


	//   ....[33]....
        /*09fc*/ 	.word	0x000099c0


	//   ....[34]....
        /*0a00*/ 	.word	0x00009f70


	//   ....[35]....
        /*0a04*/ 	.word	0x00009fd0


	//   ....[36]....
        /*0a08*/ 	.word	0x0000be40


	//   ....[37]....
        /*0a0c*/ 	.word	0x0000bea0


	//   ....[38]....
        /*0a10*/ 	.word	0x0000c280


	//   ....[39]....
        /*0a14*/ 	.word	0x0000c2a0


	//   ....[40]....
        /*0a18*/ 	.word	0x0000d800


	//   ....[41]....
        /*0a1c*/ 	.word	0x0000d810


	//   ....[42]....
        /*0a20*/ 	.word	0x0000d8b0


	//   ....[43]....
        /*0a24*/ 	.word	0x0000d8c0


	//   ....[44]....
        /*0a28*/ 	.word	0x0000e570


	//   ....[45]....
        /*0a2c*/ 	.word	0x0000e5a0


	//   ....[46]....
        /*0a30*/ 	.word	0x0000e5b0


	//   ....[47]....
        /*0a34*/ 	.word	0x0000e5c0


	//   ....[48]....
        /*0a38*/ 	.word	0x0000ead0


	//   ....[49]....
        /*0a3c*/ 	.word	0x0000eaf0


	//   ....[50]....
        /*0a40*/ 	.word	0x0000eb10


	//   ....[51]....
        /*0a44*/ 	.word	0x0000eb20


	//   ....[52]....
        /*0a48*/ 	.word	0x0000eb40


	//   ....[53]....
        /*0a4c*/ 	.word	0x0000eb70


	//   ....[54]....
        /*0a50*/ 	.word	0x0000ec10


	//   ....[55]....
        /*0a54*/ 	.word	0x0000ec20


	//   ....[56]....
        /*0a58*/ 	.word	0x0000f520


	//   ....[57]....
        /*0a5c*/ 	.word	0x0000f550


	//   ....[58]....
        /*0a60*/ 	.word	0x0000f570


	//   ....[59]....
        /*0a64*/ 	.word	0x0000f5a0


	//   ....[60]....
        /*0a68*/ 	.word	0x0000f5d0


	//   ....[61]....
        /*0a6c*/ 	.word	0x0000f5e0


	//   ....[62]....
        /*0a70*/ 	.word	0x0000f610


	//   ....[63]....
        /*0a74*/ 	.word	0x0000f680


	//   ....[64]....
        /*0a78*/ 	.word	0x0000f7a0


	//   ....[65]....
        /*0a7c*/ 	.word	0x0000f990


	//   ....[66]....
        /*0a80*/ 	.word	0x0000f9c0


	//   ....[67]....
        /*0a84*/ 	.word	0x0000f9f0


	//   ....[68]....
        /*0a88*/ 	.word	0x0000fa20


	//   ....[69]....
        /*0a8c*/ 	.word	0x0000fa50


	//   ....[70]....
        /*0a90*/ 	.word	0x0000fa80


	//   ....[71]....
        /*0a94*/ 	.word	0x0000fbf0


	//   ....[72]....
        /*0a98*/ 	.word	0x0000fc20


	//   ....[73]....
        /*0a9c*/ 	.word	0x0000fc50


	//   ....[74]....
        /*0aa0*/ 	.word	0x0000fc80


	//   ....[75]....
        /*0aa4*/ 	.word	0x0000fcb0


	//   ....[76]....
        /*0aa8*/ 	.word	0x0000fce0


	//   ....[77]....
        /*0aac*/ 	.word	0x0000fd70


	//   ....[78]....
        /*0ab0*/ 	.word	0x0000fda0


	//   ....[79]....
        /*0ab4*/ 	.word	0x0000fe20


	//   ....[80]....
        /*0ab8*/ 	.word	0x00010930


	//   ....[81]....
        /*0abc*/ 	.word	0x00012200


	//   ....[82]....
        /*0ac0*/ 	.word	0x00012220


	//   ....[83]....
        /*0ac4*/ 	.word	0x000122b0


	//   ....[84]....
        /*0ac8*/ 	.word	0x000122d0


	//   ....[85]....
        /*0acc*/ 	.word	0x00012350


	//   ....[86]....
        /*0ad0*/ 	.word	0x00012370


	//   ....[87]....
        /*0ad4*/ 	.word	0x000123f0


	//   ....[88]....
        /*0ad8*/ 	.word	0x00012410


	//   ....[89]....
        /*0adc*/ 	.word	0x00012490


	//   ....[90]....
        /*0ae0*/ 	.word	0x000124b0


	//   ....[91]....
        /*0ae4*/ 	.word	0x00012530


	//   ....[92]....
        /*0ae8*/ 	.word	0x00012550


	//   ....[93]....
        /*0aec*/ 	.word	0x000125d0


	//   ....[94]....
        /*0af0*/ 	.word	0x000125f0


	//   ....[95]....
        /*0af4*/ 	.word	0x00012600


	//   ....[96]....
        /*0af8*/ 	.word	0x00012610


	//   ....[97]....
        /*0afc*/ 	.word	0x00012f80


	//   ....[98]....
        /*0b00*/ 	.word	0x00012f90


	//   ....[99]....
        /*0b04*/ 	.word	0x00012fb0


	//   ....[100]....
        /*0b08*/ 	.word	0x00013040


	//   ....[101]....
        /*0b0c*/ 	.word	0x00013060


	//   ....[102]....
        /*0b10*/ 	.word	0x000130e0


	//   ....[103]....
        /*0b14*/ 	.word	0x00013100


	//   ....[104]....
        /*0b18*/ 	.word	0x00013180


	//   ....[105]....
        /*0b1c*/ 	.word	0x000131a0


	//   ....[106]....
        /*0b20*/ 	.word	0x00013220


	//   ....[107]....
        /*0b24*/ 	.word	0x00013240


	//   ....[108]....
        /*0b28*/ 	.word	0x000132c0


	//   ....[109]....
        /*0b2c*/ 	.word	0x000132e0


	//   ....[110]....
        /*0b30*/ 	.word	0x00013360


	//   ....[111]....
        /*0b34*/ 	.word	0x00013380


	//   ....[112]....
        /*0b38*/ 	.word	0x00013390


	//   ....[113]....
        /*0b3c*/ 	.word	0x00013400


	//   ....[114]....
        /*0b40*/ 	.word	0x00013450


	//   ....[115]....
        /*0b44*/ 	.word	0x000134e0


	//   ....[116]....
        /*0b48*/ 	.word	0x00013510


	//   ....[117]....
        /*0b4c*/ 	.word	0x00013520


	//   ....[118]....
        /*0b50*/ 	.word	0x00013590


	//   ....[119]....
        /*0b54*/ 	.word	0x000135a0


	//   ....[120]....
        /*0b58*/ 	.word	0x000135b0


	//   ....[121]....
        /*0b5c*/ 	.word	0x00013dd0


	//   ....[122]....
        /*0b60*/ 	.word	0x00013df0


	//   ....[123]....
        /*0b64*/ 	.word	0x00013e60


	//   ....[124]....
        /*0b68*/ 	.word	0x00013e70


	//   ....[125]....
        /*0b6c*/ 	.word	0x00013eb0


	//   ....[126]....
        /*0b70*/ 	.word	0x00013ec0


	//   ....[127]....
        /*0b74*/ 	.word	0x00013f00


	//   ....[128]....
        /*0b78*/ 	.word	0x00013f10


	//   ....[129]....
        /*0b7c*/ 	.word	0x00013f50


	//   ....[130]....
        /*0b80*/ 	.word	0x00013f60


	//   ....[131]....
        /*0b84*/ 	.word	0x00013fa0


	//   ....[132]....
        /*0b88*/ 	.word	0x00013fb0


	//   ....[133]....
        /*0b8c*/ 	.word	0x00013ff0


	//   ....[134]....
        /*0b90*/ 	.word	0x00014000


	//   ....[135]....
        /*0b94*/ 	.word	0x00014010


	//   ....[136]....
        /*0b98*/ 	.word	0x00014050


	//   ....[137]....
        /*0b9c*/ 	.word	0x00014310


	//   ....[138]....
        /*0ba0*/ 	.word	0x00014340


	//   ....[139]....
        /*0ba4*/ 	.word	0x000143a0


	//   ....[140]....
        /*0ba8*/ 	.word	0x000143b0


	//   ....[141]....
        /*0bac*/ 	.word	0x00014400


	//   ....[142]....
        /*0bb0*/ 	.word	0x00014410


	//   ....[143]....
        /*0bb4*/ 	.word	0x00014460


	//   ....[144]....
        /*0bb8*/ 	.word	0x00014470


	//   ....[145]....
        /*0bbc*/ 	.word	0x000144c0


	//   ....[146]....
        /*0bc0*/ 	.word	0x000144d0


	//   ....[147]....
        /*0bc4*/ 	.word	0x00014520


	//   ....[148]....
        /*0bc8*/ 	.word	0x00014530


	//   ....[149]....
        /*0bcc*/ 	.word	0x00014580


	//   ....[150]....
        /*0bd0*/ 	.word	0x00014590


	//   ....[151]....
        /*0bd4*/ 	.word	0x000145a0


	//   ....[152]....
        /*0bd8*/ 	.word	0x000145e0


	//   ....[153]....
        /*0bdc*/ 	.word	0x00014bd0


	//   ....[154]....
        /*0be0*/ 	.word	0x00014c10


	//   ....[155]....
        /*0be4*/ 	.word	0x00014c30


	//   ....[156]....
        /*0be8*/ 	.word	0x00014c70


	//   ....[157]....
        /*0bec*/ 	.word	0x00014c90


	//   ....[158]....
        /*0bf0*/ 	.word	0x00014cd0


	//   ....[159]....
        /*0bf4*/ 	.word	0x00014cf0


	//   ....[160]....
        /*0bf8*/ 	.word	0x00014d30


	//   ....[161]....
        /*0bfc*/ 	.word	0x00014d50


	//   ....[162]....
        /*0c00*/ 	.word	0x00014d90


	//   ....[163]....
        /*0c04*/ 	.word	0x00014db0


	//   ....[164]....
        /*0c08*/ 	.word	0x00014df0


	//   ....[165]....
        /*0c0c*/ 	.word	0x00014e10


	//   ....[166]....
        /*0c10*/ 	.word	0x00014e50


	//   ....[167]....
        /*0c14*/ 	.word	0x00014e70


	//   ....[168]....
        /*0c18*/ 	.word	0x00014e80


	//   ....[169]....
        /*0c1c*/ 	.word	0x000151f0


	//   ....[170]....
        /*0c20*/ 	.word	0x00015220


	//   ....[171]....
        /*0c24*/ 	.word	0x00015260


	//   ....[172]....
        /*0c28*/ 	.word	0x00015290


	//   ....[173]....
        /*0c2c*/ 	.word	0x000152c0


	//   ....[174]....
        /*0c30*/ 	.word	0x000152f0


	//   ....[175]....
        /*0c34*/ 	.word	0x00015320


	//   ....[176]....
        /*0c38*/ 	.word	0x00015350


	//   ....[177]....
        /*0c3c*/ 	.word	0x000154d0


	//   ....[178]....
        /*0c40*/ 	.word	0x00015500


	//   ....[179]....
        /*0c44*/ 	.word	0x00015530


	//   ....[180]....
        /*0c48*/ 	.word	0x00015560


	//   ....[181]....
        /*0c4c*/ 	.word	0x00015590


	//   ....[182]....
        /*0c50*/ 	.word	0x000155c0


	//   ....[183]....
        /*0c54*/ 	.word	0x00015680


	//   ....[184]....
        /*0c58*/ 	.word	0x000156a0


	//   ....[185]....
        /*0c5c*/ 	.word	0x00015710


	//   ....[186]....
        /*0c60*/ 	.word	0x00015b80


	//   ....[187]....
        /*0c64*/ 	.word	0x00015ea0


	//   ....[188]....
        /*0c68*/ 	.word	0x00015f30


	//   ....[189]....
        /*0c6c*/ 	.word	0x00015fc0


	//   ....[190]....
        /*0c70*/ 	.word	0x00016050


	//   ....[191]....
        /*0c74*/ 	.word	0x00016130


	//   ....[192]....
        /*0c78*/ 	.word	0x000161c0


	//   ....[193]....
        /*0c7c*/ 	.word	0x00016260


	//   ....[194]....
        /*0c80*/ 	.word	0x000162f0


	//   ....[195]....
        /*0c84*/ 	.word	0x000163e0


	//   ....[196]....
        /*0c88*/ 	.word	0x00016470


	//   ....[197]....
        /*0c8c*/ 	.word	0x00016510


	//   ....[198]....
        /*0c90*/ 	.word	0x000165a0


	//   ....[199]....
        /*0c94*/ 	.word	0x000166e0


	//   ....[200]....
        /*0c98*/ 	.word	0x00016790


	//   ....[201]....
        /*0c9c*/ 	.word	0x00016820


	//   ....[202]....
        /*0ca0*/ 	.word	0x00016870


	//   ....[203]....
        /*0ca4*/ 	.word	0x000168c0


	//   ....[204]....
        /*0ca8*/ 	.word	0x000169a0


	//   ....[205]....
        /*0cac*/ 	.word	0x00016a30


	//   ....[206]....
        /*0cb0*/ 	.word	0x00016a80


	//   ....[207]....
        /*0cb4*/ 	.word	0x00016ad0


	//   ....[208]....
        /*0cb8*/ 	.word	0x00016d00


	//   ....[209]....
        /*0cbc*/ 	.word	0x00016da0


	//   ....[210]....
        /*0cc0*/ 	.word	0x00016e00


	//   ....[211]....
        /*0cc4*/ 	.word	0x00016e70


	//   ....[212]....
        /*0cc8*/ 	.word	0x00016ed0


	//   ....[213]....
        /*0ccc*/ 	.word	0x00016f40


	//   ....[214]....
        /*0cd0*/ 	.word	0x00017000


	//   ....[215]....
        /*0cd4*/ 	.word	0x00017060


	//   ....[216]....
        /*0cd8*/ 	.word	0x00017120


	//   ....[217]....
        /*0cdc*/ 	.word	0x00017400


	//   ....[218]....
        /*0ce0*/ 	.word	0x000174f0


	//   ....[219]....
        /*0ce4*/ 	.word	0x00017590


	//   ....[220]....
        /*0ce8*/ 	.word	0x000175f0


	//   ....[221]....
        /*0cec*/ 	.word	0x000176e0


	//   ....[222]....
        /*0cf0*/ 	.word	0x00017750


	//   ....[223]....
        /*0cf4*/ 	.word	0x00017840


	//   ....[224]....
        /*0cf8*/ 	.word	0x000178b0


	//   ....[225]....
        /*0cfc*/ 	.word	0x000179a0


	//   ....[226]....
        /*0d00*/ 	.word	0x00017a10


	//   ....[227]....
        /*0d04*/ 	.word	0x00017b00


	//   ....[228]....
        /*0d08*/ 	.word	0x00017b70


	//   ....[229]....
        /*0d0c*/ 	.word	0x00017c60


	//   ....[230]....
        /*0d10*/ 	.word	0x00017cd0


	//   ....[231]....
        /*0d14*/ 	.word	0x00017dc0


	//   ....[232]....
        /*0d18*/ 	.word	0x00017e30


	//   ....[233]....
        /*0d1c*/ 	.word	0x00017ed0


	//   ....[234]....
        /*0d20*/ 	.word	0x00017ff0


	//   ....[235]....
        /*0d24*/ 	.word	0x00018040


	//   ....[236]....
        /*0d28*/ 	.word	0x000180a0


	//   ....[237]....
        /*0d2c*/ 	.word	0x00018190


	//   ....[238]....
        /*0d30*/ 	.word	0x000181f0


	//   ....[239]....
        /*0d34*/ 	.word	0x000182f0


	//   ....[240]....
        /*0d38*/ 	.word	0x00018350


	//   ....[241]....
        /*0d3c*/ 	.word	0x00018450


	//   ....[242]....
        /*0d40*/ 	.word	0x000184b0


	//   ....[243]....
        /*0d44*/ 	.word	0x000185b0


	//   ....[244]....
        /*0d48*/ 	.word	0x00018610


	//   ....[245]....
        /*0d4c*/ 	.word	0x00018710


	//   ....[246]....
        /*0d50*/ 	.word	0x00018770


	//   ....[247]....
        /*0d54*/ 	.word	0x00018870


	//   ....[248]....
        /*0d58*/ 	.word	0x000188d0


	//   ....[249]....
        /*0d5c*/ 	.word	0x00018980


	//   ....[250]....
        /*0d60*/ 	.word	0x00018a30


	//   ....[251]....
        /*0d64*/ 	.word	0x00018b20


	//   ....[252]....
        /*0d68*/ 	.word	0x00018b80


	//   ....[253]....
        /*0d6c*/ 	.word	0x00018c60


	//   ....[254]....
        /*0d70*/ 	.word	0x00018cc0


	//   ....[255]....
        /*0d74*/ 	.word	0x00018d90


	//   ....[0]....
        /*0d78*/ 	.word	0x00018df0


	//   ....[1]....
        /*0d7c*/ 	.word	0x00018eb0


	//   ....[2]....
        /*0d80*/ 	.word	0x00018ff0


	//   ....[3]....
        /*0d84*/ 	.word	0x000190a0


	//   ....[4]....
        /*0d88*/ 	.word	0x00019110


	//   ....[5]....
        /*0d8c*/ 	.word	0x000191e0


	//   ....[6]....
        /*0d90*/ 	.word	0x00019240


	//   ....[7]....
        /*0d94*/ 	.word	0x000192f0


	//   ....[8]....
        /*0d98*/ 	.word	0x00019350


	//   ....[9]....
        /*0d9c*/ 	.word	0x00019400


	//   ....[10]....
        /*0da0*/ 	.word	0x00019460


	//   ....[11]....
        /*0da4*/ 	.word	0x00019510


	//   ....[12]....
        /*0da8*/ 	.word	0x00019570


	//   ....[13]....
        /*0dac*/ 	.word	0x00019620


	//   ....[14]....
        /*0db0*/ 	.word	0x00019680


	//   ....[15]....
        /*0db4*/ 	.word	0x00019730


	//   ....[16]....
        /*0db8*/ 	.word	0x00019790


	//   ....[17]....
        /*0dbc*/ 	.word	0x00019840


	//   ....[18]....
        /*0dc0*/ 	.word	0x00019930


	//   ....[19]....
        /*0dc4*/ 	.word	0x000199e0


	//   ....[20]....
        /*0dc8*/ 	.word	0x00019a40


	//   ....[21]....
        /*0dcc*/ 	.word	0x00019b00


	//   ....[22]....
        /*0dd0*/ 	.word	0x00019b60


	//   ....[23]....
        /*0dd4*/ 	.word	0x00019c20


	//   ....[24]....
        /*0dd8*/ 	.word	0x00019c80


	//   ....[25]....
        /*0ddc*/ 	.word	0x00019d40


	//   ....[26]....
        /*0de0*/ 	.word	0x00019da0


	//   ....[27]....
        /*0de4*/ 	.word	0x00019e60


	//   ....[28]....
        /*0de8*/ 	.word	0x00019ec0


	//   ....[29]....
        /*0dec*/ 	.word	0x00019f80


	//   ....[30]....
        /*0df0*/ 	.word	0x00019fe0


	//   ....[31]....
        /*0df4*/ 	.word	0x0001a0a0


	//   ....[32]....
        /*0df8*/ 	.word	0x0001a100


	//   ....[33]....
        /*0dfc*/ 	.word	0x0001a1b0


	//   ....[34]....
        /*0e00*/ 	.word	0x0001a2a0


	//   ....[35]....
        /*0e04*/ 	.word	0x0001a350


	//   ....[36]....
        /*0e08*/ 	.word	0x0001a3c0


	//   ....[37]....
        /*0e0c*/ 	.word	0x0001a470


	//   ....[38]....
        /*0e10*/ 	.word	0x0001a4d0


	//   ....[39]....
        /*0e14*/ 	.word	0x0001a580


	//   ....[40]....
        /*0e18*/ 	.word	0x0001a5e0


	//   ....[41]....
        /*0e1c*/ 	.word	0x0001a690


	//   ....[42]....
        /*0e20*/ 	.word	0x0001a6f0


	//   ....[43]....
        /*0e24*/ 	.word	0x0001a7a0


	//   ....[44]....
        /*0e28*/ 	.word	0x0001a800


	//   ....[45]....
        /*0e2c*/ 	.word	0x0001a8b0


	//   ....[46]....
        /*0e30*/ 	.word	0x0001a910


	//   ....[47]....
        /*0e34*/ 	.word	0x0001a9c0


	//   ....[48]....
        /*0e38*/ 	.word	0x0001aa20


	//   ....[49]....
        /*0e3c*/ 	.word	0x0001aac0


	//   ....[50]....
        /*0e40*/ 	.word	0x0001ab50


	//   ....[51]....
        /*0e44*/ 	.word	0x0001abf0


	//   ....[52]....
        /*0e48*/ 	.word	0x0001ad10


	//   ....[53]....
        /*0e4c*/ 	.word	0x0001ad80


	//   ....[54]....
        /*0e50*/ 	.word	0x0001adf0


	//   ....[55]....
        /*0e54*/ 	.word	0x0001ae60


	//   ....[56]....
        /*0e58*/ 	.word	0x0001aed0


	//   ....[57]....
        /*0e5c*/ 	.word	0x0001af50


	//   ....[58]....
        /*0e60*/ 	.word	0x0001afe0


	//   ....[59]....
        /*0e64*/ 	.word	0x0001b070


	//   ....[60]....
        /*0e68*/ 	.word	0x0001b0e0


	//   ....[61]....
        /*0e6c*/ 	.word	0x0001b150


	//   ....[62]....
        /*0e70*/ 	.word	0x0001b1c0


	//   ....[63]....
        /*0e74*/ 	.word	0x0001b240


	//   ....[64]....
        /*0e78*/ 	.word	0x0001b2b0


	//   ....[65]....
        /*0e7c*/ 	.word	0x0001b350


	//   ....[66]....
        /*0e80*/ 	.word	0x0001b3e0


	//   ....[67]....
        /*0e84*/ 	.word	0x0001b500


	//----- nvinfo : EIATTR_REG_RECONFIG
	.align		4
.L_145:
        /*0e88*/ 	.byte	0x01, 0x54
	.zero		2


	//----- nvinfo : EIATTR_SYSCALL_OFFSETS
	.align		4
        /*0e8c*/ 	.byte	0x04, 0x46
        /*0e8e*/ 	.short	(.L_147 - .L_146)


	//   ....[0]....
.L_146:
        /*0e90*/ 	.word	0x00001850


	//   ....[1]....
        /*0e94*/ 	.word	0x000019a0


	//   ....[2]....
        /*0e98*/ 	.word	0x00005ea0


	//   ....[3]....
        /*0e9c*/ 	.word	0x00006220


	//   ....[4]....
        /*0ea0*/ 	.word	0x000117e0


	//   ....[5]....
        /*0ea4*/ 	.word	0x00011930


	//   ....[6]....
        /*0ea8*/ 	.word	0x00011a20


	//   ....[7]....
        /*0eac*/ 	.word	0x00012a50


	//----- nvinfo : EIATTR_MBARRIER_INSTR_OFFSETS
	.align		4
.L_147:
        /*0eb0*/ 	.byte	0x04, 0x39
        /*0eb2*/ 	.short	(.L_149 - .L_148)


	//   ....[0]....
.L_148:
        /*0eb4*/ 	.word	0x00000270
        /*0eb8*/ 	.word	0x000000ff
        /*0ebc*/ 	.word	0x00016800
        /*0ec0*/ 	.short	0x0100
        /*0ec2*/ 	.byte	0x08
	.zero		1


	//   ....[1]....
        /*0ec4*/ 	.word	0x00000280
        /*0ec8*/ 	.word	0x000000ff
        /*0ecc*/ 	.word	0x00016820
        /*0ed0*/ 	.short	0x0100
        /*0ed2*/ 	.byte	0x08
	.zero		1


	//   ....[2]....
        /*0ed4*/ 	.word	0x00000370
        /*0ed8*/ 	.word	0x000000ff
        /*0edc*/ 	.word	0x00016830
        /*0ee0*/ 	.short	0x0100
        /*0ee2*/ 	.byte	0x08
	.zero		1


	//   ....[3]....
        /*0ee4*/ 	.word	0x00000380
        /*0ee8*/ 	.word	0x000000ff
        /*0eec*/ 	.word	0x00016840
        /*0ef0*/ 	.short	0x0100
        /*0ef2*/ 	.byte	0x08
	.zero		1


	//   ....[4]....
        /*0ef4*/ 	.word	0x00000390
        /*0ef8*/ 	.word	0x000000ff
        /*0efc*/ 	.word	0x00016838
        /*0f00*/ 	.short	0x0100
        /*0f02*/ 	.byte	0x08
	.zero		1


	//   ....[5]....
        /*0f04*/ 	.word	0x000003a0
        /*0f08*/ 	.word	0x000000ff
        /*0f0c*/ 	.word	0x00016848
        /*0f10*/ 	.short	0x0100
        /*0f12*/ 	.byte	0x08
	.zero		1


	//   ....[6]....
        /*0f14*/ 	.word	0x000004d0
        /*0f18*/ 	.word	0x000000ff
        /*0f1c*/ 	.word	0x00016850
        /*0f20*/ 	.short	0x0100
        /*0f22*/ 	.byte	0x08
	.zero		1


	//   ....[7]....
        /*0f24*/ 	.word	0x000004e0
        /*0f28*/ 	.word	0x000000ff
        /*0f2c*/ 	.word	0x00016860
        /*0f30*/ 	.short	0x0100
        /*0f32*/ 	.byte	0x08
	.zero		1


	//   ....[8]....
        /*0f34*/ 	.word	0x000004f0
        /*0f38*/ 	.word	0x000000ff
        /*0f3c*/ 	.word	0x00016858
        /*0f40*/ 	.short	0x0100
        /*0f42*/ 	.byte	0x08
	.zero		1


	//   ....[9]....
        /*0f44*/ 	.word	0x00000500
        /*0f48*/ 	.word	0x000000ff
        /*0f4c*/ 	.word	0x00016868
        /*0f50*/ 	.short	0x0100
        /*0f52*/ 	.byte	0x08
	.zero		1


	//   ....[10]....
        /*0f54*/ 	.word	0x000005f0
        /*0f58*/ 	.word	0x000000ff
        /*0f5c*/ 	.word	0x00016870
        /*0f60*/ 	.short	0x0100
        /*0f62*/ 	.byte	0x06
	.zero		1


	//   ....[11]....
        /*0f64*/ 	.word	0x00000600
        /*0f68*/ 	.word	0x000000ff
        /*0f6c*/ 	.word	0x00016880
        /*0f70*/ 	.short	0x0100
        /*0f72*/ 	.byte	0x06
	.zero		1


	//   ....[12]....
        /*0f74*/ 	.word	0x00000610
        /*0f78*/ 	.word	0x000000ff
        /*0f7c*/ 	.word	0x00016878
        /*0f80*/ 	.short	0x0100
        /*0f82*/ 	.byte	0x06
	.zero		1


	//   ....[13]....
        /*0f84*/ 	.word	0x00000620
        /*0f88*/ 	.word	0x000000ff
        /*0f8c*/ 	.word	0x00016888
        /*0f90*/ 	.short	0x0100
        /*0f92*/ 	.byte	0x06
	.zero		1


	//   ....[14]....
        /*0f94*/ 	.word	0x00000750
        /*0f98*/ 	.word	0x000000ff
        /*0f9c*/ 	.word	0x00016890
        /*0fa0*/ 	.short	0x0100
        /*0fa2*/ 	.byte	0x08
	.zero		1


	//   ....[15]....
        /*0fa4*/ 	.word	0x00000760
        /*0fa8*/ 	.word	0x000000ff
        /*0fac*/ 	.word	0x000168a0
        /*0fb0*/ 	.short	0x0100
        /*0fb2*/ 	.byte	0x08
	.zero		1


	//   ....[16]....
        /*0fb4*/ 	.word	0x00000770
        /*0fb8*/ 	.word	0x000000ff
        /*0fbc*/ 	.word	0x00016898
        /*0fc0*/ 	.short	0x0100
        /*0fc2*/ 	.byte	0x08
	.zero		1


	//   ....[17]....
        /*0fc4*/ 	.word	0x00000780
        /*0fc8*/ 	.word	0x000000ff
        /*0fcc*/ 	.word	0x000168a8
        /*0fd0*/ 	.short	0x0100
        /*0fd2*/ 	.byte	0x08
	.zero		1


	//   ....[18]....
        /*0fd4*/ 	.word	0x000008b0
        /*0fd8*/ 	.word	0x000000ff
        /*0fdc*/ 	.word	0x000168b0
        /*0fe0*/ 	.short	0x0100
        /*0fe2*/ 	.byte	0x08
	.zero		1


	//   ....[19]....
        /*0fe4*/ 	.word	0x000008c0
        /*0fe8*/ 	.word	0x000000ff
        /*0fec*/ 	.word	0x000168c0
        /*0ff0*/ 	.short	0x0100
        /*0ff2*/ 	.byte	0x08
	.zero		1


	//   ....[20]....
        /*0ff4*/ 	.word	0x000008d0
        /*0ff8*/ 	.word	0x000000ff
        /*0ffc*/ 	.word	0x000168b8
        /*1000*/ 	.short	0x0100
        /*1002*/ 	.byte	0x08
	.zero		1


	//   ....[21]....
        /*1004*/ 	.word	0x000008e0
        /*1008*/ 	.word	0x000000ff
        /*100c*/ 	.word	0x000168c8
        /*1010*/ 	.short	0x0100
        /*1012*/ 	.byte	0x08
	.zero		1


	//   ....[22]....
        /*1014*/ 	.word	0x00002b00
        /*1018*/ 	.word	0x00000047
        /*101c*/ 	.word	0x00016890
        /*1020*/ 	.short	0x010a
        /*1022*/ 	.byte	0x3f
	.zero		1


	//   ....[23]....
        /*1024*/ 	.word	0x00003f70
        /*1028*/ 	.word	0x00000047
        /*102c*/ 	.word	0x00016890
        /*1030*/ 	.short	0x010a
        /*1032*/ 	.byte	0x3f
	.zero		1


	//   ....[24]....
        /*1034*/ 	.word	0x000050c0
        /*1038*/ 	.word	0x00000047
        /*103c*/ 	.word	0x00016890
        /*1040*/ 	.short	0x010a
        /*1042*/ 	.byte	0x3f
	.zero		1


	//   ....[25]....
        /*1044*/ 	.word	0x00005570
        /*1048*/ 	.word	0x00000008
        /*104c*/ 	.word	0x00000000
        /*1050*/ 	.short	0x0101
        /*1052*/ 	.byte	0x3f
	.zero		1


	//   ....[26]....
        /*1054*/ 	.word	0x000055b0
        /*1058*/ 	.word	0x00000047
        /*105c*/ 	.word	0x000168b0
        /*1060*/ 	.short	0x010a
        /*1062*/ 	.byte	0x3f
	.zero		1


	//   ....[27]....
        /*1064*/ 	.word	0x000059e0
        /*1068*/ 	.word	0x00000047
        /*106c*/ 	.word	0x00000000
        /*1070*/ 	.short	0x0101
        /*1072*/ 	.byte	0x3f
	.zero		1


	//   ....[28]....
        /*1074*/ 	.word	0x00005f40
        /*1078*/ 	.word	0x00000012
        /*107c*/ 	.word	0x00016800
        /*1080*/ 	.short	0x010a
        /*1082*/ 	.byte	0x3f
	.zero		1


	//   ....[29]....
        /*1084*/ 	.word	0x00005f90
        /*1088*/ 	.word	0x00000012
        /*108c*/ 	.word	0x00016800
        /*1090*/ 	.short	0x010a
        /*1092*/ 	.byte	0x3f
	.zero		1


	//   ....[30]....
        /*1094*/ 	.word	0x00006630
        /*1098*/ 	.word	0x00000012
        /*109c*/ 	.word	0x00016800
        /*10a0*/ 	.short	0x010a
        /*10a2*/ 	.byte	0x3f
	.zero		1


	//   ....[31]....
        /*10a4*/ 	.word	0x00007640
        /*10a8*/ 	.word	0x00000012
        /*10ac*/ 	.word	0x00016800
        /*10b0*/ 	.short	0x010a
        /*10b2*/ 	.byte	0x3f
	.zero		1


	//   ....[32]....
        /*10b4*/ 	.word	0x00008400
        /*10b8*/ 	.word	0x00000000
        /*10bc*/ 	.word	0x00016830
        /*10c0*/ 	.short	0x010a
        /*10c2*/ 	.byte	0x3f
	.zero		1


	//   ....[33]....
        /*10c4*/ 	.word	0x000084b0
        /*10c8*/ 	.word	0x00000000
        /*10cc*/ 	.word	0x00016830
        /*10d0*/ 	.short	0x010a
        /*10d2*/ 	.byte	0x3f
	.zero		1


	//   ....[34]....
        /*10d4*/ 	.word	0x0000a2b0
        /*10d8*/ 	.word	0x00000000
        /*10dc*/ 	.word	0x00000000
        /*10e0*/ 	.short	0x0101
        /*10e2*/ 	.byte	0x3f
	.zero		1


	//   ....[35]....
        /*10e4*/ 	.word	0x0000ad80
        /*10e8*/ 	.word	0x00000005
        /*10ec*/ 	.word	0x00016830
        /*10f0*/ 	.short	0x010a
        /*10f2*/ 	.byte	0x3f
	.zero		1


	//   ....[36]....
        /*10f4*/ 	.word	0x0000add0
        /*10f8*/ 	.word	0x00000005
        /*10fc*/ 	.word	0x00016830
        /*1100*/ 	.short	0x010a
        /*1102*/ 	.byte	0x3f
	.zero		1


	//   ....[37]....
        /*1104*/ 	.word	0x0000b120
        /*1108*/ 	.word	0x00000005
        /*110c*/ 	.word	0x00016850
        /*1110*/ 	.short	0x010a
        /*1112*/ 	.byte	0x3f
	.zero		1


	//   ....[38]....
        /*1114*/ 	.word	0x0000b160
        /*1118*/ 	.word	0x00000005
        /*111c*/ 	.word	0x00016850
        /*1120*/ 	.short	0x010a
        /*1122*/ 	.byte	0x3f
	.zero		1


	//   ....[39]....
        /*1124*/ 	.word	0x0000b790
        /*1128*/ 	.word	0x0000001f
        /*112c*/ 	.word	0x00000000
        /*1130*/ 	.short	0x0101
        /*1132*/ 	.byte	0x3f
	.zero		1


	//   ....[40]....
        /*1134*/ 	.word	0x0000d010
        /*1138*/ 	.word	0x0000000b
        /*113c*/ 	.word	0x00000000
        /*1140*/ 	.short	0x0101
        /*1142*/ 	.byte	0x3f
	.zero		1


	//   ....[41]....
        /*1144*/ 	.word	0x0000d460
        /*1148*/ 	.word	0x0000000b
        /*114c*/ 	.word	0x00016850
        /*1150*/ 	.short	0x010a
        /*1152*/ 	.byte	0x3f
	.zero		1


	//   ....[42]....
        /*1154*/ 	.word	0x0000d4d0
        /*1158*/ 	.word	0x0000000b
        /*115c*/ 	.word	0x00016850
        /*1160*/ 	.short	0x010a
        /*1162*/ 	.byte	0x3f
	.zero		1


	//   ....[43]....
        /*1164*/ 	.word	0x0000dad0
        /*1168*/ 	.word	0x00000004
        /*116c*/ 	.word	0x00000000
        /*1170*/ 	.short	0x0101
        /*1172*/ 	.byte	0x3f
	.zero		1


	//   ....[44]....
        /*1174*/ 	.word	0x0000ebe0
        /*1178*/ 	.word	0x00000000
        /*117c*/ 	.word	0x00000000
        /*1180*/ 	.short	0x0101
        /*1182*/ 	.byte	0x3f
	.zero		1


	//   ....[45]....
        /*1184*/ 	.word	0x00010a10
        /*1188*/ 	.word	0x00000016
        /*118c*/ 	.word	0x00016820
        /*1190*/ 	.short	0x010a
        /*1192*/ 	.byte	0x3f
	.zero		1


	//   ....[46]....
        /*1194*/ 	.word	0x00010ac0
        /*1198*/ 	.word	0x00000005
        /*119c*/ 	.word	0x000168a0
        /*11a0*/ 	.short	0x010a
        /*11a2*/ 	.byte	0x3f
	.zero		1


	//   ....[47]....
        /*11a4*/ 	.word	0x00010d00
        /*11a8*/ 	.word	0x00000005
        /*11ac*/ 	.word	0x000168c0
        /*11b0*/ 	.short	0x010a
        /*11b2*/ 	.byte	0x3f
	.zero		1


	//   ....[48]....
        /*11b4*/ 	.word	0x00011060
        /*11b8*/ 	.word	0x00000005
        /*11bc*/ 	.word	0x000168a0
        /*11c0*/ 	.short	0x010a
        /*11c2*/ 	.byte	0x3f
	.zero		1


	//   ....[49]....
        /*11c4*/ 	.word	0x00011280
        /*11c8*/ 	.word	0x00000005
        /*11cc*/ 	.word	0x000168c0
        /*11d0*/ 	.short	0x010a
        /*11d2*/ 	.byte	0x3f
	.zero		1


	//   ....[50]....
        /*11d4*/ 	.word	0x00011f30
        /*11d8*/ 	.word	0x00000003
        /*11dc*/ 	.word	0x00016840
        /*11e0*/ 	.short	0x010a
        /*11e2*/ 	.byte	0x3f
	.zero		1


	//   ....[51]....
        /*11e4*/ 	.word	0x00012710
        /*11e8*/ 	.word	0x00000003
        /*11ec*/ 	.word	0x00016830
        /*11f0*/ 	.short	0x0107
        /*11f2*/ 	.byte	0x3f
	.zero		1


	//   ....[52]....
        /*11f4*/ 	.word	0x000127e0
        /*11f8*/ 	.word	0x00000003
        /*11fc*/ 	.word	0x00016830
        /*1200*/ 	.short	0x0101
        /*1202*/ 	.byte	0x3f
	.zero		1


	//   ....[53]....
        /*1204*/ 	.word	0x00013690
        /*1208*/ 	.word	0x00000016
        /*120c*/ 	.word	0x00016800
        /*1210*/ 	.short	0x0107
        /*1212*/ 	.byte	0x3f
	.zero		1


	//   ....[54]....
        /*1214*/ 	.word	0x00013780
        /*1218*/ 	.word	0x00000016
        /*121c*/ 	.word	0x00016800
        /*1220*/ 	.short	0x0101
        /*1222*/ 	.byte	0x3f
	.zero		1


	//   ....[55]....
        /*1224*/ 	.word	0x000137a0
        /*1228*/ 	.word	0x00000016
        /*122c*/ 	.word	0x00016820
        /*1230*/ 	.short	0x010a
        /*1232*/ 	.byte	0x3f
	.zero		1


	//   ....[56]....
        /*1234*/ 	.word	0x00013b70
        /*1238*/ 	.word	0x00000005
        /*123c*/ 	.word	0x00016840
        /*1240*/ 	.short	0x010a
        /*1242*/ 	.byte	0x3f
	.zero		1


	//   ....[57]....
        /*1244*/ 	.word	0x000140d0
        /*1248*/ 	.word	0x00000005
        /*124c*/ 	.word	0x00016830
        /*1250*/ 	.short	0x0107
        /*1252*/ 	.byte	0x3f
	.zero		1


	//   ....[58]....
        /*1254*/ 	.word	0x00014190
        /*1258*/ 	.word	0x00000005
        /*125c*/ 	.word	0x00016830
        /*1260*/ 	.short	0x0101
        /*1262*/ 	.byte	0x3f
	.zero		1


	//   ....[59]....
        /*1264*/ 	.word	0x000141f0
        /*1268*/ 	.word	0x00000005
        /*126c*/ 	.word	0x00016860
        /*1270*/ 	.short	0x010a
        /*1272*/ 	.byte	0x3f
	.zero		1


	//   ....[60]....
        /*1274*/ 	.word	0x000146d0
        /*1278*/ 	.word	0x00000005
        /*127c*/ 	.word	0x00016850
        /*1280*/ 	.short	0x0107
        /*1282*/ 	.byte	0x3f
	.zero		1


	//   ....[61]....
        /*1284*/ 	.word	0x00014890
        /*1288*/ 	.word	0x00000005
        /*128c*/ 	.word	0x00016850
        /*1290*/ 	.short	0x0101
        /*1292*/ 	.byte	0x3f
	.zero		1


	//   ....[62]....
        /*1294*/ 	.word	0x00014a90
        /*1298*/ 	.word	0x00000000
        /*129c*/ 	.word	0x00016860
        /*12a0*/ 	.short	0x010a
        /*12a2*/ 	.byte	0x3f
	.zero		1


	//   ....[63]....
        /*12a4*/ 	.word	0x00014f30
        /*12a8*/ 	.word	0x00000000
        /*12ac*/ 	.word	0x00016850
        /*12b0*/ 	.short	0x0107
        /*12b2*/ 	.byte	0x3f
	.zero		1


	//   ....[64]....
        /*12b4*/ 	.word	0x00014ff0
        /*12b8*/ 	.word	0x00000000
        /*12bc*/ 	.word	0x00016850
        /*12c0*/ 	.short	0x0101
        /*12c2*/ 	.byte	0x3f
	.zero		1


	//   ....[65]....
        /*12c4*/ 	.word	0x00015b00
        /*12c8*/ 	.word	0x00000004
        /*12cc*/ 	.word	0x00016820
        /*12d0*/ 	.short	0x010a
        /*12d2*/ 	.byte	0x3f
	.zero		1


	//   ....[66]....
        /*12d4*/ 	.word	0x00015c70
        /*12d8*/ 	.word	0x00000005
        /*12dc*/ 	.word	0x00016840
        /*12e0*/ 	.short	0x010a
        /*12e2*/ 	.byte	0x3f
	.zero		1


	//   ....[67]....
        /*12e4*/ 	.word	0x00015d10
        /*12e8*/ 	.word	0x00000019
        /*12ec*/ 	.word	0x00016840
        /*12f0*/ 	.short	0x010a
        /*12f2*/ 	.byte	0x3f
	.zero		1


	//   ....[68]....
        /*12f4*/ 	.word	0x00015d50
        /*12f8*/ 	.word	0x00000005
        /*12fc*/ 	.word	0x00016860
        /*1300*/ 	.short	0x010a
        /*1302*/ 	.byte	0x3f
	.zero		1


	//   ....[69]....
        /*1304*/ 	.word	0x00015d90
        /*1308*/ 	.word	0x00000019
        /*130c*/ 	.word	0x00016860
        /*1310*/ 	.short	0x010a
        /*1312*/ 	.byte	0x3f
	.zero		1


	//   ....[70]....
        /*1314*/ 	.word	0x00015df0
        /*1318*/ 	.word	0x00000047
        /*131c*/ 	.word	0x00016890
        /*1320*/ 	.short	0x010a
        /*1322*/ 	.byte	0x3f
	.zero		1


	//   ....[71]....
        /*1324*/ 	.word	0x00016080
        /*1328*/ 	.word	0x00000047
        /*132c*/ 	.word	0x00016890
        /*1330*/ 	.short	0x010a
        /*1332*/ 	.byte	0x3f
	.zero		1


	//   ....[72]....
        /*1334*/ 	.word	0x00016330
        /*1338*/ 	.word	0x00000047
        /*133c*/ 	.word	0x00016890
        /*1340*/ 	.short	0x010a
        /*1342*/ 	.byte	0x3f
	.zero		1


	//   ....[73]....
        /*1344*/ 	.word	0x000165e0
        /*1348*/ 	.word	0x00000047
        /*134c*/ 	.word	0x000168b0
        /*1350*/ 	.short	0x010a
        /*1352*/ 	.byte	0x3f
	.zero		1


	//   ....[74]....
        /*1354*/ 	.word	0x000168f0
        /*1358*/ 	.word	0x00000012
        /*135c*/ 	.word	0x00016800
        /*1360*/ 	.short	0x010a
        /*1362*/ 	.byte	0x3f
	.zero		1


	//   ....[75]....
        /*1364*/ 	.word	0x00016b00
        /*1368*/ 	.word	0x00000012
        /*136c*/ 	.word	0x00016800
        /*1370*/ 	.short	0x010a
        /*1372*/ 	.byte	0x3f
	.zero		1


	//   ....[76]....
        /*1374*/ 	.word	0x00016b50
        /*1378*/ 	.word	0x00000000
        /*137c*/ 	.word	0x00016830
        /*1380*/ 	.short	0x010a
        /*1382*/ 	.byte	0x3f
	.zero		1


	//   ....[77]....
        /*1384*/ 	.word	0x00016ba0
        /*1388*/ 	.word	0x00000005
        /*138c*/ 	.word	0x00016830
        /*1390*/ 	.short	0x010a
        /*1392*/ 	.byte	0x3f
	.zero		1


	//   ....[78]....
        /*1394*/ 	.word	0x00016bf0
        /*1398*/ 	.word	0x00000005
        /*139c*/ 	.word	0x00016850
        /*13a0*/ 	.short	0x010a
        /*13a2*/ 	.byte	0x3f
	.zero		1


	//   ....[79]....
        /*13a4*/ 	.word	0x00016c40
        /*13a8*/ 	.word	0x0000000b
        /*13ac*/ 	.word	0x00016850
        /*13b0*/ 	.short	0x010a
        /*13b2*/ 	.byte	0x3f
	.zero		1


	//   ....[80]....
        /*13b4*/ 	.word	0x000171e0
        /*13b8*/ 	.word	0x00000016
        /*13bc*/ 	.word	0x00016820
        /*13c0*/ 	.short	0x010a
        /*13c2*/ 	.byte	0x3f
	.zero		1


	//   ....[81]....
        /*13c4*/ 	.word	0x00017230
        /*13c8*/ 	.word	0x00000005
        /*13cc*/ 	.word	0x000168a0
        /*13d0*/ 	.short	0x010a
        /*13d2*/ 	.byte	0x3f
	.zero		1


	//   ....[82]....
        /*13d4*/ 	.word	0x00017280
        /*13d8*/ 	.word	0x00000005
        /*13dc*/ 	.word	0x000168c0
        /*13e0*/ 	.short	0x010a
        /*13e2*/ 	.byte	0x3f
	.zero		1


	//   ....[83]....
        /*13e4*/ 	.word	0x000172d0
        /*13e8*/ 	.word	0x00000005
        /*13ec*/ 	.word	0x000168a0
        /*13f0*/ 	.short	0x010a
        /*13f2*/ 	.byte	0x3f
	.zero		1


	//   ....[84]....
        /*13f4*/ 	.word	0x00017320
        /*13f8*/ 	.word	0x00000005
        /*13fc*/ 	.word	0x000168c0
        /*1400*/ 	.short	0x010a
        /*1402*/ 	.byte	0x3f
	.zero		1


	//   ....[85]....
        /*1404*/ 	.word	0x00017440
        /*1408*/ 	.word	0x00000003
        /*140c*/ 	.word	0x00016840
        /*1410*/ 	.short	0x010a
        /*1412*/ 	.byte	0x3f
	.zero		1


	//   ....[86]....
        /*1414*/ 	.word	0x00018ef0
        /*1418*/ 	.word	0x00000016
        /*141c*/ 	.word	0x00016820
        /*1420*/ 	.short	0x010a
        /*1422*/ 	.byte	0x3f
	.zero		1


	//   ....[87]....
        /*1424*/ 	.word	0x00018f40
        /*1428*/ 	.word	0x00000005
        /*142c*/ 	.word	0x00016840
        /*1430*/ 	.short	0x010a
        /*1432*/ 	.byte	0x3f
	.zero		1


	//   ....[88]....
        /*1434*/ 	.word	0x00019880
        /*1438*/ 	.word	0x00000005
        /*143c*/ 	.word	0x00016860
        /*1440*/ 	.short	0x010a
        /*1442*/ 	.byte	0x3f
	.zero		1


	//   ....[89]....
        /*1444*/ 	.word	0x0001a1f0
        /*1448*/ 	.word	0x00000000
        /*144c*/ 	.word	0x00016860
        /*1450*/ 	.short	0x010a
        /*1452*/ 	.byte	0x3f
	.zero		1


	//   ....[90]....
        /*1454*/ 	.word	0x0001b420
        /*1458*/ 	.word	0x00000004
        /*145c*/ 	.word	0x00016820
        /*1460*/ 	.short	0x010a
        /*1462*/ 	.byte	0x3f
	.zero		1


	//   ....[91]....
        /*1464*/ 	.word	0x0001b5c0
        /*1468*/ 	.word	0x00000005
        /*146c*/ 	.word	0x00016840
        /*1470*/ 	.short	0x010a
        /*1472*/ 	.byte	0x3f
	.zero		1


	//   ....[92]....
        /*1474*/ 	.word	0x0001b610
        /*1478*/ 	.word	0x00000019
        /*147c*/ 	.word	0x00016840
        /*1480*/ 	.short	0x010a
        /*1482*/ 	.byte	0x3f
	.zero		1


	//   ....[93]....
        /*1484*/ 	.word	0x0001b660
        /*1488*/ 	.word	0x00000005
        /*148c*/ 	.word	0x00016860
        /*1490*/ 	.short	0x010a
        /*1492*/ 	.byte	0x3f
	.zero		1


	//----- nvinfo : EIATTR_NUM_MBARRIERS
	.align		4
.L_149:
        /*1494*/ 	.byte	0x03, 0x38
        /*1496*/ 	.short	0x0016


	//----- nvinfo : EIATTR_EXIT_INSTR_OFFSETS
	.align		4
        /*1498*/ 	.byte	0x04, 0x1c
        /*149a*/ 	.short	(.L_151 - .L_150)


	//   ....[0]....
.L_150:
        /*149c*/ 	.word	0x00015de0


	//----- nvinfo : EIATTR_MAX_THREADS
	.align		4
.L_151:
        /*14a0*/ 	.byte	0x04, 0x05
        /*14a2*/ 	.short	(.L_153 - .L_152)
.L_152:
        /*14a4*/ 	.word	0x00000200
        /*14a8*/ 	.word	0x00000001
        /*14ac*/ 	.word	0x00000001


	//----- nvinfo : EIATTR_CRS_STACK_SIZE
	.align		4
.L_153:
        /*14b0*/ 	.byte	0x04, 0x1e
        /*14b2*/ 	.short	(.L_155 - .L_154)
.L_154:
        /*14b4*/ 	.word	0x00000000


	//----- nvinfo : EIATTR_CBANK_PARAM_SIZE
	.align		4
.L_155:
        /*14b8*/ 	.byte	0x03, 0x19
        /*14ba*/ 	.short	0x0af0


	//----- nvinfo : EIATTR_PARAM_CBANK
	.align		4
        /*14bc*/ 	.byte	0x04, 0x0a
        /*14be*/ 	.short	(.L_157 - .L_156)
	.align		4
.L_156:
        /*14c0*/ 	.word	index@(.nv.constant0._ZN7cutlass13device_kernelIN5flash11enable_sm90INS1_16FlashAttnFwdSm90INS1_25CollectiveMainloopFwdSm90ILi2EN4cute5tupleIJNS5_1CILi1EEES8_S8_EEENS6_IJNS7_ILi192EEENS7_ILi128EEENS7_ILi64EEEEEELi64ENS_10bfloat16_tEfNS_4arch4Sm90ELb0ELb0ELb1ELb1ELb1ELb1ELb0ELb1ELb1ELb1ELb0ELb0EEENS1_21CollectiveEpilogueFwdINS6_IJSA_SC_SB_EEES9_SE_SG_Li384ELb1ELb1ELb0ELb0EEENS1_36VarlenDynamicPersistentTileSchedulerILi192ELi128ELi384ELi128ELb0ELb1ELb1ELb0ELb1ELb1EEEEEEEEEvNT_6ParamsE)
        /*14c4*/ 	.short	0x0210
        /*14c6*/ 	.short	0x0af0


	//----- nvinfo : EIATTR_SW_WAR
	.align		4
.L_157:
        /*14c8*/ 	.byte	0x04, 0x36
        /*14ca*/ 	.short	(.L_159 - .L_158)
.L_158:
        /*14cc*/ 	.word	0x00000008
.L_159:


//--------------------- .nv.info._ZN7cutlass13device_kernelIN5flash11enable_sm90INS1_16FlashAttnFwdSm90INS1_25CollectiveMainloopFwdSm90ILi2EN4cute5tupleIJNS5_1CILi1EEES8_S8_EEENS6_IJNS7_ILi192EEENS7_ILi128EEENS7_ILi64EEEEEELi64ENS_10bfloat16_tEfNS_4arch4Sm90ELb0ELb1ELb1ELb0ELb1ELb0ELb0ELb1ELb1ELb1ELb0ELb0EEENS1_21CollectiveEpilogueFwdINS6_IJSA_SC_SB_EEES9_SE_SG_Li384ELb0ELb1ELb0ELb0EEENS1_30DynamicPersistentTileSchedulerILi384ELi128ELb0ELb1ELb1EEEEEEEEEvNT_6ParamsE --------------------------
	.section	.nv.info._ZN7cutlass13device_kernelIN5flash11enable_sm90INS1_16FlashAttnFwdSm90INS1_25CollectiveMainloopFwdSm90ILi2EN4cute5tupleIJNS5_1CILi1EEES8_S8_EEENS6_IJNS7_ILi192EEENS7_ILi128EEENS7_ILi64EEEEEELi64ENS_10bfloat16_tEfNS_4arch4Sm90ELb0ELb1ELb1ELb0ELb1ELb0ELb0ELb1ELb1ELb1ELb0ELb0EEENS1_21CollectiveEpilogueFwdINS6_IJSA_SC_SB_EEES9_SE_SG_Li384ELb0ELb1ELb0ELb0EEENS1_30DynamicPersistentTileSchedulerILi384ELi128ELb0ELb1ELb1EEEEEEEEEvNT_6ParamsE,"",@"SHT_CUDA_INFO"
	.sectionflags	@""
	.align	4


	//----- nvinfo : EIATTR_CUDA_API_VERSION
	.align		4
        /*0000*/ 	.byte	0x04, 0x37
        /*0002*/ 	.short	(.L_161 - .L_160)
.L_160:
        /*0004*/ 	.word	0x00000082


	//----- nvinfo : EIATTR_KPARAM_INFO
	.align		4
.L_161:
        /*0008*/ 	.byte	0x04, 0x17
        /*000a*/ 	.short	(.L_163 - .L_162)
.L_162:
        /*000c*/ 	.word	0x00000000
        /*0010*/ 	.short	0x0000
        /*0012*/ 	.short	0x0070
        /*0014*/ 	.byte	0x00, 0xf0, 0x01, 0x2a


	//----- nvinfo : EIATTR_SPARSE_MMA_MASK
	.align		4
.L_163:
        /*0018*/ 	.byte	0x03, 0x50
        /*001a*/ 	.short	0x0000


	//----- nvinfo : EIATTR_MAXREG_COUNT
	.align		4
        /*001c*/ 	.byte	0x03, 0x1b
        /*001e*/ 	.short	0x0080


	//----- nvinfo : EIATTR_NUM_BARRIERS
	.align		4
        /*0020*/ 	.byte	0x02, 0x4c
        /*0022*/ 	.byte	0x10
	.zero		1


	//----- nvinfo : EIATTR_EXTERNS
	.align		4
        /*0024*/ 	.byte	0x04, 0x0f
        /*0026*/ 	.short	(.L_165 - .L_164)


	//   ....[0]....
	.align		4
.L_164:
        /*0028*/ 	.word	index@(__assertfail)


	//----- nvinfo : EIATTR_ANNOTATIONS
	.align		4
.L_165:
        /*002c*/ 	.byte	0x04, 0x55
        /*002e*/ 	.short	(.L_167 - .L_166)


	//   ....[0]....
.L_166:
        /* <DEDUP_REMOVED lines=11> */


	//----- nvinfo : EIATTR_MERCURY_ISA_VERSION
	.align		4
.L_167:
        /*00c8*/ 	.byte	0x03, 0x5f
        /*00ca*/ 	.short	0x0101


	//----- nvinfo : EIATTR_INT_WARP_WIDE_INSTR_OFFSETS
	.align		4
        /*00cc*/ 	.byte	0x04, 0x31
        /*00ce*/ 	.short	(.L_169 - .L_168)


	//   ....[0]....
.L_168:
        /*00d0*/ 	.word	0x000000c0


	//   ....[1]....
        /*00d4*/ 	.word	0x000000d0


	//   ....[2]....
        /*00d8*/ 	.word	0x00000170


	//   ....[3]....
        /*00dc*/ 	.word	0x00010fe0


	//   ....[4]....
        /*00e0*/ 	.word	0x00011070


	//   ....[5]....
        /*00e4*/ 	.word	0x00014100


	//   ....[6]....
        /*00e8*/ 	.word	0x00014190


	//----- nvinfo : EIATTR_COOP_GROUP_MASK_REGIDS
	.align		4
.L_169:
        /*00ec*/ 	.byte	0x04, 0x29
        /*00ee*/ 	.short	(.L_171 - .L_170)


	//   ....[0]....
.L_170:
        /*00f0*/ 	.word	0xffffffff


	//   ....[1]....
        /*00f4*/ 	.word	0xffffffff


	//   ....[2]....
        /*00f8*/ 	.word	0xffffffff


	//   ....[3]....
        /*00fc*/ 	.word	0xffffffff


	//   ....[4]....
        /*0100*/ 	.word	0xffffffff


	//   ....[5]....
        /*0104*/ 	.word	0xffffffff


	//   ....[6]....
        /*0108*/ 	.word	0xffffffff


	//   ....[7]....
        /*010c*/ 	.word	0xffffffff


	//   ....[8]....
        /*0110*/ 	.word	0xffffffff


	//   ....[9]....
        /*0114*/ 	.word	0xffffffff


	//   ....[10]....
        /*0118*/ 	.word	0xffffffff


	//   ....[11]....
        /*011c*/ 	.word	0xffffffff


	//   ....[12]....
        /*0120*/ 	.word	0xffffffff


	//   ....[13]....
        /*0124*/ 	.word	0xffffffff


	//   ....[14]....
        /*0128*/ 	.word	0xffffffff


	//   ....[15]....
        /*012c*/ 	.word	0xffffffff


	//   ....[16]....
        /*0130*/ 	.word	0xffffffff


	//   ....[17]....
        /*0134*/ 	.word	0xffffffff


	//   ....[18]....
        /*0138*/ 	.word	0xffffffff


	//   ....[19]....
        /*013c*/ 	.word	0xffffffff


	//   ....[20]....
        /*0140*/ 	.word	0xffffffff


	//   ....[21]....
        /*0144*/ 	.word	0xffffffff


	//   ....[22]....
        /*0148*/ 	.word	0xffffffff


	//   ....[23]....
        /*014c*/ 	.word	0xffffffff


	//   ....[24]....
        /*0150*/ 	.word	0xffffffff


	//   ....[25]....
        /*0154*/ 	.word	0xffffffff


	//   ....[26]....
        /*0158*/ 	.word	0xffffffff


	//   ....[27]....
        /*015c*/ 	.word	0xffffffff


	//   ....[28]....
        /*0160*/ 	.word	0xffffffff


	//   ....[29]....
        /*0164*/ 	.word	0xffffffff


	//   ....[30]....
        /*0168*/ 	.word	0xffffffff


	//   ....[31]....
        /*016c*/ 	.word	0xffffffff


	//   ....[32]....
        /*0170*/ 	.word	0xffffffff


	//   ....[33]....
        /*0174*/ 	.word	0xffffffff


	//   ....[34]....
        /*0178*/ 	.word	0xffffffff


	//   ....[35]....
        /*017c*/ 	.word	0xffffffff


	//   ....[36]....
        /*0180*/ 	.word	0xffffffff


	//   ....[37]....
        /*0184*/ 	.word	0xffffffff


	//   ....[38]....
        /*0188*/ 	.word	0xffffffff


	//   ....[39]....
        /*018c*/ 	.word	0xffffffff


	//   ....[40]....
        /*0190*/ 	.word	0xffffffff


	//   ....[41]....
        /*0194*/ 	.word	0xffffffff


	//   ....[42]....
        /*0198*/ 	.word	0xffffffff


	//   ....[43]....
        /*019c*/ 	.word	0xffffffff


	//   ....[44]....
        /*01a0*/ 	.word	0xffffffff


	//   ....[45]....
        /*01a4*/ 	.word	0xffffffff


	//   ....[46]....
        /*01a8*/ 	.word	0xffffffff


	//   ....[47]....
        /*01ac*/ 	.word	0xffffffff


	//   ....[48]....
        /*01b0*/ 	.word	0xffffffff


	//   ....[49]....
        /*01b4*/ 	.word	0xffffffff


	//   ....[50]....
        /*01b8*/ 	.word	0xffffffff


	//   ....[51]....
        /*01bc*/ 	.word	0xffffffff


	//   ....[52]....
        /*01c0*/ 	.word	0xffffffff


	//   ....[53]....
        /*01c4*/ 	.word	0xffffffff


	//   ....[54]....
        /*01c8*/ 	.word	0xffffffff


	//   ....[55]....
        /*01cc*/ 	.word	0xffffffff


	//   ....[56]....
        /*01d0*/ 	.word	0xffffffff


	//   ....[57]....
        /*01d4*/ 	.word	0xffffffff


	//   ....[58]....
        /*01d8*/ 	.word	0xffffffff


	//   ....[59]....
        /*01dc*/ 	.word	0xffffffff


	//   ....[60]....
        /*01e0*/ 	.word	0xffffffff


	//   ....[61]....
        /*01e4*/ 	.word	0xffffffff


	//   ....[62]....
        /*01e8*/ 	.word	0xffffffff


	//   ....[63]....
        /*01ec*/ 	.word	0xffffffff


	//   ....[64]....
        /*01f0*/ 	.word	0xffffffff


	//   ....[65]....
        /*01f4*/ 	.word	0xffffffff


	//   ....[66]....
        /*01f8*/ 	.word	0xffffffff


	//   ....[67]....
        /*01fc*/ 	.word	0xffffffff


	//   ....[68]....
        /*0200*/ 	.word	0xffffffff


	//   ....[69]....
        /*0204*/ 	.word	0xffffffff


	//   ....[70]....
        /*0208*/ 	.word	0xffffffff


	//   ....[71]....
        /*020c*/ 	.word	0xffffffff


	//   ....[72]....
        /*0210*/ 	.word	0xffffffff


	//   ....[73]....
        /*0214*/ 	.word	0xffffffff


	//   ....[74]....
        /*0218*/ 	.word	0xffffffff


	//   ....[75]....
        /*021c*/ 	.word	0xffffffff


	//   ....[76]....
        /*0220*/ 	.word	0xffffffff


	//   ....[77]....
        /*0224*/ 	.word	0xffffffff


	//   ....[78]....
        /*0228*/ 	.word	0xffffffff


	//   ....[79]....
        /*022c*/ 	.word	0xffffffff


	//   ....[80]....
        /*0230*/ 	.word	0xffffffff


	//   ....[81]....
        /*0234*/ 	.word	0xffffffff


	//   ....[82]....
        /*0238*/ 	.word	0xffffffff


	//   ....[83]....
        /*023c*/ 	.word	0xffffffff


	//   ....[84]....
        /*0240*/ 	.word	0xffffffff


	//   ....[85]....
        /*0244*/ 	.word	0xffffffff


	//   ....[86]....
        /*0248*/ 	.word	0xffffffff


	//   ....[87]....
        /*024c*/ 	.word	0xffffffff


	//   ....[88]....
        /*0250*/ 	.word	0xffffffff


	//   ....[89]....
        /*0254*/ 	.word	0xffffffff


	//   ....[90]....
        /*0258*/ 	.word	0xffffffff


	//   ....[91]....
        /*025c*/ 	.word	0xffffffff


	//   ....[92]....
        /*0260*/ 	.word	0xffffffff


	//   ....[93]....
        /*0264*/ 	.word	0xffffffff


	//   ....[94]....
        /*0268*/ 	.word	0xffffffff


	//   ....[95]....
        /*026c*/ 	.word	0xffffffff


	//   ....[96]....
        /*0270*/ 	.word	0xffffffff


	//   ....[97]....
        /*0274*/ 	.word	0xffffffff


	//   ....[98]....
        /*0278*/ 	.word	0xffffffff


	//   ....[99]....
        /*027c*/ 	.word	0xffffffff


	//   ....[100]....
        /*0280*/ 	.word	0xffffffff


	//   ....[101]....
        /*0284*/ 	.word	0xffffffff


	//   ....[102]....
        /*0288*/ 	.word	0xffffffff


	//   ....[103]....
        /*028c*/ 	.word	0xffffffff


	//   ....[104]....
        /*0290*/ 	.word	0xffffffff


	//   ....[105]....
        /*0294*/ 	.word	0xffffffff


	//   ....[106]....
        /*0298*/ 	.word	0xffffffff


	//   ....[107]....
        /*029c*/ 	.word	0xffffffff


	//   ....[108]....
        /*02a0*/ 	.word	0xffffffff


	//   ....[109]....
        /*02a4*/ 	.word	0xffffffff


	//   ....[110]....
        /*02a8*/ 	.word	0xffffffff


	//   ....[111]....
        /*02ac*/ 	.word	0xffffffff


	//   ....[112]....
        /*02b0*/ 	.word	0xffffffff


	//   ....[113]....
        /*02b4*/ 	.word	0xffffffff


	//   ....[114]....
        /*02b8*/ 	.word	0xffffffff


	//   ....[115]....
        /*02bc*/ 	.word	0xffffffff


	//   ....[116]....
        /*02c0*/ 	.word	0xffffffff


	//   ....[117]....
        /*02c4*/ 	.word	0xffffffff


	//   ....[118]....
        /*02c8*/ 	.word	0xffffffff


	//   ....[119]....
        /*02cc*/ 	.word	0xffffffff


	//   ....[120]....
        /*02d0*/ 	.word	0xffffffff


	//   ....[121]....
        /*02d4*/ 	.word	0xffffffff


	//   ....[122]....
        /*02d8*/ 	.word	0xffffffff


	//   ....[123]....
        /*02dc*/ 	.word	0xffffffff


	//   ....[124]....
        /*02e0*/ 	.word	0xffffffff


	//   ....[125]....
        /*02e4*/ 	.word	0xffffffff


	//   ....[126]....
        /*02e8*/ 	.word	0xffffffff


	//   ....[127]....
        /*02ec*/ 	.word	0xffffffff


	//   ....[128]....
        /*02f0*/ 	.word	0xffffffff


	//   ....[129]....
        /*02f4*/ 	.word	0xffffffff


	//   ....[130]....
        /*02f8*/ 	.word	0xffffffff


	//   ....[131]....
        /*02fc*/ 	.word	0xffffffff


	//   ....[132]....
        /*0300*/ 	.word	0xffffffff


	//   ....[133]....
        /*0304*/ 	.word	0xffffffff


	//   ....[134]....
        /*0308*/ 	.word	0xffffffff


	//   ....[135]....
        /*030c*/ 	.word	0xffffffff


	//   ....[136]....
        /*0310*/ 	.word	0xffffffff


	//   ....[137]....
        /*0314*/ 	.word	0xffffffff


	//   ....[138]....
        /*0318*/ 	.word	0xffffffff


	//   ....[139]....
        /*031c*/ 	.word	0xffffffff


	//   ....[140]....
        /*0320*/ 	.word	0xffffffff


	//   ....[141]....
        /*0324*/ 	.word	0xffffffff


	//   ....[142]....
        /*0328*/ 	.word	0xffffffff


	//   ....[143]....
        /*032c*/ 	.word	0xffffffff


	//   ....[144]....
        /*0330*/ 	.word	0x0500000f


	//   ....[145]....
        /*0334*/ 	.word	0x0500000f


	//   ....[146]....
        /*0338*/ 	.word	0x0500000f


	//   ....[147]....
        /*033c*/ 	.word	0x0500000f


	//   ....[148]....
        /*0340*/ 	.word	0x0500000f


	//   ....[149]....
        /*0344*/ 	.word	0x0500000f


	//   ....[150]....
        /*0348*/ 	.word	0x0500000f


	//   ....[151]....
        /*034c*/ 	.word	0x0500000f


	//   ....[152]....
        /*0350*/ 	.word	0x0500000f


	//   ....[153]....
        /*0354*/ 	.word	0x0500000f


	//   ....[154]....
        /*0358*/ 	.word	0x0500000f


	//   ....[155]....
        /*035c*/ 	.word	0x0500000f


	//   ....[156]....
        /*0360*/ 	.word	0x0500000f


	//   ....[157]....
        /*0364*/ 	.word	0x0500000f


	//   ....[158]....
        /*0368*/ 	.word	0x0500000f


	//   ....[159]....
        /*036c*/ 	.word	0x0500000f


	//   ....[160]....
        /*0370*/ 	.word	0x0500000f


	//   ....[161]....
        /*0374*/ 	.word	0x0500000f


	//   ....[162]....
        /*0378*/ 	.word	0x0500000f


	//   ....[163]....
        /*037c*/ 	.word	0x0500000f


	//   ....[164]....
        /*0380*/ 	.word	0x0500000f


	//   ....[165]....
        /*0384*/ 	.word	0x0500000f


	//   ....[166]....
        /*0388*/ 	.word	0x0500000f


	//   ....[167]....
        /*038c*/ 	.word	0x0500000f


	//   ....[168]....
        /*0390*/ 	.word	0x0500000f


	//   ....[169]....
        /*0394*/ 	.word	0x0500000f


	//   ....[170]....
        /*0398*/ 	.word	0x0500000f


	//   ....[171]....
        /*039c*/ 	.word	0x0500000f


	//   ....[172]....
        /*03a0*/ 	.word	0x0500000f


	//   ....[173]....
        /*03a4*/ 	.word	0x0500000f


	//   ....[174]....
        /*03a8*/ 	.word	0x0500000f


	//   ....[175]....
        /*03ac*/ 	.word	0x0500000f


	//   ....[176]....
        /*03b0*/ 	.word	0x0500000f


	//   ....[177]....
        /*03b4*/ 	.word	0x0500000f


	//   ....[178]....
        /*03b8*/ 	.word	0x0500000f


	//   ....[179]....
        /*03bc*/ 	.word	0x0500000f


	//   ....[180]....
        /*03c0*/ 	.word	0x0500000f


	//   ....[181]....
        /*03c4*/ 	.word	0x0500000f


	//   ....[182]....
        /*03c8*/ 	.word	0x0500000f


	//   ....[183]....
        /*03cc*/ 	.word	0x0500000f


	//   ....[184]....
        /*03d0*/ 	.word	0x0500000f


	//   ....[185]....
        /*03d4*/ 	.word	0x0500000f


	//   ....[186]....
        /*03d8*/ 	.word	0x0500000f


	//   ....[187]....
        /*03dc*/ 	.word	0x0500000f


	//   ....[188]....
        /*03e0*/ 	.word	0x0500000f


	//   ....[189]....
        /*03e4*/ 	.word	0x0500000f


	//   ....[190]....
        /*03e8*/ 	.word	0x0500000f


	//   ....[191]....
        /*03ec*/ 	.word	0x0500000f


	//   ....[192]....
        /*03f0*/ 	.word	0x0500000f


	//   ....[193]....
        /*03f4*/ 	.word	0x0500000f


	//   ....[194]....
        /*03f8*/ 	.word	0x0500000f


	//   ....[195]....
        /*03fc*/ 	.word	0x0500000f


	//   ....[196]....
        /*0400*/ 	.word	0x0500000f


	//   ....[197]....
        /*0404*/ 	.word	0x0500000f


	//   ....[198]....
        /*0408*/ 	.word	0x0500000f


	//   ....[199]....
        /*040c*/ 	.word	0x0500000f


	//   ....[200]....
        /*0410*/ 	.word	0x0500000f


	//   ....[201]....
        /*0414*/ 	.word	0x0500000f


	//   ....[202]....
        /*0418*/ 	.word	0x0500000f


	//   ....[203]....
        /*041c*/ 	.word	0x0500000f


	//   ....[204]....
        /*0420*/ 	.word	0x0500000f


	//   ....[205]....
        /*0424*/ 	.word	0x0500000f


	//   ....[206]....
        /*0428*/ 	.word	0x0500000f


	//   ....[207]....
        /*042c*/ 	.word	0x0500000f


	//   ....[208]....
        /*0430*/ 	.word	0x0500000f


	//   ....[209]....
        /*0434*/ 	.word	0x0500000f


	//   ....[210]....
        /*0438*/ 	.word	0x0500000f


	//   ....[211]....
        /*043c*/ 	.word	0x0500000f


	//   ....[212]....
        /*0440*/ 	.word	0x0500000f


	//   ....[213]....
        /*0444*/ 	.word	0x0500000f


	//   ....[214]....
        /*0448*/ 	.word	0x0500000f


	//   ....[215]....
        /*044c*/ 	.word	0x0500000f


	//   ....[216]....
        /*0450*/ 	.word	0x0500000f


	//   ....[217]....
        /*0454*/ 	.word	0x0500000f


	//   ....[218]....
        /*0458*/ 	.word	0x0500000f


	//   ....[219]....
        /*045c*/ 	.word	0x0500000f


	//   ....[220]....
        /*0460*/ 	.word	0x0500000f


	//   ....[221]....
        /*0464*/ 	.word	0x0500000f


	//   ....[222]....
        /*0468*/ 	.word	0x0500000f


	//   ....[223]....
        /*046c*/ 	.word	0x0500000f


	//   ....[224]....
        /*0470*/ 	.word	0x0500000f


	//   ....[225]....
        /*0474*/ 	.word	0x0500000f


	//   ....[226]....
        /*0478*/ 	.word	0x0500000f


	//   ....[227]....
        /*047c*/ 	.word	0x0500000f


	//   ....[228]....
        /*0480*/ 	.word	0x0500000f


	//   ....[229]....
        /*0484*/ 	.word	0x0500000f


	//   ....[230]....
        /*0488*/ 	.word	0x0500000f


	//   ....[231]....
        /*048c*/ 	.word	0x0500000f


	//   ....[232]....
        /*0490*/ 	.word	0x0500000f


	//   ....[233]....
        /*0494*/ 	.word	0x0500000f


	//   ....[234]....
        /*0498*/ 	.word	0x0500000f


	//----- nvinfo : EIATTR_COOP_GROUP_INSTR_OFFSETS
	.align		4
.L_171:
        /*049c*/ 	.byte	0x04, 0x28
        /*049e*/ 	.short	(.L_173 - .L_172)


	//   ....[0]....
.L_172:
        /*04a0*/ 	.word	0x00000080


	//   ....[1]....
        /*04a4*/ 	.word	0x00000090


	//   ....[2]....
        /*04a8*/ 	.word	0x000002d0


	//   ....[3]....
        /*04ac*/ 	.word	0x00000430


	//   ....[4]....
        /*04b0*/ 	.word	0x00000550


	//   ....[5]....
        /*04b4*/ 	.word	0x000006b0


	//   ....[6]....
        /*04b8*/ 	.word	0x00001650


	//   ....[7]....
        /*04bc*/ 	.word	0x00001d90


	//   ....[8]....
        /*04c0*/ 	.word	0x00002860


	//   ....[9]....
        /*04c4*/ 	.word	0x00003b10


	//   ....[10]....
        /*04c8*/ 	.word	0x00003c20


	//   ....[11]....
        /*04cc*/ 	.word	0x00004500


	//   ....[12]....
        /*04d0*/ 	.word	0x00004560


	//   ....[13]....
        /*04d4*/ 	.word	0x00005c10


	//   ....[14]....
        /*04d8*/ 	.word	0x00006520


	//   ....[15]....
        /*04dc*/ 	.word	0x00007100


	//   ....[16]....
        /*04e0*/ 	.word	0x00007170


	//   ....[17]....
        /*04e4*/ 	.word	0x00007ab0


	//   ....[18]....
        /*04e8*/ 	.word	0x00007b40


	//   ....[19]....
        /*04ec*/ 	.word	0x00009eb0


	//   ....[20]....
        /*04f0*/ 	.word	0x00009ee0


	//   ....[21]....
        /*04f4*/ 	.word	0x00009f10


	//   ....[22]....
        /*04f8*/ 	.word	0x00009f20


	//   ....[23]....
        /*04fc*/ 	.word	0x0000b9c0


	//   ....[24]....
        /*0500*/ 	.word	0x0000c2f0


	//   ....[25]....
        /*0504*/ 	.word	0x0000cee0


	//   ....[26]....
        /*0508*/ 	.word	0x0000cf90


	//   ....[27]....
        /*050c*/ 	.word	0x0000d860


	//   ....[28]....
        /*0510*/ 	.word	0x0000d8e0


	//   ....[29]....
        /*0514*/ 	.word	0x0000e7f0


	//   ....[30]....
        /*0518*/ 	.word	0x0000e830


	//   ....[31]....
        /*051c*/ 	.word	0x0000e8c0


	//   ....[32]....
        /*0520*/ 	.word	0x0000e8e0


	//   ....[33]....
        /*0524*/ 	.word	0x0000f4f0


	//   ....[34]....
        /*0528*/ 	.word	0x0000f520


	//   ....[35]....
        /*052c*/ 	.word	0x0000f550


	//   ....[36]....
        /*0530*/ 	.word	0x0000f5b0


	//   ....[37]....
        /*0534*/ 	.word	0x0000f9d0


	//   ....[38]....
        /*0538*/ 	.word	0x0000fa10


	//   ....[39]....
        /*053c*/ 	.word	0x0000fa30


	//   ....[40]....
        /*0540*/ 	.word	0x0000fa70


	//   ....[41]....
        /*0544*/ 	.word	0x0000fa90


	//   ....[42]....
        /*0548*/ 	.word	0x0000faa0


	//   ....[43]....
        /*054c*/ 	.word	0x0000fac0


	//   ....[44]....
        /*0550*/ 	.word	0x0000fae0


	//   ....[45]....
        /*0554*/ 	.word	0x00010150


	//   ....[46]....
        /*0558*/ 	.word	0x00010190


	//   ....[47]....
        /*055c*/ 	.word	0x000101d0


	//   ....[48]....
        /*0560*/ 	.word	0x00010200


	//   ....[49]....
        /*0564*/ 	.word	0x00010220


	//   ....[50]....
        /*0568*/ 	.word	0x00010230


	//   ....[51]....
        /*056c*/ 	.word	0x00010240


	//   ....[52]....
        /*0570*/ 	.word	0x00010260


	//   ....[53]....
        /*0574*/ 	.word	0x00010400


	//   ....[54]....
        /*0578*/ 	.word	0x00011be0


	//   ....[55]....
        /*057c*/ 	.word	0x00011c00


	//   ....[56]....
        /*0580*/ 	.word	0x00011c10


	//   ....[57]....
        /*0584*/ 	.word	0x00011c90


	//   ....[58]....
        /*0588*/ 	.word	0x00011cb0


	//   ....[59]....
        /*058c*/ 	.word	0x00011d30


	//   ....[60]....
        /*0590*/ 	.word	0x00011d50


	//   ....[61]....
        /*0594*/ 	.word	0x00011dd0


	//   ....[62]....
        /*0598*/ 	.word	0x00011df0


	//   ....[63]....
        /*059c*/ 	.word	0x00011e70


	//   ....[64]....
        /*05a0*/ 	.word	0x00011e90


	//   ....[65]....
        /*05a4*/ 	.word	0x00011f10


	//   ....[66]....
        /*05a8*/ 	.word	0x00011f30


	//   ....[67]....
        /*05ac*/ 	.word	0x00011fb0


	//   ....[68]....
        /*05b0*/ 	.word	0x00011fd0


	//   ....[69]....
        /*05b4*/ 	.word	0x00011fe0


	//   ....[70]....
        /*05b8*/ 	.word	0x00012820


	//   ....[71]....
        /*05bc*/ 	.word	0x00012840


	//   ....[72]....
        /*05c0*/ 	.word	0x00012870


	//   ....[73]....
        /*05c4*/ 	.word	0x000128f0


	//   ....[74]....
        /*05c8*/ 	.word	0x00012910


	//   ....[75]....
        /*05cc*/ 	.word	0x00012990


	//   ....[76]....
        /*05d0*/ 	.word	0x000129b0


	//   ....[77]....
        /*05d4*/ 	.word	0x00012a30


	//   ....[78]....
        /*05d8*/ 	.word	0x00012a50


	//   ....[79]....
        /*05dc*/ 	.word	0x00012ad0


	//   ....[80]....
        /*05e0*/ 	.word	0x00012af0


	//   ....[81]....
        /*05e4*/ 	.word	0x00012b70


	//   ....[82]....
        /*05e8*/ 	.word	0x00012b90


	//   ....[83]....
        /*05ec*/ 	.word	0x00012c10


	//   ....[84]....
        /*05f0*/ 	.word	0x00012c30


	//   ....[85]....
        /*05f4*/ 	.word	0x00012c40


	//   ....[86]....
        /*05f8*/ 	.word	0x00012c50


	//   ....[87]....
        /*05fc*/ 	.word	0x00012cf0


	//   ....[88]....
        /*0600*/ 	.word	0x00012d40


	//   ....[89]....
        /*0604*/ 	.word	0x00012d60


	//   ....[90]....
        /*0608*/ 	.word	0x00012d80


	//   ....[91]....
        /*060c*/ 	.word	0x00012dd0


	//   ....[92]....
        /*0610*/ 	.word	0x00012df0


	//   ....[93]....
        /*0614*/ 	.word	0x00012e00


	//   ....[94]....
        /*0618*/ 	.word	0x000135a0


	//   ....[95]....
        /*061c*/ 	.word	0x000135c0


	//   ....[96]....
        /*0620*/ 	.word	0x00013630


	//   ....[97]....
        /*0624*/ 	.word	0x00013640


	//   ....[98]....
        /*0628*/ 	.word	0x00013680


	//   ....[99]....
        /*062c*/ 	.word	0x00013690


	//   ....[100]....
        /*0630*/ 	.word	0x000136d0


	//   ....[101]....
        /*0634*/ 	.word	0x000136e0


	//   ....[102]....
        /*0638*/ 	.word	0x00013720


	//   ....[103]....
        /*063c*/ 	.word	0x00013730


	//   ....[104]....
        /*0640*/ 	.word	0x00013770


	//   ....[105]....
        /*0644*/ 	.word	0x00013780


	//   ....[106]....
        /*0648*/ 	.word	0x000137c0


	//   ....[107]....
        /*064c*/ 	.word	0x000137d0


	//   ....[108]....
        /*0650*/ 	.word	0x000137e0


	//   ....[109]....
        /*0654*/ 	.word	0x00013820


	//   ....[110]....
        /*0658*/ 	.word	0x00013ae0


	//   ....[111]....
        /*065c*/ 	.word	0x00013b00


	//   ....[112]....
        /*0660*/ 	.word	0x00013b60


	//   ....[113]....
        /*0664*/ 	.word	0x00013b70


	//   ....[114]....
        /*0668*/ 	.word	0x00013bc0


	//   ....[115]....
        /*066c*/ 	.word	0x00013bd0


	//   ....[116]....
        /*0670*/ 	.word	0x00013c20


	//   ....[117]....
        /*0674*/ 	.word	0x00013c30


	//   ....[118]....
        /*0678*/ 	.word	0x00013c80


	//   ....[119]....
        /*067c*/ 	.word	0x00013c90


	//   ....[120]....
        /*0680*/ 	.word	0x00013ce0


	//   ....[121]....
        /*0684*/ 	.word	0x00013cf0


	//   ....[122]....
        /*0688*/ 	.word	0x00013d40


	//   ....[123]....
        /*068c*/ 	.word	0x00013d50


	//   ....[124]....
        /*0690*/ 	.word	0x00013d60


	//   ....[125]....
        /*0694*/ 	.word	0x00013db0


	//   ....[126]....
        /*0698*/ 	.word	0x00014380


	//   ....[127]....
        /*069c*/ 	.word	0x00014390


	//   ....[128]....
        /*06a0*/ 	.word	0x000143a0


	//   ....[129]....
        /*06a4*/ 	.word	0x000143b0


	//   ....[130]....
        /*06a8*/ 	.word	0x000143c0


	//   ....[131]....
        /*06ac*/ 	.word	0x00014410


	//   ....[132]....
        /*06b0*/ 	.word	0x00014460


	//   ....[133]....
        /*06b4*/ 	.word	0x00014490


	//   ....[134]....
        /*06b8*/ 	.word	0x000144c0


	//   ....[135]....
        /*06bc*/ 	.word	0x000144f0


	//   ....[136]....
        /*06c0*/ 	.word	0x00014520


	//   ....[137]....
        /*06c4*/ 	.word	0x00014550


	//   ....[138]....
        /*06c8*/ 	.word	0x00014580


	//   ....[139]....
        /*06cc*/ 	.word	0x000145b0


	//   ....[140]....
        /*06d0*/ 	.word	0x000145e0


	//   ....[141]....
        /*06d4*/ 	.word	0x00014610


	//   ....[142]....
        /*06d8*/ 	.word	0x00014910


	//   ....[143]....
        /*06dc*/ 	.word	0x00014b00


	//   ....[144]....
        /*06e0*/ 	.word	0x00015150


	//   ....[145]....
        /*06e4*/ 	.word	0x00015230


	//   ....[146]....
        /*06e8*/ 	.word	0x000152d0


	//   ....[147]....
        /*06ec*/ 	.word	0x00015330


	//   ....[148]....
        /*06f0*/ 	.word	0x00015420


	//   ....[149]....
        /*06f4*/ 	.word	0x00015490


	//   ....[150]....
        /*06f8*/ 	.word	0x00015580


	//   ....[151]....
        /*06fc*/ 	.word	0x000155f0


	//   ....[152]....
        /*0700*/ 	.word	0x000156e0


	//   ....[153]....
        /*0704*/ 	.word	0x00015750


	//   ....[154]....
        /*0708*/ 	.word	0x00015840


	//   ....[155]....
        /*070c*/ 	.word	0x000158b0


	//   ....[156]....
        /*0710*/ 	.word	0x000159a0


	//   ....[157]....
        /*0714*/ 	.word	0x00015a10


	//   ....[158]....
        /*0718*/ 	.word	0x00015b00


	//   ....[159]....
        /*071c*/ 	.word	0x00015b70


	//   ....[160]....
        /*0720*/ 	.word	0x00015c50


	//   ....[161]....
        /*0724*/ 	.word	0x00015ce0


	//   ....[162]....
        /*0728*/ 	.word	0x00015d50


	//   ....[163]....
        /*072c*/ 	.word	0x00015db0


	//   ....[164]....
        /*0730*/ 	.word	0x00015ea0


	//   ....[165]....
        /*0734*/ 	.word	0x00015f00


	//   ....[166]....
        /*0738*/ 	.word	0x00016000


	//   ....[167]....
        /*073c*/ 	.word	0x00016060


	//   ....[168]....
        /*0740*/ 	.word	0x00016160


	//   ....[169]....
        /*0744*/ 	.word	0x000161c0


	//   ....[170]....
        /*0748*/ 	.word	0x000162c0


	//   ....[171]....
        /*074c*/ 	.word	0x00016320


	//   ....[172]....
        /*0750*/ 	.word	0x00016420


	//   ....[173]....
        /*0754*/ 	.word	0x00016480


	//   ....[174]....
        /*0758*/ 	.word	0x00016580


	//   ....[175]....
        /*075c*/ 	.word	0x000165e0


	//   ....[176]....
        /*0760*/ 	.word	0x00016680


	//   ....[177]....
        /*0764*/ 	.word	0x00016740


	//   ....[178]....
        /*0768*/ 	.word	0x00016810


	//   ....[179]....
        /*076c*/ 	.word	0x00016870


	//   ....[180]....
        /*0770*/ 	.word	0x00016930


	//   ....[181]....
        /*0774*/ 	.word	0x00016990


	//   ....[182]....
        /*0778*/ 	.word	0x00016a40


	//   ....[183]....
        /*077c*/ 	.word	0x00016ac0


	//   ....[184]....
        /*0780*/ 	.word	0x00016b70


	//   ....[185]....
        /*0784*/ 	.word	0x00016ca0


	//   ....[186]....
        /*0788*/ 	.word	0x00016d50


	//   ....[187]....
        /*078c*/ 	.word	0x00016dd0


	//   ....[188]....
        /*0790*/ 	.word	0x00016e90


	//   ....[189]....
        /*0794*/ 	.word	0x00016ef0


	//   ....[190]....
        /*0798*/ 	.word	0x00016fa0


	//   ....[191]....
        /*079c*/ 	.word	0x00017000


	//   ....[192]....
        /*07a0*/ 	.word	0x000170b0


	//   ....[193]....
        /*07a4*/ 	.word	0x00017110


	//   ....[194]....
        /*07a8*/ 	.word	0x000171c0


	//   ....[195]....
        /*07ac*/ 	.word	0x00017220


	//   ....[196]....
        /*07b0*/ 	.word	0x000172d0


	//   ....[197]....
        /*07b4*/ 	.word	0x00017330


	//   ....[198]....
        /*07b8*/ 	.word	0x000173e0


	//   ....[199]....
        /*07bc*/ 	.word	0x00017440


	//   ....[200]....
        /*07c0*/ 	.word	0x000174f0


	//   ....[201]....
        /*07c4*/ 	.word	0x000175e0


	//   ....[202]....
        /*07c8*/ 	.word	0x00017680


	//   ....[203]....
        /*07cc*/ 	.word	0x000176e0


	//   ....[204]....
        /*07d0*/ 	.word	0x000177a0


	//   ....[205]....
        /*07d4*/ 	.word	0x00017800


	//   ....[206]....
        /*07d8*/ 	.word	0x000178c0


	//   ....[207]....
        /*07dc*/ 	.word	0x00017920


	//   ....[208]....
        /*07e0*/ 	.word	0x000179e0


	//   ....[209]....
        /*07e4*/ 	.word	0x00017a40


	//   ....[210]....
        /*07e8*/ 	.word	0x00017b00


	//   ....[211]....
        /*07ec*/ 	.word	0x00017b60


	//   ....[212]....
        /*07f0*/ 	.word	0x00017c20


	//   ....[213]....
        /*07f4*/ 	.word	0x00017c80


	//   ....[214]....
        /*07f8*/ 	.word	0x00017d40


	//   ....[215]....
        /*07fc*/ 	.word	0x00017da0


	//   ....[216]....
        /*0800*/ 	.word	0x00017e60


	//   ....[217]....
        /*0804*/ 	.word	0x00017f50


	//   ....[218]....
        /*0808*/ 	.word	0x00018000


	//   ....[219]....
        /*080c*/ 	.word	0x00018090


	//   ....[220]....
        /*0810*/ 	.word	0x00018140


	//   ....[221]....
        /*0814*/ 	.word	0x000181a0


	//   ....[222]....
        /*0818*/ 	.word	0x00018250


	//   ....[223]....
        /*081c*/ 	.word	0x000182b0


	//   ....[224]....
        /*0820*/ 	.word	0x00018370


	//   ....[225]....
        /*0824*/ 	.word	0x000183d0


	//   ....[226]....
        /*0828*/ 	.word	0x00018480


	//   ....[227]....
        /*082c*/ 	.word	0x000184e0


	//   ....[228]....
        /*0830*/ 	.word	0x000185a0


	//   ....[229]....
        /*0834*/ 	.word	0x00018600


	//   ....[230]....
        /*0838*/ 	.word	0x000186b0


	//   ....[231]....
        /*083c*/ 	.word	0x00018710


	//   ....[232]....
        /*0840*/ 	.word	0x000187d0


	//   ....[233]....
        /*0844*/ 	.word	0x00018860


	//   ....[234]....
        /*0848*/ 	.word	0x00018980


	//----- nvinfo : EIATTR_REG_RECONFIG
	.align		4
.L_173:
        /*084c*/ 	.byte	0x01, 0x54
	.zero		2


	//----- nvinfo : EIATTR_SYSCALL_OFFSETS
	.align		4
        /*0850*/ 	.byte	0x04, 0x46
        /*0852*/ 	.short	(.L_175 - .L_174)


	//   ....[0]....
.L_174:
        /*0854*/ 	.word	0x00001830


	//   ....[1]....
        /*0858*/ 	.word	0x000111e0


	//   ....[2]....
        /*085c*/ 	.word	0x00011330


	//   ....[3]....
        /*0860*/ 	.word	0x00011420


	//   ....[4]....
        /*0864*/ 	.word	0x00012300


	//----- nvinfo : EIATTR_MBARRIER_INSTR_OFFSETS
	.align		4
.L_175:
        /*0868*/ 	.byte	0x04, 0x39
        /*086a*/ 	.short	(.L_177 - .L_176)


	//   ....[0]....
.L_176:
        /*086c*/ 	.word	0x00000180
        /*0870*/ 	.word	0x000000ff
        /*0874*/ 	.word	0x00016800
        /*0878*/ 	.short	0x0100
        /*087a*/ 	.byte	0x08
	.zero		1


	//   ....[1]....
        /*087c*/ 	.word	0x00000190
        /*0880*/ 	.word	0x000000ff
        /*0884*/ 	.word	0x00016820
        /*0888*/ 	.short	0x0100
        /*088a*/ 	.byte	0x08
	.zero		1


	//   ....[2]....
        /*088c*/ 	.word	0x00000280
        /*0890*/ 	.word	0x000000ff
        /*0894*/ 	.word	0x00016830
        /*0898*/ 	.short	0x0100
        /*089a*/ 	.byte	0x08
	.zero		1


	//   ....[3]....
        /*089c*/ 	.word	0x00000290
        /*08a0*/ 	.word	0x000000ff
        /*08a4*/ 	.word	0x00016840
        /*08a8*/ 	.short	0x0100
        /*08aa*/ 	.byte	0x08
	.zero		1


	//   ....[4]....
        /*08ac*/ 	.word	0x000002a0
        /*08b0*/ 	.word	0x000000ff
        /*08b4*/ 	.word	0x00016838
        /*08b8*/ 	.short	0x0100
        /*08ba*/ 	.byte	0x08
	.zero		1


	//   ....[5]....
        /*08bc*/ 	.word	0x000002b0
        /*08c0*/ 	.word	0x000000ff
        /*08c4*/ 	.word	0x00016848
        /*08c8*/ 	.short	0x0100
        /*08ca*/ 	.byte	0x08
	.zero		1


	//   ....[6]....
        /*08cc*/ 	.word	0x000003e0
        /*08d0*/ 	.word	0x000000ff
        /*08d4*/ 	.word	0x00016850
        /*08d8*/ 	.short	0x0100
        /*08da*/ 	.byte	0x08
	.zero		1


	//   ....[7]....
        /*08dc*/ 	.word	0x000003f0
        /*08e0*/ 	.word	0x000000ff
        /*08e4*/ 	.word	0x00016860
        /*08e8*/ 	.short	0x0100
        /*08ea*/ 	.byte	0x08
	.zero		1


	//   ....[8]....
        /*08ec*/ 	.word	0x00000400
        /*08f0*/ 	.word	0x000000ff
        /*08f4*/ 	.word	0x00016858
        /*08f8*/ 	.short	0x0100
        /*08fa*/ 	.byte	0x08
	.zero		1


	//   ....[9]....
        /*08fc*/ 	.word	0x00000410
        /*0900*/ 	.word	0x000000ff
        /*0904*/ 	.word	0x00016868
        /*0908*/ 	.short	0x0100
        /*090a*/ 	.byte	0x08
	.zero		1


	//   ....[10]....
        /*090c*/ 	.word	0x00000500
        /*0910*/ 	.word	0x000000ff
        /*0914*/ 	.word	0x00016870
        /*0918*/ 	.short	0x0100
        /*091a*/ 	.byte	0x06
	.zero		1


	//   ....[11]....
        /*091c*/ 	.word	0x00000510
        /*0920*/ 	.word	0x000000ff
        /*0924*/ 	.word	0x00016880
        /*0928*/ 	.short	0x0100
        /*092a*/ 	.byte	0x06
	.zero		1


	//   ....[12]....
        /*092c*/ 	.word	0x00000520
        /*0930*/ 	.word	0x000000ff
        /*0934*/ 	.word	0x00016878
        /*0938*/ 	.short	0x0100
        /*093a*/ 	.byte	0x06
	.zero		1


	//   ....[13]....
        /*093c*/ 	.word	0x00000530
        /*0940*/ 	.word	0x000000ff
        /*0944*/ 	.word	0x00016888
        /*0948*/ 	.short	0x0100
        /*094a*/ 	.byte	0x06
	.zero		1


	//   ....[14]....
        /*094c*/ 	.word	0x00000660
        /*0950*/ 	.word	0x000000ff
        /*0954*/ 	.word	0x00016890
        /*0958*/ 	.short	0x0100
        /*095a*/ 	.byte	0x08
	.zero		1


	//   ....[15]....
        /*095c*/ 	.word	0x00000670
        /*0960*/ 	.word	0x000000ff
        /*0964*/ 	.word	0x000168a0
        /*0968*/ 	.short	0x0100
        /*096a*/ 	.byte	0x08
	.zero		1


	//   ....[16]....
        /*096c*/ 	.word	0x00000680
        /*0970*/ 	.word	0x000000ff
        /*0974*/ 	.word	0x00016898
        /*0978*/ 	.short	0x0100
        /*097a*/ 	.byte	0x08
	.zero		1


	//   ....[17]....
        /*097c*/ 	.word	0x00000690
        /*0980*/ 	.word	0x000000ff
        /*0984*/ 	.word	0x000168a8
        /*0988*/ 	.short	0x0100
        /*098a*/ 	.byte	0x08
	.zero		1


	//   ....[18]....
        /*098c*/ 	.word	0x000007d0
        /*0990*/ 	.word	0x000000ff
        /*0994*/ 	.word	0x000168b0
        /*0998*/ 	.short	0x0100
        /*099a*/ 	.byte	0x08
	.zero		1


	//   ....[19]....
        /*099c*/ 	.word	0x000007e0
        /*09a0*/ 	.word	0x000000ff
        /*09a4*/ 	.word	0x000168c0
        /*09a8*/ 	.short	0x0100
        /*09aa*/ 	.byte	0x08
	.zero		1


	//   ....[20]....
        /*09ac*/ 	.word	0x000007f0
        /*09b0*/ 	.word	0x000000ff
        /*09b4*/ 	.word	0x000168b8
        /*09b8*/ 	.short	0x0100
        /*09ba*/ 	.byte	0x08
	.zero		1


	//   ....[21]....
        /*09bc*/ 	.word	0x00000800
        /*09c0*/ 	.word	0x000000ff
        /*09c4*/ 	.word	0x000168c8
        /*09c8*/ 	.short	0x0100
        /*09ca*/ 	.byte	0x08
	.zero		1


	//   ....[22]....
        /*09cc*/ 	.word	0x000018b0
        /*09d0*/ 	.word	0x000000ff
        /*09d4*/ 	.word	0x00016800
        /*09d8*/ 	.short	0x010a
        /*09da*/ 	.byte	0x2d
	.zero		1


	//   ....[23]....
        /*09dc*/ 	.word	0x00001930
        /*09e0*/ 	.word	0x00000059
        /*09e4*/ 	.word	0x00016830
        /*09e8*/ 	.short	0x010a
        /*09ea*/ 	.byte	0x3f
	.zero		1


	//   ....[24]....
        /*09ec*/ 	.word	0x00001970
        /*09f0*/ 	.word	0x00000059
        /*09f4*/ 	.word	0x00016830
        /*09f8*/ 	.short	0x010a
        /*09fa*/ 	.byte	0x3f
	.zero		1


	//   ....[25]....
        /*09fc*/ 	.word	0x00002140
        /*0a00*/ 	.word	0x000000ff
        /*0a04*/ 	.word	0x00000000
        /*0a08*/ 	.short	0x0101
        /*0a0a*/ 	.byte	0x06
	.zero		1


	//   ....[26]....
        /*0a0c*/ 	.word	0x00005400
        /*0a10*/ 	.word	0x000000ff
        /*0a14*/ 	.word	0x00016830
        /*0a18*/ 	.short	0x010a
        /*0a1a*/ 	.byte	0x06
	.zero		1


	//   ....[27]....
        /*0a1c*/ 	.word	0x00005440
        /*0a20*/ 	.word	0x000000ff
        /*0a24*/ 	.word	0x00016830
        /*0a28*/ 	.short	0x010a
        /*0a2a*/ 	.byte	0x06
	.zero		1


	//   ....[28]....
        /*0a2c*/ 	.word	0x00005650
        /*0a30*/ 	.word	0x000000ff
        /*0a34*/ 	.word	0x00016850
        /*0a38*/ 	.short	0x010a
        /*0a3a*/ 	.byte	0x06
	.zero		1


	//   ....[29]....
        /*0a3c*/ 	.word	0x00005690
        /*0a40*/ 	.word	0x000000ff
        /*0a44*/ 	.word	0x00016850
        /*0a48*/ 	.short	0x010a
        /*0a4a*/ 	.byte	0x06
	.zero		1


	//   ....[30]....
        /*0a4c*/ 	.word	0x00005f20
        /*0a50*/ 	.word	0x000000ff
        /*0a54*/ 	.word	0x00000000
        /*0a58*/ 	.short	0x0101
        /*0a5a*/ 	.byte	0x06
	.zero		1


	//   ....[31]....
        /*0a5c*/ 	.word	0x00008590
        /*0a60*/ 	.word	0x000000ff
        /*0a64*/ 	.word	0x00000000
        /*0a68*/ 	.short	0x0101
        /*0a6a*/ 	.byte	0x06
	.zero		1


	//   ....[32]....
        /*0a6c*/ 	.word	0x00008ca0
        /*0a70*/ 	.word	0x000000ff
        /*0a74*/ 	.word	0x00016830
        /*0a78*/ 	.short	0x010a
        /*0a7a*/ 	.byte	0x06
	.zero		1


	//   ....[33]....
        /*0a7c*/ 	.word	0x00008ce0
        /*0a80*/ 	.word	0x000000ff
        /*0a84*/ 	.word	0x00016830
        /*0a88*/ 	.short	0x010a
        /*0a8a*/ 	.byte	0x06
	.zero		1


	//   ....[34]....
        /*0a8c*/ 	.word	0x00008ef0
        /*0a90*/ 	.word	0x000000ff
        /*0a94*/ 	.word	0x00016850
        /*0a98*/ 	.short	0x010a
        /*0a9a*/ 	.byte	0x06
	.zero		1


	//   ....[35]....
        /*0a9c*/ 	.word	0x00008f30
        /*0aa0*/ 	.word	0x000000ff
        /*0aa4*/ 	.word	0x00016850
        /*0aa8*/ 	.short	0x010a
        /*0aaa*/ 	.byte	0x06
	.zero		1


	//   ....[36]....
        /*0aac*/ 	.word	0x00009810
        /*0ab0*/ 	.word	0x000000ff
        /*0ab4*/ 	.word	0x00000000
        /*0ab8*/ 	.short	0x0101
        /*0aba*/ 	.byte	0x06
	.zero		1


	//   ....[37]....
        /*0abc*/ 	.word	0x0000ad00
        /*0ac0*/ 	.word	0x000000ff
        /*0ac4*/ 	.word	0x00000000
        /*0ac8*/ 	.short	0x0101
        /*0aca*/ 	.byte	0x06
	.zero		1


	//   ....[38]....
        /*0acc*/ 	.word	0x0000b210
        /*0ad0*/ 	.word	0x000000ff
        /*0ad4*/ 	.word	0x00016830
        /*0ad8*/ 	.short	0x010a
        /*0ada*/ 	.byte	0x06
	.zero		1


	//   ....[39]....
        /*0adc*/ 	.word	0x0000b250
        /*0ae0*/ 	.word	0x000000ff
        /*0ae4*/ 	.word	0x00016830
        /*0ae8*/ 	.short	0x010a
        /*0aea*/ 	.byte	0x06
	.zero		1


	//   ....[40]....
        /*0aec*/ 	.word	0x0000b430
        /*0af0*/ 	.word	0x000000ff
        /*0af4*/ 	.word	0x00016850
        /*0af8*/ 	.short	0x010a
        /*0afa*/ 	.byte	0x06
	.zero		1


	//   ....[41]....
        /*0afc*/ 	.word	0x0000b470
        /*0b00*/ 	.word	0x000000ff
        /*0b04*/ 	.word	0x00016850
        /*0b08*/ 	.short	0x010a
        /*0b0a*/ 	.byte	0x06
	.zero		1


	//   ....[42]....
        /*0b0c*/ 	.word	0x0000bcf0
        /*0b10*/ 	.word	0x000000ff
        /*0b14*/ 	.word	0x00000000
        /*0b18*/ 	.short	0x0101
        /*0b1a*/ 	.byte	0x06
	.zero		1


	//   ....[43]....
        /*0b1c*/ 	.word	0x0000e360
        /*0b20*/ 	.word	0x000000ff
        /*0b24*/ 	.word	0x00000000
        /*0b28*/ 	.short	0x0101
        /*0b2a*/ 	.byte	0x06
	.zero		1


	//   ....[44]....
        /*0b2c*/ 	.word	0x0000e760
        /*0b30*/ 	.word	0x000000ff
        /*0b34*/ 	.word	0x00016850
        /*0b38*/ 	.short	0x010a
        /*0b3a*/ 	.byte	0x05
	.zero		1


	//   ....[45]....
        /*0b3c*/ 	.word	0x0000e7a0
        /*0b40*/ 	.word	0x000000ff
        /*0b44*/ 	.word	0x00016850
        /*0b48*/ 	.short	0x010a
        /*0b4a*/ 	.byte	0x05
	.zero		1


	//   ....[46]....
        /*0b4c*/ 	.word	0x0000ecf0
        /*0b50*/ 	.word	0x000000ff
        /*0b54*/ 	.word	0x00000000
        /*0b58*/ 	.short	0x0101
        /*0b5a*/ 	.byte	0x04
	.zero		1


	//   ....[47]....
        /*0b5c*/ 	.word	0x0000f9c0
        /*0b60*/ 	.word	0x0000001f
        /*0b64*/ 	.word	0x00000000
        /*0b68*/ 	.short	0x0101
        /*0b6a*/ 	.byte	0x3f
	.zero		1


	//   ....[48]....
        /*0b6c*/ 	.word	0x00011980
        /*0b70*/ 	.word	0x00000000
        /*0b74*/ 	.word	0x00016840
        /*0b78*/ 	.short	0x010a
        /*0b7a*/ 	.byte	0x3f
	.zero		1


	//   ....[49]....
        /*0b7c*/ 	.word	0x000120e0
        /*0b80*/ 	.word	0x00000000
        /*0b84*/ 	.word	0x00016830
        /*0b88*/ 	.short	0x0107
        /*0b8a*/ 	.byte	0x3f
	.zero		1


	//   ....[50]....
        /*0b8c*/ 	.word	0x000121a0
        /*0b90*/ 	.word	0x00000000
        /*0b94*/ 	.word	0x00016830
        /*0b98*/ 	.short	0x0101
        /*0b9a*/ 	.byte	0x3f
	.zero		1


	//   ....[51]....
        /*0b9c*/ 	.word	0x00012ef0
        /*0ba0*/ 	.word	0x00000010
        /*0ba4*/ 	.word	0x00016800
        /*0ba8*/ 	.short	0x0107
        /*0baa*/ 	.byte	0x3f
	.zero		1


	//   ....[52]....
        /*0bac*/ 	.word	0x00012fe0
        /*0bb0*/ 	.word	0x00000010
        /*0bb4*/ 	.word	0x00016800
        /*0bb8*/ 	.short	0x0101
        /*0bba*/ 	.byte	0x3f
	.zero		1


	//   ....[53]....
        /*0bbc*/ 	.word	0x00013000
        /*0bc0*/ 	.word	0x00000010
        /*0bc4*/ 	.word	0x00016820
        /*0bc8*/ 	.short	0x010a
        /*0bca*/ 	.byte	0x3f
	.zero		1


	//   ....[54]....
        /*0bcc*/ 	.word	0x00013380
        /*0bd0*/ 	.word	0x00000005
        /*0bd4*/ 	.word	0x00016840
        /*0bd8*/ 	.short	0x010a
        /*0bda*/ 	.byte	0x3f
	.zero		1


	//   ....[55]....
        /*0bdc*/ 	.word	0x000138a0
        /*0be0*/ 	.word	0x00000005
        /*0be4*/ 	.word	0x00016830
        /*0be8*/ 	.short	0x0107
        /*0bea*/ 	.byte	0x3f
	.zero		1


	//   ....[56]....
        /*0bec*/ 	.word	0x00013960
        /*0bf0*/ 	.word	0x00000005
        /*0bf4*/ 	.word	0x00016830
        /*0bf8*/ 	.short	0x0101
        /*0bfa*/ 	.byte	0x3f
	.zero		1


	//   ....[57]....
        /*0bfc*/ 	.word	0x000139c0
        /*0c00*/ 	.word	0x00000005
        /*0c04*/ 	.word	0x00016860
        /*0c08*/ 	.short	0x010a
        /*0c0a*/ 	.byte	0x3f
	.zero		1


	//   ....[58]....
        /*0c0c*/ 	.word	0x00013e80
        /*0c10*/ 	.word	0x00000005
        /*0c14*/ 	.word	0x00016850
        /*0c18*/ 	.short	0x0107
        /*0c1a*/ 	.byte	0x3f
	.zero		1


	//   ....[59]....
        /*0c1c*/ 	.word	0x00014030
        /*0c20*/ 	.word	0x00000005
        /*0c24*/ 	.word	0x00016850
        /*0c28*/ 	.short	0x0101
        /*0c2a*/ 	.byte	0x3f
	.zero		1


	//   ....[60]....
        /*0c2c*/ 	.word	0x00014240
        /*0c30*/ 	.word	0x00000004
        /*0c34*/ 	.word	0x00016860
        /*0c38*/ 	.short	0x010a
        /*0c3a*/ 	.byte	0x3f
	.zero		1


	//   ....[61]....
        /*0c3c*/ 	.word	0x000146f0
        /*0c40*/ 	.word	0x00000004
        /*0c44*/ 	.word	0x00016850
        /*0c48*/ 	.short	0x0107
        /*0c4a*/ 	.byte	0x3f
	.zero		1


	//   ....[62]....
        /*0c4c*/ 	.word	0x000147b0
        /*0c50*/ 	.word	0x00000004
        /*0c54*/ 	.word	0x00016850
        /*0c58*/ 	.short	0x0101
        /*0c5a*/ 	.byte	0x3f
	.zero		1


	//   ....[63]....
        /*0c5c*/ 	.word	0x00014a80
        /*0c60*/ 	.word	0x00000004
        /*0c64*/ 	.word	0x00016820
        /*0c68*/ 	.short	0x010a
        /*0c6a*/ 	.byte	0x3f
	.zero		1


	//   ....[64]....
        /*0c6c*/ 	.word	0x00014c00
        /*0c70*/ 	.word	0x00000005
        /*0c74*/ 	.word	0x00016840
        /*0c78*/ 	.short	0x010a
        /*0c7a*/ 	.byte	0x3f
	.zero		1


	//   ....[65]....
        /*0c7c*/ 	.word	0x00014ca0
        /*0c80*/ 	.word	0x00000017
        /*0c84*/ 	.word	0x00016840
        /*0c88*/ 	.short	0x010a
        /*0c8a*/ 	.byte	0x3f
	.zero		1


	//   ....[66]....
        /*0c8c*/ 	.word	0x00014ce0
        /*0c90*/ 	.word	0x00000005
        /*0c94*/ 	.word	0x00016860
        /*0c98*/ 	.short	0x010a
        /*0c9a*/ 	.byte	0x3f
	.zero		1


	//   ....[67]....
        /*0c9c*/ 	.word	0x00014d20
        /*0ca0*/ 	.word	0x00000017
        /*0ca4*/ 	.word	0x00016860
        /*0ca8*/ 	.short	0x010a
        /*0caa*/ 	.byte	0x3f
	.zero		1


	//   ....[68]....
        /*0cac*/ 	.word	0x00014d90
        /*0cb0*/ 	.word	0x00000003
        /*0cb4*/ 	.word	0x00016800
        /*0cb8*/ 	.short	0x010a
        /*0cba*/ 	.byte	0x3f
	.zero		1


	//   ....[69]....
        /*0cbc*/ 	.word	0x00014de0
        /*0cc0*/ 	.word	0x00000059
        /*0cc4*/ 	.word	0x00016830
        /*0cc8*/ 	.short	0x010a
        /*0cca*/ 	.byte	0x3f
	.zero		1


	//   ....[70]....
        /*0ccc*/ 	.word	0x00014e40
        /*0cd0*/ 	.word	0x00000007
        /*0cd4*/ 	.word	0x00016830
        /*0cd8*/ 	.short	0x010a
        /*0cda*/ 	.byte	0x3f
	.zero		1


	//   ....[71]....
        /*0cdc*/ 	.word	0x00014ea0
        /*0ce0*/ 	.word	0x00000007
        /*0ce4*/ 	.word	0x00016850
        /*0ce8*/ 	.short	0x010a
        /*0cea*/ 	.byte	0x3f
	.zero		1


	//   ....[72]....
        /*0cec*/ 	.word	0x00014f00
        /*0cf0*/ 	.word	0x00000008
        /*0cf4*/ 	.word	0x00016830
        /*0cf8*/ 	.short	0x010a
        /*0cfa*/ 	.byte	0x3f
	.zero		1


	//   ....[73]....
        /*0cfc*/ 	.word	0x00014f60
        /*0d00*/ 	.word	0x00000008
        /*0d04*/ 	.word	0x00016850
        /*0d08*/ 	.short	0x010a
        /*0d0a*/ 	.byte	0x3f
	.zero		1


	//   ....[74]....
        /*0d0c*/ 	.word	0x00014fc0
        /*0d10*/ 	.word	0x00000007
        /*0d14*/ 	.word	0x00016830
        /*0d18*/ 	.short	0x010a
        /*0d1a*/ 	.byte	0x3f
	.zero		1


	//   ....[75]....
        /*0d1c*/ 	.word	0x00015020
        /*0d20*/ 	.word	0x00000007
        /*0d24*/ 	.word	0x00016850
        /*0d28*/ 	.short	0x010a
        /*0d2a*/ 	.byte	0x3f
	.zero		1


	//   ....[76]....
        /*0d2c*/ 	.word	0x00015080
        /*0d30*/ 	.word	0x00000004
        /*0d34*/ 	.word	0x00016850
        /*0d38*/ 	.short	0x010a
        /*0d3a*/ 	.byte	0x3f
	.zero		1


	//   ....[77]....
        /*0d3c*/ 	.word	0x00015180
        /*0d40*/ 	.word	0x00000000
        /*0d44*/ 	.word	0x00016840
        /*0d48*/ 	.short	0x010a
        /*0d4a*/ 	.byte	0x3f
	.zero		1


	//   ....[78]....
        /*0d4c*/ 	.word	0x00016ba0
        /*0d50*/ 	.word	0x00000010
        /*0d54*/ 	.word	0x00016820
        /*0d58*/ 	.short	0x010a
        /*0d5a*/ 	.byte	0x3f
	.zero		1


	//   ....[79]....
        /*0d5c*/ 	.word	0x00016bf0
        /*0d60*/ 	.word	0x00000005
        /*0d64*/ 	.word	0x00016840
        /*0d68*/ 	.short	0x010a
        /*0d6a*/ 	.byte	0x3f
	.zero		1


	//   ....[80]....
        /*0d6c*/ 	.word	0x00017530
        /*0d70*/ 	.word	0x00000005
        /*0d74*/ 	.word	0x00016860
        /*0d78*/ 	.short	0x010a
        /*0d7a*/ 	.byte	0x3f
	.zero		1


	//   ....[81]....
        /*0d7c*/ 	.word	0x00017ea0
        /*0d80*/ 	.word	0x00000004
        /*0d84*/ 	.word	0x00016860
        /*0d88*/ 	.short	0x010a
        /*0d8a*/ 	.byte	0x3f
	.zero		1


	//   ....[82]....
        /*0d8c*/ 	.word	0x000188a0
        /*0d90*/ 	.word	0x00000004
        /*0d94*/ 	.word	0x00016820
        /*0d98*/ 	.short	0x010a
        /*0d9a*/ 	.byte	0x3f
	.zero		1


	//   ....[83]....
        /*0d9c*/ 	.word	0x00018a40
        /*0da0*/ 	.word	0x00000005
        /*0da4*/ 	.word	0x00016840
        /*0da8*/ 	.short	0x010a
        /*0daa*/ 	.byte	0x3f
	.zero		1


	//   ....[84]....
        /*0dac*/ 	.word	0x00018a90
        /*0db0*/ 	.word	0x00000017
        /*0db4*/ 	.word	0x00016840
        /*0db8*/ 	.short	0x010a
        /*0dba*/ 	.byte	0x3f
	.zero		1


	//   ....[85]....
        /*0dbc*/ 	.word	0x00018ae0
        /*0dc0*/ 	.word	0x00000005
        /*0dc4*/ 	.word	0x00016860
        /*0dc8*/ 	.short	0x010a
        /*0dca*/ 	.byte	0x3f
	.zero		1


	//----- nvinfo : EIATTR_NUM_MBARRIERS
	.align		4
.L_177:
        /*0dcc*/ 	.byte	0x03, 0x38
        /*0dce*/ 	.short	0x0016


	//----- nvinfo : EIATTR_EXIT_INSTR_OFFSETS
	.align		4
        /*0dd0*/ 	.byte	0x04, 0x1c
        /*0dd2*/ 	.short	(.L_179 - .L_178)


	//   ....[0]....
.L_178:
        /*0dd4*/ 	.word	0x00000970


	//   ....[1]....
        /*0dd8*/ 	.word	0x00010370


	//   ....[2]....
        /*0ddc*/ 	.word	0x00014d70


	//----- nvinfo : EIATTR_MAX_THREADS
	.align		4
.L_179:
        /*0de0*/ 	.byte	0x04, 0x05
        /*0de2*/ 	.short	(.L_181 - .L_180)
.L_180:
        /*0de4*/ 	.word	0x00000200
        /*0de8*/ 	.word	0x00000001
        /*0dec*/ 	.word	0x00000001


	//----- nvinfo : EIATTR_CRS_STACK_SIZE
	.align		4
.L_181:
        /*0df0*/ 	.byte	0x04, 0x1e
        /*0df2*/ 	.short	(.L_183 - .L_182)
.L_182:
        /*0df4*/ 	.word	0x00000000


	//----- nvinfo : EIATTR_CBANK_PARAM_SIZE
	.align		4
.L_183:
        /*0df8*/ 	.byte	0x03, 0x19
        /*0dfa*/ 	.short	0x0af0


	//----- nvinfo : EIATTR_PARAM_CBANK
	.align		4
        /*0dfc*/ 	.byte	0x04, 0x0a
        /*0dfe*/ 	.short	(.L_185 - .L_184)
	.align		4
.L_184:
        /*0e00*/ 	.word	index@(.nv.constant0._ZN7cutlass13device_kernelIN5flash11enable_sm90INS1_16FlashAttnFwdSm90INS1_25CollectiveMainloopFwdSm90ILi2EN4cute5tupleIJNS5_1CILi1EEES8_S8_EEENS6_IJNS7_ILi192EEENS7_ILi128EEENS7_ILi64EEEEEELi64ENS_10bfloat16_tEfNS_4arch4Sm90ELb0ELb1ELb1ELb0ELb1ELb0ELb0ELb1ELb1ELb1ELb0ELb0EEENS1_21CollectiveEpilogueFwdINS6_IJSA_SC_SB_EEES9_SE_SG_Li384ELb0ELb1ELb0ELb0EEENS1_30DynamicPersistentTileSchedulerILi384ELi128ELb0ELb1ELb1EEEEEEEEEvNT_6ParamsE)
        /*0e04*/ 	.short	0x0210
        /*0e06*/ 	.short	0x0af0


	//----- nvinfo : EIATTR_SW_WAR
	.align		4
.L_185:
        /*0e08*/ 	.byte	0x04, 0x36
        /*0e0a*/ 	.short	(.L_187 - .L_186)
.L_186:
        /*0e0c*/ 	.word	0x00000008
.L_187:


//--------------------- .nv.info._ZN7cutlass13device_kernelIN5flash11enable_sm90INS1_16FlashAttnFwdSm90INS1_25CollectiveMainloopFwdSm90ILi2EN4cute5tupleIJNS5_1CILi1EEES8_S8_EEENS6_IJNS7_ILi192EEENS7_ILi128EEENS7_ILi64EEEEEELi64ENS_10bfloat16_tEfNS_4arch4Sm90ELb0ELb1ELb1ELb1ELb1ELb0ELb0ELb1ELb1ELb1ELb0ELb0EEENS1_21CollectiveEpilogueFwdINS6_IJSA_SC_SB_EEES9_SE_SG_Li384ELb1ELb1ELb0ELb0EEENS1_36VarlenDynamicPersistentTileSchedulerILi192ELi128ELi384ELi128ELb0ELb1ELb1ELb1ELb0ELb1EEEEEEEEEvNT_6ParamsE --------------------------
	.section	.nv.info._ZN7cutlass13device_kernelIN5flash11enable_sm90INS1_16FlashAttnFwdSm90INS1_25CollectiveMainloopFwdSm90ILi2EN4cute5tupleIJNS5_1CILi1EEES8_S8_EEENS6_IJNS7_ILi192EEENS7_ILi128EEENS7_ILi64EEEEEELi64ENS_10bfloat16_tEfNS_4arch4Sm90ELb0ELb1ELb1ELb1ELb1ELb0ELb0ELb1ELb1ELb1ELb0ELb0EEENS1_21CollectiveEpilogueFwdINS6_IJSA_SC_SB_EEES9_SE_SG_Li384ELb1ELb1ELb0ELb0EEENS1_36VarlenDynamicPersistentTileSchedulerILi192ELi128ELi384ELi128ELb0ELb1ELb1ELb1ELb0ELb1EEEEEEEEEvNT_6ParamsE,"",@"SHT_CUDA_INFO"
	.sectionflags	@""
	.align	4


	//----- nvinfo : EIATTR_CUDA_API_VERSION
	.align		4
        /*0000*/ 	.byte	0x04, 0x37
        /*0002*/ 	.short	(.L_189 - .L_188)
.L_188:
        /*0004*/ 	.word	0x00000082


	//----- nvinfo : EIATTR_KPARAM_INFO
	.align		4
.L_189:
        /*0008*/ 	.byte	0x04, 0x17
        /*000a*/ 	.short	(.L_191 - .L_190)
.L_190:
        /*000c*/ 	.word	0x00000000
        /*0010*/ 	.short	0x0000
        /*0012*/ 	.short	0x0070
        /*0014*/ 	.byte	0x00, 0xf0, 0x01, 0x2a


	//----- nvinfo : EIATTR_SPARSE_MMA_MASK
	.align		4
.L_191:
        /*0018*/ 	.byte	0x03, 0x50
        /*001a*/ 	.short	0x0000


	//----- nvinfo : EIATTR_MAXREG_COUNT
	.align		4
        /*001c*/ 	.byte	0x03, 0x1b
        /*001e*/ 	.short	0x0080


	//----- nvinfo : EIATTR_NUM_BARRIERS
	.align		4
        /*0020*/ 	.byte	0x02, 0x4c
        /*0022*/ 	.byte	0x10
	.zero		1


	//----- nvinfo : EIATTR_EXTERNS
	.align		4
        /*0024*/ 	.byte	0x04, 0x0f
        /*0026*/ 	.short	(.L_193 - .L_192)


	//   ....[0]....
	.align		4
.L_192:
        /*0028*/ 	.word	index@(__assertfail)


	//----- nvinfo : EIATTR_ANNOTATIONS
	.align		4
.L_193:
        /*002c*/ 	.byte	0x04, 0x55
        /*002e*/ 	.short	(.L_195 - .L_194)


	//   ....[0]....
.L_194:
        /* <DEDUP_REMOVED lines=24> */
        /*01a4*/ 	.byte	0xf0, 0x58, 0x01, 0x00, 0x01, 0x00, 0x00, 0x00, 0x20, 0x65, 0x01, 0x00


	//----- nvinfo : EIATTR_MERCURY_ISA_VERSION
	.align		4
.L_195:
        /*01b0*/ 	.byte	0x03, 0x5f
        /*01b2*/ 	.short	0x0101


	//----- nvinfo : EIATTR_UNUSED_LOAD_BYTE_OFFSET
	.align		4
        /*01b4*/ 	.byte	0x04, 0x44
        /*01b6*/ 	.short	(.L_197 - .L_196)


	//   ....[0]....
.L_196:
        /*01b8*/ 	.word	0x00000970
        /*01bc*/ 	.word	0x0000fff0


	//   ....[1]....
        /*01c0*/ 	.word	0x0000f080
        /*01c4*/ 	.word	0x0000fff0


	//----- nvinfo : EIATTR_INT_WARP_WIDE_INSTR_OFFSETS
	.align		4
.L_197:
        /*01c8*/ 	.byte	0x04, 0x31
        /*01ca*/ 	.short	(.L_199 - .L_198)


	//   ....[0]....
.L_198:
        /*01cc*/ 	.word	0x000000c0


	//   ....[1]....
        /*01d0*/ 	.word	0x000000d0


	//   ....[2]....
        /*01d4*/ 	.word	0x00000170


	//   ....[3]....
        /*01d8*/ 	.word	0x00011f90


	//   ....[4]....
        /*01dc*/ 	.word	0x00012020


	//   ....[5]....
        /*01e0*/ 	.word	0x00015200


	//   ....[6]....
        /*01e4*/ 	.word	0x00015290


	//----- nvinfo : EIATTR_COOP_GROUP_MASK_REGIDS
	.align		4
.L_199:
        /*01e8*/ 	.byte	0x04, 0x29
        /*01ea*/ 	.short	(.L_201 - .L_200)


	//   ....[0]....
.L_200:
        /*01ec*/ 	.word	0xffffffff


	//   ....[1]....
        /*01f0*/ 	.word	0xffffffff


	//   ....[2]....
        /*01f4*/ 	.word	0xffffffff


	//   ....[3]....
        /*01f8*/ 	.word	0xffffffff


	//   ....[4]....
        /*01fc*/ 	.word	0xffffffff


	//   ....[5]....
        /*0200*/ 	.word	0xffffffff


	//   ....[6]....
        /*0204*/ 	.word	0xffffffff


	//   ....[7]....
        /*0208*/ 	.word	0xffffffff


	//   ....[8]....
        /*020c*/ 	.word	0xffffffff


	//   ....[9]....
        /*0210*/ 	.word	0xffffffff


	//   ....[10]....
        /*0214*/ 	.word	0xffffffff


	//   ....[11]....
        /*0218*/ 	.word	0xffffffff


	//   ....[12]....
        /*021c*/ 	.word	0xffffffff


	//   ....[13]....
        /*0220*/ 	.word	0xffffffff


	//   ....[14]....
        /*0224*/ 	.word	0xffffffff


	//   ....[15]....
        /*0228*/ 	.word	0xffffffff


	//   ....[16]....
        /*022c*/ 	.word	0xffffffff


	//   ....[17]....
        /*0230*/ 	.word	0xffffffff


	//   ....[18]....
        /*0234*/ 	.word	0xffffffff


	//   ....[19]....
        /*0238*/ 	.word	0xffffffff


	//   ....[20]....
        /*023c*/ 	.word	0xffffffff


	//   ....[21]....
        /*0240*/ 	.word	0xffffffff


	//   ....[22]....
        /*0244*/ 	.word	0xffffffff


	//   ....[23]....
        /*0248*/ 	.word	0xffffffff


	//   ....[24]....
        /*024c*/ 	.word	0xffffffff


	//   ....[25]....
        /*0250*/ 	.word	0xffffffff


	//   ....[26]....
        /*0254*/ 	.word	0xffffffff


	//   ....[27]....
        /*0258*/ 	.word	0xffffffff


	//   ....[28]....
        /*025c*/ 	.word	0xffffffff


	//   ....[29]....
        /*0260*/ 	.word	0xffffffff


	//   ....[30]....
        /*0264*/ 	.word	0xffffffff


	//   ....[31]....
        /*0268*/ 	.word	0xffffffff


	//   ....[32]....
        /*026c*/ 	.word	0xffffffff


	//   ....[33]....
        /*0270*/ 	.word	0xffffffff


	//   ....[34]....
        /*0274*/ 	.word	0xffffffff


	//   ....[35]....
        /*0278*/ 	.word	0xffffffff


	//   ....[36]....
        /*027c*/ 	.word	0xffffffff


	//   ....[37]....
        /*0280*/ 	.word	0xffffffff


	//   ....[38]....
        /*0284*/ 	.word	0xffffffff


	//   ....[39]....
        /*0288*/ 	.word	0xffffffff


	//   ....[40]....
        /*028c*/ 	.word	0xffffffff


	//   ....[41]....
        /*0290*/ 	.word	0xffffffff


	//   ....[42]....
        /*0294*/ 	.word	0xffffffff


	//   ....[43]....
        /*0298*/ 	.word	0xffffffff


	//   ....[44]....
        /*029c*/ 	.word	0xffffffff


	//   ....[45]....
        /*02a0*/ 	.word	0xffffffff


	//   ....[46]....
        /*02a4*/ 	.word	0xffffffff


	//   ....[47]....
        /*02a8*/ 	.word	0xffffffff


	//   ....[48]....
        /*02ac*/ 	.word	0xffffffff


	//   ....[49]....
        /*02b0*/ 	.word	0xffffffff


	//   ....[50]....
        /*02b4*/ 	.word	0xffffffff


	//   ....[51]....
        /*02b8*/ 	.word	0xffffffff


	//   ....[52]....
        /*02bc*/ 	.word	0xffffffff


	//   ....[53]....
        /*02c0*/ 	.word	0xffffffff


	//   ....[54]....
        /*02c4*/ 	.word	0xffffffff


	//   ....[55]....
        /*02c8*/ 	.word	0xffffffff


	//   ....[56]....
        /*02cc*/ 	.word	0xffffffff


	//   ....[57]....
        /*02d0*/ 	.word	0xffffffff


	//   ....[58]....
        /*02d4*/ 	.word	0xffffffff


	//   ....[59]....
        /*02d8*/ 	.word	0xffffffff


	//   ....[60]....
        /*02dc*/ 	.word	0xffffffff


	//   ....[61]....
        /*02e0*/ 	.word	0xffffffff


	//   ....[62]....
        /*02e4*/ 	.word	0xffffffff


	//   ....[63]....
        /*02e8*/ 	.word	0xffffffff


	//   ....[64]....
        /*02ec*/ 	.word	0xffffffff


	//   ....[65]....
        /*02f0*/ 	.word	0xffffffff


	//   ....[66]....
        /*02f4*/ 	.word	0xffffffff


	//   ....[67]....
        /*02f8*/ 	.word	0xffffffff


	//   ....[68]....
        /*02fc*/ 	.word	0xffffffff


	//   ....[69]....
        /*0300*/ 	.word	0xffffffff


	//   ....[70]....
        /*0304*/ 	.word	0xffffffff


	//   ....[71]....
        /*0308*/ 	.word	0xffffffff


	//   ....[72]....
        /*030c*/ 	.word	0xffffffff


	//   ....[73]....
        /*0310*/ 	.word	0xffffffff


	//   ....[74]....
        /*0314*/ 	.word	0xffffffff


	//   ....[75]....
        /*0318*/ 	.word	0xffffffff


	//   ....[76]....
        /*031c*/ 	.word	0xffffffff


	//   ....[77]....
        /*0320*/ 	.word	0xffffffff


	//   ....[78]....
        /*0324*/ 	.word	0xffffffff


	//   ....[79]....
        /*0328*/ 	.word	0xffffffff


	//   ....[80]....
        /*032c*/ 	.word	0xffffffff


	//   ....[81]....
        /*0330*/ 	.word	0xffffffff


	//   ....[82]....
        /*0334*/ 	.word	0xffffffff


	//   ....[83]....
        /*0338*/ 	.word	0xffffffff


	//   ....[84]....
        /*033c*/ 	.word	0xffffffff


	//   ....[85]....
        /*0340*/ 	.word	0xffffffff


	//   ....[86]....
        /*0344*/ 	.word	0xffffffff


	//   ....[87]....
        /*0348*/ 	.word	0xffffffff


	//   ....[88]....
        /*034c*/ 	.word	0xffffffff


	//   ....[89]....
        /*0350*/ 	.word	0xffffffff


	//   ....[90]....
        /*0354*/ 	.word	0xffffffff


	//   ....[91]....
        /*0358*/ 	.word	0xffffffff


	//   ....[92]....
        /*035c*/ 	.word	0xffffffff


	//   ....[93]....
        /*0360*/ 	.word	0xffffffff


	//   ....[94]....
        /*0364*/ 	.word	0xffffffff


	//   ....[95]....
        /*0368*/ 	.word	0xffffffff


	//   ....[96]....
        /*036c*/ 	.word	0xffffffff


	//   ....[97]....
        /*0370*/ 	.word	0xffffffff


	//   ....[98]....
        /*0374*/ 	.word	0xffffffff


	//   ....[99]....
        /*0378*/ 	.word	0xffffffff


	//   ....[100]....
        /*037c*/ 	.word	0xffffffff


	//   ....[101]....
        /*0380*/ 	.word	0xffffffff


	//   ....[102]....
        /*0384*/ 	.word	0xffffffff


	//   ....[103]....
        /*0388*/ 	.word	0xffffffff


	//   ....[104]....
        /*038c*/ 	.word	0xffffffff


	//   ....[105]....
        /*0390*/ 	.word	0xffffffff


	//   ....[106]....
        /*0394*/ 	.word	0xffffffff


	//   ....[107]....
        /*0398*/ 	.word	0xffffffff


	//   ....[108]....
        /*039c*/ 	.word	0xffffffff


	//   ....[109]....
        /*03a0*/ 	.word	0xffffffff


	//   ....[110]....
        /*03a4*/ 	.word	0xffffffff


	//   ....[111]....
        /*03a8*/ 	.word	0xffffffff


	//   ....[112]....
        /*03ac*/ 	.word	0xffffffff


	//   ....[113]....
        /*03b0*/ 	.word	0xffffffff


	//   ....[114]....
        /*03b4*/ 	.word	0xffffffff


	//   ....[115]....
        /*03b8*/ 	.word	0xffffffff


	//   ....[116]....
        /*03bc*/ 	.word	0xffffffff


	//   ....[117]....
        /*03c0*/ 	.word	0xffffffff


	//   ....[118]....
        /*03c4*/ 	.word	0xffffffff


	//   ....[119]....
        /*03c8*/ 	.word	0xffffffff


	//   ....[120]....
        /*03cc*/ 	.word	0xffffffff


	//   ....[121]....
        /*03d0*/ 	.word	0xffffffff


	//   ....[122]....
        /*03d4*/ 	.word	0xffffffff


	//   ....[123]....
        /*03d8*/ 	.word	0xffffffff


	//   ....[124]....
        /*03dc*/ 	.word	0xffffffff


	//   ....[125]....
        /*03e0*/ 	.word	0xffffffff


	//   ....[126]....
        /*03e4*/ 	.word	0xffffffff


	//   ....[127]....
        /*03e8*/ 	.word	0xffffffff


	//   ....[128]....
        /*03ec*/ 	.word	0xffffffff


	//   ....[129]....
        /*03f0*/ 	.word	0xffffffff


	//   ....[130]....
        /*03f4*/ 	.word	0xffffffff


	//   ....[131]....
        /*03f8*/ 	.word	0xffffffff


	//   ....[132]....
        /*03fc*/ 	.word	0xffffffff


	//   ....[133]....
        /*0400*/ 	.word	0xffffffff


	//   ....[134]....
        /*0404*/ 	.word	0xffffffff


	//   ....[135]....
        /*0408*/ 	.word	0xffffffff


	//   ....[136]....
        /*040c*/ 	.word	0xffffffff


	//   ....[137]....
        /*0410*/ 	.word	0xffffffff


	//   ....[138]....
        /*0414*/ 	.word	0xffffffff


	//   ....[139]....
        /*0418*/ 	.word	0xffffffff


	//   ....[140]....
        /*041c*/ 	.word	0xffffffff


	//   ....[141]....
        /*0420*/ 	.word	0xffffffff


	//   ....[142]....
        /*0424*/ 	.word	0xffffffff


	//   ....[143]....
        /*0428*/ 	.word	0xffffffff


	//   ....[144]....
        /*042c*/ 	.word	0xffffffff


	//   ....[145]....
        /*0430*/ 	.word	0xffffffff


	//   ....[146]....
        /*0434*/ 	.word	0xffffffff


	//   ....[147]....
        /*0438*/ 	.word	0xffffffff


	//   ....[148]....
        /*043c*/ 	.word	0xffffffff


	//   ....[149]....
        /*0440*/ 	.word	0xffffffff


	//   ....[150]....
        /*0444*/ 	.word	0xffffffff


	//   ....[151]....
        /*0448*/ 	.word	0xffffffff


	//   ....[152]....
        /*044c*/ 	.word	0xffffffff


	//   ....[153]....
        /*0450*/ 	.word	0xffffffff


	//   ....[154]....
        /*0454*/ 	.word	0xffffffff


	//   ....[155]....
        /*0458*/ 	.word	0xffffffff


	//   ....[156]....
        /*045c*/ 	.word	0xffffffff


	//   ....[157]....
        /*0460*/ 	.word	0xffffffff


	//   ....[158]....
        /*0464*/ 	.word	0xffffffff


	//   ....[159]....
        /*0468*/ 	.word	0xffffffff


	//   ....[160]....
        /*046c*/ 	.word	0xffffffff


	//   ....[161]....
        /*0470*/ 	.word	0xffffffff


	//   ....[162]....
        /*0474*/ 	.word	0xffffffff


	//   ....[163]....
        /*0478*/ 	.word	0xffffffff


	//   ....[164]....
        /*047c*/ 	.word	0xffffffff


	//   ....[165]....
        /*0480*/ 	.word	0xffffffff


	//   ....[166]....
        /*0484*/ 	.word	0xffffffff


	//   ....[167]....
        /*0488*/ 	.word	0xffffffff


	//   ....[168]....
        /*048c*/ 	.word	0xffffffff


	//   ....[169]....
        /*0490*/ 	.word	0xffffffff


	//   ....[170]....
        /*0494*/ 	.word	0xffffffff


	//   ....[171]....
        /*0498*/ 	.word	0xffffffff


	//   ....[172]....
        /*049c*/ 	.word	0xffffffff


	//   ....[173]....
        /*04a0*/ 	.word	0xffffffff


	//   ....[174]....
        /*04a4*/ 	.word	0xffffffff


	//   ....[175]....
        /*04a8*/ 	.word	0x0500000f


	//   ....[176]....
        /*04ac*/ 	.word	0x0500000f


	//   ....[177]....
        /*04b0*/ 	.word	0x0500000f


	//   ....[178]....
        /*04b4*/ 	.word	0x0500000f


	//   ....[179]....
        /*04b8*/ 	.word	0x0500000f


	//   ....[180]....
        /*04bc*/ 	.word	0x0500000f


	//   ....[181]....
        /*04c0*/ 	.word	0x0500000f


	//   ....[182]....
        /*04c4*/ 	.word	0x0500000f


	//   ....[183]....
        /*04c8*/ 	.word	0x0500000f


	//   ....[184]....
        /*04cc*/ 	.word	0x0500000f


	//   ....[185]....
        /*04d0*/ 	.word	0x0500000f


	//   ....[186]....
        /*04d4*/ 	.word	0x0500000f


	//   ....[187]....
        /*04d8*/ 	.word	0x0500000f


	//   ....[188]....
        /*04dc*/ 	.word	0x0500000f


	//   ....[189]....
        /*04e0*/ 	.word	0x0500000f


	//   ....[190]....
        /*04e4*/ 	.word	0x0500000f


	//   ....[191]....
        /*04e8*/ 	.word	0x0500000f


	//   ....[192]....
        /*04ec*/ 	.word	0x0500000f


	//   ....[193]....
        /*04f0*/ 	.word	0x0500000f


	//   ....[194]....
        /*04f4*/ 	.word	0x0500000f


	//   ....[195]....
        /*04f8*/ 	.word	0x0500000f


	//   ....[196]....
        /*04fc*/ 	.word	0x0500000f


	//   ....[197]....
        /*0500*/ 	.word	0x0500000f


	//   ....[198]....
        /*0504*/ 	.word	0x0500000f


	//   ....[199]....
        /*0508*/ 	.word	0x0500000f


	//   ....[200]....
        /*050c*/ 	.word	0x0500000f


	//   ....[201]....
        /*0510*/ 	.word	0x0500000f


	//   ....[202]....
        /*0514*/ 	.word	0x0500000f


	//   ....[203]....
        /*0518*/ 	.word	0x0500000f


	//   ....[204]....
        /*051c*/ 	.word	0x0500000f


	//   ....[205]....
        /*0520*/ 	.word	0x0500000f


	//   ....[206]....
        /*0524*/ 	.word	0x0500000f


	//   ....[207]....
        /*0528*/ 	.word	0x0500000f


	//   ....[208]....
        /*052c*/ 	.word	0x0500000f


	//   ....[209]....
        /*0530*/ 	.word	0x0500000f


	//   ....[210]....
        /*0534*/ 	.word	0x0500000f


	//   ....[211]....
        /*0538*/ 	.word	0x0500000f


	//   ....[212]....
        /*053c*/ 	.word	0x0500000f


	//   ....[213]....
        /*0540*/ 	.word	0x0500000f


	//   ....[214]....
        /*0544*/ 	.word	0x0500000f


	//   ....[215]....
        /*0548*/ 	.word	0x0500000f


	//   ....[216]....
        /*054c*/ 	.word	0x0500000f


	//   ....[217]....
        /*0550*/ 	.word	0x0500000f


	//   ....[218]....
        /*0554*/ 	.word	0x0500000f


	//   ....[219]....
        /*0558*/ 	.word	0x0500000f


	//   ....[220]....
        /*055c*/ 	.word	0x0500000f


	//   ....[221]....
        /*0560*/ 	.word	0x0500000f


	//   ....[222]....
        /*0564*/ 	.word	0x0500000f


	//   ....[223]....
        /*0568*/ 	.word	0x0500000f


	//   ....[224]....
        /*056c*/ 	.word	0x0500000f


	//   ....[225]....
        /*0570*/ 	.word	0x0500000f


	//   ....[226]....
        /*0574*/ 	.word	0x0500000f


	//   ....[227]....
        /*0578*/ 	.word	0x0500000f


	//   ....[228]....
        /*057c*/ 	.word	0x0500000f


	//   ....[229]....
        /*0580*/ 	.word	0x0500000f


	//   ....[230]....
        /*0584*/ 	.word	0x0500000f


	//   ....[231]....
        /*0588*/ 	.word	0x0500000f


	//   ....[232]....
        /*058c*/ 	.word	0x0500000f


	//   ....[233]....
        /*0590*/ 	.word	0x0500000f


	//   ....[234]....
        /*0594*/ 	.word	0x0500000f


	//   ....[235]....
        /*0598*/ 	.word	0x0500000f


	//   ....[236]....
        /*059c*/ 	.word	0x0500000f


	//   ....[237]....
        /*05a0*/ 	.word	0x0500000f


	//   ....[238]....
        /*05a4*/ 	.word	0x0500000f


	//   ....[239]....
        /*05a8*/ 	.word	0x0500000f


	//   ....[240]....
        /*05ac*/ 	.word	0x0500000f


	//   ....[241]....
        /*05b0*/ 	.word	0x0500000f


	//   ....[242]....
        /*05b4*/ 	.word	0x0500000f


	//   ....[243]....
        /*05b8*/ 	.word	0x0500000f


	//   ....[244]....
        /*05bc*/ 	.word	0x0500000f


	//   ....[245]....
        /*05c0*/ 	.word	0x0500000f


	//   ....[246]....
        /*05c4*/ 	.word	0x0500000f


	//   ....[247]....
        /*05c8*/ 	.word	0x0500000f


	//   ....[248]....
        /*05cc*/ 	.word	0x0500000f


	//   ....[249]....
        /*05d0*/ 	.word	0x0500000f


	//   ....[250]....
        /*05d4*/ 	.word	0x0500000f


	//   ....[251]....
        /*05d8*/ 	.word	0x0500000f


	//   ....[252]....
        /*05dc*/ 	.word	0x0500000f


	//   ....[253]....
        /*05e0*/ 	.word	0x0500000f


	//   ....[254]....
        /*05e4*/ 	.word	0x0500000f


	//   ....[255]....
        /*05e8*/ 	.word	0x0500000f


	//   ....[0]....
        /*05ec*/ 	.word	0x0500000f


	//   ....[1]....
        /*05f0*/ 	.word	0x0500000f


	//   ....[2]....
        /*05f4*/ 	.word	0x0500000f


	//   ....[3]....
        /*05f8*/ 	.word	0x0500000f


	//   ....[4]....
        /*05fc*/ 	.word	0x0500000f


	//   ....[5]....
        /*0600*/ 	.word	0x0500000f


	//   ....[6]....
        /*0604*/ 	.word	0x0500000f


	//   ....[7]....
        /*0608*/ 	.word	0x0500000f


	//   ....[8]....
        /*060c*/ 	.word	0x0500000f


	//   ....[9]....
        /*0610*/ 	.word	0x0500000f


	//   ....[10]....
        /*0614*/ 	.word	0x0500000f


	//   ....[11]....
        /*0618*/ 	.word	0x0500000f


	//   ....[12]....
        /*061c*/ 	.word	0x0500000f


	//   ....[13]....
        /*0620*/ 	.word	0x0500000f


	//   ....[14]....
        /*0624*/ 	.word	0x0500000f


	//   ....[15]....
        /*0628*/ 	.word	0x0500000f


	//   ....[16]....
        /*062c*/ 	.word	0x0500000f


	//   ....[17]....
        /*0630*/ 	.word	0x0500000f


	//   ....[18]....
        /*0634*/ 	.word	0x0500000f


	//   ....[19]....
        /*0638*/ 	.word	0x0500000f


	//   ....[20]....
        /*063c*/ 	.word	0x0500000f


	//   ....[21]....
        /*0640*/ 	.word	0x0500000f


	//   ....[22]....
        /*0644*/ 	.word	0x0500000f


	//   ....[23]....
        /*0648*/ 	.word	0x0500000f


	//   ....[24]....
        /*064c*/ 	.word	0x0500000f


	//   ....[25]....
        /*0650*/ 	.word	0x0500000f


	//----- nvinfo : EIATTR_COOP_GROUP_INSTR_OFFSETS
	.align		4
.L_201:
        /*0654*/ 	.byte	0x04, 0x28
        /*0656*/ 	.short	(.L_203 - .L_202)


	//   ....[0]....
.L_202:
        /*0658*/ 	.word	0x00000080


	//   ....[1]....
        /*065c*/ 	.word	0x00000090


	//   ....[2]....
        /*0660*/ 	.word	0x000002d0


	//   ....[3]....
        /*0664*/ 	.word	0x00000430


	//   ....[4]....
        /*0668*/ 	.word	0x00000550


	//   ....[5]....
        /*066c*/ 	.word	0x000006b0


	//   ....[6]....
        /*0670*/ 	.word	0x000017d0


	//   ....[7]....
        /*0674*/ 	.word	0x00001f10


	//   ....[8]....
        /*0678*/ 	.word	0x000029a0


	//   ....[9]....
        /*067c*/ 	.word	0x00003c90


	//   ....[10]....
        /*0680*/ 	.word	0x00003da0


	//   ....[11]....
        /*0684*/ 	.word	0x00004660


	//   ....[12]....
        /*0688*/ 	.word	0x000046e0


	//   ....[13]....
        /*068c*/ 	.word	0x00005d30


	//   ....[14]....
        /*0690*/ 	.word	0x00006680


	//   ....[15]....
        /*0694*/ 	.word	0x00007260


	//   ....[16]....
        /*0698*/ 	.word	0x00007310


	//   ....[17]....
        /*069c*/ 	.word	0x00007c30


	//   ....[18]....
        /*06a0*/ 	.word	0x00007cc0


	//   ....[19]....
        /*06a4*/ 	.word	0x0000a030


	//   ....[20]....
        /*06a8*/ 	.word	0x0000a060


	//   ....[21]....
        /*06ac*/ 	.word	0x0000a090


	//   ....[22]....
        /*06b0*/ 	.word	0x0000a0a0


	//   ....[23]....
        /*06b4*/ 	.word	0x0000bb00


	//   ....[24]....
        /*06b8*/ 	.word	0x0000c450


	//   ....[25]....
        /*06bc*/ 	.word	0x0000d030


	//   ....[26]....
        /*06c0*/ 	.word	0x0000d0e0


	//   ....[27]....
        /*06c4*/ 	.word	0x0000da00


	//   ....[28]....
        /*06c8*/ 	.word	0x0000da90


	//   ....[29]....
        /*06cc*/ 	.word	0x0000e950


	//   ....[30]....
        /*06d0*/ 	.word	0x0000e980


	//   ....[31]....
        /*06d4*/ 	.word	0x0000ea20


	//   ....[32]....
        /*06d8*/ 	.word	0x0000ea40


	//   ....[33]....
        /*06dc*/ 	.word	0x0000f800


	//   ....[34]....
        /*06e0*/ 	.word	0x0000f840


	//   ....[35]....
        /*06e4*/ 	.word	0x0000f880


	//   ....[36]....
        /*06e8*/ 	.word	0x0000f8c0


	//   ....[37]....
        /*06ec*/ 	.word	0x0000fd90


	//   ....[38]....
        /*06f0*/ 	.word	0x0000fdd0


	//   ....[39]....
        /*06f4*/ 	.word	0x0000fdf0


	//   ....[40]....
        /*06f8*/ 	.word	0x0000fe30


	//   ....[41]....
        /*06fc*/ 	.word	0x0000fe50


	//   ....[42]....
        /*0700*/ 	.word	0x0000fe60


	//   ....[43]....
        /*0704*/ 	.word	0x0000fe80


	//   ....[44]....
        /*0708*/ 	.word	0x0000fea0


	//   ....[45]....
        /*070c*/ 	.word	0x00010740


	//   ....[46]....
        /*0710*/ 	.word	0x00010770


	//   ....[47]....
        /*0714*/ 	.word	0x000107b0


	//   ....[48]....
        /*0718*/ 	.word	0x000107e0


	//   ....[49]....
        /*071c*/ 	.word	0x000107f0


	//   ....[50]....
        /*0720*/ 	.word	0x00010800


	//   ....[51]....
        /*0724*/ 	.word	0x00010810


	//   ....[52]....
        /*0728*/ 	.word	0x00010830


	//   ....[53]....
        /*072c*/ 	.word	0x00010990


	//   ....[54]....
        /*0730*/ 	.word	0x00010b80


	//   ....[55]....
        /*0734*/ 	.word	0x00010bb0


	//   ....[56]....
        /*0738*/ 	.word	0x00010be0


	//   ....[57]....
        /*073c*/ 	.word	0x00010c10


	//   ....[58]....
        /*0740*/ 	.word	0x00010c40


	//   ....[59]....
        /*0744*/ 	.word	0x00010c70


	//   ....[60]....
        /*0748*/ 	.word	0x00010dc0


	//   ....[61]....
        /*074c*/ 	.word	0x00010df0


	//   ....[62]....
        /*0750*/ 	.word	0x00010e20


	//   ....[63]....
        /*0754*/ 	.word	0x00010e50


	//   ....[64]....
        /*0758*/ 	.word	0x00010e80


	//   ....[65]....
        /*075c*/ 	.word	0x00010eb0


	//   ....[66]....
        /*0760*/ 	.word	0x00010f40


	//   ....[67]....
        /*0764*/ 	.word	0x00010fa0


	//   ....[68]....
        /*0768*/ 	.word	0x00011030


	//   ....[69]....
        /*076c*/ 	.word	0x00012b90


	//   ....[70]....
        /*0770*/ 	.word	0x00012bb0


	//   ....[71]....
        /*0774*/ 	.word	0x00012c40


	//   ....[72]....
        /*0778*/ 	.word	0x00012c60


	//   ....[73]....
        /*077c*/ 	.word	0x00012ce0


	//   ....[74]....
        /*0780*/ 	.word	0x00012d00


	//   ....[75]....
        /*0784*/ 	.word	0x00012d80


	//   ....[76]....
        /*0788*/ 	.word	0x00012da0


	//   ....[77]....
        /*078c*/ 	.word	0x00012e20


	//   ....[78]....
        /*0790*/ 	.word	0x00012e40


	//   ....[79]....
        /*0794*/ 	.word	0x00012ec0


	//   ....[80]....
        /*0798*/ 	.word	0x00012ee0


	//   ....[81]....
        /*079c*/ 	.word	0x00012f60


	//   ....[82]....
        /*07a0*/ 	.word	0x00012f80


	//   ....[83]....
        /*07a4*/ 	.word	0x00012f90


	//   ....[84]....
        /*07a8*/ 	.word	0x00012fa0


	//   ....[85]....
        /*07ac*/ 	.word	0x00013880


	//   ....[86]....
        /*07b0*/ 	.word	0x000138b0


	//   ....[87]....
        /*07b4*/ 	.word	0x00013950


	//   ....[88]....
        /*07b8*/ 	.word	0x00013970


	//   ....[89]....
        /*07bc*/ 	.word	0x000139f0


	//   ....[90]....
        /*07c0*/ 	.word	0x00013a10


	//   ....[91]....
        /*07c4*/ 	.word	0x00013a90


	//   ....[92]....
        /*07c8*/ 	.word	0x00013ab0


	//   ....[93]....
        /*07cc*/ 	.word	0x00013b30


	//   ....[94]....
        /*07d0*/ 	.word	0x00013b50


	//   ....[95]....
        /*07d4*/ 	.word	0x00013bd0


	//   ....[96]....
        /*07d8*/ 	.word	0x00013bf0


	//   ....[97]....
        /*07dc*/ 	.word	0x00013c70


	//   ....[98]....
        /*07e0*/ 	.word	0x00013c90


	//   ....[99]....
        /*07e4*/ 	.word	0x00013ca0


	//   ....[100]....
        /*07e8*/ 	.word	0x00013d10


	//   ....[101]....
        /*07ec*/ 	.word	0x00013d60


	//   ....[102]....
        /*07f0*/ 	.word	0x00013d90


	//   ....[103]....
        /*07f4*/ 	.word	0x00013e20


	//   ....[104]....
        /*07f8*/ 	.word	0x00013e30


	//   ....[105]....
        /*07fc*/ 	.word	0x00013ea0


	//   ....[106]....
        /*0800*/ 	.word	0x00013eb0


	//   ....[107]....
        /*0804*/ 	.word	0x00013ef0


	//   ....[108]....
        /*0808*/ 	.word	0x00013f10


	//   ....[109]....
        /*080c*/ 	.word	0x00014690


	//   ....[110]....
        /*0810*/ 	.word	0x000146c0


	//   ....[111]....
        /*0814*/ 	.word	0x00014710


	//   ....[112]....
        /*0818*/ 	.word	0x00014720


	//   ....[113]....
        /*081c*/ 	.word	0x00014760


	//   ....[114]....
        /*0820*/ 	.word	0x00014770


	//   ....[115]....
        /*0824*/ 	.word	0x000147b0


	//   ....[116]....
        /*0828*/ 	.word	0x000147c0


	//   ....[117]....
        /*082c*/ 	.word	0x00014800


	//   ....[118]....
        /*0830*/ 	.word	0x00014810


	//   ....[119]....
        /*0834*/ 	.word	0x00014850


	//   ....[120]....
        /*0838*/ 	.word	0x00014860


	//   ....[121]....
        /*083c*/ 	.word	0x000148a0


	//   ....[122]....
        /*0840*/ 	.word	0x000148b0


	//   ....[123]....
        /*0844*/ 	.word	0x000148c0


	//   ....[124]....
        /*0848*/ 	.word	0x00014900


	//   ....[125]....
        /*084c*/ 	.word	0x00014bb0


	//   ....[126]....
        /*0850*/ 	.word	0x00014be0


	//   ....[127]....
        /*0854*/ 	.word	0x00014c40


	//   ....[128]....
        /*0858*/ 	.word	0x00014c50


	//   ....[129]....
        /*085c*/ 	.word	0x00014ca0


	//   ....[130]....
        /*0860*/ 	.word	0x00014cb0


	//   ....[131]....
        /*0864*/ 	.word	0x00014d00


	//   ....[132]....
        /*0868*/ 	.word	0x00014d10


	//   ....[133]....
        /*086c*/ 	.word	0x00014d60


	//   ....[134]....
        /*0870*/ 	.word	0x00014d70


	//   ....[135]....
        /*0874*/ 	.word	0x00014dc0


	//   ....[136]....
        /*0878*/ 	.word	0x00014dd0


	//   ....[137]....
        /*087c*/ 	.word	0x00014e20


	//   ....[138]....
        /*0880*/ 	.word	0x00014e30


	//   ....[139]....
        /*0884*/ 	.word	0x00014e40


	//   ....[140]....
        /*0888*/ 	.word	0x00014e80


	//   ....[141]....
        /*088c*/ 	.word	0x00015460


	//   ....[142]....
        /*0890*/ 	.word	0x000154a0


	//   ....[143]....
        /*0894*/ 	.word	0x000154b0


	//   ....[144]....
        /*0898*/ 	.word	0x000154c0


	//   ....[145]....
        /*089c*/ 	.word	0x000154d0


	//   ....[146]....
        /*08a0*/ 	.word	0x000154e0


	//   ....[147]....
        /*08a4*/ 	.word	0x00015500


	//   ....[148]....
        /*08a8*/ 	.word	0x00015550


	//   ....[149]....
        /*08ac*/ 	.word	0x00015570


	//   ....[150]....
        /*08b0*/ 	.word	0x000155b0


	//   ....[151]....
        /*08b4*/ 	.word	0x000155d0


	//   ....[152]....
        /*08b8*/ 	.word	0x00015610


	//   ....[153]....
        /*08bc*/ 	.word	0x00015630


	//   ....[154]....
        /*08c0*/ 	.word	0x00015680


	//   ....[155]....
        /*08c4*/ 	.word	0x000156b0


	//   ....[156]....
        /*08c8*/ 	.word	0x00015710


	//   ....[157]....
        /*08cc*/ 	.word	0x00015a90


	//   ....[158]....
        /*08d0*/ 	.word	0x00015ae0


	//   ....[159]....
        /*08d4*/ 	.word	0x00015b10


	//   ....[160]....
        /*08d8*/ 	.word	0x00015b40


	//   ....[161]....
        /*08dc*/ 	.word	0x00015b50


	//   ....[162]....
        /*08e0*/ 	.word	0x00015b80


	//   ....[163]....
        /*08e4*/ 	.word	0x00015bb0


	//   ....[164]....
        /*08e8*/ 	.word	0x00015be0


	//   ....[165]....
        /*08ec*/ 	.word	0x00015d60


	//   ....[166]....
        /*08f0*/ 	.word	0x00015d90


	//   ....[167]....
        /*08f4*/ 	.word	0x00015dc0


	//   ....[168]....
        /*08f8*/ 	.word	0x00015df0


	//   ....[169]....
        /*08fc*/ 	.word	0x00015e20


	//   ....[170]....
        /*0900*/ 	.word	0x00015e50


	//   ....[171]....
        /*0904*/ 	.word	0x00015f10


	//   ....[172]....
        /*0908*/ 	.word	0x00015f30


	//   ....[173]....
        /*090c*/ 	.word	0x00015fa0


	//   ....[174]....
        /*0910*/ 	.word	0x00016640


	//   ....[175]....
        /*0914*/ 	.word	0x00016ca0


	//   ....[176]....
        /*0918*/ 	.word	0x00016d90


	//   ....[177]....
        /*091c*/ 	.word	0x00016e30


	//   ....[178]....
        /*0920*/ 	.word	0x00016e90


	//   ....[179]....
        /*0924*/ 	.word	0x00016f80


	//   ....[180]....
        /*0928*/ 	.word	0x00016ff0


	//   ....[181]....
        /*092c*/ 	.word	0x000170e0


	//   ....[182]....
        /*0930*/ 	.word	0x00017150


	//   ....[183]....
        /*0934*/ 	.word	0x00017240


	//   ....[184]....
        /*0938*/ 	.word	0x000172b0


	//   ....[185]....
        /*093c*/ 	.word	0x000173a0


	//   ....[186]....
        /*0940*/ 	.word	0x00017410


	//   ....[187]....
        /*0944*/ 	.word	0x00017500


	//   ....[188]....
        /*0948*/ 	.word	0x00017570


	//   ....[189]....
        /*094c*/ 	.word	0x00017660


	//   ....[190]....
        /*0950*/ 	.word	0x000176d0


	//   ....[191]....
        /*0954*/ 	.word	0x00017770


	//   ....[192]....
        /*0958*/ 	.word	0x00017860


	//   ....[193]....
        /*095c*/ 	.word	0x000178d0


	//   ....[194]....
        /*0960*/ 	.word	0x00017930


	//   ....[195]....
        /*0964*/ 	.word	0x00017a20


	//   ....[196]....
        /*0968*/ 	.word	0x00017a80


	//   ....[197]....
        /*096c*/ 	.word	0x00017b80


	//   ....[198]....
        /*0970*/ 	.word	0x00017be0


	//   ....[199]....
        /*0974*/ 	.word	0x00017ce0


	//   ....[200]....
        /*0978*/ 	.word	0x00017d40


	//   ....[201]....
        /*097c*/ 	.word	0x00017e40


	//   ....[202]....
        /*0980*/ 	.word	0x00017ea0


	//   ....[203]....
        /*0984*/ 	.word	0x00017fa0


	//   ....[204]....
        /*0988*/ 	.word	0x00018000


	//   ....[205]....
        /*098c*/ 	.word	0x00018100


	//   ....[206]....
        /*0990*/ 	.word	0x00018160


	//   ....[207]....
        /*0994*/ 	.word	0x00018210


	//   ....[208]....
        /*0998*/ 	.word	0x000182c0


	//   ....[209]....
        /*099c*/ 	.word	0x00018390


	//   ....[210]....
        /*09a0*/ 	.word	0x000183f0


	//   ....[211]....
        /*09a4*/ 	.word	0x000184f0


	//   ....[212]....
        /*09a8*/ 	.word	0x00018550


	//   ....[213]....
        /*09ac*/ 	.word	0x00018620


	//   ....[214]....
        /*09b0*/ 	.word	0x00018680


	//   ....[215]....
        /*09b4*/ 	.word	0x00018740


	//   ....[216]....
        /*09b8*/ 	.word	0x00018880


	//   ....[217]....
        /*09bc*/ 	.word	0x00018920


	//   ....[218]....
        /*09c0*/ 	.word	0x00018990


	//   ....[219]....
        /*09c4*/ 	.word	0x00018a40


	//   ....[220]....
        /*09c8*/ 	.word	0x00018aa0


	//   ....[221]....
        /*09cc*/ 	.word	0x00018b50


	//   ....[222]....
        /*09d0*/ 	.word	0x00018bb0


	//   ....[223]....
        /*09d4*/ 	.word	0x00018c60


	//   ....[224]....
        /*09d8*/ 	.word	0x00018cc0


	//   ....[225]....
        /*09dc*/ 	.word	0x00018d70


	//   ....[226]....
        /*09e0*/ 	.word	0x00018dd0


	//   ....[227]....
        /*09e4*/ 	.word	0x00018e80


	//   ....[228]....
        /*09e8*/ 	.word	0x00018ee0


	//   ....[229]....
        /*09ec*/ 	.word	0x00018f90


	//   ....[230]....
        /*09f0*/ 	.word	0x00018ff0


	//   ....[231]....
        /*09f4*/ 	.word	0x000190a0


	//   ....[232]....
        /*09f8*/ 	.word	0x00019190


	//   ....[233]....
        /*09fc*/ 	.word	0x00019240


	//   ....[234]....
        /*0a00*/ 	.word	0x000192a0


	//   ....[235]....
        /*0a04*/ 	.word	0x00019360


	//   ....[236]....
        /*0a08*/ 	.word	0x000193c0


	//   ....[237]....
        /*0a0c*/ 	.word	0x00019480


	//   ....[238]....
        /*0a10*/ 	.word	0x000194e0


	//   ....[239]....
        /*0a14*/ 	.word	0x000195a0


	//   ....[240]....
        /*0a18*/ 	.word	0x00019600


	//   ....[241]....
        /*0a1c*/ 	.word	0x000196c0


	//   ....[242]....
        /*0a20*/ 	.word	0x00019720


	//   ....[243]....
        /*0a24*/ 	.word	0x000197e0


	//   ....[244]....
        /*0a28*/ 	.word	0x00019840


	//   ....[245]....
        /*0a2c*/ 	.word	0x00019900


	//   ....[246]....
        /*0a30*/ 	.word	0x00019960


	//   ....[247]....
        /*0a34*/ 	.word	0x00019a10


	//   ....[248]....
        /*0a38*/ 	.word	0x00019b00


	//   ....[249]....
        /*0a3c*/ 	.word	0x00019bb0


	//   ....[250]....
        /*0a40*/ 	.word	0x00019c20


	//   ....[251]....
        /*0a44*/ 	.word	0x00019cd0


	//   ....[252]....
        /*0a48*/ 	.word	0x00019d30


	//   ....[253]....
        /*0a4c*/ 	.word	0x00019df0


	//   ....[254]....
        /*0a50*/ 	.word	0x00019e50


	//   ....[255]....
        /*0a54*/ 	.word	0x00019f10


	//   ....[0]....
        /*0a58*/ 	.word	0x00019f70


	//   ....[1]....
        /*0a5c*/ 	.word	0x0001a030


	//   ....[2]....
        /*0a60*/ 	.word	0x0001a090


	//   ....[3]....
        /*0a64*/ 	.word	0x0001a150


	//   ....[4]....
        /*0a68*/ 	.word	0x0001a1b0


	//   ....[5]....
        /*0a6c*/ 	.word	0x0001a270


	//   ....[6]....
        /*0a70*/ 	.word	0x0001a2d0


	//   ....[7]....
        /*0a74*/ 	.word	0x0001a370


	//   ....[8]....
        /*0a78*/ 	.word	0x0001a400


	//   ....[9]....
        /*0a7c*/ 	.word	0x0001a4a0


	//   ....[10]....
        /*0a80*/ 	.word	0x0001a5c0


	//   ....[11]....
        /*0a84*/ 	.word	0x0001a630


	//   ....[12]....
        /*0a88*/ 	.word	0x0001a6a0


	//   ....[13]....
        /*0a8c*/ 	.word	0x0001a710


	//   ....[14]....
        /*0a90*/ 	.word	0x0001a780


	//   ....[15]....
        /*0a94*/ 	.word	0x0001a800


	//   ....[16]....
        /*0a98*/ 	.word	0x0001a890


	//   ....[17]....
        /*0a9c*/ 	.word	0x0001a920


	//   ....[18]....
        /*0aa0*/ 	.word	0x0001a990


	//   ....[19]....
        /*0aa4*/ 	.word	0x0001aa00


	//   ....[20]....
        /*0aa8*/ 	.word	0x0001aa70


	//   ....[21]....
        /*0aac*/ 	.word	0x0001aaf0


	//   ....[22]....
        /*0ab0*/ 	.word	0x0001ab60


	//   ....[23]....
        /*0ab4*/ 	.word	0x0001ac00


	//   ....[24]....
        /*0ab8*/ 	.word	0x0001ac90


	//   ....[25]....
        /*0abc*/ 	.word	0x0001adb0


	//----- nvinfo : EIATTR_REG_RECONFIG
	.align		4
.L_203:
        /*0ac0*/ 	.byte	0x01, 0x54
	.zero		2


	//----- nvinfo : EIATTR_SYSCALL_OFFSETS
	.align		4
        /*0ac4*/ 	.byte	0x04, 0x46
        /*0ac6*/ 	.short	(.L_205 - .L_204)


	//   ....[0]....
.L_204:
        /*0ac8*/ 	.word	0x000019b0


	//   ....[1]....
        /*0acc*/ 	.word	0x00012180


	//   ....[2]....
        /*0ad0*/ 	.word	0x000122d0


	//   ....[3]....
        /*0ad4*/ 	.word	0x000123c0


	//   ....[4]....
        /*0ad8*/ 	.word	0x00013350


	//----- nvinfo : EIATTR_MBARRIER_INSTR_OFFSETS
	.align		4
.L_205:
        /*0adc*/ 	.byte	0x04, 0x39
        /*0ade*/ 	.short	(.L_207 - .L_206)


	//   ....[0]....
.L_206:
        /*0ae0*/ 	.word	0x00000180
        /*0ae4*/ 	.word	0x000000ff
        /*0ae8*/ 	.word	0x00016800
        /*0aec*/ 	.short	0x0100
        /*0aee*/ 	.byte	0x08
	.zero		1


	//   ....[1]....
        /*0af0*/ 	.word	0x00000190
        /*0af4*/ 	.word	0x000000ff
        /*0af8*/ 	.word	0x00016820
        /*0afc*/ 	.short	0x0100
        /*0afe*/ 	.byte	0x08
	.zero		1


	//   ....[2]....
        /*0b00*/ 	.word	0x00000280
        /*0b04*/ 	.word	0x000000ff
        /*0b08*/ 	.word	0x00016830
        /*0b0c*/ 	.short	0x0100
        /*0b0e*/ 	.byte	0x08
	.zero		1


	//   ....[3]....
        /*0b10*/ 	.word	0x00000290
        /*0b14*/ 	.word	0x000000ff
        /*0b18*/ 	.word	0x00016840
        /*0b1c*/ 	.short	0x0100
        /*0b1e*/ 	.byte	0x08
	.zero		1


	//   ....[4]....
        /*0b20*/ 	.word	0x000002a0
        /*0b24*/ 	.word	0x000000ff
        /*0b28*/ 	.word	0x00016838
        /*0b2c*/ 	.short	0x0100
        /*0b2e*/ 	.byte	0x08
	.zero		1


	//   ....[5]....
        /*0b30*/ 	.word	0x000002b0
        /*0b34*/ 	.word	0x000000ff
        /*0b38*/ 	.word	0x00016848
        /*0b3c*/ 	.short	0x0100
        /*0b3e*/ 	.byte	0x08
	.zero		1


	//   ....[6]....
        /*0b40*/ 	.word	0x000003e0
        /*0b44*/ 	.word	0x000000ff
        /*0b48*/ 	.word	0x00016850
        /*0b4c*/ 	.short	0x0100
        /*0b4e*/ 	.byte	0x08
	.zero		1


	//   ....[7]....
        /*0b50*/ 	.word	0x000003f0
        /*0b54*/ 	.word	0x000000ff
        /*0b58*/ 	.word	0x00016860
        /*0b5c*/ 	.short	0x0100
        /*0b5e*/ 	.byte	0x08
	.zero		1


	//   ....[8]....
        /*0b60*/ 	.word	0x00000400
        /*0b64*/ 	.word	0x000000ff
        /*0b68*/ 	.word	0x00016858
        /*0b6c*/ 	.short	0x0100
        /*0b6e*/ 	.byte	0x08
	.zero		1


	//   ....[9]....
        /*0b70*/ 	.word	0x00000410
        /*0b74*/ 	.word	0x000000ff
        /*0b78*/ 	.word	0x00016868
        /*0b7c*/ 	.short	0x0100
        /*0b7e*/ 	.byte	0x08
	.zero		1


	//   ....[10]....
        /*0b80*/ 	.word	0x00000500
        /*0b84*/ 	.word	0x000000ff
        /*0b88*/ 	.word	0x00016870
        /*0b8c*/ 	.short	0x0100
        /*0b8e*/ 	.byte	0x06
	.zero		1


	//   ....[11]....
        /*0b90*/ 	.word	0x00000510
        /*0b94*/ 	.word	0x000000ff
        /*0b98*/ 	.word	0x00016880
        /*0b9c*/ 	.short	0x0100
        /*0b9e*/ 	.byte	0x06
	.zero		1


	//   ....[12]....
        /*0ba0*/ 	.word	0x00000520
        /*0ba4*/ 	.word	0x000000ff
        /*0ba8*/ 	.word	0x00016878
        /*0bac*/ 	.short	0x0100
        /*0bae*/ 	.byte	0x06
	.zero		1


	//   ....[13]....
        /*0bb0*/ 	.word	0x00000530
        /*0bb4*/ 	.word	0x000000ff
        /*0bb8*/ 	.word	0x00016888
        /*0bbc*/ 	.short	0x0100
        /*0bbe*/ 	.byte	0x06
	.zero		1


	//   ....[14]....
        /*0bc0*/ 	.word	0x00000660
        /*0bc4*/ 	.word	0x000000ff
        /*0bc8*/ 	.word	0x00016890
        /*0bcc*/ 	.short	0x0100
        /*0bce*/ 	.byte	0x08
	.zero		1


	//   ....[15]....
        /*0bd0*/ 	.word	0x00000670
        /*0bd4*/ 	.word	0x000000ff
        /*0bd8*/ 	.word	0x000168a0
        /*0bdc*/ 	.short	0x0100
        /*0bde*/ 	.byte	0x08
	.zero		1


	//   ....[16]....
        /*0be0*/ 	.word	0x00000680
        /*0be4*/ 	.word	0x000000ff
        /*0be8*/ 	.word	0x00016898
        /*0bec*/ 	.short	0x0100
        /*0bee*/ 	.byte	0x08
	.zero		1


	//   ....[17]....
        /*0bf0*/ 	.word	0x00000690
        /*0bf4*/ 	.word	0x000000ff
        /*0bf8*/ 	.word	0x000168a8
        /*0bfc*/ 	.short	0x0100
        /*0bfe*/ 	.byte	0x08
	.zero		1


	//   ....[18]....
        /*0c00*/ 	.word	0x000007d0
        /*0c04*/ 	.word	0x000000ff
        /*0c08*/ 	.word	0x000168b0
        /*0c0c*/ 	.short	0x0100
        /*0c0e*/ 	.byte	0x08
	.zero		1


	//   ....[19]....
        /*0c10*/ 	.word	0x000007e0
        /*0c14*/ 	.word	0x000000ff
        /*0c18*/ 	.word	0x000168c0
        /*0c1c*/ 	.short	0x0100
        /*0c1e*/ 	.byte	0x08
	.zero		1


	//   ....[20]....
        /*0c20*/ 	.word	0x000007f0
        /*0c24*/ 	.word	0x000000ff
        /*0c28*/ 	.word	0x000168b8
        /*0c2c*/ 	.short	0x0100
        /*0c2e*/ 	.byte	0x08
	.zero		1


	//   ....[21]....
        /*0c30*/ 	.word	0x00000800
        /*0c34*/ 	.word	0x000000ff
        /*0c38*/ 	.word	0x000168c8
        /*0c3c*/ 	.short	0x0100
        /*0c3e*/ 	.byte	0x08
	.zero		1


	//   ....[22]....
        /*0c40*/ 	.word	0x00001a30
        /*0c44*/ 	.word	0x000000ff
        /*0c48*/ 	.word	0x00016800
        /*0c4c*/ 	.short	0x010a
        /*0c4e*/ 	.byte	0x2d
	.zero		1


	//   ....[23]....
        /*0c50*/ 	.word	0x00001ab0
        /*0c54*/ 	.word	0x0000000d
        /*0c58*/ 	.word	0x00016830
        /*0c5c*/ 	.short	0x010a
        /*0c5e*/ 	.byte	0x3f
	.zero		1


	//   ....[24]....
        /*0c60*/ 	.word	0x00001af0
        /*0c64*/ 	.word	0x0000000d
        /*0c68*/ 	.word	0x00016830
        /*0c6c*/ 	.short	0x010a
        /*0c6e*/ 	.byte	0x3f
	.zero		1


	//   ....[25]....
        /*0c70*/ 	.word	0x000022a0
        /*0c74*/ 	.word	0x000000ff
        /*0c78*/ 	.word	0x00000000
        /*0c7c*/ 	.short	0x0101
        /*0c7e*/ 	.byte	0x06
	.zero		1


	//   ....[26]....
        /*0c80*/ 	.word	0x00005580
        /*0c84*/ 	.word	0x000000ff
        /*0c88*/ 	.word	0x00016830
        /*0c8c*/ 	.short	0x010a
        /*0c8e*/ 	.byte	0x06
	.zero		1


	//   ....[27]....
        /*0c90*/ 	.word	0x000055c0
        /*0c94*/ 	.word	0x000000ff
        /*0c98*/ 	.word	0x00016830
        /*0c9c*/ 	.short	0x010a
        /*0c9e*/ 	.byte	0x06
	.zero		1


	//   ....[28]....
        /*0ca0*/ 	.word	0x000057d0
        /*0ca4*/ 	.word	0x000000ff
        /*0ca8*/ 	.word	0x00016850
        /*0cac*/ 	.short	0x010a
        /*0cae*/ 	.byte	0x06
	.zero		1


	//   ....[29]....
        /*0cb0*/ 	.word	0x00005810
        /*0cb4*/ 	.word	0x000000ff
        /*0cb8*/ 	.word	0x00016850
        /*0cbc*/ 	.short	0x010a
        /*0cbe*/ 	.byte	0x06
	.zero		1


	//   ....[30]....
        /*0cc0*/ 	.word	0x00006090
        /*0cc4*/ 	.word	0x000000ff
        /*0cc8*/ 	.word	0x00000000
        /*0ccc*/ 	.short	0x0101
        /*0cce*/ 	.byte	0x06
	.zero		1


	//   ....[31]....
        /*0cd0*/ 	.word	0x000086f0
        /*0cd4*/ 	.word	0x000000ff
        /*0cd8*/ 	.word	0x00000000
        /*0cdc*/ 	.short	0x0101
        /*0cde*/ 	.byte	0x06
	.zero		1


	//   ....[32]....
        /*0ce0*/ 	.word	0x00008e20
        /*0ce4*/ 	.word	0x000000ff
        /*0ce8*/ 	.word	0x00016830
        /*0cec*/ 	.short	0x010a
        /*0cee*/ 	.byte	0x06
	.zero		1


	//   ....[33]....
        /*0cf0*/ 	.word	0x00008e60
        /*0cf4*/ 	.word	0x000000ff
        /*0cf8*/ 	.word	0x00016830
        /*0cfc*/ 	.short	0x010a
        /*0cfe*/ 	.byte	0x06
	.zero		1


	//   ....[34]....
        /*0d00*/ 	.word	0x00009070
        /*0d04*/ 	.word	0x000000ff
        /*0d08*/ 	.word	0x00016850
        /*0d0c*/ 	.short	0x010a
        /*0d0e*/ 	.byte	0x06
	.zero		1


	//   ....[35]....
        /*0d10*/ 	.word	0x000090b0
        /*0d14*/ 	.word	0x000000ff
        /*0d18*/ 	.word	0x00016850
        /*0d1c*/ 	.short	0x010a
        /*0d1e*/ 	.byte	0x06
	.zero		1


	//   ....[36]....
        /*0d20*/ 	.word	0x00009990
        /*0d24*/ 	.word	0x000000ff
        /*0d28*/ 	.word	0x00000000
        /*0d2c*/ 	.short	0x0101
        /*0d2e*/ 	.byte	0x06
	.zero		1


	//   ....[37]....
        /*0d30*/ 	.word	0x0000ae80
        /*0d34*/ 	.word	0x000000ff
        /*0d38*/ 	.word	0x00000000
        /*0d3c*/ 	.short	0x0101
        /*0d3e*/ 	.byte	0x06
	.zero		1


	//   ....[38]....
        /*0d40*/ 	.word	0x0000b380
        /*0d44*/ 	.word	0x000000ff
        /*0d48*/ 	.word	0x00016830
        /*0d4c*/ 	.short	0x010a
        /*0d4e*/ 	.byte	0x06
	.zero		1


	//   ....[39]....
        /*0d50*/ 	.word	0x0000b3c0
        /*0d54*/ 	.word	0x000000ff
        /*0d58*/ 	.word	0x00016830
        /*0d5c*/ 	.short	0x010a
        /*0d5e*/ 	.byte	0x06
	.zero		1


	//   ....[40]....
        /*0d60*/ 	.word	0x0000b5a0
        /*0d64*/ 	.word	0x000000ff
        /*0d68*/ 	.word	0x00016850
        /*0d6c*/ 	.short	0x010a
        /*0d6e*/ 	.byte	0x06
	.zero		1


	//   ....[41]....
        /*0d70*/ 	.word	0x0000b5e0
        /*0d74*/ 	.word	0x000000ff
        /*0d78*/ 	.word	0x00016850
        /*0d7c*/ 	.short	0x010a
        /*0d7e*/ 	.byte	0x06
	.zero		1


	//   ....[42]....
        /*0d80*/ 	.word	0x0000be60
        /*0d84*/ 	.word	0x000000ff
        /*0d88*/ 	.word	0x00000000
        /*0d8c*/ 	.short	0x0101
        /*0d8e*/ 	.byte	0x06
	.zero		1


	//   ....[43]....
        /*0d90*/ 	.word	0x0000e4c0
        /*0d94*/ 	.word	0x000000ff
        /*0d98*/ 	.word	0x00000000
        /*0d9c*/ 	.short	0x0101
        /*0d9e*/ 	.byte	0x06
	.zero		1


	//   ....[44]....
        /*0da0*/ 	.word	0x0000e8c0
        /*0da4*/ 	.word	0x000000ff
        /*0da8*/ 	.word	0x00016850
        /*0dac*/ 	.short	0x010a
        /*0dae*/ 	.byte	0x05
	.zero		1


	//   ....[45]....
        /*0db0*/ 	.word	0x0000e900
        /*0db4*/ 	.word	0x000000ff
        /*0db8*/ 	.word	0x00016850
        /*0dbc*/ 	.short	0x010a
        /*0dbe*/ 	.byte	0x05
	.zero		1


	//   ....[46]....
        /*0dc0*/ 	.word	0x0000ee60
        /*0dc4*/ 	.word	0x000000ff
        /*0dc8*/ 	.word	0x00000000
        /*0dcc*/ 	.short	0x0101
        /*0dce*/ 	.byte	0x04
	.zero		1


	//   ....[47]....
        /*0dd0*/ 	.word	0x0000fd10
        /*0dd4*/ 	.word	0x00000015
        /*0dd8*/ 	.word	0x00000000
        /*0ddc*/ 	.short	0x0101
        /*0dde*/ 	.byte	0x3f
	.zero		1


	//   ....[48]....
        /*0de0*/ 	.word	0x000128e0
        /*0de4*/ 	.word	0x00000003
        /*0de8*/ 	.word	0x00016840
        /*0dec*/ 	.short	0x010a
        /*0dee*/ 	.byte	0x3f
	.zero		1


	//   ....[49]....
        /*0df0*/ 	.word	0x000130a0
        /*0df4*/ 	.word	0x00000003
        /*0df8*/ 	.word	0x00016830
        /*0dfc*/ 	.short	0x0107
        /*0dfe*/ 	.byte	0x3f
	.zero		1


	//   ....[50]....
        /*0e00*/ 	.word	0x00013170
        /*0e04*/ 	.word	0x00000003
        /*0e08*/ 	.word	0x00016830
        /*0e0c*/ 	.short	0x0101
        /*0e0e*/ 	.byte	0x3f
	.zero		1


	//   ....[51]....
        /*0e10*/ 	.word	0x00013fb0
        /*0e14*/ 	.word	0x00000016
        /*0e18*/ 	.word	0x00016800
        /*0e1c*/ 	.short	0x0107
        /*0e1e*/ 	.byte	0x3f
	.zero		1


	//   ....[52]....
        /*0e20*/ 	.word	0x000140a0
        /*0e24*/ 	.word	0x00000016
        /*0e28*/ 	.word	0x00016800
        /*0e2c*/ 	.short	0x0101
        /*0e2e*/ 	.byte	0x3f
	.zero		1


	//   ....[53]....
        /*0e30*/ 	.word	0x000140c0
        /*0e34*/ 	.word	0x00000016
        /*0e38*/ 	.word	0x00016820
        /*0e3c*/ 	.short	0x010a
        /*0e3e*/ 	.byte	0x3f
	.zero		1


	//   ....[54]....
        /*0e40*/ 	.word	0x00014470
        /*0e44*/ 	.word	0x00000005
        /*0e48*/ 	.word	0x00016840
        /*0e4c*/ 	.short	0x010a
        /*0e4e*/ 	.byte	0x3f
	.zero		1


	//   ....[55]....
        /*0e50*/ 	.word	0x00014980
        /*0e54*/ 	.word	0x00000005
        /*0e58*/ 	.word	0x00016830
        /*0e5c*/ 	.short	0x0107
        /*0e5e*/ 	.byte	0x3f
	.zero		1


	//   ....[56]....
        /*0e60*/ 	.word	0x00014a40
        /*0e64*/ 	.word	0x00000005
        /*0e68*/ 	.word	0x00016830
        /*0e6c*/ 	.short	0x0101
        /*0e6e*/ 	.byte	0x3f
	.zero		1


	//   ....[57]....
        /*0e70*/ 	.word	0x00014aa0
        /*0e74*/ 	.word	0x00000005
        /*0e78*/ 	.word	0x00016860
        /*0e7c*/ 	.short	0x010a
        /*0e7e*/ 	.byte	0x3f
	.zero		1


	//   ....[58]....
        /*0e80*/ 	.word	0x00014f70
        /*0e84*/ 	.word	0x00000005
        /*0e88*/ 	.word	0x00016850
        /*0e8c*/ 	.short	0x0107
        /*0e8e*/ 	.byte	0x3f
	.zero		1


	//   ....[59]....
        /*0e90*/ 	.word	0x00015120
        /*0e94*/ 	.word	0x00000005
        /*0e98*/ 	.word	0x00016850
        /*0e9c*/ 	.short	0x0101
        /*0e9e*/ 	.byte	0x3f
	.zero		1


	//   ....[60]....
        /*0ea0*/ 	.word	0x00015340
        /*0ea4*/ 	.word	0x00000000
        /*0ea8*/ 	.word	0x00016860
        /*0eac*/ 	.short	0x010a
        /*0eae*/ 	.byte	0x3f
	.zero		1


	//   ....[61]....
        /*0eb0*/ 	.word	0x000157c0
        /*0eb4*/ 	.word	0x00000000
        /*0eb8*/ 	.word	0x00016850
        /*0ebc*/ 	.short	0x0107
        /*0ebe*/ 	.byte	0x3f
	.zero		1


	//   ....[62]....
        /*0ec0*/ 	.word	0x00015890
        /*0ec4*/ 	.word	0x00000000
        /*0ec8*/ 	.word	0x00016850
        /*0ecc*/ 	.short	0x0101
        /*0ece*/ 	.byte	0x3f
	.zero		1


	//   ....[63]....
        /*0ed0*/ 	.word	0x000165c0
        /*0ed4*/ 	.word	0x00000005
        /*0ed8*/ 	.word	0x00016820
        /*0edc*/ 	.short	0x010a
        /*0ede*/ 	.byte	0x3f
	.zero		1


	//   ....[64]....
        /*0ee0*/ 	.word	0x00016740
        /*0ee4*/ 	.word	0x00000003
        /*0ee8*/ 	.word	0x00016840
        /*0eec*/ 	.short	0x010a
        /*0eee*/ 	.byte	0x3f
	.zero		1


	//   ....[65]....
        /*0ef0*/ 	.word	0x000167e0
        /*0ef4*/ 	.word	0x00000005
        /*0ef8*/ 	.word	0x00016840
        /*0efc*/ 	.short	0x010a
        /*0efe*/ 	.byte	0x3f
	.zero		1


	//   ....[66]....
        /*0f00*/ 	.word	0x00016820
        /*0f04*/ 	.word	0x00000003
        /*0f08*/ 	.word	0x00016860
        /*0f0c*/ 	.short	0x010a
        /*0f0e*/ 	.byte	0x3f
	.zero		1


	//   ....[67]....
        /*0f10*/ 	.word	0x00016860
        /*0f14*/ 	.word	0x00000005
        /*0f18*/ 	.word	0x00016860
        /*0f1c*/ 	.short	0x010a
        /*0f1e*/ 	.byte	0x3f
	.zero		1


	//   ....[68]....
        /*0f20*/ 	.word	0x000168d0
        /*0f24*/ 	.word	0x00000003
        /*0f28*/ 	.word	0x00016800
        /*0f2c*/ 	.short	0x010a
        /*0f2e*/ 	.byte	0x3f
	.zero		1


	//   ....[69]....
        /*0f30*/ 	.word	0x00016920
        /*0f34*/ 	.word	0x0000000d
        /*0f38*/ 	.word	0x00016830
        /*0f3c*/ 	.short	0x010a
        /*0f3e*/ 	.byte	0x3f
	.zero		1


	//   ....[70]....
        /*0f40*/ 	.word	0x00016980
        /*0f44*/ 	.word	0x00000007
        /*0f48*/ 	.word	0x00016830
        /*0f4c*/ 	.short	0x010a
        /*0f4e*/ 	.byte	0x3f
	.zero		1


	//   ....[71]....
        /*0f50*/ 	.word	0x000169e0
        /*0f54*/ 	.word	0x00000007
        /*0f58*/ 	.word	0x00016850
        /*0f5c*/ 	.short	0x010a
        /*0f5e*/ 	.byte	0x3f
	.zero		1


	//   ....[72]....
        /*0f60*/ 	.word	0x00016a40
        /*0f64*/ 	.word	0x00000007
        /*0f68*/ 	.word	0x00016830
        /*0f6c*/ 	.short	0x010a
        /*0f6e*/ 	.byte	0x3f
	.zero		1


	//   ....[73]....
        /*0f70*/ 	.word	0x00016aa0
        /*0f74*/ 	.word	0x00000007
        /*0f78*/ 	.word	0x00016850
        /*0f7c*/ 	.short	0x010a
        /*0f7e*/ 	.byte	0x3f
	.zero		1


	//   ....[74]....
        /*0f80*/ 	.word	0x00016b00
        /*0f84*/ 	.word	0x00000007
        /*0f88*/ 	.word	0x00016830
        /*0f8c*/ 	.short	0x010a
        /*0f8e*/ 	.byte	0x3f
	.zero		1


	//   ....[75]....
        /*0f90*/ 	.word	0x00016b60
        /*0f94*/ 	.word	0x00000007
        /*0f98*/ 	.word	0x00016850
        /*0f9c*/ 	.short	0x010a
        /*0f9e*/ 	.byte	0x3f
	.zero		1


	//   ....[76]....
        /*0fa0*/ 	.word	0x00016bc0
        /*0fa4*/ 	.word	0x00000004
        /*0fa8*/ 	.word	0x00016850
        /*0fac*/ 	.short	0x010a
        /*0fae*/ 	.byte	0x3f
	.zero		1


	//   ....[77]....
        /*0fb0*/ 	.word	0x00016ce0
        /*0fb4*/ 	.word	0x00000003
        /*0fb8*/ 	.word	0x00016840
        /*0fbc*/ 	.short	0x010a
        /*0fbe*/ 	.byte	0x3f
	.zero		1


	//   ....[78]....
        /*0fc0*/ 	.word	0x00018780
        /*0fc4*/ 	.word	0x00000016
        /*0fc8*/ 	.word	0x00016820
        /*0fcc*/ 	.short	0x010a
        /*0fce*/ 	.byte	0x3f
	.zero		1


	//   ....[79]....
        /*0fd0*/ 	.word	0x000187d0
        /*0fd4*/ 	.word	0x00000005
        /*0fd8*/ 	.word	0x00016840
        /*0fdc*/ 	.short	0x010a
        /*0fde*/ 	.byte	0x3f
	.zero		1


	//   ....[80]....
        /*0fe0*/ 	.word	0x000190e0
        /*0fe4*/ 	.word	0x00000005
        /*0fe8*/ 	.word	0x00016860
        /*0fec*/ 	.short	0x010a
        /*0fee*/ 	.byte	0x3f
	.zero		1


	//   ....[81]....
        /*0ff0*/ 	.word	0x00019a50
        /*0ff4*/ 	.word	0x00000000
        /*0ff8*/ 	.word	0x00016860
        /*0ffc*/ 	.short	0x010a
        /*0ffe*/ 	.byte	0x3f
	.zero		1


	//   ....[82]....
        /*1000*/ 	.word	0x0001acd0
        /*1004*/ 	.word	0x00000005
        /*1008*/ 	.word	0x00016820
        /*100c*/ 	.short	0x010a
        /*100e*/ 	.byte	0x3f
	.zero		1


	//   ....[83]....
        /*1010*/ 	.word	0x0001ae70
        /*1014*/ 	.word	0x00000003
        /*1018*/ 	.word	0x00016840
        /*101c*/ 	.short	0x010a
        /*101e*/ 	.byte	0x3f
	.zero		1


	//   ....[84]....
        /*1020*/ 	.word	0x0001aec0
        /*1024*/ 	.word	0x00000005
        /*1028*/ 	.word	0x00016840
        /*102c*/ 	.short	0x010a
        /*102e*/ 	.byte	0x3f
	.zero		1


	//   ....[85]....
        /*1030*/ 	.word	0x0001af10
        /*1034*/ 	.word	0x00000003
        /*1038*/ 	.word	0x00016860
        /*103c*/ 	.short	0x010a
        /*103e*/ 	.byte	0x3f
	.zero		1


	//----- nvinfo : EIATTR_NUM_MBARRIERS
	.align		4
.L_207:
        /*1040*/ 	.byte	0x03, 0x38
        /*1042*/ 	.short	0x0016


	//----- nvinfo : EIATTR_EXIT_INSTR_OFFSETS
	.align		4
        /*1044*/ 	.byte	0x04, 0x1c
        /*1046*/ 	.short	(.L_209 - .L_208)


	//   ....[0]....
.L_208:
        /*1048*/ 	.word	0x000009b0


	//   ....[1]....
        /*104c*/ 	.word	0x00010940


	//   ....[2]....
        /*1050*/ 	.word	0x000168b0


	//----- nvinfo : EIATTR_MAX_THREADS
	.align		4
.L_209:
        /*1054*/ 	.byte	0x04, 0x05
        /*1056*/ 	.short	(.L_211 - .L_210)
.L_210:
        /*1058*/ 	.word	0x00000200
        /*105c*/ 	.word	0x00000001
        /*1060*/ 	.word	0x00000001


	//----- nvinfo : EIATTR_CRS_STACK_SIZE
	.align		4
.L_211:
        /*1064*/ 	.byte	0x04, 0x1e
        /*1066*/ 	.short	(.L_213 - .L_212)
.L_212:
        /*1068*/ 	.word	0x00000000


	//----- nvinfo : EIATTR_CBANK_PARAM_SIZE
	.align		4
.L_213:
        /*106c*/ 	.byte	0x03, 0x19
        /*106e*/ 	.short	0x0af0


	//----- nvinfo : EIATTR_PARAM_CBANK
	.align		4
        /*1070*/ 	.byte	0x04, 0x0a
        /*1072*/ 	.short	(.L_215 - .L_214)
	.align		4
.L_214:
        /*1074*/ 	.word	index@(.nv.constant0._ZN7cutlass13device_kernelIN5flash11enable_sm90INS1_16FlashAttnFwdSm90INS1_25CollectiveMainloopFwdSm90ILi2EN4cute5tupleIJNS5_1CILi1EEES8_S8_EEENS6_IJNS7_ILi192EEENS7_ILi128EEENS7_ILi64EEEEEELi64ENS_10bfloat16_tEfNS_4arch4Sm90ELb0ELb1ELb1ELb1ELb1ELb0ELb0ELb1ELb1ELb1ELb0ELb0EEENS1_21CollectiveEpilogueFwdINS6_IJSA_SC_SB_EEES9_SE_SG_Li384ELb1ELb1ELb0ELb0EEENS1_36VarlenDynamicPersistentTileSchedulerILi192ELi128ELi384ELi128ELb0ELb1ELb1ELb1ELb0ELb1EEEEEEEEEvNT_6ParamsE)
        /*1078*/ 	.short	0x0210
        /*107a*/ 	.short	0x0af0


	//----- nvinfo : EIATTR_SW_WAR
	.align		4
.L_215:
        /*107c*/ 	.byte	0x04, 0x36
        /*107e*/ 	.short	(.L_217 - .L_216)
.L_216:
        /*1080*/ 	.word	0x00000008
.L_217:


//--------------------- .nv.info._ZN7cutlass13device_kernelIN5flash11enable_sm90INS1_16FlashAttnFwdSm90INS1_25CollectiveMainloopFwdSm90ILi2EN4cute5tupleIJNS5_1CILi1EEES8_S8_EEENS6_IJNS7_ILi192EEENS7_ILi128EEENS7_ILi64EEEEEELi64ENS_10bfloat16_tEfNS_4arch4Sm90ELb0ELb1ELb1ELb1ELb1ELb1ELb0ELb1ELb1ELb1ELb0ELb0EEENS1_21CollectiveEpilogueFwdINS6_IJSA_SC_SB_EEES9_SE_SG_Li384ELb1ELb1ELb0ELb0EEENS1_36VarlenDynamicPersistentTileSchedulerILi192ELi128ELi384ELi128ELb0ELb1ELb1ELb1ELb0ELb1EEEEEEEEEvNT_6ParamsE --------------------------
	.section	.nv.info._ZN7cutlass13device_kernelIN5flash11enable_sm90INS1_16FlashAttnFwdSm90INS1_25CollectiveMainloopFwdSm90ILi2EN4cute5tupleIJNS5_1CILi1EEES8_S8_EEENS6_IJNS7_ILi192EEENS7_ILi128EEENS7_ILi64EEEEEELi64ENS_10bfloat16_tEfNS_4arch4Sm90ELb0ELb1ELb1ELb1ELb1ELb1ELb0ELb1ELb1ELb1ELb0ELb0EEENS1_21CollectiveEpilogueFwdINS6_IJSA_SC_SB_EEES9_SE_SG_Li384ELb1ELb1ELb0ELb0EEENS1_36VarlenDynamicPersistentTileSchedulerILi192ELi128ELi384ELi128ELb0ELb1ELb1ELb1ELb0ELb1EEEEEEEEEvNT_6ParamsE,"",@"SHT_CUDA_INFO"
	.sectionflags	@""
	.align	4


	//----- nvinfo : EIATTR_CUDA_API_VERSION
	.align		4
        /*0000*/ 	.byte	0x04, 0x37
        /*0002*/ 	.short	(.L_219 - .L_218)
.L_218:
        /*0004*/ 	.word	0x00000082


	//----- nvinfo : EIATTR_KPARAM_INFO
	.align		4
.L_219:
        /*0008*/ 	.byte	0x04, 0x17
        /*000a*/ 	.short	(.L_221 - .L_220)
.L_220:
        /*000c*/ 	.word	0x00000000
        /*0010*/ 	.short	0x0000
        /*0012*/ 	.short	0x0070
        /*0014*/ 	.byte	0x00, 0xf0, 0x01, 0x2a


	//----- nvinfo : EIATTR_SPARSE_MMA_MASK
	.align		4
.L_221:
        /*0018*/ 	.byte	0x03, 0x50
        /*001a*/ 	.short	0x0000


	//----- nvinfo : EIATTR_MAXREG_COUNT
	.align		4
        /*001c*/ 	.byte	0x03, 0x1b
        /*001e*/ 	.short	0x0080


	//----- nvinfo : EIATTR_NUM_BARRIERS
	.align		4
        /*0020*/ 	.byte	0x02, 0x4c
        /*0022*/ 	.byte	0x10
	.zero		1


	//----- nvinfo : EIATTR_EXTERNS
	.align		4
        /*0024*/ 	.byte	0x04, 0x0f
        /*0026*/ 	.short	(.L_223 - .L_222)


	//   ....[0]....
	.align		4
.L_222:
        /*0028*/ 	.word	index@(__assertfail)


	//----- nvinfo : EIATTR_ANNOTATIONS
	.align		4
.L_223:
        /*002c*/ 	.byte	0x04, 0x55
        /*002e*/ 	.short	(.L_225 - .L_224)


	//   ....[0]....
.L_224:
        /* <DEDUP_REMOVED lines=76> */


	//----- nvinfo : EIATTR_MERCURY_ISA_VERSION
	.align		4
.L_225:
        /*04e0*/ 	.byte	0x03, 0x5f
        /*04e2*/ 	.short	0x0101


	//----- nvinfo : EIATTR_UNUSED_LOAD_BYTE_OFFSET
	.align		4
        /*04e4*/ 	.byte	0x04, 0x44
        /*04e6*/ 	.short	(.L_227 - .L_226)


	//   ....[0]....
.L_226:
        /*04e8*/ 	.word	0x00000a90
        /*04ec*/ 	.word	0x0000fff0


	//   ....[1]....
        /*04f0*/ 	.word	0x000178e0
        /*04f4*/ 	.word	0x0000fff0


	//----- nvinfo : EIATTR_INT_WARP_WIDE_INSTR_OFFSETS
	.align		4
.L_227:
        /*04f8*/ 	.byte	0x04, 0x31
        /*04fa*/ 	.short	(.L_229 - .L_228)


	//   ....[0]....
.L_228:
        /*04fc*/ 	.word	0x00000130


	//   ....[1]....
        /*0500*/ 	.word	0x00000170


	//   ....[2]....
        /*0504*/ 	.word	0x000001e0


	//   ....[3]....
        /*0508*/ 	.word	0x0001bb20


	//   ....[4]....
        /*050c*/ 	.word	0x0001bbb0


	//   ....[5]....
        /*0510*/ 	.word	0x0001edf0


	//   ....[6]....
        /*0514*/ 	.word	0x0001ee80


	//----- nvinfo : EIATTR_COOP_GROUP_MASK_REGIDS
	.align		4
.L_229:
        /*0518*/ 	.byte	0x04, 0x29
        /*051a*/ 	.short	(.L_231 - .L_230)


	//   ....[0]....
.L_230:
        /*051c*/ 	.word	0xffffffff


	//   ....[1]....
        /*0520*/ 	.word	0xffffffff


	//   ....[2]....
        /*0524*/ 	.word	0xffffffff


	//   ....[3]....
        /*0528*/ 	.word	0xffffffff


	//   ....[4]....
        /*052c*/ 	.word	0xffffffff


	//   ....[5]....
        /*0530*/ 	.word	0xffffffff


	//   ....[6]....
        /*0534*/ 	.word	0xffffffff


	//   ....[7]....
        /*0538*/ 	.word	0xffffffff


	//   ....[8]....
        /*053c*/ 	.word	0xffffffff


	//   ....[9]....
        /*0540*/ 	.word	0xffffffff


	//   ....[10]....
        /*0544*/ 	.word	0xffffffff


	//   ....[11]....
        /*0548*/ 	.word	0xffffffff


	//   ....[12]....
        /*054c*/ 	.word	0xffffffff


	//   ....[13]....
        /*0550*/ 	.word	0xffffffff


	//   ....[14]....
        /*0554*/ 	.word	0xffffffff


	//   ....[15]....
        /*0558*/ 	.word	0xffffffff


	//   ....[16]....
        /*055c*/ 	.word	0xffffffff


	//   ....[17]....
        /*0560*/ 	.word	0xffffffff


	//   ....[18]....
        /*0564*/ 	.word	0xffffffff


	//   ....[19]....
        /*0568*/ 	.word	0xffffffff


	//   ....[20]....
        /*056c*/ 	.word	0xffffffff


	//   ....[21]....
        /*0570*/ 	.word	0xffffffff


	//   ....[22]....
        /*0574*/ 	.word	0xffffffff


	//   ....[23]....
        /*0578*/ 	.word	0xffffffff


	//   ....[24]....
        /*057c*/ 	.word	0xffffffff


	//   ....[25]....
        /*0580*/ 	.word	0xffffffff


	//   ....[26]....
        /*0584*/ 	.word	0xffffffff


	//   ....[27]....
        /*0588*/ 	.word	0xffffffff


	//   ....[28]....
        /*058c*/ 	.word	0xffffffff


	//   ....[29]....
        /*0590*/ 	.word	0xffffffff


	//   ....[30]....
        /*0594*/ 	.word	0xffffffff


	//   ....[31]....
        /*0598*/ 	.word	0xffffffff


	//   ....[32]....
        /*059c*/ 	.word	0xffffffff


	//   ....[33]....
        /*05a0*/ 	.word	0xffffffff


	//   ....[34]....
        /*05a4*/ 	.word	0xffffffff


	//   ....[35]....
        /*05a8*/ 	.word	0xffffffff


	//   ....[36]....
        /*05ac*/ 	.word	0xffffffff


	//   ....[37]....
        /*05b0*/ 	.word	0xffffffff


	//   ....[38]....
        /*05b4*/ 	.word	0xffffffff


	//   ....[39]....
        /*05b8*/ 	.word	0xffffffff


	//   ....[40]....
        /*05bc*/ 	.word	0xffffffff


	//   ....[41]....
        /*05c0*/ 	.word	0xffffffff


	//   ....[42]....
        /*05c4*/ 	.word	0xffffffff


	//   ....[43]....
        /*05c8*/ 	.word	0xffffffff


	//   ....[44]....
        /*05cc*/ 	.word	0xffffffff


	//   ....[45]....
        /*05d0*/ 	.word	0xffffffff


	//   ....[46]....
        /*05d4*/ 	.word	0xffffffff


	//   ....[47]....
        /*05d8*/ 	.word	0xffffffff


	//   ....[48]....
        /*05dc*/ 	.word	0xffffffff


	//   ....[49]....
        /*05e0*/ 	.word	0xffffffff


	//   ....[50]....
        /*05e4*/ 	.word	0xffffffff


	//   ....[51]....
        /*05e8*/ 	.word	0xffffffff


	//   ....[52]....
        /*05ec*/ 	.word	0xffffffff


	//   ....[53]....
        /*05f0*/ 	.word	0xffffffff


	//   ....[54]....
        /*05f4*/ 	.word	0xffffffff


	//   ....[55]....
        /*05f8*/ 	.word	0xffffffff


	//   ....[56]....
        /*05fc*/ 	.word	0xffffffff


	//   ....[57]....
        /*0600*/ 	.word	0xffffffff


	//   ....[58]....
        /*0604*/ 	.word	0xffffffff


	//   ....[59]....
        /*0608*/ 	.word	0xffffffff


	//   ....[60]....
        /*060c*/ 	.word	0xffffffff


	//   ....[61]....
        /*0610*/ 	.word	0xffffffff


	//   ....[62]....
        /*0614*/ 	.word	0xffffffff


	//   ....[63]....
        /*0618*/ 	.word	0xffffffff


	//   ....[64]....
        /*061c*/ 	.word	0xffffffff


	//   ....[65]....
        /*0620*/ 	.word	0xffffffff


	//   ....[66]....
        /*0624*/ 	.word	0xffffffff


	//   ....[67]....
        /*0628*/ 	.word	0xffffffff


	//   ....[68]....
        /*062c*/ 	.word	0xffffffff


	//   ....[69]....
        /*0630*/ 	.word	0xffffffff


	//   ....[70]....
        /*0634*/ 	.word	0xffffffff


	//   ....[71]....
        /*0638*/ 	.word	0xffffffff


	//   ....[72]....
        /*063c*/ 	.word	0xffffffff


	//   ....[73]....
        /*0640*/ 	.word	0xffffffff


	//   ....[74]....
        /*0644*/ 	.word	0xffffffff


	//   ....[75]....
        /*0648*/ 	.word	0xffffffff


	//   ....[76]....
        /*064c*/ 	.word	0xffffffff


	//   ....[77]....
        /*0650*/ 	.word	0xffffffff


	//   ....[78]....
        /*0654*/ 	.word	0xffffffff


	//   ....[79]....
        /*0658*/ 	.word	0xffffffff


	//   ....[80]....
        /*065c*/ 	.word	0xffffffff


	//   ....[81]....
        /*0660*/ 	.word	0xffffffff


	//   ....[82]....
        /*0664*/ 	.word	0xffffffff


	//   ....[83]....
        /*0668*/ 	.word	0xffffffff


	//   ....[84]....
        /*066c*/ 	.word	0xffffffff


	//   ....[85]....
        /*0670*/ 	.word	0xffffffff


	//   ....[86]....
        /*0674*/ 	.word	0xffffffff


	//   ....[87]....
        /*0678*/ 	.word	0xffffffff


	//   ....[88]....
        /*067c*/ 	.word	0xffffffff


	//   ....[89]....
        /*0680*/ 	.word	0xffffffff


	//   ....[90]....
        /*0684*/ 	.word	0xffffffff


	//   ....[91]....
        /*0688*/ 	.word	0xffffffff


	//   ....[92]....
        /*068c*/ 	.word	0xffffffff


	//   ....[93]....
        /*0690*/ 	.word	0xffffffff


	//   ....[94]....
        /*0694*/ 	.word	0xffffffff


	//   ....[95]....
        /*0698*/ 	.word	0xffffffff


	//   ....[96]....
        /*069c*/ 	.word	0xffffffff


	//   ....[97]....
        /*06a0*/ 	.word	0xffffffff


	//   ....[98]....
        /*06a4*/ 	.word	0xffffffff


	//   ....[99]....
        /*06a8*/ 	.word	0xffffffff


	//   ....[100]....
        /*06ac*/ 	.word	0xffffffff


	//   ....[101]....
        /*06b0*/ 	.word	0xffffffff


	//   ....[102]....
        /*06b4*/ 	.word	0xffffffff


	//   ....[103]....
        /*06b8*/ 	.word	0xffffffff


	//   ....[104]....
        /*06bc*/ 	.word	0xffffffff


	//   ....[105]....
        /*06c0*/ 	.word	0xffffffff


	//   ....[106]....
        /*06c4*/ 	.word	0xffffffff


	//   ....[107]....
        /*06c8*/ 	.word	0xffffffff


	//   ....[108]....
        /*06cc*/ 	.word	0xffffffff


	//   ....[109]....
        /*06d0*/ 	.word	0xffffffff


	//   ....[110]....
        /*06d4*/ 	.word	0xffffffff


	//   ....[111]....
        /*06d8*/ 	.word	0xffffffff


	//   ....[112]....
        /*06dc*/ 	.word	0xffffffff


	//   ....[113]....
        /*06e0*/ 	.word	0xffffffff


	//   ....[114]....
        /*06e4*/ 	.word	0xffffffff


	//   ....[115]....
        /*06e8*/ 	.word	0xffffffff


	//   ....[116]....
        /*06ec*/ 	.word	0xffffffff


	//   ....[117]....
        /*06f0*/ 	.word	0xffffffff


	//   ....[118]....
        /*06f4*/ 	.word	0xffffffff


	//   ....[119]....
        /*06f8*/ 	.word	0xffffffff


	//   ....[120]....
        /*06fc*/ 	.word	0xffffffff


	//   ....[121]....
        /*0700*/ 	.word	0xffffffff


	//   ....[122]....
        /*0704*/ 	.word	0xffffffff


	//   ....[123]....
        /*0708*/ 	.word	0xffffffff


	//   ....[124]....
        /*070c*/ 	.word	0xffffffff


	//   ....[125]....
        /*0710*/ 	.word	0xffffffff


	//   ....[126]....
        /*0714*/ 	.word	0xffffffff


	//   ....[127]....
        /*0718*/ 	.word	0xffffffff


	//   ....[128]....
        /*071c*/ 	.word	0xffffffff


	//   ....[129]....
        /*0720*/ 	.word	0xffffffff


	//   ....[130]....
        /*0724*/ 	.word	0xffffffff


	//   ....[131]....
        /*0728*/ 	.word	0xffffffff


	//   ....[132]....
        /*072c*/ 	.word	0xffffffff


	//   ....[133]....
        /*0730*/ 	.word	0xffffffff


	//   ....[134]....
        /*0734*/ 	.word	0xffffffff


	//   ....[135]....
        /*0738*/ 	.word	0xffffffff


	//   ....[136]....
        /*073c*/ 	.word	0xffffffff


	//   ....[137]....
        /*0740*/ 	.word	0xffffffff


	//   ....[138]....
        /*0744*/ 	.word	0xffffffff


	//   ....[139]....
        /*0748*/ 	.word	0xffffffff


	//   ....[140]....
        /*074c*/ 	.word	0xffffffff


	//   ....[141]....
        /*0750*/ 	.word	0xffffffff


	//   ....[142]....
        /*0754*/ 	.word	0xffffffff


	//   ....[143]....
        /*0758*/ 	.word	0xffffffff


	//   ....[144]....
        /*075c*/ 	.word	0xffffffff


	//   ....[145]....
        /*0760*/ 	.word	0xffffffff


	//   ....[146]....
        /*0764*/ 	.word	0xffffffff


	//   ....[147]....
        /*0768*/ 	.word	0xffffffff


	//   ....[148]....
        /*076c*/ 	.word	0xffffffff


	//   ....[149]....
        /*0770*/ 	.word	0xffffffff


	//   ....[150]....
        /*0774*/ 	.word	0xffffffff


	//   ....[151]....
        /*0778*/ 	.word	0xffffffff


	//   ....[152]....
        /*077c*/ 	.word	0xffffffff


	//   ....[153]....
        /*0780*/ 	.word	0xffffffff


	//   ....[154]....
        /*0784*/ 	.word	0xffffffff


	//   ....[155]....
        /*0788*/ 	.word	0xffffffff


	//   ....[156]....
        /*078c*/ 	.word	0xffffffff


	//   ....[157]....
        /*0790*/ 	.word	0xffffffff


	//   ....[158]....
        /*0794*/ 	.word	0xffffffff


	//   ....[159]....
        /*0798*/ 	.word	0xffffffff


	//   ....[160]....
        /*079c*/ 	.word	0xffffffff


	//   ....[161]....
        /*07a0*/ 	.word	0xffffffff


	//   ....[162]....
        /*07a4*/ 	.word	0xffffffff


	//   ....[163]....
        /*07a8*/ 	.word	0xffffffff


	//   ....[164]....
        /*07ac*/ 	.word	0xffffffff


	//   ....[165]....
        /*07b0*/ 	.word	0xffffffff


	//   ....[166]....
        /*07b4*/ 	.word	0xffffffff


	//   ....[167]....
        /*07b8*/ 	.word	0xffffffff


	//   ....[168]....
        /*07bc*/ 	.word	0xffffffff


	//   ....[169]....
        /*07c0*/ 	.word	0xffffffff


	//   ....[170]....
        /*07c4*/ 	.word	0xffffffff


	//   ....[171]....
        /*07c8*/ 	.word	0xffffffff


	//   ....[172]....
        /*07cc*/ 	.word	0xffffffff


	//   ....[173]....
        /*07d0*/ 	.word	0xffffffff


	//   ....[174]....
        /*07d4*/ 	.word	0xffffffff


	//   ....[175]....
        /*07d8*/ 	.word	0xffffffff


	//   ....[176]....
        /*07dc*/ 	.word	0xffffffff


	//   ....[177]....
        /*07e0*/ 	.word	0xffffffff


	//   ....[178]....
        /*07e4*/ 	.word	0xffffffff


	//   ....[179]....
        /*07e8*/ 	.word	0xffffffff


	//   ....[180]....
        /*07ec*/ 	.word	0xffffffff


	//   ....[181]....
        /*07f0*/ 	.word	0xffffffff


	//   ....[182]....
        /*07f4*/ 	.word	0xffffffff


	//   ....[183]....
        /*07f8*/ 	.word	0xffffffff


	//   ....[184]....
        /*07fc*/ 	.word	0xffffffff


	//   ....[185]....
        /*0800*/ 	.word	0xffffffff


	//   ....[186]....
        /*0804*/ 	.word	0xffffffff


	//   ....[187]....
        /*0808*/ 	.word	0xffffffff


	//   ....[188]....
        /*080c*/ 	.word	0xffffffff


	//   ....[189]....
        /*0810*/ 	.word	0xffffffff


	//   ....[190]....
        /*0814*/ 	.word	0xffffffff


	//   ....[191]....
        /*0818*/ 	.word	0xffffffff


	//   ....[192]....
        /*081c*/ 	.word	0xffffffff


	//   ....[193]....
        /*0820*/ 	.word	0xffffffff


	//   ....[194]....
        /*0824*/ 	.word	0xffffffff


	//   ....[195]....
        /*0828*/ 	.word	0xffffffff


	//   ....[196]....
        /*082c*/ 	.word	0xffffffff


	//   ....[197]....
        /*0830*/ 	.word	0xffffffff


	//   ....[198]....
        /*0834*/ 	.word	0xffffffff


	//   ....[199]....
        /*0838*/ 	.word	0xffffffff


	//   ....[200]....
        /*083c*/ 	.word	0xffffffff


	//   ....[201]....
        /*0840*/ 	.word	0xffffffff


	//   ....[202]....
        /*0844*/ 	.word	0xffffffff


	//   ....[203]....
        /*0848*/ 	.word	0xffffffff


	//   ....[204]....
        /*084c*/ 	.word	0xffffffff


	//   ....[205]....
        /*0850*/ 	.word	0xffffffff


	//   ....[206]....
        /*0854*/ 	.word	0xffffffff


	//   ....[207]....
        /*0858*/ 	.word	0xffffffff


	//   ....[208]....
        /*085c*/ 	.word	0xffffffff


	//   ....[209]....
        /*0860*/ 	.word	0x0500000f


	//   ....[210]....
        /*0864*/ 	.word	0x0500000f


	//   ....[211]....
        /*0868*/ 	.word	0x0500000f


	//   ....[212]....
        /*086c*/ 	.word	0x0500000f


	//   ....[213]....
        /*0870*/ 	.word	0x0500000f


	//   ....[214]....
        /*0874*/ 	.word	0x0500000f


	//   ....[215]....
        /*0878*/ 	.word	0x0500000f


	//   ....[216]....
        /*087c*/ 	.word	0x0500000f


	//   ....[217]....
        /*0880*/ 	.word	0x0500000f


	//   ....[218]....
        /*0884*/ 	.word	0x0500000f


	//   ....[219]....
        /*0888*/ 	.word	0x0500000f


	//   ....[220]....
        /*088c*/ 	.word	0x0500000f


	//   ....[221]....
        /*0890*/ 	.word	0x0500000f


	//   ....[222]....
        /*0894*/ 	.word	0x0500000f


	//   ....[223]....
        /*0898*/ 	.word	0x0500000f


	//   ....[224]....
        /*089c*/ 	.word	0x0500000f


	//   ....[225]....
        /*08a0*/ 	.word	0x0500000f


	//   ....[226]....
        /*08a4*/ 	.word	0x0500000f


	//   ....[227]....
        /*08a8*/ 	.word	0x0500000f


	//   ....[228]....
        /*08ac*/ 	.word	0x0500000f


	//   ....[229]....
        /*08b0*/ 	.word	0x0500000f


	//   ....[230]....
        /*08b4*/ 	.word	0x0500000f


	//   ....[231]....
        /*08b8*/ 	.word	0x0500000f


	//   ....[232]....
        /*08bc*/ 	.word	0x0500000f


	//   ....[233]....
        /*08c0*/ 	.word	0x0500000f


	//   ....[234]....
        /*08c4*/ 	.word	0x0500000f


	//   ....[235]....
        /*08c8*/ 	.word	0x0500000f


	//   ....[236]....
        /*08cc*/ 	.word	0x0500000f


	//   ....[237]....
        /*08d0*/ 	.word	0x0500000f


	//   ....[238]....
        /*08d4*/ 	.word	0x0500000f


	//   ....[239]....
        /*08d8*/ 	.word	0x0500000f


	//   ....[240]....
        /*08dc*/ 	.word	0x0500000f


	//   ....[241]....
        /*08e0*/ 	.word	0x0500000f


	//   ....[242]....
        /*08e4*/ 	.word	0x0500000f


	//   ....[243]....
        /*08e8*/ 	.word	0x0500000f


	//   ....[244]....
        /*08ec*/ 	.word	0x0500000f


	//   ....[245]....
        /*08f0*/ 	.word	0x0500000f


	//   ....[246]....
        /*08f4*/ 	.word	0x0500000f


	//   ....[247]....
        /*08f8*/ 	.word	0x0500000f


	//   ....[248]....
        /*08fc*/ 	.word	0x0500000f


	//   ....[249]....
        /*0900*/ 	.word	0x0500000f


	//   ....[250]....
        /*0904*/ 	.word	0x0500000f


	//   ....[251]....
        /*0908*/ 	.word	0x0500000f


	//   ....[252]....
        /*090c*/ 	.word	0x0500000f


	//   ....[253]....
        /*0910*/ 	.word	0x0500000f


	//   ....[254]....
        /*0914*/ 	.word	0x0500000f


	//   ....[255]....
        /*0918*/ 	.word	0x0500000f


	//   ....[0]....
        /*091c*/ 	.word	0x0500000f


	//   ....[1]....
        /*0920*/ 	.word	0x0500000f


	//   ....[2]....
        /*0924*/ 	.word	0x0500000f


	//   ....[3]....
        /*0928*/ 	.word	0x0500000f


	//   ....[4]....
        /*092c*/ 	.word	0x0500000f


	//   ....[5]....
        /*0930*/ 	.word	0x0500000f


	//   ....[6]....
        /*0934*/ 	.word	0x0500000f


	//   ....[7]....
        /*0938*/ 	.word	0x0500000f


	//   ....[8]....
        /*093c*/ 	.word	0x0500000f


	//   ....[9]....
        /*0940*/ 	.word	0x0500000f


	//   ....[10]....
        /*0944*/ 	.word	0x0500000f


	//   ....[11]....
        /*0948*/ 	.word	0x0500000f


	//   ....[12]....
        /*094c*/ 	.word	0x0500000f


	//   ....[13]....
        /*0950*/ 	.word	0x0500000f


	//   ....[14]....
        /*0954*/ 	.word	0x0500000f


	//   ....[15]....
        /*0958*/ 	.word	0x0500000f


	//   ....[16]....
        /*095c*/ 	.word	0x0500000f


	//   ....[17]....
        /*0960*/ 	.word	0x0500000f


	//   ....[18]....
        /*0964*/ 	.word	0x0500000f


	//   ....[19]....
        /*0968*/ 	.word	0x0500000f


	//   ....[20]....
        /*096c*/ 	.word	0x0500000f


	//   ....[21]....
        /*0970*/ 	.word	0x0500000f


	//   ....[22]....
        /*0974*/ 	.word	0x0500000f


	//   ....[23]....
        /*0978*/ 	.word	0x0500000f


	//   ....[24]....
        /*097c*/ 	.word	0x0500000f


	//   ....[25]....
        /*0980*/ 	.word	0x0500000f


	//   ....[26]....
        /*0984*/ 	.word	0x0500000f


	//   ....[27]....
        /*0988*/ 	.word	0x0500000f


	//   ....[28]....
        /*098c*/ 	.word	0x0500000f


	//   ....[29]....
        /*0990*/ 	.word	0x0500000f


	//   ....[30]....
        /*0994*/ 	.word	0x0500000f


	//   ....[31]....
        /*0998*/ 	.word	0x0500000f


	//   ....[32]....
        /*099c*/ 	.word	0x0500000f


	//   ....[33]....
        /*09a0*/ 	.word	0x0500000f


	//   ....[34]....
        /*09a4*/ 	.word	0x0500000f


	//   ....[35]....
        /*09a8*/ 	.word	0x0500000f


	//   ....[36]....
        /*09ac*/ 	.word	0x0500000f


	//   ....[37]....
        /*09b0*/ 	.word	0x0500000f


	//   ....[38]....
        /*09b4*/ 	.word	0x0500000f


	//   ....[39]....
        /*09b8*/ 	.word	0x0500000f


	//   ....[40]....
        /*09bc*/ 	.word	0x0500000f


	//   ....[41]....
        /*09c0*/ 	.word	0x0500000f


	//   ....[42]....
        /*09c4*/ 	.word	0x0500000f


	//   ....[43]....
        /*09c8*/ 	.word	0x0500000f


	//   ....[44]....
        /*09cc*/ 	.word	0x0500000f


	//   ....[45]....
        /*09d0*/ 	.word	0x0500000f


	//   ....[46]....
        /*09d4*/ 	.word	0x0500000f


	//   ....[47]....
        /*09d8*/ 	.word	0x0500000f


	//   ....[48]....
        /*09dc*/ 	.word	0x0500000f


	//   ....[49]....
        /*09e0*/ 	.word	0x0500000f


	//   ....[50]....
        /*09e4*/ 	.word	0x0500000f


	//   ....[51]....
        /*09e8*/ 	.word	0x0500000f


	//   ....[52]....
        /*09ec*/ 	.word	0x0500000f


	//   ....[53]....
        /*09f0*/ 	.word	0x0500000f


	//   ....[54]....
        /*09f4*/ 	.word	0x0500000f


	//   ....[55]....
        /*09f8*/ 	.word	0x0500000f


	//   ....[56]....
        /*09fc*/ 	.word	0x0500000f


	//   ....[57]....
        /*0a00*/ 	.word	0x0500000f


	//   ....[58]....
        /*0a04*/ 	.word	0x0500000f


	//   ....[59]....
        /*0a08*/ 	.word	0x0500000f


	//   ....[60]....
        /*0a0c*/ 	.word	0x0500000f


	//   ....[61]....
        /*0a10*/ 	.word	0x0500000f


	//   ....[62]....
        /*0a14*/ 	.word	0x0500000f


	//   ....[63]....
        /*0a18*/ 	.word	0x0500000f


	//   ....[64]....
        /*0a1c*/ 	.word	0x0500000f


	//   ....[65]....
        /*0a20*/ 	.word	0x0500000f


	//   ....[66]....
        /*0a24*/ 	.word	0x0500000f


	//   ....[67]....
        /*0a28*/ 	.word	0x0500000f


	//   ....[68]....
        /*0a2c*/ 	.word	0x0500000f


	//   ....[69]....
        /*0a30*/ 	.word	0x0500000f


	//   ....[70]....
        /*0a34*/ 	.word	0x0500000f


	//   ....[71]....
        /*0a38*/ 	.word	0x0500000f


	//   ....[72]....
        /*0a3c*/ 	.word	0x0500000f


	//   ....[73]....
        /*0a40*/ 	.word	0x0500000f


	//   ....[74]....
        /*0a44*/ 	.word	0x0500000f


	//   ....[75]....
        /*0a48*/ 	.word	0x0500000f


	//   ....[76]....
        /*0a4c*/ 	.word	0x0500000f


	//   ....[77]....
        /*0a50*/ 	.word	0x0500000f


	//   ....[78]....
        /*0a54*/ 	.word	0x0500000f


	//   ....[79]....
        /*0a58*/ 	.word	0x0500000f


	//   ....[80]....
        /*0a5c*/ 	.word	0x0500000f


	//   ....[81]....
        /*0a60*/ 	.word	0x0500000f


	//   ....[82]....
        /*0a64*/ 	.word	0x0500000f


	//   ....[83]....
        /*0a68*/ 	.word	0x0500000f


	//   ....[84]....
        /*0a6c*/ 	.word	0x0500000f


	//   ....[85]....
        /*0a70*/ 	.word	0x0500000f


	//   ....[86]....
        /*0a74*/ 	.word	0x0500000f


	//   ....[87]....
        /*0a78*/ 	.word	0x0500000f


	//   ....[88]....
        /*0a7c*/ 	.word	0x0500000f


	//   ....[89]....
        /*0a80*/ 	.word	0x0500000f


	//   ....[90]....
        /*0a84*/ 	.word	0x0500000f


	//   ....[91]....
        /*0a88*/ 	.word	0x0500000f


	//   ....[92]....
        /*0a8c*/ 	.word	0x0500000f


	//   ....[93]....
        /*0a90*/ 	.word	0x0500000f


	//   ....[94]....
        /*0a94*/ 	.word	0x0500000f


	//   ....[95]....
        /*0a98*/ 	.word	0x0500000f


	//   ....[96]....
        /*0a9c*/ 	.word	0x0500000f


	//   ....[97]....
        /*0aa0*/ 	.word	0x0500000f


	//----- nvinfo : EIATTR_COOP_GROUP_INSTR_OFFSETS
	.align		4
.L_231:
        /*0aa4*/ 	.byte	0x04, 0x28
        /*0aa6*/ 	.short	(.L_233 - .L_232)


	//   ....[0]....
.L_232:
        /*0aa8*/ 	.word	0x00000070


	//   ....[1]....
        /*0aac*/ 	.word	0x00000140


	//   ....[2]....
        /*0ab0*/ 	.word	0x00000190


	//   ....[3]....
        /*0ab4*/ 	.word	0x000003c0


	//   ....[4]....
        /*0ab8*/ 	.word	0x00000520


	//   ....[5]....
        /*0abc*/ 	.word	0x00000640


	//   ....[6]....
        /*0ac0*/ 	.word	0x000007a0


	//   ....[7]....
        /*0ac4*/ 	.word	0x00002e90


	//   ....[8]....
        /*0ac8*/ 	.word	0x00002ea0


	//   ....[9]....
        /*0acc*/ 	.word	0x00003610


	//   ....[10]....
        /*0ad0*/ 	.word	0x00003620


	//   ....[11]....
        /*0ad4*/ 	.word	0x00004370


	//   ....[12]....
        /*0ad8*/ 	.word	0x00004380


	//   ....[13]....
        /*0adc*/ 	.word	0x00004b50


	//   ....[14]....
        /*0ae0*/ 	.word	0x00004b60


	//   ....[15]....
        /*0ae4*/ 	.word	0x000055d0


	//   ....[16]....
        /*0ae8*/ 	.word	0x000055e0


	//   ....[17]....
        /*0aec*/ 	.word	0x00005700


	//   ....[18]....
        /*0af0*/ 	.word	0x00005710


	//   ....[19]....
        /*0af4*/ 	.word	0x00005ac0


	//   ....[20]....
        /*0af8*/ 	.word	0x00005ae0


	//   ....[21]....
        /*0afc*/ 	.word	0x00005bc0


	//   ....[22]....
        /*0b00*/ 	.word	0x00005be0


	//   ....[23]....
        /*0b04*/ 	.word	0x00006490


	//   ....[24]....
        /*0b08*/ 	.word	0x00006c40


	//   ....[25]....
        /*0b0c*/ 	.word	0x00006c50


	//   ....[26]....
        /*0b10*/ 	.word	0x00006c60


	//   ....[27]....
        /*0b14*/ 	.word	0x00006c70


	//   ....[28]....
        /*0b18*/ 	.word	0x00006fc0


	//   ....[29]....
        /*0b1c*/ 	.word	0x00006fd0


	//   ....[30]....
        /*0b20*/ 	.word	0x00006fe0


	//   ....[31]....
        /*0b24*/ 	.word	0x00006ff0


	//   ....[32]....
        /*0b28*/ 	.word	0x00008410


	//   ....[33]....
        /*0b2c*/ 	.word	0x00008430


	//   ....[34]....
        /*0b30*/ 	.word	0x00008440


	//   ....[35]....
        /*0b34*/ 	.word	0x00008450


	//   ....[36]....
        /*0b38*/ 	.word	0x00008540


	//   ....[37]....
        /*0b3c*/ 	.word	0x00008560


	//   ....[38]....
        /*0b40*/ 	.word	0x000085f0


	//   ....[39]....
        /*0b44*/ 	.word	0x00008620


	//   ....[40]....
        /*0b48*/ 	.word	0x0000a330


	//   ....[41]....
        /*0b4c*/ 	.word	0x0000b370


	//   ....[42]....
        /*0b50*/ 	.word	0x0000bb00


	//   ....[43]....
        /*0b54*/ 	.word	0x0000bc00


	//   ....[44]....
        /*0b58*/ 	.word	0x0000c430


	//   ....[45]....
        /*0b5c*/ 	.word	0x0000c480


	//   ....[46]....
        /*0b60*/ 	.word	0x0000e1b0


	//   ....[47]....
        /*0b64*/ 	.word	0x0000e7a0


	//   ....[48]....
        /*0b68*/ 	.word	0x0000f360


	//   ....[49]....
        /*0b6c*/ 	.word	0x0000f460


	//   ....[50]....
        /*0b70*/ 	.word	0x0000fc60


	//   ....[51]....
        /*0b74*/ 	.word	0x0000fce0


	//   ....[52]....
        /*0b78*/ 	.word	0x000120d0


	//   ....[53]....
        /*0b7c*/ 	.word	0x00012130


	//   ....[54]....
        /*0b80*/ 	.word	0x00012530


	//   ....[55]....
        /*0b84*/ 	.word	0x00012550


	//   ....[56]....
        /*0b88*/ 	.word	0x00014600


	//   ....[57]....
        /*0b8c*/ 	.word	0x00014b60


	//   ....[58]....
        /*0b90*/ 	.word	0x000158d0


	//   ....[59]....
        /*0b94*/ 	.word	0x00015b90


	//   ....[60]....
        /*0b98*/ 	.word	0x00015fb0


	//   ....[61]....
        /*0b9c*/ 	.word	0x00016010


	//   ....[62]....
        /*0ba0*/ 	.word	0x000170b0


	//   ....[63]....
        /*0ba4*/ 	.word	0x000173a0


	//   ....[64]....
        /*0ba8*/ 	.word	0x000173d0


	//   ....[65]....
        /*0bac*/ 	.word	0x00017480


	//   ....[66]....
        /*0bb0*/ 	.word	0x000180c0


	//   ....[67]....
        /*0bb4*/ 	.word	0x00018100


	//   ....[68]....
        /*0bb8*/ 	.word	0x00018130


	//   ....[69]....
        /*0bbc*/ 	.word	0x00018140


	//   ....[70]....
        /*0bc0*/ 	.word	0x00018610


	//   ....[71]....
        /*0bc4*/ 	.word	0x00018630


	//   ....[72]....
        /*0bc8*/ 	.word	0x00018650


	//   ....[73]....
        /*0bcc*/ 	.word	0x00018660


	//   ....[74]....
        /*0bd0*/ 	.word	0x00018680


	//   ....[75]....
        /*0bd4*/ 	.word	0x000186b0


	//   ....[76]....
        /*0bd8*/ 	.word	0x00018790


	//   ....[77]....
        /*0bdc*/ 	.word	0x000187a0


	//   ....[78]....
        /*0be0*/ 	.word	0x00018ff0


	//   ....[79]....
        /*0be4*/ 	.word	0x00019020


	//   ....[80]....
        /*0be8*/ 	.word	0x00019040


	//   ....[81]....
        /*0bec*/ 	.word	0x00019070


	//   ....[82]....
        /*0bf0*/ 	.word	0x000190a0


	//   ....[83]....
        /*0bf4*/ 	.word	0x000190b0


	//   ....[84]....
        /*0bf8*/ 	.word	0x000190e0


	//   ....[85]....
        /*0bfc*/ 	.word	0x00019150


	//   ....[86]....
        /*0c00*/ 	.word	0x00019270


	//   ....[87]....
        /*0c04*/ 	.word	0x00019440


	//   ....[88]....
        /*0c08*/ 	.word	0x00019470


	//   ....[89]....
        /*0c0c*/ 	.word	0x000194a0


	//   ....[90]....
        /*0c10*/ 	.word	0x000194d0


	//   ....[91]....
        /*0c14*/ 	.word	0x00019500


	//   ....[92]....
        /*0c18*/ 	.word	0x00019530


	//   ....[93]....
        /*0c1c*/ 	.word	0x000196a0


	//   ....[94]....
        /*0c20*/ 	.word	0x000196d0


	//   ....[95]....
        /*0c24*/ 	.word	0x00019700


	//   ....[96]....
        /*0c28*/ 	.word	0x00019730


	//   ....[97]....
        /*0c2c*/ 	.word	0x00019760


	//   ....[98]....
        /*0c30*/ 	.word	0x00019790


	//   ....[99]....
        /*0c34*/ 	.word	0x00019830


	//   ....[100]....
        /*0c38*/ 	.word	0x00019890


	//   ....[101]....
        /*0c3c*/ 	.word	0x00019930


	//   ....[102]....
        /*0c40*/ 	.word	0x0001a9e0


	//   ....[103]....
        /*0c44*/ 	.word	0x0001c6e0


	//   ....[104]....
        /*0c48*/ 	.word	0x0001c700


	//   ....[105]....
        /*0c4c*/ 	.word	0x0001c790


	//   ....[106]....
        /*0c50*/ 	.word	0x0001c7b0


	//   ....[107]....
        /*0c54*/ 	.word	0x0001c830


	//   ....[108]....
        /*0c58*/ 	.word	0x0001c850


	//   ....[109]....
        /*0c5c*/ 	.word	0x0001c8d0


	//   ....[110]....
        /*0c60*/ 	.word	0x0001c8f0


	//   ....[111]....
        /*0c64*/ 	.word	0x0001c970


	//   ....[112]....
        /*0c68*/ 	.word	0x0001c990


	//   ....[113]....
        /*0c6c*/ 	.word	0x0001ca10


	//   ....[114]....
        /*0c70*/ 	.word	0x0001ca30


	//   ....[115]....
        /*0c74*/ 	.word	0x0001cab0


	//   ....[116]....
        /*0c78*/ 	.word	0x0001cad0


	//   ....[117]....
        /*0c7c*/ 	.word	0x0001cae0


	//   ....[118]....
        /*0c80*/ 	.word	0x0001caf0


	//   ....[119]....
        /*0c84*/ 	.word	0x0001d450


	//   ....[120]....
        /*0c88*/ 	.word	0x0001d460


	//   ....[121]....
        /*0c8c*/ 	.word	0x0001d480


	//   ....[122]....
        /*0c90*/ 	.word	0x0001d4e0


	//   ....[123]....
        /*0c94*/ 	.word	0x0001d500


	//   ....[124]....
        /*0c98*/ 	.word	0x0001d580


	//   ....[125]....
        /*0c9c*/ 	.word	0x0001d5a0


	//   ....[126]....
        /*0ca0*/ 	.word	0x0001d620


	//   ....[127]....
        /*0ca4*/ 	.word	0x0001d640


	//   ....[128]....
        /*0ca8*/ 	.word	0x0001d6c0


	//   ....[129]....
        /*0cac*/ 	.word	0x0001d6e0


	//   ....[130]....
        /*0cb0*/ 	.word	0x0001d760


	//   ....[131]....
        /*0cb4*/ 	.word	0x0001d780


	//   ....[132]....
        /*0cb8*/ 	.word	0x0001d800


	//   ....[133]....
        /*0cbc*/ 	.word	0x0001d820


	//   ....[134]....
        /*0cc0*/ 	.word	0x0001d830


	//   ....[135]....
        /*0cc4*/ 	.word	0x0001d8a0


	//   ....[136]....
        /*0cc8*/ 	.word	0x0001d8f0


	//   ....[137]....
        /*0ccc*/ 	.word	0x0001d990


	//   ....[138]....
        /*0cd0*/ 	.word	0x0001d9c0


	//   ....[139]....
        /*0cd4*/ 	.word	0x0001d9d0


	//   ....[140]....
        /*0cd8*/ 	.word	0x0001da40


	//   ....[141]....
        /*0cdc*/ 	.word	0x0001da50


	//   ....[142]....
        /*0ce0*/ 	.word	0x0001da60


	//   ....[143]....
        /*0ce4*/ 	.word	0x0001e260


	//   ....[144]....
        /*0ce8*/ 	.word	0x0001e280


	//   ....[145]....
        /*0cec*/ 	.word	0x0001e2f0


	//   ....[146]....
        /*0cf0*/ 	.word	0x0001e300


	//   ....[147]....
        /*0cf4*/ 	.word	0x0001e340


	//   ....[148]....
        /*0cf8*/ 	.word	0x0001e350


	//   ....[149]....
        /*0cfc*/ 	.word	0x0001e390


	//   ....[150]....
        /*0d00*/ 	.word	0x0001e3a0


	//   ....[151]....
        /*0d04*/ 	.word	0x0001e3e0


	//   ....[152]....
        /*0d08*/ 	.word	0x0001e3f0


	//   ....[153]....
        /*0d0c*/ 	.word	0x0001e430


	//   ....[154]....
        /*0d10*/ 	.word	0x0001e440


	//   ....[155]....
        /*0d14*/ 	.word	0x0001e480


	//   ....[156]....
        /*0d18*/ 	.word	0x0001e490


	//   ....[157]....
        /*0d1c*/ 	.word	0x0001e4a0


	//   ....[158]....
        /*0d20*/ 	.word	0x0001e4e0


	//   ....[159]....
        /*0d24*/ 	.word	0x0001e7a0


	//   ....[160]....
        /*0d28*/ 	.word	0x0001e7d0


	//   ....[161]....
        /*0d2c*/ 	.word	0x0001e830


	//   ....[162]....
        /*0d30*/ 	.word	0x0001e840


	//   ....[163]....
        /*0d34*/ 	.word	0x0001e890


	//   ....[164]....
        /*0d38*/ 	.word	0x0001e8a0


	//   ....[165]....
        /*0d3c*/ 	.word	0x0001e8f0


	//   ....[166]....
        /*0d40*/ 	.word	0x0001e900


	//   ....[167]....
        /*0d44*/ 	.word	0x0001e950


	//   ....[168]....
        /*0d48*/ 	.word	0x0001e960


	//   ....[169]....
        /*0d4c*/ 	.word	0x0001e9b0


	//   ....[170]....
        /*0d50*/ 	.word	0x0001e9c0


	//   ....[171]....
        /*0d54*/ 	.word	0x0001ea10


	//   ....[172]....
        /*0d58*/ 	.word	0x0001ea20


	//   ....[173]....
        /*0d5c*/ 	.word	0x0001ea30


	//   ....[174]....
        /*0d60*/ 	.word	0x0001ea70


	//   ....[175]....
        /*0d64*/ 	.word	0x0001f070


	//   ....[176]....
        /*0d68*/ 	.word	0x0001f0b0


	//   ....[177]....
        /*0d6c*/ 	.word	0x0001f0d0


	//   ....[178]....
        /*0d70*/ 	.word	0x0001f110


	//   ....[179]....
        /*0d74*/ 	.word	0x0001f130


	//   ....[180]....
        /*0d78*/ 	.word	0x0001f170


	//   ....[181]....
        /*0d7c*/ 	.word	0x0001f190


	//   ....[182]....
        /*0d80*/ 	.word	0x0001f1d0


	//   ....[183]....
        /*0d84*/ 	.word	0x0001f1f0


	//   ....[184]....
        /*0d88*/ 	.word	0x0001f230


	//   ....[185]....
        /*0d8c*/ 	.word	0x0001f250


	//   ....[186]....
        /*0d90*/ 	.word	0x0001f290


	//   ....[187]....
        /*0d94*/ 	.word	0x0001f2b0


	//   ....[188]....
        /*0d98*/ 	.word	0x0001f2f0


	//   ....[189]....
        /*0d9c*/ 	.word	0x0001f310


	//   ....[190]....
        /*0da0*/ 	.word	0x0001f320


	//   ....[191]....
        /*0da4*/ 	.word	0x0001f680


	//   ....[192]....
        /*0da8*/ 	.word	0x0001f6b0


	//   ....[193]....
        /*0dac*/ 	.word	0x0001f6f0


	//   ....[194]....
        /*0db0*/ 	.word	0x0001f720


	//   ....[195]....
        /*0db4*/ 	.word	0x0001f750


	//   ....[196]....
        /*0db8*/ 	.word	0x0001f780


	//   ....[197]....
        /*0dbc*/ 	.word	0x0001f7b0


	//   ....[198]....
        /*0dc0*/ 	.word	0x0001f7e0


	//   ....[199]....
        /*0dc4*/ 	.word	0x0001f960


	//   ....[200]....
        /*0dc8*/ 	.word	0x0001f990


	//   ....[201]....
        /*0dcc*/ 	.word	0x0001f9c0


	//   ....[202]....
        /*0dd0*/ 	.word	0x0001f9f0


	//   ....[203]....
        /*0dd4*/ 	.word	0x0001fa20


	//   ....[204]....
        /*0dd8*/ 	.word	0x0001fa50


	//   ....[205]....
        /*0ddc*/ 	.word	0x0001fb10


	//   ....[206]....
        /*0de0*/ 	.word	0x0001fb30


	//   ....[207]....
        /*0de4*/ 	.word	0x0001fba0


	//   ....[208]....
        /*0de8*/ 	.word	0x00020240


	//   ....[209]....
        /*0dec*/ 	.word	0x00020560


	//   ....[210]....
        /*0df0*/ 	.word	0x000205f0


	//   ....[211]....
        /*0df4*/ 	.word	0x00020680


	//   ....[212]....
        /*0df8*/ 	.word	0x00020710


	//   ....[213]....
        /*0dfc*/ 	.word	0x000207f0


	//   ....[214]....
        /*0e00*/ 	.word	0x00020880


	//   ....[215]....
        /*0e04*/ 	.word	0x00020920


	//   ....[216]....
        /*0e08*/ 	.word	0x000209b0


	//   ....[217]....
        /*0e0c*/ 	.word	0x00020aa0


	//   ....[218]....
        /*0e10*/ 	.word	0x00020b30


	//   ....[219]....
        /*0e14*/ 	.word	0x00020bd0


	//   ....[220]....
        /*0e18*/ 	.word	0x00020c60


	//   ....[221]....
        /*0e1c*/ 	.word	0x00020da0


	//   ....[222]....
        /*0e20*/ 	.word	0x00020e50


	//   ....[223]....
        /*0e24*/ 	.word	0x00020ee0


	//   ....[224]....
        /*0e28*/ 	.word	0x00020f30


	//   ....[225]....
        /*0e2c*/ 	.word	0x00020f80


	//   ....[226]....
        /*0e30*/ 	.word	0x00021010


	//   ....[227]....
        /*0e34*/ 	.word	0x000210a0


	//   ....[228]....
        /*0e38*/ 	.word	0x000210f0


	//   ....[229]....
        /*0e3c*/ 	.word	0x00021140


	//   ....[230]....
        /*0e40*/ 	.word	0x00021230


	//   ....[231]....
        /*0e44*/ 	.word	0x000212e0


	//   ....[232]....
        /*0e48*/ 	.word	0x00021360


	//   ....[233]....
        /*0e4c*/ 	.word	0x000213d0


	//   ....[234]....
        /*0e50*/ 	.word	0x00021500


	//   ....[235]....
        /*0e54*/ 	.word	0x00021620


	//   ....[236]....
        /*0e58*/ 	.word	0x00021700


	//   ....[237]....
        /*0e5c*/ 	.word	0x00021750


	//   ....[238]....
        /*0e60*/ 	.word	0x00021ac0


	//   ....[239]....
        /*0e64*/ 	.word	0x00021b60


	//   ....[240]....
        /*0e68*/ 	.word	0x00021bc0


	//   ....[241]....
        /*0e6c*/ 	.word	0x00021c30


	//   ....[242]....
        /*0e70*/ 	.word	0x00021c90


	//   ....[243]....
        /*0e74*/ 	.word	0x00021d00


	//   ....[244]....
        /*0e78*/ 	.word	0x00021dc0


	//   ....[245]....
        /*0e7c*/ 	.word	0x00021e20


	//   ....[246]....
        /*0e80*/ 	.word	0x00021ee0


	//   ....[247]....
        /*0e84*/ 	.word	0x000221c0


	//   ....[248]....
        /*0e88*/ 	.word	0x000222b0


	//   ....[249]....
        /*0e8c*/ 	.word	0x00022350


	//   ....[250]....
        /*0e90*/ 	.word	0x000223b0


	//   ....[251]....
        /*0e94*/ 	.word	0x000224a0


	//   ....[252]....
        /*0e98*/ 	.word	0x00022510


	//   ....[253]....
        /*0e9c*/ 	.word	0x00022600


	//   ....[254]....
        /*0ea0*/ 	.word	0x00022670


	//   ....[255]....
        /*0ea4*/ 	.word	0x00022760


	//   ....[0]....
        /*0ea8*/ 	.word	0x000227d0


	//   ....[1]....
        /*0eac*/ 	.word	0x000228c0


	//   ....[2]....
        /*0eb0*/ 	.word	0x00022930


	//   ....[3]....
        /*0eb4*/ 	.word	0x00022a20


	//   ....[4]....
        /*0eb8*/ 	.word	0x00022a90


	//   ....[5]....
        /*0ebc*/ 	.word	0x00022b80


	//   ....[6]....
        /*0ec0*/ 	.word	0x00022bf0


	//   ....[7]....
        /*0ec4*/ 	.word	0x00022cd0


	//   ....[8]....
        /*0ec8*/ 	.word	0x00022db0


	//   ....[9]....
        /*0ecc*/ 	.word	0x00022e00


	//   ....[10]....
        /*0ed0*/ 	.word	0x00022e60


	//   ....[11]....
        /*0ed4*/ 	.word	0x00022f20


	//   ....[12]....
        /*0ed8*/ 	.word	0x00022f80


	//   ....[13]....
        /*0edc*/ 	.word	0x00023080


	//   ....[14]....
        /*0ee0*/ 	.word	0x000230e0


	//   ....[15]....
        /*0ee4*/ 	.word	0x000231e0


	//   ....[16]....
        /*0ee8*/ 	.word	0x00023240


	//   ....[17]....
        /*0eec*/ 	.word	0x00023340


	//   ....[18]....
        /*0ef0*/ 	.word	0x000233a0


	//   ....[19]....
        /*0ef4*/ 	.word	0x000234a0


	//   ....[20]....
        /*0ef8*/ 	.word	0x00023500


	//   ....[21]....
        /*0efc*/ 	.word	0x00023600


	//   ....[22]....
        /*0f00*/ 	.word	0x00023660


	//   ....[23]....
        /*0f04*/ 	.word	0x00023710


	//   ....[24]....
        /*0f08*/ 	.word	0x000237c0


	//   ....[25]....
        /*0f0c*/ 	.word	0x000238b0


	//   ....[26]....
        /*0f10*/ 	.word	0x00023910


	//   ....[27]....
        /*0f14*/ 	.word	0x00023a00


	//   ....[28]....
        /*0f18*/ 	.word	0x00023a60


	//   ....[29]....
        /*0f1c*/ 	.word	0x00023b30


	//   ....[30]....
        /*0f20*/ 	.word	0x00023b90


	//   ....[31]....
        /*0f24*/ 	.word	0x00023c50


	//   ....[32]....
        /*0f28*/ 	.word	0x00023d90


	//   ....[33]....
        /*0f2c*/ 	.word	0x00023e40


	//   ....[34]....
        /*0f30*/ 	.word	0x00023ec0


	//   ....[35]....
        /*0f34*/ 	.word	0x00023f80


	//   ....[36]....
        /*0f38*/ 	.word	0x00023fe0


	//   ....[37]....
        /*0f3c*/ 	.word	0x00024090


	//   ....[38]....
        /*0f40*/ 	.word	0x000240f0


	//   ....[39]....
        /*0f44*/ 	.word	0x000241a0


	//   ....[40]....
        /*0f48*/ 	.word	0x00024200


	//   ....[41]....
        /*0f4c*/ 	.word	0x000242b0


	//   ....[42]....
        /*0f50*/ 	.word	0x00024310


	//   ....[43]....
        /*0f54*/ 	.word	0x000243c0


	//   ....[44]....
        /*0f58*/ 	.word	0x00024420


	//   ....[45]....
        /*0f5c*/ 	.word	0x000244d0


	//   ....[46]....
        /*0f60*/ 	.word	0x00024530


	//   ....[47]....
        /*0f64*/ 	.word	0x000245e0


	//   ....[48]....
        /*0f68*/ 	.word	0x000246d0


	//   ....[49]....
        /*0f6c*/ 	.word	0x00024780


	//   ....[50]....
        /*0f70*/ 	.word	0x000247e0


	//   ....[51]....
        /*0f74*/ 	.word	0x000248a0


	//   ....[52]....
        /*0f78*/ 	.word	0x00024900


	//   ....[53]....
        /*0f7c*/ 	.word	0x000249c0


	//   ....[54]....
        /*0f80*/ 	.word	0x00024a20


	//   ....[55]....
        /*0f84*/ 	.word	0x00024ae0


	//   ....[56]....
        /*0f88*/ 	.word	0x00024b40


	//   ....[57]....
        /*0f8c*/ 	.word	0x00024c00


	//   ....[58]....
        /*0f90*/ 	.word	0x00024c60


	//   ....[59]....
        /*0f94*/ 	.word	0x00024d20


	//   ....[60]....
        /*0f98*/ 	.word	0x00024d80


	//   ....[61]....
        /*0f9c*/ 	.word	0x00024e40


	//   ....[62]....
        /*0fa0*/ 	.word	0x00024ea0


	//   ....[63]....
        /*0fa4*/ 	.word	0x00024f50


	//   ....[64]....
        /*0fa8*/ 	.word	0x00025040


	//   ....[65]....
        /*0fac*/ 	.word	0x000250f0


	//   ....[66]....
        /*0fb0*/ 	.word	0x00025160


	//   ....[67]....
        /*0fb4*/ 	.word	0x00025210


	//   ....[68]....
        /*0fb8*/ 	.word	0x00025270


	//   ....[69]....
        /*0fbc*/ 	.word	0x00025320


	//   ....[70]....
        /*0fc0*/ 	.word	0x00025380


	//   ....[71]....
        /*0fc4*/ 	.word	0x00025430


	//   ....[72]....
        /*0fc8*/ 	.word	0x00025490


	//   ....[73]....
        /*0fcc*/ 	.word	0x00025540


	//   ....[74]....
        /*0fd0*/ 	.word	0x000255a0


	//   ....[75]....
        /*0fd4*/ 	.word	0x00025650


	//   ....[76]....
        /*0fd8*/ 	.word	0x000256b0


	//   ....[77]....
        /*0fdc*/ 	.word	0x00025760


	//   ....[78]....
        /*0fe0*/ 	.word	0x000257c0


	//   ....[79]....
        /*0fe4*/ 	.word	0x00025860


	//   ....[80]....
        /*0fe8*/ 	.word	0x000258f0


	//   ....[81]....
        /*0fec*/ 	.word	0x00025990


	//   ....[82]....
        /*0ff0*/ 	.word	0x00025ab0


	//   ....[83]....
        /*0ff4*/ 	.word	0x00025b20


	//   ....[84]....
        /*0ff8*/ 	.word	0x00025b90


	//   ....[85]....
        /*0ffc*/ 	.word	0x00025c00


	//   ....[86]....
        /*1000*/ 	.word	0x00025c70


	//   ....[87]....
        /*1004*/ 	.word	0x00025cf0


	//   ....[88]....
        /*1008*/ 	.word	0x00025d80


	//   ....[89]....
        /*100c*/ 	.word	0x00025e10


	//   ....[90]....
        /*1010*/ 	.word	0x00025e80


	//   ....[91]....
        /*1014*/ 	.word	0x00025ef0


	//   ....[92]....
        /*1018*/ 	.word	0x00025f60


	//   ....[93]....
        /*101c*/ 	.word	0x00025fe0


	//   ....[94]....
        /*1020*/ 	.word	0x00026050


	//   ....[95]....
        /*1024*/ 	.word	0x000260f0


	//   ....[96]....
        /*1028*/ 	.word	0x00026180


	//   ....[97]....
        /*102c*/ 	.word	0x000262b0


	//----- nvinfo : EIATTR_REG_RECONFIG
	.align		4
.L_233:
        /*1030*/ 	.byte	0x01, 0x54
	.zero		2


	//----- nvinfo : EIATTR_SYSCALL_OFFSETS
	.align		4
        /*1034*/ 	.byte	0x04, 0x46
        /*1036*/ 	.short	(.L_235 - .L_234)


	//   ....[0]....
.L_234:
        /*1038*/ 	.word	0x00001b90


	//   ....[1]....
        /*103c*/ 	.word	0x00001ce0


	//   ....[2]....
        /*1040*/ 	.word	0x00006660


	//   ....[3]....
        /*1044*/ 	.word	0x00006980


	//   ....[4]....
        /*1048*/ 	.word	0x0001bd10


	//   ....[5]....
        /*104c*/ 	.word	0x0001be60


	//   ....[6]....
        /*1050*/ 	.word	0x0001bf50


	//   ....[7]....
        /*1054*/ 	.word	0x0001cf20


	//----- nvinfo : EIATTR_MBARRIER_INSTR_OFFSETS
	.align		4
.L_235:
        /*1058*/ 	.byte	0x04, 0x39
        /*105a*/ 	.short	(.L_237 - .L_236)


	//   ....[0]....
.L_236:
        /*105c*/ 	.word	0x00000270
        /*1060*/ 	.word	0x000000ff
        /*1064*/ 	.word	0x00016800
        /*1068*/ 	.short	0x0100
        /*106a*/ 	.byte	0x08
	.zero		1


	//   ....[1]....
        /*106c*/ 	.word	0x00000280
        /*1070*/ 	.word	0x000000ff
        /*1074*/ 	.word	0x00016820
        /*1078*/ 	.short	0x0100
        /*107a*/ 	.byte	0x08
	.zero		1


	//   ....[2]....
        /*107c*/ 	.word	0x00000370
        /*1080*/ 	.word	0x000000ff
        /*1084*/ 	.word	0x00016830
        /*1088*/ 	.short	0x0100
        /*108a*/ 	.byte	0x08
	.zero		1


	//   ....[3]....
        /*108c*/ 	.word	0x00000380
        /*1090*/ 	.word	0x000000ff
        /*1094*/ 	.word	0x00016840
        /*1098*/ 	.short	0x0100
        /*109a*/ 	.byte	0x08
	.zero		1


	//   ....[4]....
        /*109c*/ 	.word	0x00000390
        /*10a0*/ 	.word	0x000000ff
        /*10a4*/ 	.word	0x00016838
        /*10a8*/ 	.short	0x0100
        /*10aa*/ 	.byte	0x08
	.zero		1


	//   ....[5]....
        /*10ac*/ 	.word	0x000003a0
        /*10b0*/ 	.word	0x000000ff
        /*10b4*/ 	.word	0x00016848
        /*10b8*/ 	.short	0x0100
        /*10ba*/ 	.byte	0x08
	.zero		1


	//   ....[6]....
        /*10bc*/ 	.word	0x000004d0
        /*10c0*/ 	.word	0x000000ff
        /*10c4*/ 	.word	0x00016850
        /*10c8*/ 	.short	0x0100
        /*10ca*/ 	.byte	0x08
	.zero		1


	//   ....[7]....
        /*10cc*/ 	.word	0x000004e0
        /*10d0*/ 	.word	0x000000ff
        /*10d4*/ 	.word	0x00016860
        /*10d8*/ 	.short	0x0100
        /*10da*/ 	.byte	0x08
	.zero		1


	//   ....[8]....
        /*10dc*/ 	.word	0x000004f0
        /*10e0*/ 	.word	0x000000ff
        /*10e4*/ 	.word	0x00016858
        /*10e8*/ 	.short	0x0100
        /*10ea*/ 	.byte	0x08
	.zero		1


	//   ....[9]....
        /*10ec*/ 	.word	0x00000500
        /*10f0*/ 	.word	0x000000ff
        /*10f4*/ 	.word	0x00016868
        /*10f8*/ 	.short	0x0100
        /*10fa*/ 	.byte	0x08
	.zero		1


	//   ....[10]....
        /*10fc*/ 	.word	0x000005f0
        /*1100*/ 	.word	0x000000ff
        /*1104*/ 	.word	0x00016870
        /*1108*/ 	.short	0x0100
        /*110a*/ 	.byte	0x06
	.zero		1


	//   ....[11]....
        /*110c*/ 	.word	0x00000600
        /*1110*/ 	.word	0x000000ff
        /*1114*/ 	.word	0x00016880
        /*1118*/ 	.short	0x0100
        /*111a*/ 	.byte	0x06
	.zero		1


	//   ....[12]....
        /*111c*/ 	.word	0x00000610
        /*1120*/ 	.word	0x000000ff
        /*1124*/ 	.word	0x00016878
        /*1128*/ 	.short	0x0100
        /*112a*/ 	.byte	0x06
	.zero		1


	//   ....[13]....
        /*112c*/ 	.word	0x00000620
        /*1130*/ 	.word	0x000000ff
        /*1134*/ 	.word	0x00016888
        /*1138*/ 	.short	0x0100
        /*113a*/ 	.byte	0x06
	.zero		1


	//   ....[14]....
        /*113c*/ 	.word	0x00000750
        /*1140*/ 	.word	0x000000ff
        /*1144*/ 	.word	0x00016890
        /*1148*/ 	.short	0x0100
        /*114a*/ 	.byte	0x08
	.zero		1


	//   ....[15]....
        /*114c*/ 	.word	0x00000760
        /*1150*/ 	.word	0x000000ff
        /*1154*/ 	.word	0x000168a0
        /*1158*/ 	.short	0x0100
        /*115a*/ 	.byte	0x08
	.zero		1


	//   ....[16]....
        /*115c*/ 	.word	0x00000770
        /*1160*/ 	.word	0x000000ff
        /*1164*/ 	.word	0x00016898
        /*1168*/ 	.short	0x0100
        /*116a*/ 	.byte	0x08
	.zero		1


	//   ....[17]....
        /*116c*/ 	.word	0x00000780
        /*1170*/ 	.word	0x000000ff
        /*1174*/ 	.word	0x000168a8
        /*1178*/ 	.short	0x0100
        /*117a*/ 	.byte	0x08
	.zero		1


	//   ....[18]....
        /*117c*/ 	.word	0x000008b0
        /*1180*/ 	.word	0x000000ff
        /*1184*/ 	.word	0x000168b0
        /*1188*/ 	.short	0x0100
        /*118a*/ 	.byte	0x08
	.zero		1


	//   ....[19]....
        /*118c*/ 	.word	0x000008c0
        /*1190*/ 	.word	0x000000ff
        /*1194*/ 	.word	0x000168c0
        /*1198*/ 	.short	0x0100
        /*119a*/ 	.byte	0x08
	.zero		1


	//   ....[20]....
        /*119c*/ 	.word	0x000008d0
        /*11a0*/ 	.word	0x000000ff
        /*11a4*/ 	.word	0x000168b8
        /*11a8*/ 	.short	0x0100
        /*11aa*/ 	.byte	0x08
	.zero		1


	//   ....[21]....
        /*11ac*/ 	.word	0x000008e0
        /*11b0*/ 	.word	0x000000ff
        /*11b4*/ 	.word	0x000168c8
        /*11b8*/ 	.short	0x0100
        /*11ba*/ 	.byte	0x08
	.zero		1


	//   ....[22]....
        /*11bc*/ 	.word	0x00002e40
        /*11c0*/ 	.word	0x00000046
        /*11c4*/ 	.word	0x00016890
        /*11c8*/ 	.short	0x010a
        /*11ca*/ 	.byte	0x3f
	.zero		1


	//   ....[23]....
        /*11cc*/ 	.word	0x00004310
        /*11d0*/ 	.word	0x00000046
        /*11d4*/ 	.word	0x00016890
        /*11d8*/ 	.short	0x010a
        /*11da*/ 	.byte	0x3f
	.zero		1


	//   ....[24]....
        /*11dc*/ 	.word	0x00005410
        /*11e0*/ 	.word	0x00000046
        /*11e4*/ 	.word	0x00016890
        /*11e8*/ 	.short	0x010a
        /*11ea*/ 	.byte	0x3f
	.zero		1


	//   ....[25]....
        /*11ec*/ 	.word	0x000058e0
        /*11f0*/ 	.word	0x00000008
        /*11f4*/ 	.word	0x00000000
        /*11f8*/ 	.short	0x0101
        /*11fa*/ 	.byte	0x3f
	.zero		1


	//   ....[26]....
        /*11fc*/ 	.word	0x00005920
        /*1200*/ 	.word	0x00000046
        /*1204*/ 	.word	0x000168b0
        /*1208*/ 	.short	0x010a
        /*120a*/ 	.byte	0x3f
	.zero		1


	//   ....[27]....
        /*120c*/ 	.word	0x00005d70
        /*1210*/ 	.word	0x00000046
        /*1214*/ 	.word	0x00000000
        /*1218*/ 	.short	0x0101
        /*121a*/ 	.byte	0x3f
	.zero		1


	//   ....[28]....
        /*121c*/ 	.word	0x00006700
        /*1220*/ 	.word	0x00000002
        /*1224*/ 	.word	0x00016800
        /*1228*/ 	.short	0x010a
        /*122a*/ 	.byte	0x3f
	.zero		1


	//   ....[29]....
        /*122c*/ 	.word	0x00006750
        /*1230*/ 	.word	0x00000002
        /*1234*/ 	.word	0x00016800
        /*1238*/ 	.short	0x010a
        /*123a*/ 	.byte	0x3f
	.zero		1


	//   ....[30]....
        /*123c*/ 	.word	0x00007360
        /*1240*/ 	.word	0x00000002
        /*1244*/ 	.word	0x00016800
        /*1248*/ 	.short	0x010a
        /*124a*/ 	.byte	0x3f
	.zero		1


	//   ....[31]....
        /*124c*/ 	.word	0x000089c0
        /*1250*/ 	.word	0x00000002
        /*1254*/ 	.word	0x00016800
        /*1258*/ 	.short	0x010a
        /*125a*/ 	.byte	0x3f
	.zero		1


	//   ....[32]....
        /*125c*/ 	.word	0x000098f0
        /*1260*/ 	.word	0x00000000
        /*1264*/ 	.word	0x00016830
        /*1268*/ 	.short	0x010a
        /*126a*/ 	.byte	0x3f
	.zero		1


	//   ....[33]....
        /*126c*/ 	.word	0x000099a0
        /*1270*/ 	.word	0x00000000
        /*1274*/ 	.word	0x00016830
        /*1278*/ 	.short	0x010a
        /*127a*/ 	.byte	0x3f
	.zero		1


	//   ....[34]....
        /*127c*/ 	.word	0x0000a3d0
        /*1280*/ 	.word	0x00000004
        /*1284*/ 	.word	0x00000000
        /*1288*/ 	.short	0x0101
        /*128a*/ 	.byte	0x3f
	.zero		1


	//   ....[35]....
        /*128c*/ 	.word	0x0000d470
        /*1290*/ 	.word	0x0000000b
        /*1294*/ 	.word	0x00016830
        /*1298*/ 	.short	0x010a
        /*129a*/ 	.byte	0x3f
	.zero		1


	//   ....[36]....
        /*129c*/ 	.word	0x0000d4c0
        /*12a0*/ 	.word	0x0000000b
        /*12a4*/ 	.word	0x00016830
        /*12a8*/ 	.short	0x010a
        /*12aa*/ 	.byte	0x3f
	.zero		1


	//   ....[37]....
        /*12ac*/ 	.word	0x0000d7f0
        /*12b0*/ 	.word	0x0000000b
        /*12b4*/ 	.word	0x00016850
        /*12b8*/ 	.short	0x010a
        /*12ba*/ 	.byte	0x3f
	.zero		1


	//   ....[38]....
        /*12bc*/ 	.word	0x0000d830
        /*12c0*/ 	.word	0x0000000b
        /*12c4*/ 	.word	0x00016850
        /*12c8*/ 	.short	0x010a
        /*12ca*/ 	.byte	0x3f
	.zero		1


	//   ....[39]....
        /*12cc*/ 	.word	0x0000e210
        /*12d0*/ 	.word	0x0000003a
        /*12d4*/ 	.word	0x00000000
        /*12d8*/ 	.short	0x0101
        /*12da*/ 	.byte	0x3f
	.zero		1


	//   ....[40]....
        /*12dc*/ 	.word	0x00010810
        /*12e0*/ 	.word	0x0000000e
        /*12e4*/ 	.word	0x00000000
        /*12e8*/ 	.short	0x0101
        /*12ea*/ 	.byte	0x3f
	.zero		1


	//   ....[41]....
        /*12ec*/ 	.word	0x00011000
        /*12f0*/ 	.word	0x00000005
        /*12f4*/ 	.word	0x00016830
        /*12f8*/ 	.short	0x010a
        /*12fa*/ 	.byte	0x3f
	.zero		1


	//   ....[42]....
        /*12fc*/ 	.word	0x00011050
        /*1300*/ 	.word	0x00000005
        /*1304*/ 	.word	0x00016830
        /*1308*/ 	.short	0x010a
        /*130a*/ 	.byte	0x3f
	.zero		1


	//   ....[43]....
        /*130c*/ 	.word	0x000113d0
        /*1310*/ 	.word	0x0000000a
        /*1314*/ 	.word	0x00016850
        /*1318*/ 	.short	0x010a
        /*131a*/ 	.byte	0x3f
	.zero		1


	//   ....[44]....
        /*131c*/ 	.word	0x00011410
        /*1320*/ 	.word	0x0000000a
        /*1324*/ 	.word	0x00016850
        /*1328*/ 	.short	0x010a
        /*132a*/ 	.byte	0x3f
	.zero		1


	//   ....[45]....
        /*132c*/ 	.word	0x00011b30
        /*1330*/ 	.word	0x00000005
        /*1334*/ 	.word	0x00000000
        /*1338*/ 	.short	0x0101
        /*133a*/ 	.byte	0x3f
	.zero		1


	//   ....[46]....
        /*133c*/ 	.word	0x000132d0
        /*1340*/ 	.word	0x00000014
        /*1344*/ 	.word	0x00000000
        /*1348*/ 	.short	0x0101
        /*134a*/ 	.byte	0x3f
	.zero		1


	//   ....[47]....
        /*134c*/ 	.word	0x00013810
        /*1350*/ 	.word	0x00000005
        /*1354*/ 	.word	0x00016830
        /*1358*/ 	.short	0x010a
        /*135a*/ 	.byte	0x3f
	.zero		1


	//   ....[48]....
        /*135c*/ 	.word	0x00013860
        /*1360*/ 	.word	0x00000005
        /*1364*/ 	.word	0x00016830
        /*1368*/ 	.short	0x010a
        /*136a*/ 	.byte	0x3f
	.zero		1


	//   ....[49]....
        /*136c*/ 	.word	0x00013be0
        /*1370*/ 	.word	0x0000000a
        /*1374*/ 	.word	0x00016850
        /*1378*/ 	.short	0x010a
        /*137a*/ 	.byte	0x3f
	.zero		1


	//   ....[50]....
        /*137c*/ 	.word	0x00013c20
        /*1380*/ 	.word	0x0000000a
        /*1384*/ 	.word	0x00016850
        /*1388*/ 	.short	0x010a
        /*138a*/ 	.byte	0x3f
	.zero		1


	//   ....[51]....
        /*138c*/ 	.word	0x00014690
        /*1390*/ 	.word	0x00000038
        /*1394*/ 	.word	0x00000000
        /*1398*/ 	.short	0x0101
        /*139a*/ 	.byte	0x3f
	.zero		1


	//   ....[52]....
        /*139c*/ 	.word	0x00016b70
        /*13a0*/ 	.word	0x00000015
        /*13a4*/ 	.word	0x00000000
        /*13a8*/ 	.short	0x0101
        /*13aa*/ 	.byte	0x3f
	.zero		1


	//   ....[53]....
        /*13ac*/ 	.word	0x00016fc0
        /*13b0*/ 	.word	0x0000000b
        /*13b4*/ 	.word	0x00016850
        /*13b8*/ 	.short	0x010a
        /*13ba*/ 	.byte	0x3f
	.zero		1


	//   ....[54]....
        /*13bc*/ 	.word	0x00017030
        /*13c0*/ 	.word	0x0000000b
        /*13c4*/ 	.word	0x00016850
        /*13c8*/ 	.short	0x010a
        /*13ca*/ 	.byte	0x3f
	.zero		1


	//   ....[55]....
        /*13cc*/ 	.word	0x00017650
        /*13d0*/ 	.word	0x00000002
        /*13d4*/ 	.word	0x00000000
        /*13d8*/ 	.short	0x0101
        /*13da*/ 	.byte	0x3f
	.zero		1


	//   ....[56]....
        /*13dc*/ 	.word	0x00018760
        /*13e0*/ 	.word	0x00000000
        /*13e4*/ 	.word	0x00000000
        /*13e8*/ 	.short	0x0101
        /*13ea*/ 	.byte	0x3f
	.zero		1


	//   ....[57]....
        /*13ec*/ 	.word	0x0001aac0
        /*13f0*/ 	.word	0x00000016
        /*13f4*/ 	.word	0x00016820
        /*13f8*/ 	.short	0x010a
        /*13fa*/ 	.byte	0x3f
	.zero		1


	//   ....[58]....
        /*13fc*/ 	.word	0x0001ab80
        /*1400*/ 	.word	0x0000000a
        /*1404*/ 	.word	0x000168a0
        /*1408*/ 	.short	0x010a
        /*140a*/ 	.byte	0x3f
	.zero		1


	//   ....[59]....
        /*140c*/ 	.word	0x0001adc0
        /*1410*/ 	.word	0x0000000a
        /*1414*/ 	.word	0x000168c0
        /*1418*/ 	.short	0x010a
        /*141a*/ 	.byte	0x3f
	.zero		1


	//   ....[60]....
        /*141c*/ 	.word	0x0001b150
        /*1420*/ 	.word	0x00000005
        /*1424*/ 	.word	0x000168a0
        /*1428*/ 	.short	0x010a
        /*142a*/ 	.byte	0x3f
	.zero		1


	//   ....[61]....
        /*142c*/ 	.word	0x0001b370
        /*1430*/ 	.word	0x00000005
        /*1434*/ 	.word	0x000168c0
        /*1438*/ 	.short	0x010a
        /*143a*/ 	.byte	0x3f
	.zero		1


	//   ....[62]....
        /*143c*/ 	.word	0x0001c430
        /*1440*/ 	.word	0x00000003
        /*1444*/ 	.word	0x00016840
        /*1448*/ 	.short	0x010a
        /*144a*/ 	.byte	0x3f
	.zero		1


	//   ....[63]....
        /*144c*/ 	.word	0x0001cbf0
        /*1450*/ 	.word	0x00000003
        /*1454*/ 	.word	0x00016830
        /*1458*/ 	.short	0x0107
        /*145a*/ 	.byte	0x3f
	.zero		1


	//   ....[64]....
        /*145c*/ 	.word	0x0001ccc0
        /*1460*/ 	.word	0x00000003
        /*1464*/ 	.word	0x00016830
        /*1468*/ 	.short	0x0101
        /*146a*/ 	.byte	0x3f
	.zero		1


	//   ....[65]....
        /*146c*/ 	.word	0x0001db40
        /*1470*/ 	.word	0x00000016
        /*1474*/ 	.word	0x00016800
        /*1478*/ 	.short	0x0107
        /*147a*/ 	.byte	0x3f
	.zero		1


	//   ....[66]....
        /*147c*/ 	.word	0x0001dc30
        /*1480*/ 	.word	0x00000016
        /*1484*/ 	.word	0x00016800
        /*1488*/ 	.short	0x0101
        /*148a*/ 	.byte	0x3f
	.zero		1


	//   ....[67]....
        /*148c*/ 	.word	0x0001dc50
        /*1490*/ 	.word	0x00000016
        /*1494*/ 	.word	0x00016820
        /*1498*/ 	.short	0x010a
        /*149a*/ 	.byte	0x3f
	.zero		1


	//   ....[68]....
        /*149c*/ 	.word	0x0001e020
        /*14a0*/ 	.word	0x00000005
        /*14a4*/ 	.word	0x00016840
        /*14a8*/ 	.short	0x010a
        /*14aa*/ 	.byte	0x3f
	.zero		1


	//   ....[69]....
        /*14ac*/ 	.word	0x0001e560
        /*14b0*/ 	.word	0x00000005
        /*14b4*/ 	.word	0x00016830
        /*14b8*/ 	.short	0x0107
        /*14ba*/ 	.byte	0x3f
	.zero		1


	//   ....[70]....
        /*14bc*/ 	.word	0x0001e620
        /*14c0*/ 	.word	0x00000005
        /*14c4*/ 	.word	0x00016830
        /*14c8*/ 	.short	0x0101
        /*14ca*/ 	.byte	0x3f
	.zero		1


	//   ....[71]....
        /*14cc*/ 	.word	0x0001e680
        /*14d0*/ 	.word	0x00000005
        /*14d4*/ 	.word	0x00016860
        /*14d8*/ 	.short	0x010a
        /*14da*/ 	.byte	0x3f
	.zero		1


	//   ....[72]....
        /*14dc*/ 	.word	0x0001eb60
        /*14e0*/ 	.word	0x00000005
        /*14e4*/ 	.word	0x00016850
        /*14e8*/ 	.short	0x0107
        /*14ea*/ 	.byte	0x3f
	.zero		1


	//   ....[73]....
        /*14ec*/ 	.word	0x0001ed10
        /*14f0*/ 	.word	0x00000005
        /*14f4*/ 	.word	0x00016850
        /*14f8*/ 	.short	0x0101
        /*14fa*/ 	.byte	0x3f
	.zero		1


	//   ....[74]....
        /*14fc*/ 	.word	0x0001ef30
        /*1500*/ 	.word	0x00000000
        /*1504*/ 	.word	0x00016860
        /*1508*/ 	.short	0x010a
        /*150a*/ 	.byte	0x3f
	.zero		1


	//   ....[75]....
        /*150c*/ 	.word	0x0001f3d0
        /*1510*/ 	.word	0x00000000
        /*1514*/ 	.word	0x00016850
        /*1518*/ 	.short	0x0107
        /*151a*/ 	.byte	0x3f
	.zero		1


	//   ....[76]....
        /*151c*/ 	.word	0x0001f4a0
        /*1520*/ 	.word	0x00000000
        /*1524*/ 	.word	0x00016850
        /*1528*/ 	.short	0x0101
        /*152a*/ 	.byte	0x3f
	.zero		1


	//   ....[77]....
        /*152c*/ 	.word	0x000201c0
        /*1530*/ 	.word	0x00000005
        /*1534*/ 	.word	0x00016820
        /*1538*/ 	.short	0x010a
        /*153a*/ 	.byte	0x3f
	.zero		1


	//   ....[78]....
        /*153c*/ 	.word	0x00020330
        /*1540*/ 	.word	0x00000003
        /*1544*/ 	.word	0x00016840
        /*1548*/ 	.short	0x010a
        /*154a*/ 	.byte	0x3f
	.zero		1


	//   ....[79]....
        /*154c*/ 	.word	0x000203d0
        /*1550*/ 	.word	0x00000019
        /*1554*/ 	.word	0x00016840
        /*1558*/ 	.short	0x010a
        /*155a*/ 	.byte	0x3f
	.zero		1


	//   ....[80]....
        /*155c*/ 	.word	0x00020410
        /*1560*/ 	.word	0x00000003
        /*1564*/ 	.word	0x00016860
        /*1568*/ 	.short	0x010a
        /*156a*/ 	.byte	0x3f
	.zero		1


	//   ....[81]....
        /*156c*/ 	.word	0x00020450
        /*1570*/ 	.word	0x00000019
        /*1574*/ 	.word	0x00016860
        /*1578*/ 	.short	0x010a
        /*157a*/ 	.byte	0x3f
	.zero		1


	//   ....[82]....
        /*157c*/ 	.word	0x000204b0
        /*1580*/ 	.word	0x00000046
        /*1584*/ 	.word	0x00016890
        /*1588*/ 	.short	0x010a
        /*158a*/ 	.byte	0x3f
	.zero		1


	//   ....[83]....
        /*158c*/ 	.word	0x00020740
        /*1590*/ 	.word	0x00000046
        /*1594*/ 	.word	0x00016890
        /*1598*/ 	.short	0x010a
        /*159a*/ 	.byte	0x3f
	.zero		1


	//   ....[84]....
        /*159c*/ 	.word	0x000209f0
        /*15a0*/ 	.word	0x00000046
        /*15a4*/ 	.word	0x00016890
        /*15a8*/ 	.short	0x010a
        /*15aa*/ 	.byte	0x3f
	.zero		1


	//   ....[85]....
        /*15ac*/ 	.word	0x00020ca0
        /*15b0*/ 	.word	0x00000046
        /*15b4*/ 	.word	0x000168b0
        /*15b8*/ 	.short	0x010a
        /*15ba*/ 	.byte	0x3f
	.zero		1


	//   ....[86]....
        /*15bc*/ 	.word	0x00021170
        /*15c0*/ 	.word	0x00000002
        /*15c4*/ 	.word	0x00016800
        /*15c8*/ 	.short	0x010a
        /*15ca*/ 	.byte	0x3f
	.zero		1


	//   ....[87]....
        /*15cc*/ 	.word	0x00021780
        /*15d0*/ 	.word	0x00000002
        /*15d4*/ 	.word	0x00016800
        /*15d8*/ 	.short	0x010a
        /*15da*/ 	.byte	0x3f
	.zero		1


	//   ....[88]....
        /*15dc*/ 	.word	0x000217d0
        /*15e0*/ 	.word	0x00000000
        /*15e4*/ 	.word	0x00016830
        /*15e8*/ 	.short	0x010a
        /*15ea*/ 	.byte	0x3f
	.zero		1


	//   ....[89]....
        /*15ec*/ 	.word	0x00021820
        /*15f0*/ 	.word	0x0000000b
        /*15f4*/ 	.word	0x00016830
        /*15f8*/ 	.short	0x010a
        /*15fa*/ 	.byte	0x3f
	.zero		1


	//   ....[90]....
        /*15fc*/ 	.word	0x00021870
        /*1600*/ 	.word	0x0000000b
        /*1604*/ 	.word	0x00016850
        /*1608*/ 	.short	0x010a
        /*160a*/ 	.byte	0x3f
	.zero		1


	//   ....[91]....
        /*160c*/ 	.word	0x000218c0
        /*1610*/ 	.word	0x00000005
        /*1614*/ 	.word	0x00016830
        /*1618*/ 	.short	0x010a
        /*161a*/ 	.byte	0x3f
	.zero		1


	//   ....[92]....
        /*161c*/ 	.word	0x00021910
        /*1620*/ 	.word	0x0000000a
        /*1624*/ 	.word	0x00016850
        /*1628*/ 	.short	0x010a
        /*162a*/ 	.byte	0x3f
	.zero		1


	//   ....[93]....
        /*162c*/ 	.word	0x00021960
        /*1630*/ 	.word	0x00000005
        /*1634*/ 	.word	0x00016830
        /*1638*/ 	.short	0x010a
        /*163a*/ 	.byte	0x3f
	.zero		1


	//   ....[94]....
        /*163c*/ 	.word	0x000219b0
        /*1640*/ 	.word	0x0000000a
        /*1644*/ 	.word	0x00016850
        /*1648*/ 	.short	0x010a
        /*164a*/ 	.byte	0x3f
	.zero		1


	//   ....[95]....
        /*164c*/ 	.word	0x00021a00
        /*1650*/ 	.word	0x0000000b
        /*1654*/ 	.word	0x00016850
        /*1658*/ 	.short	0x010a
        /*165a*/ 	.byte	0x3f
	.zero		1


	//   ....[96]....
        /*165c*/ 	.word	0x00021fa0
        /*1660*/ 	.word	0x00000016
        /*1664*/ 	.word	0x00016820
        /*1668*/ 	.short	0x010a
        /*166a*/ 	.byte	0x3f
	.zero		1


	//   ....[97]....
        /*166c*/ 	.word	0x00021ff0
        /*1670*/ 	.word	0x0000000a
        /*1674*/ 	.word	0x000168a0
        /*1678*/ 	.short	0x010a
        /*167a*/ 	.byte	0x3f
	.zero		1


	//   ....[98]....
        /*167c*/ 	.word	0x00022040
        /*1680*/ 	.word	0x0000000a
        /*1684*/ 	.word	0x000168c0
        /*1688*/ 	.short	0x010a
        /*168a*/ 	.byte	0x3f
	.zero		1


	//   ....[99]....
        /*168c*/ 	.word	0x00022090
        /*1690*/ 	.word	0x00000005
        /*1694*/ 	.word	0x000168a0
        /*1698*/ 	.short	0x010a
        /*169a*/ 	.byte	0x3f
	.zero		1


	//   ....[100]....
        /*169c*/ 	.word	0x000220e0
        /*16a0*/ 	.word	0x00000005
        /*16a4*/ 	.word	0x000168c0
        /*16a8*/ 	.short	0x010a
        /*16aa*/ 	.byte	0x3f
	.zero		1


	//   ....[101]....
        /*16ac*/ 	.word	0x00022200
        /*16b0*/ 	.word	0x00000003
        /*16b4*/ 	.word	0x00016840
        /*16b8*/ 	.short	0x010a
        /*16ba*/ 	.byte	0x3f
	.zero		1


	//   ....[102]....
        /*16bc*/ 	.word	0x00023c90
        /*16c0*/ 	.word	0x00000016
        /*16c4*/ 	.word	0x00016820
        /*16c8*/ 	.short	0x010a
        /*16ca*/ 	.byte	0x3f
	.zero		1


	//   ....[103]....
        /*16cc*/ 	.word	0x00023ce0
        /*16d0*/ 	.word	0x00000005
        /*16d4*/ 	.word	0x00016840
        /*16d8*/ 	.short	0x010a
        /*16da*/ 	.byte	0x3f
	.zero		1


	//   ....[104]....
        /*16dc*/ 	.word	0x00024620
        /*16e0*/ 	.word	0x00000005
        /*16e4*/ 	.word	0x00016860
        /*16e8*/ 	.short	0x010a
        /*16ea*/ 	.byte	0x3f
	.zero		1


	//   ....[105]....
        /*16ec*/ 	.word	0x00024f90
        /*16f0*/ 	.word	0x00000000
        /*16f4*/ 	.word	0x00016860
        /*16f8*/ 	.short	0x010a
        /*16fa*/ 	.byte	0x3f
	.zero		1


	//   ....[106]....
        /*16fc*/ 	.word	0x000261d0
        /*1700*/ 	.word	0x00000005
        /*1704*/ 	.word	0x00016820
        /*1708*/ 	.short	0x010a
        /*170a*/ 	.byte	0x3f
	.zero		1


	//   ....[107]....
        /*170c*/ 	.word	0x00026370
        /*1710*/ 	.word	0x00000003
        /*1714*/ 	.word	0x00016840
        /*1718*/ 	.short	0x010a
        /*171a*/ 	.byte	0x3f
	.zero		1


	//   ....[108]....
        /*171c*/ 	.word	0x000263c0
        /*1720*/ 	.word	0x00000019
        /*1724*/ 	.word	0x00016840
        /*1728*/ 	.short	0x010a
        /*172a*/ 	.byte	0x3f
	.zero		1


	//   ....[109]....
        /*172c*/ 	.word	0x00026410
        /*1730*/ 	.word	0x00000003
        /*1734*/ 	.word	0x00016860
        /*1738*/ 	.short	0x010a
        /*173a*/ 	.byte	0x3f
	.zero		1


	//----- nvinfo : EIATTR_NUM_MBARRIERS
	.align		4
.L_237:
        /*173c*/ 	.byte	0x03, 0x38
        /*173e*/ 	.short	0x0016


	//----- nvinfo : EIATTR_EXIT_INSTR_OFFSETS
	.align		4
        /*1740*/ 	.byte	0x04, 0x1c
        /*1742*/ 	.short	(.L_239 - .L_238)


	//   ....[0]....
.L_238:
        /*1744*/ 	.word	0x000204a0


	//----- nvinfo : EIATTR_MAX_THREADS
	.align		4
.L_239:
        /*1748*/ 	.byte	0x04, 0x05
        /*174a*/ 	.short	(.L_241 - .L_240)
.L_240:
        /*174c*/ 	.word	0x00000200
        /*1750*/ 	.word	0x00000001
        /*1754*/ 	.word	0x00000001


	//----- nvinfo : EIATTR_CRS_STACK_SIZE
	.align		4
.L_241:
        /*1758*/ 	.byte	0x04, 0x1e
        /*175a*/ 	.short	(.L_243 - .L_242)
.L_242:
        /*175c*/ 	.word	0x00000000


	//----- nvinfo : EIATTR_CBANK_PARAM_SIZE
	.align		4
.L_243:
        /*1760*/ 	.byte	0x03, 0x19
        /*1762*/ 	.short	0x0af0


	//----- nvinfo : EIATTR_PARAM_CBANK
	.align		4
        /*1764*/ 	.byte	0x04, 0x0a
        /*1766*/ 	.short	(.L_245 - .L_244)
	.align		4
.L_244:
        /*1768*/ 	.word	index@(.nv.constant0._ZN7cutlass13device_kernelIN5flash11enable_sm90INS1_16FlashAttnFwdSm90INS1_25CollectiveMainloopFwdSm90ILi2EN4cute5tupleIJNS5_1CILi1EEES8_S8_EEENS6_IJNS7_ILi192EEENS7_ILi128EEENS7_ILi64EEEEEELi64ENS_10bfloat16_tEfNS_4arch4Sm90ELb0ELb1ELb1ELb1ELb1ELb1ELb0ELb1ELb1ELb1ELb0ELb0EEENS1_21CollectiveEpilogueFwdINS6_IJSA_SC_SB_EEES9_SE_SG_Li384ELb1ELb1ELb0ELb0EEENS1_36VarlenDynamicPersistentTileSchedulerILi192ELi128ELi384ELi128ELb0ELb1ELb1ELb1ELb0ELb1EEEEEEEEEvNT_6ParamsE)
        /*176c*/ 	.short	0x0210
        /*176e*/ 	.short	0x0af0


	//----- nvinfo : EIATTR_SW_WAR
	.align		4
.L_245:
        /*1770*/ 	.byte	0x04, 0x36
        /*1772*/ 	.short	(.L_247 - .L_246)
.L_246:
        /*1774*/ 	.word	0x00000008
.L_247:


//--------------------- .nv.info._ZN7cutlass13device_kernelIN5flash11enable_sm90INS1_16FlashAttnFwdSm90INS1_25CollectiveMainloopFwdSm90ILi2EN4cute5tupleIJNS5_1CILi1EEES8_S8_EEENS6_IJNS7_ILi192EEENS7_ILi128EEENS7_ILi64EEEEEELi64ENS_10bfloat16_tEfNS_4arch4Sm90ELb1ELb0ELb1ELb0ELb1ELb0ELb0ELb1ELb1ELb1ELb0ELb0EEENS1_21CollectiveEpilogueFwdINS6_IJSA_SC_SB_EEES9_SE_SG_Li384ELb0ELb1ELb0ELb0EEENS1_30DynamicPersistentTileSchedulerILi384ELi128ELb0ELb1ELb1EEEEEEEEEvNT_6ParamsE --------------------------
	.section	.nv.info._ZN7cutlass13device_kernelIN5flash11enable_sm90INS1_16FlashAttnFwdSm90INS1_25CollectiveMainloopFwdSm90ILi2EN4cute5tupleIJNS5_1CILi1EEES8_S8_EEENS6_IJNS7_ILi192EEENS7_ILi128EEENS7_ILi64EEEEEELi64ENS_10bfloat16_tEfNS_4arch4Sm90ELb1ELb0ELb1ELb0ELb1ELb0ELb0ELb1ELb1ELb1ELb0ELb0EEENS1_21CollectiveEpilogueFwdINS6_IJSA_SC_SB_EEES9_SE_SG_Li384ELb0ELb1ELb0ELb0EEENS1_30DynamicPersistentTileSchedulerILi384ELi128ELb0ELb1ELb1EEEEEEEEEvNT_6ParamsE,"",@"SHT_CUDA_INFO"
	.sectionflags	@""
	.align	4


	//----- nvinfo : EIATTR_CUDA_API_VERSION
	.align		4
        /*0000*/ 	.byte	0x04, 0x37
        /*0002*/ 	.short	(.L_249 - .L_248)
.L_248:
        /*0004*/ 	.word	0x00000082


	//----- nvinfo : EIATTR_KPARAM_INFO
	.align		4
.L_249:
        /*0008*/ 	.byte	0x04, 0x17
        /*000a*/ 	.short	(.L_251 - .L_250)
.L_250:
        /*000c*/ 	.word	0x00000000
        /*0010*/ 	.short	0x0000
        /*0012*/ 	.short	0x0070
        /*0014*/ 	.byte	0x00, 0xf0, 0x01, 0x2a


	//----- nvinfo : EIATTR_SPARSE_MMA_MASK
	.align		4
.L_251:
        /*0018*/ 	.byte	0x03, 0x50
        /*001a*/ 	.short	0x0000


	//----- nvinfo : EIATTR_MAXREG_COUNT
	.align		4
        /*001c*/ 	.byte	0x03, 0x1b
        /*001e*/ 	.short	0x0080


	//----- nvinfo : EIATTR_NUM_BARRIERS
	.align		4
        /*0020*/ 	.byte	0x02, 0x4c
        /*0022*/ 	.byte	0x10
	.zero		1


	//----- nvinfo : EIATTR_EXTERNS
	.align		4
        /*0024*/ 	.byte	0x04, 0x0f
        /*0026*/ 	.short	(.L_253 - .L_252)


	//   ....[0]....
	.align		4
.L_252:
        /*0028*/ 	.word	index@(__assertfail)


	//----- nvinfo : EIATTR_ANNOTATIONS
	.align		4
.L_253:
        /*002c*/ 	.byte	0x04, 0x55
        /*002e*/ 	.short	(.L_255 - .L_254)


	//   ....[0]....
.L_254:
        /* <DEDUP_REMOVED lines=11> */


	//----- nvinfo : EIATTR_MERCURY_ISA_VERSION
	.align		4
.L_255:
        /*00c8*/ 	.byte	0x03, 0x5f
        /*00ca*/ 	.short	0x0101


	//----- nvinfo : EIATTR_INT_WARP_WIDE_INSTR_OFFSETS
	.align		4
        /*00cc*/ 	.byte	0x04, 0x31
        /*00ce*/ 	.short	(.L_257 - .L_256)


	//   ....[0]....
.L_256:
        /*00d0*/ 	.word	0x000000c0


	//   ....[1]....
        /*00d4*/ 	.word	0x000000d0


	//   ....[2]....
        /*00d8*/ 	.word	0x00000170


	//   ....[3]....
        /*00dc*/ 	.word	0x0000b840


	//   ....[4]....
        /*00e0*/ 	.word	0x0000b8d0


	//   ....[5]....
        /*00e4*/ 	.word	0x0000e980


	//   ....[6]....
        /*00e8*/ 	.word	0x0000ea10


	//----- nvinfo : EIATTR_COOP_GROUP_MASK_REGIDS
	.align		4
.L_257:
        /*00ec*/ 	.byte	0x04, 0x29
        /*00ee*/ 	.short	(.L_259 - .L_258)


	//   ....[0]....
.L_258:
        /*00f0*/ 	.word	0xffffffff


	//   ....[1]....
        /*00f4*/ 	.word	0xffffffff


	//   ....[2]....
        /*00f8*/ 	.word	0xffffffff


	//   ....[3]....
        /*00fc*/ 	.word	0xffffffff


	//   ....[4]....
        /*0100*/ 	.word	0xffffffff


	//   ....[5]....
        /*0104*/ 	.word	0xffffffff


	//   ....[6]....
        /*0108*/ 	.word	0xffffffff


	//   ....[7]....
        /*010c*/ 	.word	0xffffffff


	//   ....[8]....
        /*0110*/ 	.word	0xffffffff


	//   ....[9]....
        /*0114*/ 	.word	0xffffffff


	//   ....[10]....
        /*0118*/ 	.word	0xffffffff


	//   ....[11]....
        /*011c*/ 	.word	0xffffffff


	//   ....[12]....
        /*0120*/ 	.word	0xffffffff


	//   ....[13]....
        /*0124*/ 	.word	0xffffffff


	//   ....[14]....
        /*0128*/ 	.word	0xffffffff


	//   ....[15]....
        /*012c*/ 	.word	0xffffffff


	//   ....[16]....
        /*0130*/ 	.word	0xffffffff


	//   ....[17]....
        /*0134*/ 	.word	0xffffffff


	//   ....[18]....
        /*0138*/ 	.word	0xffffffff


	//   ....[19]....
        /*013c*/ 	.word	0xffffffff


	//   ....[20]....
        /*0140*/ 	.word	0xffffffff


	//   ....[21]....
        /*0144*/ 	.word	0xffffffff


	//   ....[22]....
        /*0148*/ 	.word	0xffffffff


	//   ....[23]....
        /*014c*/ 	.word	0xffffffff


	//   ....[24]....
        /*0150*/ 	.word	0xffffffff


	//   ....[25]....
        /*0154*/ 	.word	0xffffffff


	//   ....[26]....
        /*0158*/ 	.word	0xffffffff


	//   ....[27]....
        /*015c*/ 	.word	0xffffffff


	//   ....[28]....
        /*0160*/ 	.word	0xffffffff


	//   ....[29]....
        /*0164*/ 	.word	0xffffffff


	//   ....[30]....
        /*0168*/ 	.word	0xffffffff


	//   ....[31]....
        /*016c*/ 	.word	0xffffffff


	//   ....[32]....
        /*0170*/ 	.word	0xffffffff


	//   ....[33]....
        /*0174*/ 	.word	0xffffffff


	//   ....[34]....
        /*0178*/ 	.word	0xffffffff


	//   ....[35]....
        /*017c*/ 	.word	0xffffffff


	//   ....[36]....
        /*0180*/ 	.word	0xffffffff


	//   ....[37]....
        /*0184*/ 	.word	0xffffffff


	//   ....[38]....
        /*0188*/ 	.word	0xffffffff


	//   ....[39]....
        /*018c*/ 	.word	0xffffffff


	//   ....[40]....
        /*0190*/ 	.word	0xffffffff


	//   ....[41]....
        /*0194*/ 	.word	0xffffffff


	//   ....[42]....
        /*0198*/ 	.word	0xffffffff


	//   ....[43]....
        /*019c*/ 	.word	0xffffffff


	//   ....[44]....
        /*01a0*/ 	.word	0xffffffff


	//   ....[45]....
        /*01a4*/ 	.word	0xffffffff


	//   ....[46]....
        /*01a8*/ 	.word	0xffffffff


	//   ....[47]....
        /*01ac*/ 	.word	0xffffffff


	//   ....[48]....
        /*01b0*/ 	.word	0xffffffff


	//   ....[49]....
        /*01b4*/ 	.word	0xffffffff


	//   ....[50]....
        /*01b8*/ 	.word	0xffffffff


	//   ....[51]....
        /*01bc*/ 	.word	0xffffffff


	//   ....[52]....
        /*01c0*/ 	.word	0xffffffff


	//   ....[53]....
        /*01c4*/ 	.word	0xffffffff


	//   ....[54]....
        /*01c8*/ 	.word	0xffffffff


	//   ....[55]....
        /*01cc*/ 	.word	0xffffffff


	//   ....[56]....
        /*01d0*/ 	.word	0xffffffff


	//   ....[57]....
        /*01d4*/ 	.word	0xffffffff


	//   ....[58]....
        /*01d8*/ 	.word	0xffffffff


	//   ....[59]....
        /*01dc*/ 	.word	0xffffffff


	//   ....[60]....
        /*01e0*/ 	.word	0xffffffff


	//   ....[61]....
        /*01e4*/ 	.word	0xffffffff


	//   ....[62]....
        /*01e8*/ 	.word	0xffffffff


	//   ....[63]....
        /*01ec*/ 	.word	0xffffffff


	//   ....[64]....
        /*01f0*/ 	.word	0xffffffff


	//   ....[65]....
        /*01f4*/ 	.word	0xffffffff


	//   ....[66]....
        /*01f8*/ 	.word	0xffffffff


	//   ....[67]....
        /*01fc*/ 	.word	0xffffffff


	//   ....[68]....
        /*0200*/ 	.word	0xffffffff


	//   ....[69]....
        /*0204*/ 	.word	0xffffffff


	//   ....[70]....
        /*0208*/ 	.word	0xffffffff


	//   ....[71]....
        /*020c*/ 	.word	0xffffffff


	//   ....[72]....
        /*0210*/ 	.word	0xffffffff


	//   ....[73]....
        /*0214*/ 	.word	0xffffffff


	//   ....[74]....
        /*0218*/ 	.word	0xffffffff


	//   ....[75]....
        /*021c*/ 	.word	0xffffffff


	//   ....[76]....
        /*0220*/ 	.word	0xffffffff


	//   ....[77]....
        /*0224*/ 	.word	0xffffffff


	//   ....[78]....
        /*0228*/ 	.word	0xffffffff


	//   ....[79]....
        /*022c*/ 	.word	0xffffffff


	//   ....[80]....
        /*0230*/ 	.word	0xffffffff


	//   ....[81]....
        /*0234*/ 	.word	0xffffffff


	//   ....[82]....
        /*0238*/ 	.word	0xffffffff


	//   ....[83]....
        /*023c*/ 	.word	0xffffffff


	//   ....[84]....
        /*0240*/ 	.word	0xffffffff


	//   ....[85]....
        /*0244*/ 	.word	0xffffffff


	//   ....[86]....
        /*0248*/ 	.word	0xffffffff


	//   ....[87]....
        /*024c*/ 	.word	0xffffffff


	//   ....[88]....
        /*0250*/ 	.word	0xffffffff


	//   ....[89]....
        /*0254*/ 	.word	0xffffffff


	//   ....[90]....
        /*0258*/ 	.word	0xffffffff


	//   ....[91]....
        /*025c*/ 	.word	0xffffffff


	//   ....[92]....
        /*0260*/ 	.word	0xffffffff


	//   ....[93]....
        /*0264*/ 	.word	0xffffffff


	//   ....[94]....
        /*0268*/ 	.word	0xffffffff


	//   ....[95]....
        /*026c*/ 	.word	0xffffffff


	//   ....[96]....
        /*0270*/ 	.word	0xffffffff


	//   ....[97]....
        /*0274*/ 	.word	0xffffffff


	//   ....[98]....
        /*0278*/ 	.word	0xffffffff


	//   ....[99]....
        /*027c*/ 	.word	0xffffffff


	//   ....[100]....
        /*0280*/ 	.word	0xffffffff


	//   ....[101]....
        /*0284*/ 	.word	0xffffffff


	//   ....[102]....
        /*0288*/ 	.word	0xffffffff


	//   ....[103]....
        /*028c*/ 	.word	0xffffffff


	//   ....[104]....
        /*0290*/ 	.word	0xffffffff


	//   ....[105]....
        /*0294*/ 	.word	0xffffffff


	//   ....[106]....
        /*0298*/ 	.word	0xffffffff


	//   ....[107]....
        /*029c*/ 	.word	0xffffffff


	//   ....[108]....
        /*02a0*/ 	.word	0xffffffff


	//   ....[109]....
        /*02a4*/ 	.word	0xffffffff


	//   ....[110]....
        /*02a8*/ 	.word	0xffffffff


	//   ....[111]....
        /*02ac*/ 	.word	0xffffffff


	//   ....[112]....
        /*02b0*/ 	.word	0xffffffff


	//   ....[113]....
        /*02b4*/ 	.word	0xffffffff


	//   ....[114]....
        /*02b8*/ 	.word	0xffffffff


	//   ....[115]....
        /*02bc*/ 	.word	0xffffffff


	//   ....[116]....
        /*02c0*/ 	.word	0xffffffff


	//   ....[117]....
        /*02c4*/ 	.word	0xffffffff


	//   ....[118]....
        /*02c8*/ 	.word	0xffffffff


	//   ....[119]....
        /*02cc*/ 	.word	0xffffffff


	//   ....[120]....
        /*02d0*/ 	.word	0xffffffff


	//   ....[121]....
        /*02d4*/ 	.word	0xffffffff


	//   ....[122]....
        /*02d8*/ 	.word	0xffffffff


	//   ....[123]....
        /*02dc*/ 	.word	0xffffffff


	//   ....[124]....
        /*02e0*/ 	.word	0xffffffff


	//   ....[125]....
        /*02e4*/ 	.word	0xffffffff


	//   ....[126]....
        /*02e8*/ 	.word	0xffffffff


	//   ....[127]....
        /*02ec*/ 	.word	0xffffffff


	//   ....[128]....
        /*02f0*/ 	.word	0xffffffff


	//   ....[129]....
        /*02f4*/ 	.word	0xffffffff


	//   ....[130]....
        /*02f8*/ 	.word	0xffffffff


	//   ....[131]....
        /*02fc*/ 	.word	0xffffffff


	//   ....[132]....
        /*0300*/ 	.word	0xffffffff


	//   ....[133]....
        /*0304*/ 	.word	0xffffffff


	//   ....[134]....
        /*0308*/ 	.word	0xffffffff


	//   ....[135]....
        /*030c*/ 	.word	0xffffffff


	//   ....[136]....
        /*0310*/ 	.word	0xffffffff


	//   ....[137]....
        /*0314*/ 	.word	0xffffffff


	//   ....[138]....
        /*0318*/ 	.word	0x0500000f


	//   ....[139]....
        /*031c*/ 	.word	0x0500000f


	//   ....[140]....
        /*0320*/ 	.word	0x0500000f


	//   ....[141]....
        /*0324*/ 	.word	0x0500000f


	//   ....[142]....
        /*0328*/ 	.word	0x0500000f


	//   ....[143]....
        /*032c*/ 	.word	0x0500000f


	//   ....[144]....
        /*0330*/ 	.word	0x0500000f


	//   ....[145]....
        /*0334*/ 	.word	0x0500000f


	//   ....[146]....
        /*0338*/ 	.word	0x0500000f


	//   ....[147]....
        /*033c*/ 	.word	0x0500000f


	//   ....[148]....
        /*0340*/ 	.word	0x0500000f


	//   ....[149]....
        /*0344*/ 	.word	0x0500000f


	//   ....[150]....
        /*0348*/ 	.word	0x0500000f


	//   ....[151]....
        /*034c*/ 	.word	0x0500000f


	//   ....[152]....
        /*0350*/ 	.word	0x0500000f


	//   ....[153]....
        /*0354*/ 	.word	0x0500000f


	//   ....[154]....
        /*0358*/ 	.word	0x0500000f


	//   ....[155]....
        /*035c*/ 	.word	0x0500000f


	//   ....[156]....
        /*0360*/ 	.word	0x0500000f


	//   ....[157]....
        /*0364*/ 	.word	0x0500000f


	//   ....[158]....
        /*0368*/ 	.word	0x0500000f


	//   ....[159]....
        /*036c*/ 	.word	0x0500000f


	//   ....[160]....
        /*0370*/ 	.word	0x0500000f


	//   ....[161]....
        /*0374*/ 	.word	0x0500000f


	//   ....[162]....
        /*0378*/ 	.word	0x0500000f


	//   ....[163]....
        /*037c*/ 	.word	0x0500000f


	//   ....[164]....
        /*0380*/ 	.word	0x0500000f


	//   ....[165]....
        /*0384*/ 	.word	0x0500000f


	//   ....[166]....
        /*0388*/ 	.word	0x0500000f


	//   ....[167]....
        /*038c*/ 	.word	0x0500000f


	//   ....[168]....
        /*0390*/ 	.word	0x0500000f


	//   ....[169]....
        /*0394*/ 	.word	0x0500000f


	//   ....[170]....
        /*0398*/ 	.word	0x0500000f


	//   ....[171]....
        /*039c*/ 	.word	0x0500000f


	//   ....[172]....
        /*03a0*/ 	.word	0x0500000f


	//   ....[173]....
        /*03a4*/ 	.word	0x0500000f


	//   ....[174]....
        /*03a8*/ 	.word	0x0500000f


	//   ....[175]....
        /*03ac*/ 	.word	0x0500000f


	//   ....[176]....
        /*03b0*/ 	.word	0x0500000f


	//   ....[177]....
        /*03b4*/ 	.word	0x0500000f


	//   ....[178]....
        /*03b8*/ 	.word	0x0500000f


	//   ....[179]....
        /*03bc*/ 	.word	0x0500000f


	//   ....[180]....
        /*03c0*/ 	.word	0x0500000f


	//   ....[181]....
        /*03c4*/ 	.word	0x0500000f


	//   ....[182]....
        /*03c8*/ 	.word	0x0500000f


	//   ....[183]....
        /*03cc*/ 	.word	0x0500000f


	//   ....[184]....
        /*03d0*/ 	.word	0x0500000f


	//   ....[185]....
        /*03d4*/ 	.word	0x0500000f


	//   ....[186]....
        /*03d8*/ 	.word	0x0500000f


	//   ....[187]....
        /*03dc*/ 	.word	0x0500000f


	//   ....[188]....
        /*03e0*/ 	.word	0x0500000f


	//   ....[189]....
        /*03e4*/ 	.word	0x0500000f


	//   ....[190]....
        /*03e8*/ 	.word	0x0500000f


	//   ....[191]....
        /*03ec*/ 	.word	0x0500000f


	//   ....[192]....
        /*03f0*/ 	.word	0x0500000f


	//   ....[193]....
        /*03f4*/ 	.word	0x0500000f


	//   ....[194]....
        /*03f8*/ 	.word	0x0500000f


	//   ....[195]....
        /*03fc*/ 	.word	0x0500000f


	//   ....[196]....
        /*0400*/ 	.word	0x0500000f


	//   ....[197]....
        /*0404*/ 	.word	0x0500000f


	//   ....[198]....
        /*0408*/ 	.word	0x0500000f


	//   ....[199]....
        /*040c*/ 	.word	0x0500000f


	//   ....[200]....
        /*0410*/ 	.word	0x0500000f


	//   ....[201]....
        /*0414*/ 	.word	0x0500000f


	//   ....[202]....
        /*0418*/ 	.word	0x0500000f


	//   ....[203]....
        /*041c*/ 	.word	0x0500000f


	//   ....[204]....
        /*0420*/ 	.word	0x0500000f


	//   ....[205]....
        /*0424*/ 	.word	0x0500000f


	//   ....[206]....
        /*0428*/ 	.word	0x0500000f


	//   ....[207]....
        /*042c*/ 	.word	0x0500000f


	//   ....[208]....
        /*0430*/ 	.word	0x0500000f


	//   ....[209]....
        /*0434*/ 	.word	0x0500000f


	//   ....[210]....
        /*0438*/ 	.word	0x0500000f


	//   ....[211]....
        /*043c*/ 	.word	0x0500000f


	//   ....[212]....
        /*0440*/ 	.word	0x0500000f


	//   ....[213]....
        /*0444*/ 	.word	0x0500000f


	//   ....[214]....
        /*0448*/ 	.word	0x0500000f


	//   ....[215]....
        /*044c*/ 	.word	0x0500000f


	//   ....[216]....
        /*0450*/ 	.word	0x0500000f


	//   ....[217]....
        /*0454*/ 	.word	0x0500000f


	//   ....[218]....
        /*0458*/ 	.word	0x0500000f


	//   ....[219]....
        /*045c*/ 	.word	0x0500000f


	//   ....[220]....
        /*0460*/ 	.word	0x0500000f


	//   ....[221]....
        /*0464*/ 	.word	0x0500000f


	//   ....[222]....
        /*0468*/ 	.word	0x0500000f


	//   ....[223]....
        /*046c*/ 	.word	0x0500000f


	//   ....[224]....
        /*0470*/ 	.word	0x0500000f


	//   ....[225]....
        /*0474*/ 	.word	0x0500000f


	//   ....[226]....
        /*0478*/ 	.word	0x0500000f


	//   ....[227]....
        /*047c*/ 	.word	0x0500000f


	//   ....[228]....
        /*0480*/ 	.word	0x0500000f


	//----- nvinfo : EIATTR_COOP_GROUP_INSTR_OFFSETS
	.align		4
.L_259:
        /*0484*/ 	.byte	0x04, 0x28
        /*0486*/ 	.short	(.L_261 - .L_260)


	//   ....[0]....
.L_260:
        /*0488*/ 	.word	0x00000080


	//   ....[1]....
        /*048c*/ 	.word	0x00000090


	//   ....[2]....
        /*0490*/ 	.word	0x000002d0


	//   ....[3]....
        /*0494*/ 	.word	0x00000430


	//   ....[4]....
        /*0498*/ 	.word	0x00000550


	//   ....[5]....
        /*049c*/ 	.word	0x000006b0


	//   ....[6]....
        /*04a0*/ 	.word	0x000012a0


	//   ....[7]....
        /*04a4*/ 	.word	0x000019e0


	//   ....[8]....
        /*04a8*/ 	.word	0x00001ed0


	//   ....[9]....
        /*04ac*/ 	.word	0x000026a0


	//   ....[10]....
        /*04b0*/ 	.word	0x00002710


	//   ....[11]....
        /*04b4*/ 	.word	0x000031c0


	//   ....[12]....
        /*04b8*/ 	.word	0x00003230


	//   ....[13]....
        /*04bc*/ 	.word	0x000047b0


	//   ....[14]....
        /*04c0*/ 	.word	0x00004b00


	//   ....[15]....
        /*04c4*/ 	.word	0x000053a0


	//   ....[16]....
        /*04c8*/ 	.word	0x000054b0


	//   ....[17]....
        /*04cc*/ 	.word	0x00005e10


	//   ....[18]....
        /*04d0*/ 	.word	0x00005e60


	//   ....[19]....
        /*04d4*/ 	.word	0x000080f0


	//   ....[20]....
        /*04d8*/ 	.word	0x00008130


	//   ....[21]....
        /*04dc*/ 	.word	0x00008160


	//   ....[22]....
        /*04e0*/ 	.word	0x00008170


	//   ....[23]....
        /*04e4*/ 	.word	0x000093f0


	//   ....[24]....
        /*04e8*/ 	.word	0x00009420


	//   ....[25]....
        /*04ec*/ 	.word	0x000094c0


	//   ....[26]....
        /*04f0*/ 	.word	0x000094e0


	//   ....[27]....
        /*04f4*/ 	.word	0x0000a0d0


	//   ....[28]....
        /*04f8*/ 	.word	0x0000a100


	//   ....[29]....
        /*04fc*/ 	.word	0x0000a130


	//   ....[30]....
        /*0500*/ 	.word	0x0000a160


	//   ....[31]....
        /*0504*/ 	.word	0x0000a5e0


	//   ....[32]....
        /*0508*/ 	.word	0x0000a620


	//   ....[33]....
        /*050c*/ 	.word	0x0000a640


	//   ....[34]....
        /*0510*/ 	.word	0x0000a680


	//   ....[35]....
        /*0514*/ 	.word	0x0000a6a0


	//   ....[36]....
        /*0518*/ 	.word	0x0000a6b0


	//   ....[37]....
        /*051c*/ 	.word	0x0000a6d0


	//   ....[38]....
        /*0520*/ 	.word	0x0000a6f0


	//   ....[39]....
        /*0524*/ 	.word	0x0000ad50


	//   ....[40]....
        /*0528*/ 	.word	0x0000ad90


	//   ....[41]....
        /*052c*/ 	.word	0x0000adc0


	//   ....[42]....
        /*0530*/ 	.word	0x0000adf0


	//   ....[43]....
        /*0534*/ 	.word	0x0000ae10


	//   ....[44]....
        /*0538*/ 	.word	0x0000ae20


	//   ....[45]....
        /*053c*/ 	.word	0x0000ae30


	//   ....[46]....
        /*0540*/ 	.word	0x0000ae50


	//   ....[47]....
        /*0544*/ 	.word	0x0000aff0


	//   ....[48]....
        /*0548*/ 	.word	0x0000c440


	//   ....[49]....
        /*054c*/ 	.word	0x0000c460


	//   ....[50]....
        /*0550*/ 	.word	0x0000c470


	//   ....[51]....
        /*0554*/ 	.word	0x0000c4f0


	//   ....[52]....
        /*0558*/ 	.word	0x0000c510


	//   ....[53]....
        /*055c*/ 	.word	0x0000c590


	//   ....[54]....
        /*0560*/ 	.word	0x0000c5b0


	//   ....[55]....
        /*0564*/ 	.word	0x0000c630


	//   ....[56]....
        /*0568*/ 	.word	0x0000c650


	//   ....[57]....
        /*056c*/ 	.word	0x0000c6d0


	//   ....[58]....
        /*0570*/ 	.word	0x0000c6f0


	//   ....[59]....
        /*0574*/ 	.word	0x0000c770


	//   ....[60]....
        /*0578*/ 	.word	0x0000c790


	//   ....[61]....
        /*057c*/ 	.word	0x0000c810


	//   ....[62]....
        /*0580*/ 	.word	0x0000c830


	//   ....[63]....
        /*0584*/ 	.word	0x0000c840


	//   ....[64]....
        /*0588*/ 	.word	0x0000d090


	//   ....[65]....
        /*058c*/ 	.word	0x0000d0b0


	//   ....[66]....
        /*0590*/ 	.word	0x0000d0d0


	//   ....[67]....
        /*0594*/ 	.word	0x0000d170


	//   ....[68]....
        /*0598*/ 	.word	0x0000d190


	//   ....[69]....
        /*059c*/ 	.word	0x0000d210


	//   ....[70]....
        /*05a0*/ 	.word	0x0000d230


	//   ....[71]....
        /*05a4*/ 	.word	0x0000d2b0


	//   ....[72]....
        /*05a8*/ 	.word	0x0000d2d0


	//   ....[73]....
        /*05ac*/ 	.word	0x0000d350


	//   ....[74]....
        /*05b0*/ 	.word	0x0000d370


	//   ....[75]....
        /*05b4*/ 	.word	0x0000d3f0


	//   ....[76]....
        /*05b8*/ 	.word	0x0000d410


	//   ....[77]....
        /*05bc*/ 	.word	0x0000d490


	//   ....[78]....
        /*05c0*/ 	.word	0x0000d4b0


	//   ....[79]....
        /*05c4*/ 	.word	0x0000d4c0


	//   ....[80]....
        /*05c8*/ 	.word	0x0000d4d0


	//   ....[81]....
        /*05cc*/ 	.word	0x0000d570


	//   ....[82]....
        /*05d0*/ 	.word	0x0000d5c0


	//   ....[83]....
        /*05d4*/ 	.word	0x0000d5e0


	//   ....[84]....
        /*05d8*/ 	.word	0x0000d600


	//   ....[85]....
        /*05dc*/ 	.word	0x0000d650


	//   ....[86]....
        /*05e0*/ 	.word	0x0000d670


	//   ....[87]....
        /*05e4*/ 	.word	0x0000d680


	//   ....[88]....
        /*05e8*/ 	.word	0x0000de20


	//   ....[89]....
        /*05ec*/ 	.word	0x0000de40


	//   ....[90]....
        /*05f0*/ 	.word	0x0000deb0


	//   ....[91]....
        /*05f4*/ 	.word	0x0000dec0


	//   ....[92]....
        /*05f8*/ 	.word	0x0000df00


	//   ....[93]....
        /*05fc*/ 	.word	0x0000df10


	//   ....[94]....
        /*0600*/ 	.word	0x0000df50


	//   ....[95]....
        /*0604*/ 	.word	0x0000df60


	//   ....[96]....
        /*0608*/ 	.word	0x0000dfa0


	//   ....[97]....
        /*060c*/ 	.word	0x0000dfb0


	//   ....[98]....
        /*0610*/ 	.word	0x0000dff0


	//   ....[99]....
        /*0614*/ 	.word	0x0000e000


	//   ....[100]....
        /*0618*/ 	.word	0x0000e040


	//   ....[101]....
        /*061c*/ 	.word	0x0000e050


	//   ....[102]....
        /*0620*/ 	.word	0x0000e060


	//   ....[103]....
        /*0624*/ 	.word	0x0000e0a0


	//   ....[104]....
        /*0628*/ 	.word	0x0000e360


	//   ....[105]....
        /*062c*/ 	.word	0x0000e380


	//   ....[106]....
        /*0630*/ 	.word	0x0000e3e0


	//   ....[107]....
        /*0634*/ 	.word	0x0000e3f0


	//   ....[108]....
        /*0638*/ 	.word	0x0000e440


	//   ....[109]....
        /*063c*/ 	.word	0x0000e450


	//   ....[110]....
        /*0640*/ 	.word	0x0000e4a0


	//   ....[111]....
        /*0644*/ 	.word	0x0000e4b0


	//   ....[112]....
        /*0648*/ 	.word	0x0000e500


	//   ....[113]....
        /*064c*/ 	.word	0x0000e510


	//   ....[114]....
        /*0650*/ 	.word	0x0000e560


	//   ....[115]....
        /*0654*/ 	.word	0x0000e570


	//   ....[116]....
        /*0658*/ 	.word	0x0000e5c0


	//   ....[117]....
        /*065c*/ 	.word	0x0000e5d0


	//   ....[118]....
        /*0660*/ 	.word	0x0000e5e0


	//   ....[119]....
        /*0664*/ 	.word	0x0000e630


	//   ....[120]....
        /*0668*/ 	.word	0x0000ec00


	//   ....[121]....
        /*066c*/ 	.word	0x0000ec10


	//   ....[122]....
        /*0670*/ 	.word	0x0000ec20


	//   ....[123]....
        /*0674*/ 	.word	0x0000ec30


	//   ....[124]....
        /*0678*/ 	.word	0x0000ec40


	//   ....[125]....
        /*067c*/ 	.word	0x0000ec90


	//   ....[126]....
        /*0680*/ 	.word	0x0000ece0


	//   ....[127]....
        /*0684*/ 	.word	0x0000ed10


	//   ....[128]....
        /*0688*/ 	.word	0x0000ed40


	//   ....[129]....
        /*068c*/ 	.word	0x0000ed70


	//   ....[130]....
        /*0690*/ 	.word	0x0000eda0


	//   ....[131]....
        /*0694*/ 	.word	0x0000edd0


	//   ....[132]....
        /*0698*/ 	.word	0x0000ee00


	//   ....[133]....
        /*069c*/ 	.word	0x0000ee30


	//   ....[134]....
        /*06a0*/ 	.word	0x0000ee60


	//   ....[135]....
        /*06a4*/ 	.word	0x0000ee90


	//   ....[136]....
        /*06a8*/ 	.word	0x0000f190


	//   ....[137]....
        /*06ac*/ 	.word	0x0000f380


	//   ....[138]....
        /*06b0*/ 	.word	0x0000f910


	//   ....[139]....
        /*06b4*/ 	.word	0x0000f9f0


	//   ....[140]....
        /*06b8*/ 	.word	0x0000fa90


	//   ....[141]....
        /*06bc*/ 	.word	0x0000faf0


	//   ....[142]....
        /*06c0*/ 	.word	0x0000fbe0


	//   ....[143]....
        /*06c4*/ 	.word	0x0000fc50


	//   ....[144]....
        /*06c8*/ 	.word	0x0000fd40


	//   ....[145]....
        /*06cc*/ 	.word	0x0000fdb0


	//   ....[146]....
        /*06d0*/ 	.word	0x0000fea0


	//   ....[147]....
        /*06d4*/ 	.word	0x0000ff10


	//   ....[148]....
        /*06d8*/ 	.word	0x00010000


	//   ....[149]....
        /*06dc*/ 	.word	0x00010070


	//   ....[150]....
        /*06e0*/ 	.word	0x00010160


	//   ....[151]....
        /*06e4*/ 	.word	0x000101d0


	//   ....[152]....
        /*06e8*/ 	.word	0x000102c0


	//   ....[153]....
        /*06ec*/ 	.word	0x00010330


	//   ....[154]....
        /*06f0*/ 	.word	0x00010410


	//   ....[155]....
        /*06f4*/ 	.word	0x000104a0


	//   ....[156]....
        /*06f8*/ 	.word	0x00010510


	//   ....[157]....
        /*06fc*/ 	.word	0x00010570


	//   ....[158]....
        /*0700*/ 	.word	0x00010670


	//   ....[159]....
        /*0704*/ 	.word	0x000106d0


	//   ....[160]....
        /*0708*/ 	.word	0x000107d0


	//   ....[161]....
        /*070c*/ 	.word	0x00010830


	//   ....[162]....
        /*0710*/ 	.word	0x00010930


	//   ....[163]....
        /*0714*/ 	.word	0x00010990


	//   ....[164]....
        /*0718*/ 	.word	0x00010a90


	//   ....[165]....
        /*071c*/ 	.word	0x00010af0


	//   ....[166]....
        /*0720*/ 	.word	0x00010bf0


	//   ....[167]....
        /*0724*/ 	.word	0x00010c50


	//   ....[168]....
        /*0728*/ 	.word	0x00010d50


	//   ....[169]....
        /*072c*/ 	.word	0x00010db0


	//   ....[170]....
        /*0730*/ 	.word	0x00010e50


	//   ....[171]....
        /*0734*/ 	.word	0x00010f10


	//   ....[172]....
        /*0738*/ 	.word	0x00010fe0


	//   ....[173]....
        /*073c*/ 	.word	0x00011040


	//   ....[174]....
        /*0740*/ 	.word	0x00011100


	//   ....[175]....
        /*0744*/ 	.word	0x00011160


	//   ....[176]....
        /*0748*/ 	.word	0x00011210


	//   ....[177]....
        /*074c*/ 	.word	0x00011290


	//   ....[178]....
        /*0750*/ 	.word	0x00011340


	//   ....[179]....
        /*0754*/ 	.word	0x00011470


	//   ....[180]....
        /*0758*/ 	.word	0x00011520


	//   ....[181]....
        /*075c*/ 	.word	0x000115a0


	//   ....[182]....
        /*0760*/ 	.word	0x00011660


	//   ....[183]....
        /*0764*/ 	.word	0x000116c0


	//   ....[184]....
        /*0768*/ 	.word	0x00011770


	//   ....[185]....
        /*076c*/ 	.word	0x000117d0


	//   ....[186]....
        /*0770*/ 	.word	0x00011880


	//   ....[187]....
        /*0774*/ 	.word	0x000118e0


	//   ....[188]....
        /*0778*/ 	.word	0x00011990


	//   ....[189]....
        /*077c*/ 	.word	0x000119f0


	//   ....[190]....
        /*0780*/ 	.word	0x00011aa0


	//   ....[191]....
        /*0784*/ 	.word	0x00011b00


	//   ....[192]....
        /*0788*/ 	.word	0x00011bb0


	//   ....[193]....
        /*078c*/ 	.word	0x00011c10


	//   ....[194]....
        /*0790*/ 	.word	0x00011cc0


	//   ....[195]....
        /*0794*/ 	.word	0x00011db0


	//   ....[196]....
        /*0798*/ 	.word	0x00011e50


	//   ....[197]....
        /*079c*/ 	.word	0x00011eb0


	//   ....[198]....
        /*07a0*/ 	.word	0x00011f70


	//   ....[199]....
        /*07a4*/ 	.word	0x00011fd0


	//   ....[200]....
        /*07a8*/ 	.word	0x00012090


	//   ....[201]....
        /*07ac*/ 	.word	0x000120f0


	//   ....[202]....
        /*07b0*/ 	.word	0x000121b0


	//   ....[203]....
        /*07b4*/ 	.word	0x00012210


	//   ....[204]....
        /*07b8*/ 	.word	0x000122d0


	//   ....[205]....
        /*07bc*/ 	.word	0x00012330


	//   ....[206]....
        /*07c0*/ 	.word	0x000123f0


	//   ....[207]....
        /*07c4*/ 	.word	0x00012450


	//   ....[208]....
        /*07c8*/ 	.word	0x00012510


	//   ....[209]....
        /*07cc*/ 	.word	0x00012570


	//   ....[210]....
        /*07d0*/ 	.word	0x00012630


	//   ....[211]....
        /*07d4*/ 	.word	0x00012720


	//   ....[212]....
        /*07d8*/ 	.word	0x000127d0


	//   ....[213]....
        /*07dc*/ 	.word	0x00012860


	//   ....[214]....
        /*07e0*/ 	.word	0x00012910


	//   ....[215]....
        /*07e4*/ 	.word	0x00012970


	//   ....[216]....
        /*07e8*/ 	.word	0x00012a20


	//   ....[217]....
        /*07ec*/ 	.word	0x00012a80


	//   ....[218]....
        /*07f0*/ 	.word	0x00012b40


	//   ....[219]....
        /*07f4*/ 	.word	0x00012ba0


	//   ....[220]....
        /*07f8*/ 	.word	0x00012c50


	//   ....[221]....
        /*07fc*/ 	.word	0x00012cb0


	//   ....[222]....
        /*0800*/ 	.word	0x00012d70


	//   ....[223]....
        /*0804*/ 	.word	0x00012dd0


	//   ....[224]....
        /*0808*/ 	.word	0x00012e80


	//   ....[225]....
        /*080c*/ 	.word	0x00012ee0


	//   ....[226]....
        /*0810*/ 	.word	0x00012fa0


	//   ....[227]....
        /*0814*/ 	.word	0x00013030


	//   ....[228]....
        /*0818*/ 	.word	0x00013150


	//----- nvinfo : EIATTR_REG_RECONFIG
	.align		4
.L_261:
        /*081c*/ 	.byte	0x01, 0x54
	.zero		2


	//----- nvinfo : EIATTR_SYSCALL_OFFSETS
	.align		4
        /*0820*/ 	.byte	0x04, 0x46
        /*0822*/ 	.short	(.L_263 - .L_262)


	//   ....[0]....
.L_262:
        /*0824*/ 	.word	0x00001480


	//   ....[1]....
        /*0828*/ 	.word	0x0000ba40


	//   ....[2]....
        /*082c*/ 	.word	0x0000bb90


	//   ....[3]....
        /*0830*/ 	.word	0x0000bc80


	//   ....[4]....
        /*0834*/ 	.word	0x0000cb60


	//----- nvinfo : EIATTR_MBARRIER_INSTR_OFFSETS
	.align		4
.L_263:
        /*0838*/ 	.byte	0x04, 0x39
        /*083a*/ 	.short	(.L_265 - .L_264)


	//   ....[0]....
.L_264:
        /*083c*/ 	.word	0x00000180
        /*0840*/ 	.word	0x000000ff
        /*0844*/ 	.word	0x00016800
        /*0848*/ 	.short	0x0100
        /*084a*/ 	.byte	0x08
	.zero		1


	//   ....[1]....
        /*084c*/ 	.word	0x00000190
        /*0850*/ 	.word	0x000000ff
        /*0854*/ 	.word	0x00016820
        /*0858*/ 	.short	0x0100
        /*085a*/ 	.byte	0x08
	.zero		1


	//   ....[2]....
        /*085c*/ 	.word	0x00000280
        /*0860*/ 	.word	0x000000ff
        /*0864*/ 	.word	0x00016830
        /*0868*/ 	.short	0x0100
        /*086a*/ 	.byte	0x08
	.zero		1


	//   ....[3]....
        /*086c*/ 	.word	0x00000290
        /*0870*/ 	.word	0x000000ff
        /*0874*/ 	.word	0x00016840
        /*0878*/ 	.short	0x0100
        /*087a*/ 	.byte	0x08
	.zero		1


	//   ....[4]....
        /*087c*/ 	.word	0x000002a0
        /*0880*/ 	.word	0x000000ff
        /*0884*/ 	.word	0x00016838
        /*0888*/ 	.short	0x0100
        /*088a*/ 	.byte	0x08
	.zero		1


	//   ....[5]....
        /*088c*/ 	.word	0x000002b0
        /*0890*/ 	.word	0x000000ff
        /*0894*/ 	.word	0x00016848
        /*0898*/ 	.short	0x0100
        /*089a*/ 	.byte	0x08
	.zero		1


	//   ....[6]....
        /*089c*/ 	.word	0x000003e0
        /*08a0*/ 	.word	0x000000ff
        /*08a4*/ 	.word	0x00016850
        /*08a8*/ 	.short	0x0100
        /*08aa*/ 	.byte	0x08
	.zero		1


	//   ....[7]....
        /*08ac*/ 	.word	0x000003f0
        /*08b0*/ 	.word	0x000000ff
        /*08b4*/ 	.word	0x00016860
        /*08b8*/ 	.short	0x0100
        /*08ba*/ 	.byte	0x08
	.zero		1


	//   ....[8]....
        /*08bc*/ 	.word	0x00000400
        /*08c0*/ 	.word	0x000000ff
        /*08c4*/ 	.word	0x00016858
        /*08c8*/ 	.short	0x0100
        /*08ca*/ 	.byte	0x08
	.zero		1


	//   ....[9]....
        /*08cc*/ 	.word	0x00000410
        /*08d0*/ 	.word	0x000000ff
        /*08d4*/ 	.word	0x00016868
        /*08d8*/ 	.short	0x0100
        /*08da*/ 	.byte	0x08
	.zero		1


	//   ....[10]....
        /*08dc*/ 	.word	0x00000500
        /*08e0*/ 	.word	0x000000ff
        /*08e4*/ 	.word	0x00016870
        /*08e8*/ 	.short	0x0100
        /*08ea*/ 	.byte	0x06
	.zero		1


	//   ....[11]....
        /*08ec*/ 	.word	0x00000510
        /*08f0*/ 	.word	0x000000ff
        /*08f4*/ 	.word	0x00016880
        /*08f8*/ 	.short	0x0100
        /*08fa*/ 	.byte	0x06
	.zero		1


	//   ....[12]....
        /*08fc*/ 	.word	0x00000520
        /*0900*/ 	.word	0x000000ff
        /*0904*/ 	.word	0x00016878
        /*0908*/ 	.short	0x0100
        /*090a*/ 	.byte	0x06
	.zero		1


	//   ....[13]....
        /*090c*/ 	.word	0x00000530
        /*0910*/ 	.word	0x000000ff
        /*0914*/ 	.word	0x00016888
        /*0918*/ 	.short	0x0100
        /*091a*/ 	.byte	0x06
	.zero		1


	//   ....[14]....
        /*091c*/ 	.word	0x00000660
        /*0920*/ 	.word	0x000000ff
        /*0924*/ 	.word	0x00016890
        /*0928*/ 	.short	0x0100
        /*092a*/ 	.byte	0x08
	.zero		1


	//   ....[15]....
        /*092c*/ 	.word	0x00000670
        /*0930*/ 	.word	0x000000ff
        /*0934*/ 	.word	0x000168a0
        /*0938*/ 	.short	0x0100
        /*093a*/ 	.byte	0x08
	.zero		1


	//   ....[16]....
        /*093c*/ 	.word	0x00000680
        /*0940*/ 	.word	0x000000ff
        /*0944*/ 	.word	0x00016898
        /*0948*/ 	.short	0x0100
        /*094a*/ 	.byte	0x08
	.zero		1


	//   ....[17]....
        /*094c*/ 	.word	0x00000690
        /*0950*/ 	.word	0x000000ff
        /*0954*/ 	.word	0x000168a8
        /*0958*/ 	.short	0x0100
        /*095a*/ 	.byte	0x08
	.zero		1


	//   ....[18]....
        /*095c*/ 	.word	0x000007d0
        /*0960*/ 	.word	0x000000ff
        /*0964*/ 	.word	0x000168b0
        /*0968*/ 	.short	0x0100
        /*096a*/ 	.byte	0x08
	.zero		1


	//   ....[19]....
        /*096c*/ 	.word	0x000007e0
        /*0970*/ 	.word	0x000000ff
        /*0974*/ 	.word	0x000168c0
        /*0978*/ 	.short	0x0100
        /*097a*/ 	.byte	0x08
	.zero		1


	//   ....[20]....
        /*097c*/ 	.word	0x000007f0
        /*0980*/ 	.word	0x000000ff
        /*0984*/ 	.word	0x000168b8
        /*0988*/ 	.short	0x0100
        /*098a*/ 	.byte	0x08
	.zero		1


	//   ....[21]....
        /*098c*/ 	.word	0x00000800
        /*0990*/ 	.word	0x000000ff
        /*0994*/ 	.word	0x000168c8
        /*0998*/ 	.short	0x0100
        /*099a*/ 	.byte	0x08
	.zero		1


	//   ....[22]....
        /*099c*/ 	.word	0x00001500
        /*09a0*/ 	.word	0x000000ff
        /*09a4*/ 	.word	0x00016800
        /*09a8*/ 	.short	0x010a
        /*09aa*/ 	.byte	0x2d
	.zero		1


	//   ....[23]....
        /*09ac*/ 	.word	0x00001580
        /*09b0*/ 	.word	0x00000000
        /*09b4*/ 	.word	0x00016830
        /*09b8*/ 	.short	0x010a
        /*09ba*/ 	.byte	0x3f
	.zero		1


	//   ....[24]....
        /*09bc*/ 	.word	0x000015c0
        /*09c0*/ 	.word	0x00000000
        /*09c4*/ 	.word	0x00016830
        /*09c8*/ 	.short	0x010a
        /*09ca*/ 	.byte	0x3f
	.zero		1


	//   ....[25]....
        /*09cc*/ 	.word	0x00002eb0
        /*09d0*/ 	.word	0x000000ff
        /*09d4*/ 	.word	0x00000000
        /*09d8*/ 	.short	0x0101
        /*09da*/ 	.byte	0x06
	.zero		1


	//   ....[26]....
        /*09dc*/ 	.word	0x00004000
        /*09e0*/ 	.word	0x000000ff
        /*09e4*/ 	.word	0x00016830
        /*09e8*/ 	.short	0x010a
        /*09ea*/ 	.byte	0x06
	.zero		1


	//   ....[27]....
        /*09ec*/ 	.word	0x00004040
        /*09f0*/ 	.word	0x000000ff
        /*09f4*/ 	.word	0x00016830
        /*09f8*/ 	.short	0x010a
        /*09fa*/ 	.byte	0x06
	.zero		1


	//   ....[28]....
        /*09fc*/ 	.word	0x00004250
        /*0a00*/ 	.word	0x000000ff
        /*0a04*/ 	.word	0x00016850
        /*0a08*/ 	.short	0x010a
        /*0a0a*/ 	.byte	0x06
	.zero		1


	//   ....[29]....
        /*0a0c*/ 	.word	0x00004290
        /*0a10*/ 	.word	0x000000ff
        /*0a14*/ 	.word	0x00016850
        /*0a18*/ 	.short	0x010a
        /*0a1a*/ 	.byte	0x06
	.zero		1


	//   ....[30]....
        /*0a1c*/ 	.word	0x00004f20
        /*0a20*/ 	.word	0x000000ff
        /*0a24*/ 	.word	0x00000000
        /*0a28*/ 	.short	0x0101
        /*0a2a*/ 	.byte	0x06
	.zero		1


	//   ....[31]....
        /*0a2c*/ 	.word	0x00006a00
        /*0a30*/ 	.word	0x000000ff
        /*0a34*/ 	.word	0x00000000
        /*0a38*/ 	.short	0x0101
        /*0a3a*/ 	.byte	0x06
	.zero		1


	//   ....[32]....
        /*0a3c*/ 	.word	0x00006ef0
        /*0a40*/ 	.word	0x000000ff
        /*0a44*/ 	.word	0x00016830
        /*0a48*/ 	.short	0x010a
        /*0a4a*/ 	.byte	0x06
	.zero		1


	//   ....[33]....
        /*0a4c*/ 	.word	0x00006f30
        /*0a50*/ 	.word	0x000000ff
        /*0a54*/ 	.word	0x00016830
        /*0a58*/ 	.short	0x010a
        /*0a5a*/ 	.byte	0x06
	.zero		1


	//   ....[34]....
        /*0a5c*/ 	.word	0x00007140
        /*0a60*/ 	.word	0x000000ff
        /*0a64*/ 	.word	0x00016850
        /*0a68*/ 	.short	0x010a
        /*0a6a*/ 	.byte	0x06
	.zero		1


	//   ....[35]....
        /*0a6c*/ 	.word	0x00007180
        /*0a70*/ 	.word	0x000000ff
        /*0a74*/ 	.word	0x00016850
        /*0a78*/ 	.short	0x010a
        /*0a7a*/ 	.byte	0x06
	.zero		1


	//   ....[36]....
        /*0a7c*/ 	.word	0x00007a60
        /*0a80*/ 	.word	0x000000ff
        /*0a84*/ 	.word	0x00000000
        /*0a88*/ 	.short	0x0101
        /*0a8a*/ 	.byte	0x06
	.zero		1


	//   ....[37]....
        /*0a8c*/ 	.word	0x00008f50
        /*0a90*/ 	.word	0x000000ff
        /*0a94*/ 	.word	0x00000000
        /*0a98*/ 	.short	0x0101
        /*0a9a*/ 	.byte	0x06
	.zero		1


	//   ....[38]....
        /*0a9c*/ 	.word	0x00009360
        /*0aa0*/ 	.word	0x000000ff
        /*0aa4*/ 	.word	0x00016850
        /*0aa8*/ 	.short	0x010a
        /*0aaa*/ 	.byte	0x05
	.zero		1


	//   ....[39]....
        /*0aac*/ 	.word	0x000093a0
        /*0ab0*/ 	.word	0x000000ff
        /*0ab4*/ 	.word	0x00016850
        /*0ab8*/ 	.short	0x010a
        /*0aba*/ 	.byte	0x05
	.zero		1


	//   ....[40]....
        /*0abc*/ 	.word	0x00009900
        /*0ac0*/ 	.word	0x000000ff
        /*0ac4*/ 	.word	0x00000000
        /*0ac8*/ 	.short	0x0101
        /*0aca*/ 	.byte	0x04
	.zero		1


	//   ....[41]....
        /*0acc*/ 	.word	0x0000a580
        /*0ad0*/ 	.word	0x0000001a
        /*0ad4*/ 	.word	0x00000000
        /*0ad8*/ 	.short	0x0101
        /*0ada*/ 	.byte	0x3f
	.zero		1


	//   ....[42]....
        /*0adc*/ 	.word	0x0000c1e0
        /*0ae0*/ 	.word	0x00000000
        /*0ae4*/ 	.word	0x00016840
        /*0ae8*/ 	.short	0x010a
        /*0aea*/ 	.byte	0x3f
	.zero		1


	//   ....[43]....
        /*0aec*/ 	.word	0x0000c940
        /*0af0*/ 	.word	0x00000000
        /*0af4*/ 	.word	0x00016830
        /*0af8*/ 	.short	0x0107
        /*0afa*/ 	.byte	0x3f
	.zero		1


	//   ....[44]....
        /*0afc*/ 	.word	0x0000ca00
        /*0b00*/ 	.word	0x00000000
        /*0b04*/ 	.word	0x00016830
        /*0b08*/ 	.short	0x0101
        /*0b0a*/ 	.byte	0x3f
	.zero		1


	//   ....[45]....
        /*0b0c*/ 	.word	0x0000d770
        /*0b10*/ 	.word	0x00000010
        /*0b14*/ 	.word	0x00016800
        /*0b18*/ 	.short	0x0107
        /*0b1a*/ 	.byte	0x3f
	.zero		1


	//   ....[46]....
        /*0b1c*/ 	.word	0x0000d860
        /*0b20*/ 	.word	0x00000010
        /*0b24*/ 	.word	0x00016800
        /*0b28*/ 	.short	0x0101
        /*0b2a*/ 	.byte	0x3f
	.zero		1


	//   ....[47]....
        /*0b2c*/ 	.word	0x0000d880
        /*0b30*/ 	.word	0x00000010
        /*0b34*/ 	.word	0x00016820
        /*0b38*/ 	.short	0x010a
        /*0b3a*/ 	.byte	0x3f
	.zero		1


	//   ....[48]....
        /*0b3c*/ 	.word	0x0000dc00
        /*0b40*/ 	.word	0x00000005
        /*0b44*/ 	.word	0x00016840
        /*0b48*/ 	.short	0x010a
        /*0b4a*/ 	.byte	0x3f
	.zero		1


	//   ....[49]....
        /*0b4c*/ 	.word	0x0000e120
        /*0b50*/ 	.word	0x00000005
        /*0b54*/ 	.word	0x00016830
        /*0b58*/ 	.short	0x0107
        /*0b5a*/ 	.byte	0x3f
	.zero		1


	//   ....[50]....
        /*0b5c*/ 	.word	0x0000e1e0
        /*0b60*/ 	.word	0x00000005
        /*0b64*/ 	.word	0x00016830
        /*0b68*/ 	.short	0x0101
        /*0b6a*/ 	.byte	0x3f
	.zero		1


	//   ....[51]....
        /*0b6c*/ 	.word	0x0000e240
        /*0b70*/ 	.word	0x00000005
        /*0b74*/ 	.word	0x00016860
        /*0b78*/ 	.short	0x010a
        /*0b7a*/ 	.byte	0x3f
	.zero		1


	//   ....[52]....
        /*0b7c*/ 	.word	0x0000e750
        /*0b80*/ 	.word	0x00000005
        /*0b84*/ 	.word	0x00016850
        /*0b88*/ 	.short	0x0107
        /*0b8a*/ 	.byte	0x3f
	.zero		1


	//   ....[53]....
        /*0b8c*/ 	.word	0x0000e8b0
        /*0b90*/ 	.word	0x00000005
        /*0b94*/ 	.word	0x00016850
        /*0b98*/ 	.short	0x0101
        /*0b9a*/ 	.byte	0x3f
	.zero		1


	//   ....[54]....
        /*0b9c*/ 	.word	0x0000eac0
        /*0ba0*/ 	.word	0x00000004
        /*0ba4*/ 	.word	0x00016860
        /*0ba8*/ 	.short	0x010a
        /*0baa*/ 	.byte	0x3f
	.zero		1


	//   ....[55]....
        /*0bac*/ 	.word	0x0000ef70
        /*0bb0*/ 	.word	0x00000004
        /*0bb4*/ 	.word	0x00016850
        /*0bb8*/ 	.short	0x0107
        /*0bba*/ 	.byte	0x3f
	.zero		1


	//   ....[56]....
        /*0bbc*/ 	.word	0x0000f030
        /*0bc0*/ 	.word	0x00000004
        /*0bc4*/ 	.word	0x00016850
        /*0bc8*/ 	.short	0x0101
        /*0bca*/ 	.byte	0x3f
	.zero		1


	//   ....[57]....
        /*0bcc*/ 	.word	0x0000f300
        /*0bd0*/ 	.word	0x00000005
        /*0bd4*/ 	.word	0x00016820
        /*0bd8*/ 	.short	0x010a
        /*0bda*/ 	.byte	0x3f
	.zero		1


	//   ....[58]....
        /*0bdc*/ 	.word	0x0000f480
        /*0be0*/ 	.word	0x00000003
        /*0be4*/ 	.word	0x00016840
        /*0be8*/ 	.short	0x010a
        /*0bea*/ 	.byte	0x3f
	.zero		1


	//   ....[59]....
        /*0bec*/ 	.word	0x0000f520
        /*0bf0*/ 	.word	0x00000005
        /*0bf4*/ 	.word	0x00016840
        /*0bf8*/ 	.short	0x010a
        /*0bfa*/ 	.byte	0x3f
	.zero		1


	//   ....[60]....
        /*0bfc*/ 	.word	0x0000f560
        /*0c00*/ 	.word	0x00000003
        /*0c04*/ 	.word	0x00016860
        /*0c08*/ 	.short	0x010a
        /*0c0a*/ 	.byte	0x3f
	.zero		1


	//   ....[61]....
        /*0c0c*/ 	.word	0x0000f5a0
        /*0c10*/ 	.word	0x00000005
        /*0c14*/ 	.word	0x00016860
        /*0c18*/ 	.short	0x010a
        /*0c1a*/ 	.byte	0x3f
	.zero		1


	//   ....[62]....
        /*0c1c*/ 	.word	0x0000f610
        /*0c20*/ 	.word	0x00000003
        /*0c24*/ 	.word	0x00016800
        /*0c28*/ 	.short	0x010a
        /*0c2a*/ 	.byte	0x3f
	.zero		1


	//   ....[63]....
        /*0c2c*/ 	.word	0x0000f660
        /*0c30*/ 	.word	0x00000000
        /*0c34*/ 	.word	0x00016830
        /*0c38*/ 	.short	0x010a
        /*0c3a*/ 	.byte	0x3f
	.zero		1


	//   ....[64]....
        /*0c3c*/ 	.word	0x0000f6c0
        /*0c40*/ 	.word	0x00000006
        /*0c44*/ 	.word	0x00016830
        /*0c48*/ 	.short	0x010a
        /*0c4a*/ 	.byte	0x3f
	.zero		1


	//   ....[65]....
        /*0c4c*/ 	.word	0x0000f720
        /*0c50*/ 	.word	0x00000006
        /*0c54*/ 	.word	0x00016850
        /*0c58*/ 	.short	0x010a
        /*0c5a*/ 	.byte	0x3f
	.zero		1


	//   ....[66]....
        /*0c5c*/ 	.word	0x0000f780
        /*0c60*/ 	.word	0x00000006
        /*0c64*/ 	.word	0x00016830
        /*0c68*/ 	.short	0x010a
        /*0c6a*/ 	.byte	0x3f
	.zero		1


	//   ....[67]....
        /*0c6c*/ 	.word	0x0000f7e0
        /*0c70*/ 	.word	0x00000006
        /*0c74*/ 	.word	0x00016850
        /*0c78*/ 	.short	0x010a
        /*0c7a*/ 	.byte	0x3f
	.zero		1


	//   ....[68]....
        /*0c7c*/ 	.word	0x0000f840
        /*0c80*/ 	.word	0x00000004
        /*0c84*/ 	.word	0x00016850
        /*0c88*/ 	.short	0x010a
        /*0c8a*/ 	.byte	0x3f
	.zero		1


	//   ....[69]....
        /*0c8c*/ 	.word	0x0000f940
        /*0c90*/ 	.word	0x00000000
        /*0c94*/ 	.word	0x00016840
        /*0c98*/ 	.short	0x010a
        /*0c9a*/ 	.byte	0x3f
	.zero		1


	//   ....[70]....
        /*0c9c*/ 	.word	0x00011370
        /*0ca0*/ 	.word	0x00000010
        /*0ca4*/ 	.word	0x00016820
        /*0ca8*/ 	.short	0x010a
        /*0caa*/ 	.byte	0x3f
	.zero		1


	//   ....[71]....
        /*0cac*/ 	.word	0x000113c0
        /*0cb0*/ 	.word	0x00000005
        /*0cb4*/ 	.word	0x00016840
        /*0cb8*/ 	.short	0x010a
        /*0cba*/ 	.byte	0x3f
	.zero		1


	//   ....[72]....
        /*0cbc*/ 	.word	0x00011d00
        /*0cc0*/ 	.word	0x00000005
        /*0cc4*/ 	.word	0x00016860
        /*0cc8*/ 	.short	0x010a
        /*0cca*/ 	.byte	0x3f
	.zero		1


	//   ....[73]....
        /*0ccc*/ 	.word	0x00012670
        /*0cd0*/ 	.word	0x00000004
        /*0cd4*/ 	.word	0x00016860
        /*0cd8*/ 	.short	0x010a
        /*0cda*/ 	.byte	0x3f
	.zero		1


	//   ....[74]....
        /*0cdc*/ 	.word	0x00013070
        /*0ce0*/ 	.word	0x00000005
        /*0ce4*/ 	.word	0x00016820
        /*0ce8*/ 	.short	0x010a
        /*0cea*/ 	.byte	0x3f
	.zero		1


	//   ....[75]....
        /*0cec*/ 	.word	0x00013210
        /*0cf0*/ 	.word	0x00000003
        /*0cf4*/ 	.word	0x00016840
        /*0cf8*/ 	.short	0x010a
        /*0cfa*/ 	.byte	0x3f
	.zero		1


	//   ....[76]....
        /*0cfc*/ 	.word	0x00013260
        /*0d00*/ 	.word	0x00000005
        /*0d04*/ 	.word	0x00016840
        /*0d08*/ 	.short	0x010a
        /*0d0a*/ 	.byte	0x3f
	.zero		1


	//   ....[77]....
        /*0d0c*/ 	.word	0x000132b0
        /*0d10*/ 	.word	0x00000003
        /*0d14*/ 	.word	0x00016860
        /*0d18*/ 	.short	0x010a
        /*0d1a*/ 	.byte	0x3f
	.zero		1


	//----- nvinfo : EIATTR_NUM_MBARRIERS
	.align		4
.L_265:
        /*0d1c*/ 	.byte	0x03, 0x38
        /*0d1e*/ 	.short	0x0016


	//----- nvinfo : EIATTR_EXIT_INSTR_OFFSETS
	.align		4
        /*0d20*/ 	.byte	0x04, 0x1c
        /*0d22*/ 	.short	(.L_267 - .L_266)


	//   ....[0]....
.L_266:
        /*0d24*/ 	.word	0x00000970


	//   ....[1]....
        /*0d28*/ 	.word	0x0000af60


	//   ....[2]....
        /*0d2c*/ 	.word	0x0000f5f0


	//----- nvinfo : EIATTR_MAX_THREADS
	.align		4
.L_267:
        /*0d30*/ 	.byte	0x04, 0x05
        /*0d32*/ 	.short	(.L_269 - .L_268)
.L_268:
        /*0d34*/ 	.word	0x00000200
        /*0d38*/ 	.word	0x00000001
        /*0d3c*/ 	.word	0x00000001


	//----- nvinfo : EIATTR_CRS_STACK_SIZE
	.align		4
.L_269:
        /*0d40*/ 	.byte	0x04, 0x1e
        /*0d42*/ 	.short	(.L_271 - .L_270)
.L_270:
        /*0d44*/ 	.word	0x00000000


	//----- nvinfo : EIATTR_CBANK_PARAM_SIZE
	.align		4
.L_271:
        /*0d48*/ 	.byte	0x03, 0x19
        /*0d4a*/ 	.short	0x0af0


	//----- nvinfo : EIATTR_PARAM_CBANK
	.align		4
        /*0d4c*/ 	.byte	0x04, 0x0a
        /*0d4e*/ 	.short	(.L_273 - .L_272)
	.align		4
.L_272:
        /*0d50*/ 	.word	index@(.nv.constant0._ZN7cutlass13device_kernelIN5flash11enable_sm90INS1_16FlashAttnFwdSm90INS1_25CollectiveMainloopFwdSm90ILi2EN4cute5tupleIJNS5_1CILi1EEES8_S8_EEENS6_IJNS7_ILi192EEENS7_ILi128EEENS7_ILi64EEEEEELi64ENS_10bfloat16_tEfNS_4arch4Sm90ELb1ELb0ELb1ELb0ELb1ELb0ELb0ELb1ELb1ELb1ELb0ELb0EEENS1_21CollectiveEpilogueFwdINS6_IJSA_SC_SB_EEES9_SE_SG_Li384ELb0ELb1ELb0ELb0EEENS1_30DynamicPersistentTileSchedulerILi384ELi128ELb0ELb1ELb1EEEEEEEEEvNT_6ParamsE)
        /*0d54*/ 	.short	0x0210
        /*0d56*/ 	.short	0x0af0


	//----- nvinfo : EIATTR_SW_WAR
	.align		4
.L_273:
        /*0d58*/ 	.byte	0x04, 0x36
        /*0d5a*/ 	.short	(.L_275 - .L_274)
.L_274:
        /*0d5c*/ 	.word	0x00000008
.L_275:


//--------------------- .nv.info._ZN7cutlass13device_kernelIN5flash11enable_sm90INS1_16FlashAttnFwdSm90INS1_25CollectiveMainloopFwdSm90ILi2EN4cute5tupleIJNS5_1CILi1EEES8_S8_EEENS6_IJNS7_ILi192EEENS7_ILi128EEENS7_ILi64EEEEEELi64ENS_10bfloat16_tEfNS_4arch4Sm90ELb1ELb0ELb1ELb1ELb1ELb0ELb0ELb1ELb1ELb1ELb0ELb0EEENS1_21CollectiveEpilogueFwdINS6_IJSA_SC_SB_EEES9_SE_SG_Li384ELb1ELb1ELb0ELb0EEENS1_36VarlenDynamicPersistentTileSchedulerILi192ELi128ELi384ELi128ELb0ELb1ELb1ELb1ELb1ELb1EEEEEEEEEvNT_6ParamsE --------------------------
	.section	.nv.info._ZN7cutlass13device_kernelIN5flash11enable_sm90INS1_16FlashAttnFwdSm90INS1_25CollectiveMainloopFwdSm90ILi2EN4cute5tupleIJNS5_1CILi1EEES8_S8_EEENS6_IJNS7_ILi192EEENS7_ILi128EEENS7_ILi64EEEEEELi64ENS_10bfloat16_tEfNS_4arch4Sm90ELb1ELb0ELb1ELb1ELb1ELb0ELb0ELb1ELb1ELb1ELb0ELb0EEENS1_21CollectiveEpilogueFwdINS6_IJSA_SC_SB_EEES9_SE_SG_Li384ELb1ELb1ELb0ELb0EEENS1_36VarlenDynamicPersistentTileSchedulerILi192ELi128ELi384ELi128ELb0ELb1ELb1ELb1ELb1ELb1EEEEEEEEEvNT_6ParamsE,"",@"SHT_CUDA_INFO"
	.sectionflags	@""
	.align	4


	//----- nvinfo : EIATTR_CUDA_API_VERSION
	.align		4
        /*0000*/ 	.byte	0x04, 0x37
        /*0002*/ 	.short	(.L_277 - .L_276)
.L_276:
        /*0004*/ 	.word	0x00000082


	//----- nvinfo : EIATTR_KPARAM_INFO
	.align		4
.L_277:
        /*0008*/ 	.byte	0x04, 0x17
        /*000a*/ 	.short	(.L_279 - .L_278)
.L_278:
        /*000c*/ 	.word	0x00000000
        /*0010*/ 	.short	0x0000
        /*0012*/ 	.short	0x0070
        /*0014*/ 	.byte	0x00, 0xf0, 0x01, 0x2a


	//----- nvinfo : EIATTR_SPARSE_MMA_MASK
	.align		4
.L_279:
        /*0018*/ 	.byte	0x03, 0x50
        /*001a*/ 	.short	0x0000


	//----- nvinfo : EIATTR_MAXREG_COUNT
	.align		4
        /*001c*/ 	.byte	0x03, 0x1b
        /*001e*/ 	.short	0x0080


	//----- nvinfo : EIATTR_NUM_BARRIERS
	.align		4
        /*0020*/ 	.byte	0x02, 0x4c
        /*0022*/ 	.byte	0x10
	.zero		1


	//----- nvinfo : EIATTR_EXTERNS
	.align		4
        /*0024*/ 	.byte	0x04, 0x0f
        /*0026*/ 	.short	(.L_281 - .L_280)


	//   ....[0]....
	.align		4
.L_280:
        /*0028*/ 	.word	index@(__assertfail)


	//----- nvinfo : EIATTR_ANNOTATIONS
	.align		4
.L_281:
        /*002c*/ 	.byte	0x04, 0x55
        /*002e*/ 	.short	(.L_283 - .L_282)


	//   ....[0]....
.L_282:
        /* <DEDUP_REMOVED lines=30> */


	//----- nvinfo : EIATTR_MERCURY_ISA_VERSION
	.align		4
.L_283:
        /*01f8*/ 	.byte	0x03, 0x5f
        /*01fa*/ 	.short	0x0101


	//----- nvinfo : EIATTR_UNUSED_LOAD_BYTE_OFFSET
	.align		4
        /*01fc*/ 	.byte	0x04, 0x44
        /*01fe*/ 	.short	(.L_285 - .L_284)


	//   ....[0]....
.L_284:
        /*0200*/ 	.word	0x00000970
        /*0204*/ 	.word	0x0000fff0


	//   ....[1]....
        /*0208*/ 	.word	0x00009c50
        /*020c*/ 	.word	0x0000fff0


	//----- nvinfo : EIATTR_INT_WARP_WIDE_INSTR_OFFSETS
	.align		4
.L_285:
        /*0210*/ 	.byte	0x04, 0x31
        /*0212*/ 	.short	(.L_287 - .L_286)


	//   ....[0]....
.L_286:
        /*0214*/ 	.word	0x000000c0


	//   ....[1]....
        /*0218*/ 	.word	0x000000d0


	//   ....[2]....
        /*021c*/ 	.word	0x00000170


	//   ....[3]....
        /*0220*/ 	.word	0x0000c8b0


	//   ....[4]....
        /*0224*/ 	.word	0x0000c940


	//   ....[5]....
        /*0228*/ 	.word	0x0000fb30


	//   ....[6]....
        /*022c*/ 	.word	0x0000fbc0


	//----- nvinfo : EIATTR_COOP_GROUP_MASK_REGIDS
	.align		4
.L_287:
        /*0230*/ 	.byte	0x04, 0x29
        /*0232*/ 	.short	(.L_289 - .L_288)


	//   ....[0]....
.L_288:
        /*0234*/ 	.word	0xffffffff


	//   ....[1]....
        /*0238*/ 	.word	0xffffffff


	//   ....[2]....
        /*023c*/ 	.word	0xffffffff


	//   ....[3]....
        /*0240*/ 	.word	0xffffffff


	//   ....[4]....
        /*0244*/ 	.word	0xffffffff


	//   ....[5]....
        /*0248*/ 	.word	0xffffffff


	//   ....[6]....
        /*024c*/ 	.word	0xffffffff


	//   ....[7]....
        /*0250*/ 	.word	0xffffffff


	//   ....[8]....
        /*0254*/ 	.word	0xffffffff


	//   ....[9]....
        /*0258*/ 	.word	0xffffffff


	//   ....[10]....
        /*025c*/ 	.word	0xffffffff


	//   ....[11]....
        /*0260*/ 	.word	0xffffffff


	//   ....[12]....
        /*0264*/ 	.word	0xffffffff


	//   ....[13]....
        /*0268*/ 	.word	0xffffffff


	//   ....[14]....
        /*026c*/ 	.word	0xffffffff


	//   ....[15]....
        /*0270*/ 	.word	0xffffffff


	//   ....[16]....
        /*0274*/ 	.word	0xffffffff


	//   ....[17]....
        /*0278*/ 	.word	0xffffffff


	//   ....[18]....
        /*027c*/ 	.word	0xffffffff


	//   ....[19]....
        /*0280*/ 	.word	0xffffffff


	//   ....[20]....
        /*0284*/ 	.word	0xffffffff


	//   ....[21]....
        /*0288*/ 	.word	0xffffffff


	//   ....[22]....
        /*028c*/ 	.word	0xffffffff


	//   ....[23]....
        /*0290*/ 	.word	0xffffffff


	//   ....[24]....
        /*0294*/ 	.word	0xffffffff


	//   ....[25]....
        /*0298*/ 	.word	0xffffffff


	//   ....[26]....
        /*029c*/ 	.word	0xffffffff


	//   ....[27]....
        /*02a0*/ 	.word	0xffffffff


	//   ....[28]....
        /*02a4*/ 	.word	0xffffffff


	//   ....[29]....
        /*02a8*/ 	.word	0xffffffff


	//   ....[30]....
        /*02ac*/ 	.word	0xffffffff


	//   ....[31]....
        /*02b0*/ 	.word	0xffffffff


	//   ....[32]....
        /*02b4*/ 	.word	0xffffffff


	//   ....[33]....
        /*02b8*/ 	.word	0xffffffff


	//   ....[34]....
        /*02bc*/ 	.word	0xffffffff


	//   ....[35]....
        /*02c0*/ 	.word	0xffffffff


	//   ....[36]....
        /*02c4*/ 	.word	0xffffffff


	//   ....[37]....
        /*02c8*/ 	.word	0xffffffff


	//   ....[38]....
        /*02cc*/ 	.word	0xffffffff


	//   ....[39]....
        /*02d0*/ 	.word	0xffffffff


	//   ....[40]....
        /*02d4*/ 	.word	0xffffffff


	//   ....[41]....
        /*02d8*/ 	.word	0xffffffff


	//   ....[42]....
        /*02dc*/ 	.word	0xffffffff


	//   ....[43]....
        /*02e0*/ 	.word	0xffffffff


	//   ....[44]....
        /*02e4*/ 	.word	0xffffffff


	//   ....[45]....
        /*02e8*/ 	.word	0xffffffff


	//   ....[46]....
        /*02ec*/ 	.word	0xffffffff


	//   ....[47]....
        /*02f0*/ 	.word	0xffffffff


	//   ....[48]....
        /*02f4*/ 	.word	0xffffffff


	//   ....[49]....
        /*02f8*/ 	.word	0xffffffff


	//   ....[50]....
        /*02fc*/ 	.word	0xffffffff


	//   ....[51]....
        /*0300*/ 	.word	0xffffffff


	//   ....[52]....
        /*0304*/ 	.word	0xffffffff


	//   ....[53]....
        /*0308*/ 	.word	0xffffffff


	//   ....[54]....
        /*030c*/ 	.word	0xffffffff


	//   ....[55]....
        /*0310*/ 	.word	0xffffffff


	//   ....[56]....
        /*0314*/ 	.word	0xffffffff


	//   ....[57]....
        /*0318*/ 	.word	0xffffffff


	//   ....[58]....
        /*031c*/ 	.word	0xffffffff


	//   ....[59]....
        /*0320*/ 	.word	0xffffffff


	//   ....[60]....
        /*0324*/ 	.word	0xffffffff


	//   ....[61]....
        /*0328*/ 	.word	0xffffffff


	//   ....[62]....
        /*032c*/ 	.word	0xffffffff


	//   ....[63]....
        /*0330*/ 	.word	0xffffffff


	//   ....[64]....
        /*0334*/ 	.word	0xffffffff


	//   ....[65]....
        /*0338*/ 	.word	0xffffffff


	//   ....[66]....
        /*033c*/ 	.word	0xffffffff


	//   ....[67]....
        /*0340*/ 	.word	0xffffffff


	//   ....[68]....
        /*0344*/ 	.word	0xffffffff


	//   ....[69]....
        /*0348*/ 	.word	0xffffffff


	//   ....[70]....
        /*034c*/ 	.word	0xffffffff


	//   ....[71]....
        /*0350*/ 	.word	0xffffffff


	//   ....[72]....
        /*0354*/ 	.word	0xffffffff


	//   ....[73]....
        /*0358*/ 	.word	0xffffffff


	//   ....[74]....
        /*035c*/ 	.word	0xffffffff


	//   ....[75]....
        /*0360*/ 	.word	0xffffffff


	//   ....[76]....
        /*0364*/ 	.word	0xffffffff


	//   ....[77]....
        /*0368*/ 	.word	0xffffffff


	//   ....[78]....
        /*036c*/ 	.word	0xffffffff


	//   ....[79]....
        /*0370*/ 	.word	0xffffffff


	//   ....[80]....
        /*0374*/ 	.word	0xffffffff


	//   ....[81]....
        /*0378*/ 	.word	0xffffffff


	//   ....[82]....
        /*037c*/ 	.word	0xffffffff


	//   ....[83]....
        /*0380*/ 	.word	0xffffffff


	//   ....[84]....
        /*0384*/ 	.word	0xffffffff


	//   ....[85]....
        /*0388*/ 	.word	0xffffffff


	//   ....[86]....
        /*038c*/ 	.word	0xffffffff


	//   ....[87]....
        /*0390*/ 	.word	0xffffffff


	//   ....[88]....
        /*0394*/ 	.word	0xffffffff


	//   ....[89]....
        /*0398*/ 	.word	0xffffffff


	//   ....[90]....
        /*039c*/ 	.word	0xffffffff


	//   ....[91]....
        /*03a0*/ 	.word	0xffffffff


	//   ....[92]....
        /*03a4*/ 	.word	0xffffffff


	//   ....[93]....
        /*03a8*/ 	.word	0xffffffff


	//   ....[94]....
        /*03ac*/ 	.word	0xffffffff


	//   ....[95]....
        /*03b0*/ 	.word	0xffffffff


	//   ....[96]....
        /*03b4*/ 	.word	0xffffffff


	//   ....[97]....
        /*03b8*/ 	.word	0xffffffff


	//   ....[98]....
        /*03bc*/ 	.word	0xffffffff


	//   ....[99]....
        /*03c0*/ 	.word	0xffffffff


	//   ....[100]....
        /*03c4*/ 	.word	0xffffffff


	//   ....[101]....
        /*03c8*/ 	.word	0xffffffff


	//   ....[102]....
        /*03cc*/ 	.word	0xffffffff


	//   ....[103]....
        /*03d0*/ 	.word	0xffffffff


	//   ....[104]....
        /*03d4*/ 	.word	0xffffffff


	//   ....[105]....
        /*03d8*/ 	.word	0xffffffff


	//   ....[106]....
        /*03dc*/ 	.word	0xffffffff


	//   ....[107]....
        /*03e0*/ 	.word	0xffffffff


	//   ....[108]....
        /*03e4*/ 	.word	0xffffffff


	//   ....[109]....
        /*03e8*/ 	.word	0xffffffff


	//   ....[110]....
        /*03ec*/ 	.word	0xffffffff


	//   ....[111]....
        /*03f0*/ 	.word	0xffffffff


	//   ....[112]....
        /*03f4*/ 	.word	0xffffffff


	//   ....[113]....
        /*03f8*/ 	.word	0xffffffff


	//   ....[114]....
        /*03fc*/ 	.word	0xffffffff


	//   ....[115]....
        /*0400*/ 	.word	0xffffffff


	//   ....[116]....
        /*0404*/ 	.word	0xffffffff


	//   ....[117]....
        /*0408*/ 	.word	0xffffffff


	//   ....[118]....
        /*040c*/ 	.word	0xffffffff


	//   ....[119]....
        /*0410*/ 	.word	0xffffffff


	//   ....[120]....
        /*0414*/ 	.word	0xffffffff


	//   ....[121]....
        /*0418*/ 	.word	0xffffffff


	//   ....[122]....
        /*041c*/ 	.word	0xffffffff


	//   ....[123]....
        /*0420*/ 	.word	0xffffffff


	//   ....[124]....
        /*0424*/ 	.word	0xffffffff


	//   ....[125]....
        /*0428*/ 	.word	0xffffffff


	//   ....[126]....
        /*042c*/ 	.word	0xffffffff


	//   ....[127]....
        /*0430*/ 	.word	0xffffffff


	//   ....[128]....
        /*0434*/ 	.word	0xffffffff


	//   ....[129]....
        /*0438*/ 	.word	0xffffffff


	//   ....[130]....
        /*043c*/ 	.word	0xffffffff


	//   ....[131]....
        /*0440*/ 	.word	0xffffffff


	//   ....[132]....
        /*0444*/ 	.word	0xffffffff


	//   ....[133]....
        /*0448*/ 	.word	0xffffffff


	//   ....[134]....
        /*044c*/ 	.word	0xffffffff


	//   ....[135]....
        /*0450*/ 	.word	0xffffffff


	//   ....[136]....
        /*0454*/ 	.word	0xffffffff


	//   ....[137]....
        /*0458*/ 	.word	0xffffffff


	//   ....[138]....
        /*045c*/ 	.word	0xffffffff


	//   ....[139]....
        /*0460*/ 	.word	0xffffffff


	//   ....[140]....
        /*0464*/ 	.word	0xffffffff


	//   ....[141]....
        /*0468*/ 	.word	0xffffffff


	//   ....[142]....
        /*046c*/ 	.word	0xffffffff


	//   ....[143]....
        /*0470*/ 	.word	0xffffffff


	//   ....[144]....
        /*0474*/ 	.word	0xffffffff


	//   ....[145]....
        /*0478*/ 	.word	0xffffffff


	//   ....[146]....
        /*047c*/ 	.word	0xffffffff


	//   ....[147]....
        /*0480*/ 	.word	0xffffffff


	//   ....[148]....
        /*0484*/ 	.word	0xffffffff


	//   ....[149]....
        /*0488*/ 	.word	0xffffffff


	//   ....[150]....
        /*048c*/ 	.word	0xffffffff


	//   ....[151]....
        /*0490*/ 	.word	0xffffffff


	//   ....[152]....
        /*0494*/ 	.word	0xffffffff


	//   ....[153]....
        /*0498*/ 	.word	0xffffffff


	//   ....[154]....
        /*049c*/ 	.word	0xffffffff


	//   ....[155]....
        /*04a0*/ 	.word	0xffffffff


	//   ....[156]....
        /*04a4*/ 	.word	0xffffffff


	//   ....[157]....
        /*04a8*/ 	.word	0xffffffff


	//   ....[158]....
        /*04ac*/ 	.word	0xffffffff


	//   ....[159]....
        /*04b0*/ 	.word	0xffffffff


	//   ....[160]....
        /*04b4*/ 	.word	0xffffffff


	//   ....[161]....
        /*04b8*/ 	.word	0xffffffff


	//   ....[162]....
        /*04bc*/ 	.word	0xffffffff


	//   ....[163]....
        /*04c0*/ 	.word	0xffffffff


	//   ....[164]....
        /*04c4*/ 	.word	0xffffffff


	//   ....[165]....
        /*04c8*/ 	.word	0xffffffff


	//   ....[166]....
        /*04cc*/ 	.word	0xffffffff


	//   ....[167]....
        /*04d0*/ 	.word	0xffffffff


	//   ....[168]....
        /*04d4*/ 	.word	0xffffffff


	//   ....[169]....
        /*04d8*/ 	.word	0x0500000f


	//   ....[170]....
        /*04dc*/ 	.word	0x0500000f


	//   ....[171]....
        /*04e0*/ 	.word	0x0500000f


	//   ....[172]....
        /*04e4*/ 	.word	0x0500000f


	//   ....[173]....
        /*04e8*/ 	.word	0x0500000f


	//   ....[174]....
        /*04ec*/ 	.word	0x0500000f


	//   ....[175]....
        /*04f0*/ 	.word	0x0500000f


	//   ....[176]....
        /*04f4*/ 	.word	0x0500000f


	//   ....[177]....
        /*04f8*/ 	.word	0x0500000f


	//   ....[178]....
        /*04fc*/ 	.word	0x0500000f


	//   ....[179]....
        /*0500*/ 	.word	0x0500000f


	//   ....[180]....
        /*0504*/ 	.word	0x0500000f


	//   ....[181]....
        /*0508*/ 	.word	0x0500000f


	//   ....[182]....
        /*050c*/ 	.word	0x0500000f


	//   ....[183]....
        /*0510*/ 	.word	0x0500000f


	//   ....[184]....
        /*0514*/ 	.word	0x0500000f


	//   ....[185]....
        /*0518*/ 	.word	0x0500000f


	//   ....[186]....
        /*051c*/ 	.word	0x0500000f


	//   ....[187]....
        /*0520*/ 	.word	0x0500000f


	//   ....[188]....
        /*0524*/ 	.word	0x0500000f


	//   ....[189]....
        /*0528*/ 	.word	0x0500000f


	//   ....[190]....
        /*052c*/ 	.word	0x0500000f


	//   ....[191]....
        /*0530*/ 	.word	0x0500000f


	//   ....[192]....
        /*0534*/ 	.word	0x0500000f


	//   ....[193]....
        /*0538*/ 	.word	0x0500000f


	//   ....[194]....
        /*053c*/ 	.word	0x0500000f


	//   ....[195]....
        /*0540*/ 	.word	0x0500000f


	//   ....[196]....
        /*0544*/ 	.word	0x0500000f


	//   ....[197]....
        /*0548*/ 	.word	0x0500000f


	//   ....[198]....
        /*054c*/ 	.word	0x0500000f


	//   ....[199]....
        /*0550*/ 	.word	0x0500000f


	//   ....[200]....
        /*0554*/ 	.word	0x0500000f


	//   ....[201]....
        /*0558*/ 	.word	0x0500000f


	//   ....[202]....
        /*055c*/ 	.word	0x0500000f


	//   ....[203]....
        /*0560*/ 	.word	0x0500000f


	//   ....[204]....
        /*0564*/ 	.word	0x0500000f


	//   ....[205]....
        /*0568*/ 	.word	0x0500000f


	//   ....[206]....
        /*056c*/ 	.word	0x0500000f


	//   ....[207]....
        /*0570*/ 	.word	0x0500000f


	//   ....[208]....
        /*0574*/ 	.word	0x0500000f


	//   ....[209]....
        /*0578*/ 	.word	0x0500000f


	//   ....[210]....
        /*057c*/ 	.word	0x0500000f


	//   ....[211]....
        /*0580*/ 	.word	0x0500000f


	//   ....[212]....
        /*0584*/ 	.word	0x0500000f


	//   ....[213]....
        /*0588*/ 	.word	0x0500000f


	//   ....[214]....
        /*058c*/ 	.word	0x0500000f


	//   ....[215]....
        /*0590*/ 	.word	0x0500000f


	//   ....[216]....
        /*0594*/ 	.word	0x0500000f


	//   ....[217]....
        /*0598*/ 	.word	0x0500000f


	//   ....[218]....
        /*059c*/ 	.word	0x0500000f


	//   ....[219]....
        /*05a0*/ 	.word	0x0500000f


	//   ....[220]....
        /*05a4*/ 	.word	0x0500000f


	//   ....[221]....
        /*05a8*/ 	.word	0x0500000f


	//   ....[222]....
        /*05ac*/ 	.word	0x0500000f


	//   ....[223]....
        /*05b0*/ 	.word	0x0500000f


	//   ....[224]....
        /*05b4*/ 	.word	0x0500000f


	//   ....[225]....
        /*05b8*/ 	.word	0x0500000f


	//   ....[226]....
        /*05bc*/ 	.word	0x0500000f


	//   ....[227]....
        /*05c0*/ 	.word	0x0500000f


	//   ....[228]....
        /*05c4*/ 	.word	0x0500000f


	//   ....[229]....
        /*05c8*/ 	.word	0x0500000f


	//   ....[230]....
        /*05cc*/ 	.word	0x0500000f


	//   ....[231]....
        /*05d0*/ 	.word	0x0500000f


	//   ....[232]....
        /*05d4*/ 	.word	0x0500000f


	//   ....[233]....
        /*05d8*/ 	.word	0x0500000f


	//   ....[234]....
        /*05dc*/ 	.word	0x0500000f


	//   ....[235]....
        /*05e0*/ 	.word	0x0500000f


	//   ....[236]....
        /*05e4*/ 	.word	0x0500000f


	//   ....[237]....
        /*05e8*/ 	.word	0x0500000f


	//   ....[238]....
        /*05ec*/ 	.word	0x0500000f


	//   ....[239]....
        /*05f0*/ 	.word	0x0500000f


	//   ....[240]....
        /*05f4*/ 	.word	0x0500000f


	//   ....[241]....
        /*05f8*/ 	.word	0x0500000f


	//   ....[242]....
        /*05fc*/ 	.word	0x0500000f


	//   ....[243]....
        /*0600*/ 	.word	0x0500000f


	//   ....[244]....
        /*0604*/ 	.word	0x0500000f


	//   ....[245]....
        /*0608*/ 	.word	0x0500000f


	//   ....[246]....
        /*060c*/ 	.word	0x0500000f


	//   ....[247]....
        /*0610*/ 	.word	0x0500000f


	//   ....[248]....
        /*0614*/ 	.word	0x0500000f


	//   ....[249]....
        /*0618*/ 	.word	0x0500000f


	//   ....[250]....
        /*061c*/ 	.word	0x0500000f


	//   ....[251]....
        /*0620*/ 	.word	0x0500000f


	//   ....[252]....
        /*0624*/ 	.word	0x0500000f


	//   ....[253]....
        /*0628*/ 	.word	0x0500000f


	//   ....[254]....
        /*062c*/ 	.word	0x0500000f


	//   ....[255]....
        /*0630*/ 	.word	0x0500000f


	//   ....[0]....
        /*0634*/ 	.word	0x0500000f


	//   ....[1]....
        /*0638*/ 	.word	0x0500000f


	//   ....[2]....
        /*063c*/ 	.word	0x0500000f


	//   ....[3]....
        /*0640*/ 	.word	0x0500000f


	//   ....[4]....
        /*0644*/ 	.word	0x0500000f


	//   ....[5]....
        /*0648*/ 	.word	0x0500000f


	//   ....[6]....
        /*064c*/ 	.word	0x0500000f


	//   ....[7]....
        /*0650*/ 	.word	0x0500000f


	//   ....[8]....
        /*0654*/ 	.word	0x0500000f


	//   ....[9]....
        /*0658*/ 	.word	0x0500000f


	//   ....[10]....
        /*065c*/ 	.word	0x0500000f


	//   ....[11]....
        /*0660*/ 	.word	0x0500000f


	//   ....[12]....
        /*0664*/ 	.word	0x0500000f


	//   ....[13]....
        /*0668*/ 	.word	0x0500000f


	//   ....[14]....
        /*066c*/ 	.word	0x0500000f


	//   ....[15]....
        /*0670*/ 	.word	0x0500000f


	//   ....[16]....
        /*0674*/ 	.word	0x0500000f


	//   ....[17]....
        /*0678*/ 	.word	0x0500000f


	//   ....[18]....
        /*067c*/ 	.word	0x0500000f


	//   ....[19]....
        /*0680*/ 	.word	0x0500000f


	//----- nvinfo : EIATTR_COOP_GROUP_INSTR_OFFSETS
	.align		4
.L_289:
        /*0684*/ 	.byte	0x04, 0x28
        /*0686*/ 	.short	(.L_291 - .L_290)


	//   ....[0]....
.L_290:
        /*0688*/ 	.word	0x00000080


	//   ....[1]....
        /*068c*/ 	.word	0x00000090


	//   ....[2]....
        /*0690*/ 	.word	0x000002d0


	//   ....[3]....
        /*0694*/ 	.word	0x00000430


	//   ....[4]....
        /*0698*/ 	.word	0x00000550


	//   ....[5]....
        /*069c*/ 	.word	0x000006b0


	//   ....[6]....
        /*06a0*/ 	.word	0x00001470


	//   ....[7]....
        /*06a4*/ 	.word	0x00001bb0


	//   ....[8]....
        /*06a8*/ 	.word	0x00002060


	//   ....[9]....
        /*06ac*/ 	.word	0x00002820


	//   ....[10]....
        /*06b0*/ 	.word	0x000028a0


	//   ....[11]....
        /*06b4*/ 	.word	0x00003340


	//   ....[12]....
        /*06b8*/ 	.word	0x000033b0


	//   ....[13]....
        /*06bc*/ 	.word	0x00004920


	//   ....[14]....
        /*06c0*/ 	.word	0x00004c60


	//   ....[15]....
        /*06c4*/ 	.word	0x00005510


	//   ....[16]....
        /*06c8*/ 	.word	0x00005620


	//   ....[17]....
        /*06cc*/ 	.word	0x00005f80


	//   ....[18]....
        /*06d0*/ 	.word	0x00005fd0


	//   ....[19]....
        /*06d4*/ 	.word	0x00008220


	//   ....[20]....
        /*06d8*/ 	.word	0x00008260


	//   ....[21]....
        /*06dc*/ 	.word	0x00008290


	//   ....[22]....
        /*06e0*/ 	.word	0x000082a0


	//   ....[23]....
        /*06e4*/ 	.word	0x00009520


	//   ....[24]....
        /*06e8*/ 	.word	0x00009550


	//   ....[25]....
        /*06ec*/ 	.word	0x000095f0


	//   ....[26]....
        /*06f0*/ 	.word	0x00009610


	//   ....[27]....
        /*06f4*/ 	.word	0x0000a3d0


	//   ....[28]....
        /*06f8*/ 	.word	0x0000a410


	//   ....[29]....
        /*06fc*/ 	.word	0x0000a450


	//   ....[30]....
        /*0700*/ 	.word	0x0000a480


	//   ....[31]....
        /*0704*/ 	.word	0x0000a940


	//   ....[32]....
        /*0708*/ 	.word	0x0000a980


	//   ....[33]....
        /*070c*/ 	.word	0x0000a9a0


	//   ....[34]....
        /*0710*/ 	.word	0x0000a9d0


	//   ....[35]....
        /*0714*/ 	.word	0x0000a9f0


	//   ....[36]....
        /*0718*/ 	.word	0x0000aa10


	//   ....[37]....
        /*071c*/ 	.word	0x0000aa40


	//   ....[38]....
        /*0720*/ 	.word	0x0000aa70


	//   ....[39]....
        /*0724*/ 	.word	0x0000b300


	//   ....[40]....
        /*0728*/ 	.word	0x0000b330


	//   ....[41]....
        /*072c*/ 	.word	0x0000b370


	//   ....[42]....
        /*0730*/ 	.word	0x0000b3a0


	//   ....[43]....
        /*0734*/ 	.word	0x0000b3b0


	//   ....[44]....
        /*0738*/ 	.word	0x0000b3c0


	//   ....[45]....
        /*073c*/ 	.word	0x0000b3d0


	//   ....[46]....
        /*0740*/ 	.word	0x0000b3f0


	//   ....[47]....
        /*0744*/ 	.word	0x0000b540


	//   ....[48]....
        /*0748*/ 	.word	0x0000b730


	//   ....[49]....
        /*074c*/ 	.word	0x0000b760


	//   ....[50]....
        /*0750*/ 	.word	0x0000b790


	//   ....[51]....
        /*0754*/ 	.word	0x0000b7c0


	//   ....[52]....
        /*0758*/ 	.word	0x0000b7f0


	//   ....[53]....
        /*075c*/ 	.word	0x0000b820


	//   ....[54]....
        /*0760*/ 	.word	0x0000b970


	//   ....[55]....
        /*0764*/ 	.word	0x0000b9a0


	//   ....[56]....
        /*0768*/ 	.word	0x0000b9d0


	//   ....[57]....
        /*076c*/ 	.word	0x0000ba00


	//   ....[58]....
        /*0770*/ 	.word	0x0000ba30


	//   ....[59]....
        /*0774*/ 	.word	0x0000ba60


	//   ....[60]....
        /*0778*/ 	.word	0x0000baf0


	//   ....[61]....
        /*077c*/ 	.word	0x0000bb50


	//   ....[62]....
        /*0780*/ 	.word	0x0000bbe0


	//   ....[63]....
        /*0784*/ 	.word	0x0000d4c0


	//   ....[64]....
        /*0788*/ 	.word	0x0000d4e0


	//   ....[65]....
        /*078c*/ 	.word	0x0000d570


	//   ....[66]....
        /*0790*/ 	.word	0x0000d590


	//   ....[67]....
        /*0794*/ 	.word	0x0000d610


	//   ....[68]....
        /*0798*/ 	.word	0x0000d630


	//   ....[69]....
        /*079c*/ 	.word	0x0000d6b0


	//   ....[70]....
        /*07a0*/ 	.word	0x0000d6d0


	//   ....[71]....
        /*07a4*/ 	.word	0x0000d750


	//   ....[72]....
        /*07a8*/ 	.word	0x0000d770


	//   ....[73]....
        /*07ac*/ 	.word	0x0000d7f0


	//   ....[74]....
        /*07b0*/ 	.word	0x0000d810


	//   ....[75]....
        /*07b4*/ 	.word	0x0000d890


	//   ....[76]....
        /*07b8*/ 	.word	0x0000d8b0


	//   ....[77]....
        /*07bc*/ 	.word	0x0000d8c0


	//   ....[78]....
        /*07c0*/ 	.word	0x0000d8d0


	//   ....[79]....
        /*07c4*/ 	.word	0x0000e1d0


	//   ....[80]....
        /*07c8*/ 	.word	0x0000e200


	//   ....[81]....
        /*07cc*/ 	.word	0x0000e2a0


	//   ....[82]....
        /*07d0*/ 	.word	0x0000e2c0


	//   ....[83]....
        /*07d4*/ 	.word	0x0000e340


	//   ....[84]....
        /*07d8*/ 	.word	0x0000e360


	//   ....[85]....
        /*07dc*/ 	.word	0x0000e3e0


	//   ....[86]....
        /*07e0*/ 	.word	0x0000e400


	//   ....[87]....
        /*07e4*/ 	.word	0x0000e480


	//   ....[88]....
        /*07e8*/ 	.word	0x0000e4a0


	//   ....[89]....
        /*07ec*/ 	.word	0x0000e520


	//   ....[90]....
        /*07f0*/ 	.word	0x0000e540


	//   ....[91]....
        /*07f4*/ 	.word	0x0000e5c0


	//   ....[92]....
        /*07f8*/ 	.word	0x0000e5e0


	//   ....[93]....
        /*07fc*/ 	.word	0x0000e5f0


	//   ....[94]....
        /*0800*/ 	.word	0x0000e660


	//   ....[95]....
        /*0804*/ 	.word	0x0000e6b0


	//   ....[96]....
        /*0808*/ 	.word	0x0000e6e0


	//   ....[97]....
        /*080c*/ 	.word	0x0000e770


	//   ....[98]....
        /*0810*/ 	.word	0x0000e780


	//   ....[99]....
        /*0814*/ 	.word	0x0000e7f0


	//   ....[100]....
        /*0818*/ 	.word	0x0000e800


	//   ....[101]....
        /*081c*/ 	.word	0x0000e840


	//   ....[102]....
        /*0820*/ 	.word	0x0000e860


	//   ....[103]....
        /*0824*/ 	.word	0x0000efe0


	//   ....[104]....
        /*0828*/ 	.word	0x0000f010


	//   ....[105]....
        /*082c*/ 	.word	0x0000f060


	//   ....[106]....
        /*0830*/ 	.word	0x0000f070


	//   ....[107]....
        /*0834*/ 	.word	0x0000f0b0


	//   ....[108]....
        /*0838*/ 	.word	0x0000f0c0


	//   ....[109]....
        /*083c*/ 	.word	0x0000f100


	//   ....[110]....
        /*0840*/ 	.word	0x0000f110


	//   ....[111]....
        /*0844*/ 	.word	0x0000f150


	//   ....[112]....
        /*0848*/ 	.word	0x0000f160


	//   ....[113]....
        /*084c*/ 	.word	0x0000f1a0


	//   ....[114]....
        /*0850*/ 	.word	0x0000f1b0


	//   ....[115]....
        /*0854*/ 	.word	0x0000f1f0


	//   ....[116]....
        /*0858*/ 	.word	0x0000f200


	//   ....[117]....
        /*085c*/ 	.word	0x0000f210


	//   ....[118]....
        /*0860*/ 	.word	0x0000f250


	//   ....[119]....
        /*0864*/ 	.word	0x0000f500


	//   ....[120]....
        /*0868*/ 	.word	0x0000f530


	//   ....[121]....
        /*086c*/ 	.word	0x0000f590


	//   ....[122]....
        /*0870*/ 	.word	0x0000f5a0


	//   ....[123]....
        /*0874*/ 	.word	0x0000f5f0


	//   ....[124]....
        /*0878*/ 	.word	0x0000f600


	//   ....[125]....
        /*087c*/ 	.word	0x0000f650


	//   ....[126]....
        /*0880*/ 	.word	0x0000f660


	//   ....[127]....
        /*0884*/ 	.word	0x0000f6b0


	//   ....[128]....
        /*0888*/ 	.word	0x0000f6c0


	//   ....[129]....
        /*088c*/ 	.word	0x0000f710


	//   ....[130]....
        /*0890*/ 	.word	0x0000f720


	//   ....[131]....
        /*0894*/ 	.word	0x0000f770


	//   ....[132]....
        /*0898*/ 	.word	0x0000f780


	//   ....[133]....
        /*089c*/ 	.word	0x0000f790


	//   ....[134]....
        /*08a0*/ 	.word	0x0000f7d0


	//   ....[135]....
        /*08a4*/ 	.word	0x0000fd90


	//   ....[136]....
        /*08a8*/ 	.word	0x0000fdc0


	//   ....[137]....
        /*08ac*/ 	.word	0x0000fde0


	//   ....[138]....
        /*08b0*/ 	.word	0x0000fdf0


	//   ....[139]....
        /*08b4*/ 	.word	0x0000fe00


	//   ....[140]....
        /*08b8*/ 	.word	0x0000fe10


	//   ....[141]....
        /*08bc*/ 	.word	0x0000fe30


	//   ....[142]....
        /*08c0*/ 	.word	0x0000fe80


	//   ....[143]....
        /*08c4*/ 	.word	0x0000fea0


	//   ....[144]....
        /*08c8*/ 	.word	0x0000fee0


	//   ....[145]....
        /*08cc*/ 	.word	0x0000ff00


	//   ....[146]....
        /*08d0*/ 	.word	0x0000ff40


	//   ....[147]....
        /*08d4*/ 	.word	0x0000ff60


	//   ....[148]....
        /*08d8*/ 	.word	0x0000ffb0


	//   ....[149]....
        /*08dc*/ 	.word	0x0000ffe0


	//   ....[150]....
        /*08e0*/ 	.word	0x00010040


	//   ....[151]....
        /*08e4*/ 	.word	0x000103b0


	//   ....[152]....
        /*08e8*/ 	.word	0x00010410


	//   ....[153]....
        /*08ec*/ 	.word	0x00010440


	//   ....[154]....
        /*08f0*/ 	.word	0x00010470


	//   ....[155]....
        /*08f4*/ 	.word	0x00010480


	//   ....[156]....
        /*08f8*/ 	.word	0x000104b0


	//   ....[157]....
        /*08fc*/ 	.word	0x000104e0


	//   ....[158]....
        /*0900*/ 	.word	0x00010510


	//   ....[159]....
        /*0904*/ 	.word	0x00010690


	//   ....[160]....
        /*0908*/ 	.word	0x000106c0


	//   ....[161]....
        /*090c*/ 	.word	0x000106f0


	//   ....[162]....
        /*0910*/ 	.word	0x00010720


	//   ....[163]....
        /*0914*/ 	.word	0x00010750


	//   ....[164]....
        /*0918*/ 	.word	0x00010780


	//   ....[165]....
        /*091c*/ 	.word	0x00010840


	//   ....[166]....
        /*0920*/ 	.word	0x00010860


	//   ....[167]....
        /*0924*/ 	.word	0x000108d0


	//   ....[168]....
        /*0928*/ 	.word	0x00010f70


	//   ....[169]....
        /*092c*/ 	.word	0x00011510


	//   ....[170]....
        /*0930*/ 	.word	0x00011600


	//   ....[171]....
        /*0934*/ 	.word	0x000116a0


	//   ....[172]....
        /*0938*/ 	.word	0x00011700


	//   ....[173]....
        /*093c*/ 	.word	0x000117f0


	//   ....[174]....
        /*0940*/ 	.word	0x00011860


	//   ....[175]....
        /*0944*/ 	.word	0x00011950


	//   ....[176]....
        /*0948*/ 	.word	0x000119c0


	//   ....[177]....
        /*094c*/ 	.word	0x00011ab0


	//   ....[178]....
        /*0950*/ 	.word	0x00011b20


	//   ....[179]....
        /*0954*/ 	.word	0x00011c10


	//   ....[180]....
        /*0958*/ 	.word	0x00011c80


	//   ....[181]....
        /*095c*/ 	.word	0x00011d70


	//   ....[182]....
        /*0960*/ 	.word	0x00011de0


	//   ....[183]....
        /*0964*/ 	.word	0x00011ed0


	//   ....[184]....
        /*0968*/ 	.word	0x00011f40


	//   ....[185]....
        /*096c*/ 	.word	0x00012020


	//   ....[186]....
        /*0970*/ 	.word	0x000120d0


	//   ....[187]....
        /*0974*/ 	.word	0x00012140


	//   ....[188]....
        /*0978*/ 	.word	0x000121a0


	//   ....[189]....
        /*097c*/ 	.word	0x00012290


	//   ....[190]....
        /*0980*/ 	.word	0x000122f0


	//   ....[191]....
        /*0984*/ 	.word	0x000123f0


	//   ....[192]....
        /*0988*/ 	.word	0x00012450


	//   ....[193]....
        /*098c*/ 	.word	0x00012550


	//   ....[194]....
        /*0990*/ 	.word	0x000125b0


	//   ....[195]....
        /*0994*/ 	.word	0x000126b0


	//   ....[196]....
        /*0998*/ 	.word	0x00012710


	//   ....[197]....
        /*099c*/ 	.word	0x00012810


	//   ....[198]....
        /*09a0*/ 	.word	0x00012870


	//   ....[199]....
        /*09a4*/ 	.word	0x00012970


	//   ....[200]....
        /*09a8*/ 	.word	0x000129d0


	//   ....[201]....
        /*09ac*/ 	.word	0x00012ae0


	//   ....[202]....
        /*09b0*/ 	.word	0x00012b40


	//   ....[203]....
        /*09b4*/ 	.word	0x00012c00


	//   ....[204]....
        /*09b8*/ 	.word	0x00012c60


	//   ....[205]....
        /*09bc*/ 	.word	0x00012d60


	//   ....[206]....
        /*09c0*/ 	.word	0x00012dc0


	//   ....[207]....
        /*09c4*/ 	.word	0x00012e90


	//   ....[208]....
        /*09c8*/ 	.word	0x00012ef0


	//   ....[209]....
        /*09cc*/ 	.word	0x00012fb0


	//   ....[210]....
        /*09d0*/ 	.word	0x000130f0


	//   ....[211]....
        /*09d4*/ 	.word	0x00013190


	//   ....[212]....
        /*09d8*/ 	.word	0x00013200


	//   ....[213]....
        /*09dc*/ 	.word	0x000132b0


	//   ....[214]....
        /*09e0*/ 	.word	0x00013310


	//   ....[215]....
        /*09e4*/ 	.word	0x000133c0


	//   ....[216]....
        /*09e8*/ 	.word	0x00013420


	//   ....[217]....
        /*09ec*/ 	.word	0x000134d0


	//   ....[218]....
        /*09f0*/ 	.word	0x00013530


	//   ....[219]....
        /*09f4*/ 	.word	0x000135e0


	//   ....[220]....
        /*09f8*/ 	.word	0x00013640


	//   ....[221]....
        /*09fc*/ 	.word	0x000136f0


	//   ....[222]....
        /*0a00*/ 	.word	0x00013750


	//   ....[223]....
        /*0a04*/ 	.word	0x00013800


	//   ....[224]....
        /*0a08*/ 	.word	0x00013860


	//   ....[225]....
        /*0a0c*/ 	.word	0x00013910


	//   ....[226]....
        /*0a10*/ 	.word	0x00013a00


	//   ....[227]....
        /*0a14*/ 	.word	0x00013ab0


	//   ....[228]....
        /*0a18*/ 	.word	0x00013b10


	//   ....[229]....
        /*0a1c*/ 	.word	0x00013bd0


	//   ....[230]....
        /*0a20*/ 	.word	0x00013c30


	//   ....[231]....
        /*0a24*/ 	.word	0x00013cf0


	//   ....[232]....
        /*0a28*/ 	.word	0x00013d50


	//   ....[233]....
        /*0a2c*/ 	.word	0x00013e10


	//   ....[234]....
        /*0a30*/ 	.word	0x00013e70


	//   ....[235]....
        /*0a34*/ 	.word	0x00013f30


	//   ....[236]....
        /*0a38*/ 	.word	0x00013f90


	//   ....[237]....
        /*0a3c*/ 	.word	0x00014050


	//   ....[238]....
        /*0a40*/ 	.word	0x000140b0


	//   ....[239]....
        /*0a44*/ 	.word	0x00014170


	//   ....[240]....
        /*0a48*/ 	.word	0x000141d0


	//   ....[241]....
        /*0a4c*/ 	.word	0x00014280


	//   ....[242]....
        /*0a50*/ 	.word	0x00014370


	//   ....[243]....
        /*0a54*/ 	.word	0x00014430


	//   ....[244]....
        /*0a58*/ 	.word	0x00014490


	//   ....[245]....
        /*0a5c*/ 	.word	0x00014540


	//   ....[246]....
        /*0a60*/ 	.word	0x000145a0


	//   ....[247]....
        /*0a64*/ 	.word	0x00014660


	//   ....[248]....
        /*0a68*/ 	.word	0x000146c0


	//   ....[249]....
        /*0a6c*/ 	.word	0x00014780


	//   ....[250]....
        /*0a70*/ 	.word	0x000147e0


	//   ....[251]....
        /*0a74*/ 	.word	0x000148a0


	//   ....[252]....
        /*0a78*/ 	.word	0x00014900


	//   ....[253]....
        /*0a7c*/ 	.word	0x000149c0


	//   ....[254]....
        /*0a80*/ 	.word	0x00014a20


	//   ....[255]....
        /*0a84*/ 	.word	0x00014ae0


	//   ....[0]....
        /*0a88*/ 	.word	0x00014b40


	//   ....[1]....
        /*0a8c*/ 	.word	0x00014be0


	//   ....[2]....
        /*0a90*/ 	.word	0x00014c70


	//   ....[3]....
        /*0a94*/ 	.word	0x00014d10


	//   ....[4]....
        /*0a98*/ 	.word	0x00014e30


	//   ....[5]....
        /*0a9c*/ 	.word	0x00014ea0


	//   ....[6]....
        /*0aa0*/ 	.word	0x00014f10


	//   ....[7]....
        /*0aa4*/ 	.word	0x00014f80


	//   ....[8]....
        /*0aa8*/ 	.word	0x00014ff0


	//   ....[9]....
        /*0aac*/ 	.word	0x00015070


	//   ....[10]....
        /*0ab0*/ 	.word	0x00015100


	//   ....[11]....
        /*0ab4*/ 	.word	0x00015190


	//   ....[12]....
        /*0ab8*/ 	.word	0x00015200


	//   ....[13]....
        /*0abc*/ 	.word	0x00015270


	//   ....[14]....
        /*0ac0*/ 	.word	0x000152e0


	//   ....[15]....
        /*0ac4*/ 	.word	0x00015360


	//   ....[16]....
        /*0ac8*/ 	.word	0x000153d0


	//   ....[17]....
        /*0acc*/ 	.word	0x00015470


	//   ....[18]....
        /*0ad0*/ 	.word	0x00015500


	//   ....[19]....
        /*0ad4*/ 	.word	0x00015620


	//----- nvinfo : EIATTR_REG_RECONFIG
	.align		4
.L_291:
        /*0ad8*/ 	.byte	0x01, 0x54
	.zero		2


	//----- nvinfo : EIATTR_SYSCALL_OFFSETS
	.align		4
        /*0adc*/ 	.byte	0x04, 0x46
        /*0ade*/ 	.short	(.L_293 - .L_292)


	//   ....[0]....
.L_292:
        /*0ae0*/ 	.word	0x00001650


	//   ....[1]....
        /*0ae4*/ 	.word	0x0000caa0


	//   ....[2]....
        /*0ae8*/ 	.word	0x0000cbf0


	//   ....[3]....
        /*0aec*/ 	.word	0x0000cce0


	//   ....[4]....
        /*0af0*/ 	.word	0x0000dce0


	//----- nvinfo : EIATTR_MBARRIER_INSTR_OFFSETS
	.align		4
.L_293:
        /*0af4*/ 	.byte	0x04, 0x39
        /*0af6*/ 	.short	(.L_295 - .L_294)


	//   ....[0]....
.L_294:
        /*0af8*/ 	.word	0x00000180
        /*0afc*/ 	.word	0x000000ff
        /*0b00*/ 	.word	0x00016800
        /*0b04*/ 	.short	0x0100
        /*0b06*/ 	.byte	0x08
	.zero		1


	//   ....[1]....
        /*0b08*/ 	.word	0x00000190
        /*0b0c*/ 	.word	0x000000ff
        /*0b10*/ 	.word	0x00016820
        /*0b14*/ 	.short	0x0100
        /*0b16*/ 	.byte	0x08
	.zero		1


	//   ....[2]....
        /*0b18*/ 	.word	0x00000280
        /*0b1c*/ 	.word	0x000000ff
        /*0b20*/ 	.word	0x00016830
        /*0b24*/ 	.short	0x0100
        /*0b26*/ 	.byte	0x08
	.zero		1


	//   ....[3]....
        /*0b28*/ 	.word	0x00000290
        /*0b2c*/ 	.word	0x000000ff
        /*0b30*/ 	.word	0x00016840
        /*0b34*/ 	.short	0x0100
        /*0b36*/ 	.byte	0x08
	.zero		1


	//   ....[4]....
        /*0b38*/ 	.word	0x000002a0
        /*0b3c*/ 	.word	0x000000ff
        /*0b40*/ 	.word	0x00016838
        /*0b44*/ 	.short	0x0100
        /*0b46*/ 	.byte	0x08
	.zero		1


	//   ....[5]....
        /*0b48*/ 	.word	0x000002b0
        /*0b4c*/ 	.word	0x000000ff
        /*0b50*/ 	.word	0x00016848
        /*0b54*/ 	.short	0x0100
        /*0b56*/ 	.byte	0x08
	.zero		1


	//   ....[6]....
        /*0b58*/ 	.word	0x000003e0
        /*0b5c*/ 	.word	0x000000ff
        /*0b60*/ 	.word	0x00016850
        /*0b64*/ 	.short	0x0100
        /*0b66*/ 	.byte	0x08
	.zero		1


	//   ....[7]....
        /*0b68*/ 	.word	0x000003f0
        /*0b6c*/ 	.word	0x000000ff
        /*0b70*/ 	.word	0x00016860
        /*0b74*/ 	.short	0x0100
        /*0b76*/ 	.byte	0x08
	.zero		1


	//   ....[8]....
        /*0b78*/ 	.word	0x00000400
        /*0b7c*/ 	.word	0x000000ff
        /*0b80*/ 	.word	0x00016858
        /*0b84*/ 	.short	0x0100
        /*0b86*/ 	.byte	0x08
	.zero		1


	//   ....[9]....
        /*0b88*/ 	.word	0x00000410
        /*0b8c*/ 	.word	0x000000ff
        /*0b90*/ 	.word	0x00016868
        /*0b94*/ 	.short	0x0100
        /*0b96*/ 	.byte	0x08
	.zero		1


	//   ....[10]....
        /*0b98*/ 	.word	0x00000500
        /*0b9c*/ 	.word	0x000000ff
        /*0ba0*/ 	.word	0x00016870
        /*0ba4*/ 	.short	0x0100
        /*0ba6*/ 	.byte	0x06
	.zero		1


	//   ....[11]....
        /*0ba8*/ 	.word	0x00000510
        /*0bac*/ 	.word	0x000000ff
        /*0bb0*/ 	.word	0x00016880
        /*0bb4*/ 	.short	0x0100
        /*0bb6*/ 	.byte	0x06
	.zero		1


	//   ....[12]....
        /*0bb8*/ 	.word	0x00000520
        /*0bbc*/ 	.word	0x000000ff
        /*0bc0*/ 	.word	0x00016878
        /*0bc4*/ 	.short	0x0100
        /*0bc6*/ 	.byte	0x06
	.zero		1


	//   ....[13]....
        /*0bc8*/ 	.word	0x00000530
        /*0bcc*/ 	.word	0x000000ff
        /*0bd0*/ 	.word	0x00016888
        /*0bd4*/ 	.short	0x0100
        /*0bd6*/ 	.byte	0x06
	.zero		1


	//   ....[14]....
        /*0bd8*/ 	.word	0x00000660
        /*0bdc*/ 	.word	0x000000ff
        /*0be0*/ 	.word	0x00016890
        /*0be4*/ 	.short	0x0100
        /*0be6*/ 	.byte	0x08
	.zero		1


	//   ....[15]....
        /*0be8*/ 	.word	0x00000670
        /*0bec*/ 	.word	0x000000ff
        /*0bf0*/ 	.word	0x000168a0
        /*0bf4*/ 	.short	0x0100
        /*0bf6*/ 	.byte	0x08
	.zero		1


	//   ....[16]....
        /*0bf8*/ 	.word	0x00000680
        /*0bfc*/ 	.word	0x000000ff
        /*0c00*/ 	.word	0x00016898
        /*0c04*/ 	.short	0x0100
        /*0c06*/ 	.byte	0x08
	.zero		1


	//   ....[17]....
        /*0c08*/ 	.word	0x00000690
        /*0c0c*/ 	.word	0x000000ff
        /*0c10*/ 	.word	0x000168a8
        /*0c14*/ 	.short	0x0100
        /*0c16*/ 	.byte	0x08
	.zero		1


	//   ....[18]....
        /*0c18*/ 	.word	0x000007d0
        /*0c1c*/ 	.word	0x000000ff
        /*0c20*/ 	.word	0x000168b0
        /*0c24*/ 	.short	0x0100
        /*0c26*/ 	.byte	0x08
	.zero		1


	//   ....[19]....
        /*0c28*/ 	.word	0x000007e0
        /*0c2c*/ 	.word	0x000000ff
        /*0c30*/ 	.word	0x000168c0
        /*0c34*/ 	.short	0x0100
        /*0c36*/ 	.byte	0x08
	.zero		1


	//   ....[20]....
        /*0c38*/ 	.word	0x000007f0
        /*0c3c*/ 	.word	0x000000ff
        /*0c40*/ 	.word	0x000168b8
        /*0c44*/ 	.short	0x0100
        /*0c46*/ 	.byte	0x08
	.zero		1


	//   ....[21]....
        /*0c48*/ 	.word	0x00000800
        /*0c4c*/ 	.word	0x000000ff
        /*0c50*/ 	.word	0x000168c8
        /*0c54*/ 	.short	0x0100
        /*0c56*/ 	.byte	0x08
	.zero		1


	//   ....[22]....
        /*0c58*/ 	.word	0x000016d0
        /*0c5c*/ 	.word	0x000000ff
        /*0c60*/ 	.word	0x00016800
        /*0c64*/ 	.short	0x010a
        /*0c66*/ 	.byte	0x2d
	.zero		1


	//   ....[23]....
        /*0c68*/ 	.word	0x00001750
        /*0c6c*/ 	.word	0x00000000
        /*0c70*/ 	.word	0x00016830
        /*0c74*/ 	.short	0x010a
        /*0c76*/ 	.byte	0x3f
	.zero		1


	//   ....[24]....
        /*0c78*/ 	.word	0x00001790
        /*0c7c*/ 	.word	0x00000000
        /*0c80*/ 	.word	0x00016830
        /*0c84*/ 	.short	0x010a
        /*0c86*/ 	.byte	0x3f
	.zero		1


	//   ....[25]....
        /*0c88*/ 	.word	0x00003060
        /*0c8c*/ 	.word	0x000000ff
        /*0c90*/ 	.word	0x00000000
        /*0c94*/ 	.short	0x0101
        /*0c96*/ 	.byte	0x06
	.zero		1


	//   ....[26]....
        /*0c98*/ 	.word	0x00004170
        /*0c9c*/ 	.word	0x000000ff
        /*0ca0*/ 	.word	0x00016830
        /*0ca4*/ 	.short	0x010a
        /*0ca6*/ 	.byte	0x06
	.zero		1


	//   ....[27]....
        /*0ca8*/ 	.word	0x000041b0
        /*0cac*/ 	.word	0x000000ff
        /*0cb0*/ 	.word	0x00016830
        /*0cb4*/ 	.short	0x010a
        /*0cb6*/ 	.byte	0x06
	.zero		1


	//   ....[28]....
        /*0cb8*/ 	.word	0x000043c0
        /*0cbc*/ 	.word	0x000000ff
        /*0cc0*/ 	.word	0x00016850
        /*0cc4*/ 	.short	0x010a
        /*0cc6*/ 	.byte	0x06
	.zero		1


	//   ....[29]....
        /*0cc8*/ 	.word	0x00004400
        /*0ccc*/ 	.word	0x000000ff
        /*0cd0*/ 	.word	0x00016850
        /*0cd4*/ 	.short	0x010a
        /*0cd6*/ 	.byte	0x06
	.zero		1


	//   ....[30]....
        /*0cd8*/ 	.word	0x00005080
        /*0cdc*/ 	.word	0x000000ff
        /*0ce0*/ 	.word	0x00000000
        /*0ce4*/ 	.short	0x0101
        /*0ce6*/ 	.byte	0x06
	.zero		1


	//   ....[31]....
        /*0ce8*/ 	.word	0x00006b70
        /*0cec*/ 	.word	0x000000ff
        /*0cf0*/ 	.word	0x00000000
        /*0cf4*/ 	.short	0x0101
        /*0cf6*/ 	.byte	0x06
	.zero		1


	//   ....[32]....
        /*0cf8*/ 	.word	0x00007050
        /*0cfc*/ 	.word	0x000000ff
        /*0d00*/ 	.word	0x00016830
        /*0d04*/ 	.short	0x010a
        /*0d06*/ 	.byte	0x06
	.zero		1


	//   ....[33]....
        /*0d08*/ 	.word	0x00007090
        /*0d0c*/ 	.word	0x000000ff
        /*0d10*/ 	.word	0x00016830
        /*0d14*/ 	.short	0x010a
        /*0d16*/ 	.byte	0x06
	.zero		1


	//   ....[34]....
        /*0d18*/ 	.word	0x00007270
        /*0d1c*/ 	.word	0x000000ff
        /*0d20*/ 	.word	0x00016850
        /*0d24*/ 	.short	0x010a
        /*0d26*/ 	.byte	0x06
	.zero		1


	//   ....[35]....
        /*0d28*/ 	.word	0x000072b0
        /*0d2c*/ 	.word	0x000000ff
        /*0d30*/ 	.word	0x00016850
        /*0d34*/ 	.short	0x010a
        /*0d36*/ 	.byte	0x06
	.zero		1


	//   ....[36]....
        /*0d38*/ 	.word	0x00007b90
        /*0d3c*/ 	.word	0x000000ff
        /*0d40*/ 	.word	0x00000000
        /*0d44*/ 	.short	0x0101
        /*0d46*/ 	.byte	0x06
	.zero		1


	//   ....[37]....
        /*0d48*/ 	.word	0x00009080
        /*0d4c*/ 	.word	0x000000ff
        /*0d50*/ 	.word	0x00000000
        /*0d54*/ 	.short	0x0101
        /*0d56*/ 	.byte	0x06
	.zero		1


	//   ....[38]....
        /*0d58*/ 	.word	0x00009490
        /*0d5c*/ 	.word	0x000000ff
        /*0d60*/ 	.word	0x00016850
        /*0d64*/ 	.short	0x010a
        /*0d66*/ 	.byte	0x05
	.zero		1


	//   ....[39]....
        /*0d68*/ 	.word	0x000094d0
        /*0d6c*/ 	.word	0x000000ff
        /*0d70*/ 	.word	0x00016850
        /*0d74*/ 	.short	0x010a
        /*0d76*/ 	.byte	0x05
	.zero		1


	//   ....[40]....
        /*0d78*/ 	.word	0x00009a30
        /*0d7c*/ 	.word	0x000000ff
        /*0d80*/ 	.word	0x00000000
        /*0d84*/ 	.short	0x0101
        /*0d86*/ 	.byte	0x04
	.zero		1


	//   ....[41]....
        /*0d88*/ 	.word	0x0000aa00
        /*0d8c*/ 	.word	0x00000000
        /*0d90*/ 	.word	0x00000000
        /*0d94*/ 	.short	0x0101
        /*0d96*/ 	.byte	0x3f
	.zero		1


	//   ....[42]....
        /*0d98*/ 	.word	0x0000d210
        /*0d9c*/ 	.word	0x00000003
        /*0da0*/ 	.word	0x00016840
        /*0da4*/ 	.short	0x010a
        /*0da6*/ 	.byte	0x3f
	.zero		1


	//   ....[43]....
        /*0da8*/ 	.word	0x0000d9d0
        /*0dac*/ 	.word	0x00000003
        /*0db0*/ 	.word	0x00016830
        /*0db4*/ 	.short	0x0107
        /*0db6*/ 	.byte	0x3f
	.zero		1


	//   ....[44]....
        /*0db8*/ 	.word	0x0000daa0
        /*0dbc*/ 	.word	0x00000003
        /*0dc0*/ 	.word	0x00016830
        /*0dc4*/ 	.short	0x0101
        /*0dc6*/ 	.byte	0x3f
	.zero		1


	//   ....[45]....
        /*0dc8*/ 	.word	0x0000e900
        /*0dcc*/ 	.word	0x00000016
        /*0dd0*/ 	.word	0x00016800
        /*0dd4*/ 	.short	0x0107
        /*0dd6*/ 	.byte	0x3f
	.zero		1


	//   ....[46]....
        /*0dd8*/ 	.word	0x0000ea00
        /*0ddc*/ 	.word	0x00000016
        /*0de0*/ 	.word	0x00016800
        /*0de4*/ 	.short	0x0101
        /*0de6*/ 	.byte	0x3f
	.zero		1


	//   ....[47]....
        /*0de8*/ 	.word	0x0000ea20
        /*0dec*/ 	.word	0x00000016
        /*0df0*/ 	.word	0x00016820
        /*0df4*/ 	.short	0x010a
        /*0df6*/ 	.byte	0x3f
	.zero		1


	//   ....[48]....
        /*0df8*/ 	.word	0x0000edc0
        /*0dfc*/ 	.word	0x00000005
        /*0e00*/ 	.word	0x00016840
        /*0e04*/ 	.short	0x010a
        /*0e06*/ 	.byte	0x3f
	.zero		1


	//   ....[49]....
        /*0e08*/ 	.word	0x0000f2d0
        /*0e0c*/ 	.word	0x00000005
        /*0e10*/ 	.word	0x00016830
        /*0e14*/ 	.short	0x0107
        /*0e16*/ 	.byte	0x3f
	.zero		1


	//   ....[50]....
        /*0e18*/ 	.word	0x0000f390
        /*0e1c*/ 	.word	0x00000005
        /*0e20*/ 	.word	0x00016830
        /*0e24*/ 	.short	0x0101
        /*0e26*/ 	.byte	0x3f
	.zero		1


	//   ....[51]....
        /*0e28*/ 	.word	0x0000f3f0
        /*0e2c*/ 	.word	0x00000005
        /*0e30*/ 	.word	0x00016860
        /*0e34*/ 	.short	0x010a
        /*0e36*/ 	.byte	0x3f
	.zero		1


	//   ....[52]....
        /*0e38*/ 	.word	0x0000f8c0
        /*0e3c*/ 	.word	0x00000005
        /*0e40*/ 	.word	0x00016850
        /*0e44*/ 	.short	0x0107
        /*0e46*/ 	.byte	0x3f
	.zero		1


	//   ....[53]....
        /*0e48*/ 	.word	0x0000fa60
        /*0e4c*/ 	.word	0x00000005
        /*0e50*/ 	.word	0x00016850
        /*0e54*/ 	.short	0x0101
        /*0e56*/ 	.byte	0x3f
	.zero		1


	//   ....[54]....
        /*0e58*/ 	.word	0x0000fc70
        /*0e5c*/ 	.word	0x00000000
        /*0e60*/ 	.word	0x00016860
        /*0e64*/ 	.short	0x010a
        /*0e66*/ 	.byte	0x3f
	.zero		1


	//   ....[55]....
        /*0e68*/ 	.word	0x000100f0
        /*0e6c*/ 	.word	0x00000000
        /*0e70*/ 	.word	0x00016850
        /*0e74*/ 	.short	0x0107
        /*0e76*/ 	.byte	0x3f
	.zero		1


	//   ....[56]....
        /*0e78*/ 	.word	0x000101c0
        /*0e7c*/ 	.word	0x00000000
        /*0e80*/ 	.word	0x00016850
        /*0e84*/ 	.short	0x0101
        /*0e86*/ 	.byte	0x3f
	.zero		1


	//   ....[57]....
        /*0e88*/ 	.word	0x00010ef0
        /*0e8c*/ 	.word	0x00000005
        /*0e90*/ 	.word	0x00016820
        /*0e94*/ 	.short	0x010a
        /*0e96*/ 	.byte	0x3f
	.zero		1


	//   ....[58]....
        /*0e98*/ 	.word	0x00011070
        /*0e9c*/ 	.word	0x00000003
        /*0ea0*/ 	.word	0x00016840
        /*0ea4*/ 	.short	0x010a
        /*0ea6*/ 	.byte	0x3f
	.zero		1


	//   ....[59]....
        /*0ea8*/ 	.word	0x00011110
        /*0eac*/ 	.word	0x00000019
        /*0eb0*/ 	.word	0x00016840
        /*0eb4*/ 	.short	0x010a
        /*0eb6*/ 	.byte	0x3f
	.zero		1


	//   ....[60]....
        /*0eb8*/ 	.word	0x00011150
        /*0ebc*/ 	.word	0x00000003
        /*0ec0*/ 	.word	0x00016860
        /*0ec4*/ 	.short	0x010a
        /*0ec6*/ 	.byte	0x3f
	.zero		1


	//   ....[61]....
        /*0ec8*/ 	.word	0x00011190
        /*0ecc*/ 	.word	0x00000019
        /*0ed0*/ 	.word	0x00016860
        /*0ed4*/ 	.short	0x010a
        /*0ed6*/ 	.byte	0x3f
	.zero		1


	//   ....[62]....
        /*0ed8*/ 	.word	0x00011200
        /*0edc*/ 	.word	0x00000003
        /*0ee0*/ 	.word	0x00016800
        /*0ee4*/ 	.short	0x010a
        /*0ee6*/ 	.byte	0x3f
	.zero		1


	//   ....[63]....
        /*0ee8*/ 	.word	0x00011250
        /*0eec*/ 	.word	0x00000000
        /*0ef0*/ 	.word	0x00016830
        /*0ef4*/ 	.short	0x010a
        /*0ef6*/ 	.byte	0x3f
	.zero		1


	//   ....[64]....
        /*0ef8*/ 	.word	0x000112b0
        /*0efc*/ 	.word	0x00000006
        /*0f00*/ 	.word	0x00016830
        /*0f04*/ 	.short	0x010a
        /*0f06*/ 	.byte	0x3f
	.zero		1


	//   ....[65]....
        /*0f08*/ 	.word	0x00011310
        /*0f0c*/ 	.word	0x00000006
        /*0f10*/ 	.word	0x00016850
        /*0f14*/ 	.short	0x010a
        /*0f16*/ 	.byte	0x3f
	.zero		1


	//   ....[66]....
        /*0f18*/ 	.word	0x00011370
        /*0f1c*/ 	.word	0x00000006
        /*0f20*/ 	.word	0x00016830
        /*0f24*/ 	.short	0x010a
        /*0f26*/ 	.byte	0x3f
	.zero		1


	//   ....[67]....
        /*0f28*/ 	.word	0x000113d0
        /*0f2c*/ 	.word	0x00000006
        /*0f30*/ 	.word	0x00016850
        /*0f34*/ 	.short	0x010a
        /*0f36*/ 	.byte	0x3f
	.zero		1


	//   ....[68]....
        /*0f38*/ 	.word	0x00011430
        /*0f3c*/ 	.word	0x00000004
        /*0f40*/ 	.word	0x00016850
        /*0f44*/ 	.short	0x010a
        /*0f46*/ 	.byte	0x3f
	.zero		1


	//   ....[69]....
        /*0f48*/ 	.word	0x00011550
        /*0f4c*/ 	.word	0x00000003
        /*0f50*/ 	.word	0x00016840
        /*0f54*/ 	.short	0x010a
        /*0f56*/ 	.byte	0x3f
	.zero		1


	//   ....[70]....
        /*0f58*/ 	.word	0x00012ff0
        /*0f5c*/ 	.word	0x00000016
        /*0f60*/ 	.word	0x00016820
        /*0f64*/ 	.short	0x010a
        /*0f66*/ 	.byte	0x3f
	.zero		1


	//   ....[71]....
        /*0f68*/ 	.word	0x00013040
        /*0f6c*/ 	.word	0x00000005
        /*0f70*/ 	.word	0x00016840
        /*0f74*/ 	.short	0x010a
        /*0f76*/ 	.byte	0x3f
	.zero		1


	//   ....[72]....
        /*0f78*/ 	.word	0x00013950
        /*0f7c*/ 	.word	0x00000005
        /*0f80*/ 	.word	0x00016860
        /*0f84*/ 	.short	0x010a
        /*0f86*/ 	.byte	0x3f
	.zero		1


	//   ....[73]....
        /*0f88*/ 	.word	0x000142c0
        /*0f8c*/ 	.word	0x00000000
        /*0f90*/ 	.word	0x00016860
        /*0f94*/ 	.short	0x010a
        /*0f96*/ 	.byte	0x3f
	.zero		1


	//   ....[74]....
        /*0f98*/ 	.word	0x00015540
        /*0f9c*/ 	.word	0x00000005
        /*0fa0*/ 	.word	0x00016820
        /*0fa4*/ 	.short	0x010a
        /*0fa6*/ 	.byte	0x3f
	.zero		1


	//   ....[75]....
        /*0fa8*/ 	.word	0x000156e0
        /*0fac*/ 	.word	0x00000003
        /*0fb0*/ 	.word	0x00016840
        /*0fb4*/ 	.short	0x010a
        /*0fb6*/ 	.byte	0x3f
	.zero		1


	//   ....[76]....
        /*0fb8*/ 	.word	0x00015730
        /*0fbc*/ 	.word	0x00000019
        /*0fc0*/ 	.word	0x00016840
        /*0fc4*/ 	.short	0x010a
        /*0fc6*/ 	.byte	0x3f
	.zero		1


	//   ....[77]....
        /*0fc8*/ 	.word	0x00015780
        /*0fcc*/ 	.word	0x00000003
        /*0fd0*/ 	.word	0x00016860
        /*0fd4*/ 	.short	0x010a
        /*0fd6*/ 	.byte	0x3f
	.zero		1


	//----- nvinfo : EIATTR_NUM_MBARRIERS
	.align		4
.L_295:
        /*0fd8*/ 	.byte	0x03, 0x38
        /*0fda*/ 	.short	0x0016


	//----- nvinfo : EIATTR_EXIT_INSTR_OFFSETS
	.align		4
        /*0fdc*/ 	.byte	0x04, 0x1c
        /*0fde*/ 	.short	(.L_297 - .L_296)


	//   ....[0]....
.L_296:
        /*0fe0*/ 	.word	0x000009b0


	//   ....[1]....
        /*0fe4*/ 	.word	0x0000b4f0


	//   ....[2]....
        /*0fe8*/ 	.word	0x000111e0


	//----- nvinfo : EIATTR_MAX_THREADS
	.align		4
.L_297:
        /*0fec*/ 	.byte	0x04, 0x05
        /*0fee*/ 	.short	(.L_299 - .L_298)
.L_298:
        /*0ff0*/ 	.word	0x00000200
        /*0ff4*/ 	.word	0x00000001
        /*0ff8*/ 	.word	0x00000001


	//----- nvinfo : EIATTR_CRS_STACK_SIZE
	.align		4
.L_299:
        /*0ffc*/ 	.byte	0x04, 0x1e
        /*0ffe*/ 	.short	(.L_301 - .L_300)
.L_300:
        /*1000*/ 	.word	0x00000000


	//----- nvinfo : EIATTR_CBANK_PARAM_SIZE
	.align		4
.L_301:
        /*1004*/ 	.byte	0x03, 0x19
        /*1006*/ 	.short	0x0af0


	//----- nvinfo : EIATTR_PARAM_CBANK
	.align		4
        /*1008*/ 	.byte	0x04, 0x0a
        /*100a*/ 	.short	(.L_303 - .L_302)
	.align		4
.L_302:
        /*100c*/ 	.word	index@(.nv.constant0._ZN7cutlass13device_kernelIN5flash11enable_sm90INS1_16FlashAttnFwdSm90INS1_25CollectiveMainloopFwdSm90ILi2EN4cute5tupleIJNS5_1CILi1EEES8_S8_EEENS6_IJNS7_ILi192EEENS7_ILi128EEENS7_ILi64EEEEEELi64ENS_10bfloat16_tEfNS_4arch4Sm90ELb1ELb0ELb1ELb1ELb1ELb0ELb0ELb1ELb1ELb1ELb0ELb0EEENS1_21CollectiveEpilogueFwdINS6_IJSA_SC_SB_EEES9_SE_SG_Li384ELb1ELb1ELb0ELb0EEENS1_36VarlenDynamicPersistentTileSchedulerILi192ELi128ELi384ELi128ELb0ELb1ELb1ELb1ELb1ELb1EEEEEEEEEvNT_6ParamsE)
        /*1010*/ 	.short	0x0210
        /*1012*/ 	.short	0x0af0


	//----- nvinfo : EIATTR_SW_WAR
	.align		4
.L_303:
        /*1014*/ 	.byte	0x04, 0x36
        /*1016*/ 	.short	(.L_305 - .L_304)
.L_304:
        /*1018*/ 	.word	0x00000008
.L_305:


//--------------------- .nv.info._ZN7cutlass13device_kernelIN5flash11enable_sm90INS1_16FlashAttnFwdSm90INS1_25CollectiveMainloopFwdSm90ILi2EN4cute5tupleIJNS5_1CILi1EEES8_S8_EEENS6_IJNS7_ILi192EEENS7_ILi128EEENS7_ILi64EEEEEELi64ENS_10bfloat16_tEfNS_4arch4Sm90ELb1ELb0ELb1ELb1ELb1ELb1ELb0ELb1ELb1ELb1ELb0ELb0EEENS1_21CollectiveEpilogueFwdINS6_IJSA_SC_SB_EEES9_SE_SG_Li384ELb1ELb1ELb0ELb0EEENS1_36VarlenDynamicPersistentTileSchedulerILi192ELi128ELi384ELi128ELb0ELb1ELb1ELb1ELb1ELb1EEEEEEEEEvNT_6ParamsE --------------------------
	.section	.nv.info._ZN7cutlass13device_kernelIN5flash11enable_sm90INS1_16FlashAttnFwdSm90INS1_25CollectiveMainloopFwdSm90ILi2EN4cute5tupleIJNS5_1CILi1EEES8_S8_EEENS6_IJNS7_ILi192EEENS7_ILi128EEENS7_ILi64EEEEEELi64ENS_10bfloat16_tEfNS_4arch4Sm90ELb1ELb0ELb1ELb1ELb1ELb1ELb0ELb1ELb1ELb1ELb0ELb0EEENS1_21CollectiveEpilogueFwdINS6_IJSA_SC_SB_EEES9_SE_SG_Li384ELb1ELb1ELb0ELb0EEENS1_36VarlenDynamicPersistentTileSchedulerILi192ELi128ELi384ELi128ELb0ELb1ELb1ELb1ELb1ELb1EEEEEEEEEvNT_6ParamsE,"",@"SHT_CUDA_INFO"
	.sectionflags	@""
	.align	4


	//----- nvinfo : EIATTR_CUDA_API_VERSION
	.align		4
        /*0000*/ 	.byte	0x04, 0x37
        /*0002*/ 	.short	(.L_307 - .L_306)
.L_306:
        /*0004*/ 	.word	0x00000082


	//----- nvinfo : EIATTR_KPARAM_INFO
	.align		4
.L_307:
        /*0008*/ 	.byte	0x04, 0x17
        /*000a*/ 	.short	(.L_309 - .L_308)
.L_308:
        /*000c*/ 	.word	0x00000000
        /*0010*/ 	.short	0x0000
        /*0012*/ 	.short	0x0070
        /*0014*/ 	.byte	0x00, 0xf0, 0x01, 0x2a


	//----- nvinfo : EIATTR_SPARSE_MMA_MASK
	.align		4
.L_309:
        /*0018*/ 	.byte	0x03, 0x50
        /*001a*/ 	.short	0x0000


	//----- nvinfo : EIATTR_MAXREG_COUNT
	.align		4
        /*001c*/ 	.byte	0x03, 0x1b
        /*001e*/ 	.short	0x0080


	//----- nvinfo : EIATTR_NUM_BARRIERS
	.align		4
        /*0020*/ 	.byte	0x02, 0x4c
        /*0022*/ 	.byte	0x10
	.zero		1


	//----- nvinfo : EIATTR_EXTERNS
	.align		4
        /*0024*/ 	.byte	0x04, 0x0f
        /*0026*/ 	.short	(.L_311 - .L_310)


	//   ....[0]....
	.align		4
.L_310:
        /*0028*/ 	.word	index@(__assertfail)


	//----- nvinfo : EIATTR_ANNOTATIONS
	.align		4
.L_311:
        /*002c*/ 	.byte	0x04, 0x55
        /*002e*/ 	.short	(.L_313 - .L_312)


	//   ....[0]....
.L_312:
        /* <DEDUP_REMOVED lines=84> */


	//----- nvinfo : EIATTR_MERCURY_ISA_VERSION
	.align		4
.L_313:
        /*0558*/ 	.byte	0x03, 0x5f
        /*055a*/ 	.short	0x0101


	//----- nvinfo : EIATTR_UNUSED_LOAD_BYTE_OFFSET
	.align		4
        /*055c*/ 	.byte	0x04, 0x44
        /*055e*/ 	.short	(.L_315 - .L_314)


	//   ....[0]....
.L_314:
        /*0560*/ 	.word	0x00000a60
        /*0564*/ 	.word	0x0000fff0


	//   ....[1]....
        /*0568*/ 	.word	0x00011f80
        /*056c*/ 	.word	0x0000fff0


	//----- nvinfo : EIATTR_INT_WARP_WIDE_INSTR_OFFSETS
	.align		4
.L_315:
        /*0570*/ 	.byte	0x04, 0x31
        /*0572*/ 	.short	(.L_317 - .L_316)


	//   ....[0]....
.L_316:
        /*0574*/ 	.word	0x00000120


	//   ....[1]....
        /*0578*/ 	.word	0x000001c0


	//   ....[2]....
        /*057c*/ 	.word	0x00000230


	//   ....[3]....
        /*0580*/ 	.word	0x00015ab0


	//   ....[4]....
        /*0584*/ 	.word	0x00015b40


	//   ....[5]....
        /*0588*/ 	.word	0x00018e30


	//   ....[6]....
        /*058c*/ 	.word	0x00018ec0


	//----- nvinfo : EIATTR_COOP_GROUP_MASK_REGIDS
	.align		4
.L_317:
        /*0590*/ 	.byte	0x04, 0x29
        /*0592*/ 	.short	(.L_319 - .L_318)


	//   ....[0]....
.L_318:
        /*0594*/ 	.word	0xffffffff


	//   ....[1]....
        /*0598*/ 	.word	0xffffffff


	//   ....[2]....
        /*059c*/ 	.word	0xffffffff


	//   ....[3]....
        /*05a0*/ 	.word	0xffffffff


	//   ....[4]....
        /*05a4*/ 	.word	0xffffffff


	//   ....[5]....
        /*05a8*/ 	.word	0xffffffff


	//   ....[6]....
        /*05ac*/ 	.word	0xffffffff


	//   ....[7]....
        /*05b0*/ 	.word	0xffffffff


	//   ....[8]....
        /*05b4*/ 	.word	0xffffffff


	//   ....[9]....
        /*05b8*/ 	.word	0xffffffff


	//   ....[10]....
        /*05bc*/ 	.word	0xffffffff


	//   ....[11]....
        /*05c0*/ 	.word	0xffffffff


	//   ....[12]....
        /*05c4*/ 	.word	0xffffffff


	//   ....[13]....
        /*05c8*/ 	.word	0xffffffff


	//   ....[14]....
        /*05cc*/ 	.word	0xffffffff


	//   ....[15]....
        /*05d0*/ 	.word	0xffffffff


	//   ....[16]....
        /*05d4*/ 	.word	0xffffffff


	//   ....[17]....
        /*05d8*/ 	.word	0xffffffff


	//   ....[18]....
        /*05dc*/ 	.word	0xffffffff


	//   ....[19]....
        /*05e0*/ 	.word	0xffffffff


	//   ....[20]....
        /*05e4*/ 	.word	0xffffffff


	//   ....[21]....
        /*05e8*/ 	.word	0xffffffff


	//   ....[22]....
        /*05ec*/ 	.word	0xffffffff


	//   ....[23]....
        /*05f0*/ 	.word	0xffffffff


	//   ....[24]....
        /*05f4*/ 	.word	0xffffffff


	//   ....[25]....
        /*05f8*/ 	.word	0xffffffff


	//   ....[26]....
        /*05fc*/ 	.word	0xffffffff


	//   ....[27]....
        /*0600*/ 	.word	0xffffffff


	//   ....[28]....
        /*0604*/ 	.word	0xffffffff


	//   ....[29]....
        /*0608*/ 	.word	0xffffffff


	//   ....[30]....
        /*060c*/ 	.word	0xffffffff


	//   ....[31]....
        /*0610*/ 	.word	0xffffffff


	//   ....[32]....
        /*0614*/ 	.word	0xffffffff


	//   ....[33]....
        /*0618*/ 	.word	0xffffffff


	//   ....[34]....
        /*061c*/ 	.word	0xffffffff


	//   ....[35]....
        /*0620*/ 	.word	0xffffffff


	//   ....[36]....
        /*0624*/ 	.word	0xffffffff


	//   ....[37]....
        /*0628*/ 	.word	0xffffffff


	//   ....[38]....
        /*062c*/ 	.word	0xffffffff


	//   ....[39]....
        /*0630*/ 	.word	0xffffffff


	//   ....[40]....
        /*0634*/ 	.word	0xffffffff


	//   ....[41]....
        /*0638*/ 	.word	0xffffffff


	//   ....[42]....
        /*063c*/ 	.word	0xffffffff


	//   ....[43]....
        /*0640*/ 	.word	0xffffffff


	//   ....[44]....
        /*0644*/ 	.word	0xffffffff


	//   ....[45]....
        /*0648*/ 	.word	0xffffffff


	//   ....[46]....
        /*064c*/ 	.word	0xffffffff


	//   ....[47]....
        /*0650*/ 	.word	0xffffffff


	//   ....[48]....
        /*0654*/ 	.word	0xffffffff


	//   ....[49]....
        /*0658*/ 	.word	0xffffffff


	//   ....[50]....
        /*065c*/ 	.word	0xffffffff


	//   ....[51]....
        /*0660*/ 	.word	0xffffffff


	//   ....[52]....
        /*0664*/ 	.word	0xffffffff


	//   ....[53]....
        /*0668*/ 	.word	0xffffffff


	//   ....[54]....
        /*066c*/ 	.word	0xffffffff


	//   ....[55]....
        /*0670*/ 	.word	0xffffffff


	//   ....[56]....
        /*0674*/ 	.word	0xffffffff


	//   ....[57]....
        /*0678*/ 	.word	0xffffffff


	//   ....[58]....
        /*067c*/ 	.word	0xffffffff


	//   ....[59]....
        /*0680*/ 	.word	0xffffffff


	//   ....[60]....
        /*0684*/ 	.word	0xffffffff


	//   ....[61]....
        /*0688*/ 	.word	0xffffffff


	//   ....[62]....
        /*068c*/ 	.word	0xffffffff


	//   ....[63]....
        /*0690*/ 	.word	0xffffffff


	//   ....[64]....
        /*0694*/ 	.word	0xffffffff


	//   ....[65]....
        /*0698*/ 	.word	0xffffffff


	//   ....[66]....
        /*069c*/ 	.word	0xffffffff


	//   ....[67]....
        /*06a0*/ 	.word	0xffffffff


	//   ....[68]....
        /*06a4*/ 	.word	0xffffffff


	//   ....[69]....
        /*06a8*/ 	.word	0xffffffff


	//   ....[70]....
        /*06ac*/ 	.word	0xffffffff


	//   ....[71]....
        /*06b0*/ 	.word	0xffffffff


	//   ....[72]....
        /*06b4*/ 	.word	0xffffffff


	//   ....[73]....
        /*06b8*/ 	.word	0xffffffff


	//   ....[74]....
        /*06bc*/ 	.word	0xffffffff


	//   ....[75]....
        /*06c0*/ 	.word	0xffffffff


	//   ....[76]....
        /*06c4*/ 	.word	0xffffffff


	//   ....[77]....
        /*06c8*/ 	.word	0xffffffff


	//   ....[78]....
        /*06cc*/ 	.word	0xffffffff


	//   ....[79]....
        /*06d0*/ 	.word	0xffffffff


	//   ....[80]....
        /*06d4*/ 	.word	0xffffffff


	//   ....[81]....
        /*06d8*/ 	.word	0xffffffff


	//   ....[82]....
        /*06dc*/ 	.word	0xffffffff


	//   ....[83]....
        /*06e0*/ 	.word	0xffffffff


	//   ....[84]....
        /*06e4*/ 	.word	0xffffffff


	//   ....[85]....
        /*06e8*/ 	.word	0xffffffff


	//   ....[86]....
        /*06ec*/ 	.word	0xffffffff


	//   ....[87]....
        /*06f0*/ 	.word	0xffffffff


	//   ....[88]....
        /*06f4*/ 	.word	0xffffffff


	//   ....[89]....
        /*06f8*/ 	.word	0xffffffff


	//   ....[90]....
        /*06fc*/ 	.word	0xffffffff


	//   ....[91]....
        /*0700*/ 	.word	0xffffffff


	//   ....[92]....
        /*0704*/ 	.word	0xffffffff


	//   ....[93]....
        /*0708*/ 	.word	0xffffffff


	//   ....[94]....
        /*070c*/ 	.word	0xffffffff


	//   ....[95]....
        /*0710*/ 	.word	0xffffffff


	//   ....[96]....
        /*0714*/ 	.word	0xffffffff


	//   ....[97]....
        /*0718*/ 	.word	0xffffffff


	//   ....[98]....
        /*071c*/ 	.word	0xffffffff


	//   ....[99]....
        /*0720*/ 	.word	0xffffffff


	//   ....[100]....
        /*0724*/ 	.word	0xffffffff


	//   ....[101]....
        /*0728*/ 	.word	0xffffffff


	//   ....[102]....
        /*072c*/ 	.word	0xffffffff


	//   ....[103]....
        /*0730*/ 	.word	0xffffffff


	//   ....[104]....
        /*0734*/ 	.word	0xffffffff


	//   ....[105]....
        /*0738*/ 	.word	0xffffffff


	//   ....[106]....
        /*073c*/ 	.word	0xffffffff


	//   ....[107]....
        /*0740*/ 	.word	0xffffffff


	//   ....[108]....
        /*0744*/ 	.word	0xffffffff


	//   ....[109]....
        /*0748*/ 	.word	0xffffffff


	//   ....[110]....
        /*074c*/ 	.word	0xffffffff


	//   ....[111]....
        /*0750*/ 	.word	0xffffffff


	//   ....[112]....
        /*0754*/ 	.word	0xffffffff


	//   ....[113]....
        /*0758*/ 	.word	0xffffffff


	//   ....[114]....
        /*075c*/ 	.word	0xffffffff


	//   ....[115]....
        /*0760*/ 	.word	0xffffffff


	//   ....[116]....
        /*0764*/ 	.word	0xffffffff


	//   ....[117]....
        /*0768*/ 	.word	0xffffffff


	//   ....[118]....
        /*076c*/ 	.word	0xffffffff


	//   ....[119]....
        /*0770*/ 	.word	0xffffffff


	//   ....[120]....
        /*0774*/ 	.word	0xffffffff


	//   ....[121]....
        /*0778*/ 	.word	0xffffffff


	//   ....[122]....
        /*077c*/ 	.word	0xffffffff


	//   ....[123]....
        /*0780*/ 	.word	0xffffffff


	//   ....[124]....
        /*0784*/ 	.word	0xffffffff


	//   ....[125]....
        /*0788*/ 	.word	0xffffffff


	//   ....[126]....
        /*078c*/ 	.word	0xffffffff


	//   ....[127]....
        /*0790*/ 	.word	0xffffffff


	//   ....[128]....
        /*0794*/ 	.word	0xffffffff


	//   ....[129]....
        /*0798*/ 	.word	0xffffffff


	//   ....[130]....
        /*079c*/ 	.word	0xffffffff


	//   ....[131]....
        /*07a0*/ 	.word	0xffffffff


	//   ....[132]....
        /*07a4*/ 	.word	0xffffffff


	//   ....[133]....
        /*07a8*/ 	.word	0xffffffff


	//   ....[134]....
        /*07ac*/ 	.word	0xffffffff


	//   ....[135]....
        /*07b0*/ 	.word	0xffffffff


	//   ....[136]....
        /*07b4*/ 	.word	0xffffffff


	//   ....[137]....
        /*07b8*/ 	.word	0xffffffff


	//   ....[138]....
        /*07bc*/ 	.word	0xffffffff


	//   ....[139]....
        /*07c0*/ 	.word	0xffffffff


	//   ....[140]....
        /*07c4*/ 	.word	0xffffffff


	//   ....[141]....
        /*07c8*/ 	.word	0xffffffff


	//   ....[142]....
        /*07cc*/ 	.word	0xffffffff


	//   ....[143]....
        /*07d0*/ 	.word	0xffffffff


	//   ....[144]....
        /*07d4*/ 	.word	0xffffffff


	//   ....[145]....
        /*07d8*/ 	.word	0xffffffff


	//   ....[146]....
        /*07dc*/ 	.word	0xffffffff


	//   ....[147]....
        /*07e0*/ 	.word	0xffffffff


	//   ....[148]....
        /*07e4*/ 	.word	0xffffffff


	//   ....[149]....
        /*07e8*/ 	.word	0xffffffff


	//   ....[150]....
        /*07ec*/ 	.word	0xffffffff


	//   ....[151]....
        /*07f0*/ 	.word	0xffffffff


	//   ....[152]....
        /*07f4*/ 	.word	0xffffffff


	//   ....[153]....
        /*07f8*/ 	.word	0xffffffff


	//   ....[154]....
        /*07fc*/ 	.word	0xffffffff


	//   ....[155]....
        /*0800*/ 	.word	0xffffffff


	//   ....[156]....
        /*0804*/ 	.word	0xffffffff


	//   ....[157]....
        /*0808*/ 	.word	0xffffffff


	//   ....[158]....
        /*080c*/ 	.word	0xffffffff


	//   ....[159]....
        /*0810*/ 	.word	0xffffffff


	//   ....[160]....
        /*0814*/ 	.word	0xffffffff


	//   ....[161]....
        /*0818*/ 	.word	0xffffffff


	//   ....[162]....
        /*081c*/ 	.word	0xffffffff


	//   ....[163]....
        /*0820*/ 	.word	0xffffffff


	//   ....[164]....
        /*0824*/ 	.word	0xffffffff


	//   ....[165]....
        /*0828*/ 	.word	0xffffffff


	//   ....[166]....
        /*082c*/ 	.word	0xffffffff


	//   ....[167]....
        /*0830*/ 	.word	0xffffffff


	//   ....[168]....
        /*0834*/ 	.word	0xffffffff


	//   ....[169]....
        /*0838*/ 	.word	0xffffffff


	//   ....[170]....
        /*083c*/ 	.word	0xffffffff


	//   ....[171]....
        /*0840*/ 	.word	0xffffffff


	//   ....[172]....
        /*0844*/ 	.word	0xffffffff


	//   ....[173]....
        /*0848*/ 	.word	0xffffffff


	//   ....[174]....
        /*084c*/ 	.word	0xffffffff


	//   ....[175]....
        /*0850*/ 	.word	0xffffffff


	//   ....[176]....
        /*0854*/ 	.word	0xffffffff


	//   ....[177]....
        /*0858*/ 	.word	0xffffffff


	//   ....[178]....
        /*085c*/ 	.word	0xffffffff


	//   ....[179]....
        /*0860*/ 	.word	0xffffffff


	//   ....[180]....
        /*0864*/ 	.word	0xffffffff


	//   ....[181]....
        /*0868*/ 	.word	0xffffffff


	//   ....[182]....
        /*086c*/ 	.word	0xffffffff


	//   ....[183]....
        /*0870*/ 	.word	0xffffffff


	//   ....[184]....
        /*0874*/ 	.word	0xffffffff


	//   ....[185]....
        /*0878*/ 	.word	0xffffffff


	//   ....[186]....
        /*087c*/ 	.word	0xffffffff


	//   ....[187]....
        /*0880*/ 	.word	0xffffffff


	//   ....[188]....
        /*0884*/ 	.word	0xffffffff


	//   ....[189]....
        /*0888*/ 	.word	0xffffffff


	//   ....[190]....
        /*088c*/ 	.word	0xffffffff


	//   ....[191]....
        /*0890*/ 	.word	0xffffffff


	//   ....[192]....
        /*0894*/ 	.word	0xffffffff


	//   ....[193]....
        /*0898*/ 	.word	0xffffffff


	//   ....[194]....
        /*089c*/ 	.word	0xffffffff


	//   ....[195]....
        /*08a0*/ 	.word	0xffffffff


	//   ....[196]....
        /*08a4*/ 	.word	0xffffffff


	//   ....[197]....
        /*08a8*/ 	.word	0xffffffff


	//   ....[198]....
        /*08ac*/ 	.word	0xffffffff


	//   ....[199]....
        /*08b0*/ 	.word	0xffffffff


	//   ....[200]....
        /*08b4*/ 	.word	0xffffffff


	//   ....[201]....
        /*08b8*/ 	.word	0xffffffff


	//   ....[202]....
        /*08bc*/ 	.word	0xffffffff


	//   ....[203]....
        /*08c0*/ 	.word	0x0500000f


	//   ....[204]....
        /*08c4*/ 	.word	0x0500000f


	//   ....[205]....
        /*08c8*/ 	.word	0x0500000f


	//   ....[206]....
        /*08cc*/ 	.word	0x0500000f


	//   ....[207]....
        /*08d0*/ 	.word	0x0500000f


	//   ....[208]....
        /*08d4*/ 	.word	0x0500000f


	//   ....[209]....
        /*08d8*/ 	.word	0x0500000f


	//   ....[210]....
        /*08dc*/ 	.word	0x0500000f


	//   ....[211]....
        /*08e0*/ 	.word	0x0500000f


	//   ....[212]....
        /*08e4*/ 	.word	0x0500000f


	//   ....[213]....
        /*08e8*/ 	.word	0x0500000f


	//   ....[214]....
        /*08ec*/ 	.word	0x0500000f


	//   ....[215]....
        /*08f0*/ 	.word	0x0500000f


	//   ....[216]....
        /*08f4*/ 	.word	0x0500000f


	//   ....[217]....
        /*08f8*/ 	.word	0x0500000f


	//   ....[218]....
        /*08fc*/ 	.word	0x0500000f


	//   ....[219]....
        /*0900*/ 	.word	0x0500000f


	//   ....[220]....
        /*0904*/ 	.word	0x0500000f


	//   ....[221]....
        /*0908*/ 	.word	0x0500000f


	//   ....[222]....
        /*090c*/ 	.word	0x0500000f


	//   ....[223]....
        /*0910*/ 	.word	0x0500000f


	//   ....[224]....
        /*0914*/ 	.word	0x0500000f


	//   ....[225]....
        /*0918*/ 	.word	0x0500000f


	//   ....[226]....
        /*091c*/ 	.word	0x0500000f


	//   ....[227]....
        /*0920*/ 	.word	0x0500000f


	//   ....[228]....
        /*0924*/ 	.word	0x0500000f


	//   ....[229]....
        /*0928*/ 	.word	0x0500000f


	//   ....[230]....
        /*092c*/ 	.word	0x0500000f


	//   ....[231]....
        /*0930*/ 	.word	0x0500000f


	//   ....[232]....
        /*0934*/ 	.word	0x0500000f


	//   ....[233]....
        /*0938*/ 	.word	0x0500000f


	//   ....[234]....
        /*093c*/ 	.word	0x0500000f


	//   ....[235]....
        /*0940*/ 	.word	0x0500000f


	//   ....[236]....
        /*0944*/ 	.word	0x0500000f


	//   ....[237]....
        /*0948*/ 	.word	0x0500000f


	//   ....[238]....
        /*094c*/ 	.word	0x0500000f


	//   ....[239]....
        /*0950*/ 	.word	0x0500000f


	//   ....[240]....
        /*0954*/ 	.word	0x0500000f


	//   ....[241]....
        /*0958*/ 	.word	0x0500000f


	//   ....[242]....
        /*095c*/ 	.word	0x0500000f


	//   ....[243]....
        /*0960*/ 	.word	0x0500000f


	//   ....[244]....
        /*0964*/ 	.word	0x0500000f


	//   ....[245]....
        /*0968*/ 	.word	0x0500000f


	//   ....[246]....
        /*096c*/ 	.word	0x0500000f


	//   ....[247]....
        /*0970*/ 	.word	0x0500000f


	//   ....[248]....
        /*0974*/ 	.word	0x0500000f


	//   ....[249]....
        /*0978*/ 	.word	0x0500000f


	//   ....[250]....
        /*097c*/ 	.word	0x0500000f


	//   ....[251]....
        /*0980*/ 	.word	0x0500000f


	//   ....[252]....
        /*0984*/ 	.word	0x0500000f


	//   ....[253]....
        /*0988*/ 	.word	0x0500000f


	//   ....[254]....
        /*098c*/ 	.word	0x0500000f


	//   ....[255]....
        /*0990*/ 	.word	0x0500000f


	//   ....[0]....
        /*0994*/ 	.word	0x0500000f


	//   ....[1]....
        /*0998*/ 	.word	0x0500000f


	//   ....[2]....
        /*099c*/ 	.word	0x0500000f


	//   ....[3]....
        /*09a0*/ 	.word	0x0500000f


	//   ....[4]....
        /*09a4*/ 	.word	0x0500000f


	//   ....[5]....
        /*09a8*/ 	.word	0x0500000f


	//   ....[6]....
        /*09ac*/ 	.word	0x0500000f


	//   ....[7]....
        /*09b0*/ 	.word	0x0500000f


	//   ....[8]....
        /*09b4*/ 	.word	0x0500000f


	//   ....[9]....
        /*09b8*/ 	.word	0x0500000f


	//   ....[10]....
        /*09bc*/ 	.word	0x0500000f


	//   ....[11]....
        /*09c0*/ 	.word	0x0500000f


	//   ....[12]....
        /*09c4*/ 	.word	0x0500000f


	//   ....[13]....
        /*09c8*/ 	.word	0x0500000f


	//   ....[14]....
        /*09cc*/ 	.word	0x0500000f


	//   ....[15]....
        /*09d0*/ 	.word	0x0500000f


	//   ....[16]....
        /*09d4*/ 	.word	0x0500000f


	//   ....[17]....
        /*09d8*/ 	.word	0x0500000f


	//   ....[18]....
        /*09dc*/ 	.word	0x0500000f


	//   ....[19]....
        /*09e0*/ 	.word	0x0500000f


	//   ....[20]....
        /*09e4*/ 	.word	0x0500000f


	//   ....[21]....
        /*09e8*/ 	.word	0x0500000f


	//   ....[22]....
        /*09ec*/ 	.word	0x0500000f


	//   ....[23]....
        /*09f0*/ 	.word	0x0500000f


	//   ....[24]....
        /*09f4*/ 	.word	0x0500000f


	//   ....[25]....
        /*09f8*/ 	.word	0x0500000f


	//   ....[26]....
        /*09fc*/ 	.word	0x0500000f


	//   ....[27]....
        /*0a00*/ 	.word	0x0500000f


	//   ....[28]....
        /*0a04*/ 	.word	0x0500000f


	//   ....[29]....
        /*0a08*/ 	.word	0x0500000f


	//   ....[30]....
        /*0a0c*/ 	.word	0x0500000f


	//   ....[31]....
        /*0a10*/ 	.word	0x0500000f


	//   ....[32]....
        /*0a14*/ 	.word	0x0500000f


	//   ....[33]....
        /*0a18*/ 	.word	0x0500000f


	//   ....[34]....
        /*0a1c*/ 	.word	0x0500000f


	//   ....[35]....
        /*0a20*/ 	.word	0x0500000f


	//   ....[36]....
        /*0a24*/ 	.word	0x0500000f


	//   ....[37]....
        /*0a28*/ 	.word	0x0500000f


	//   ....[38]....
        /*0a2c*/ 	.word	0x0500000f


	//   ....[39]....
        /*0a30*/ 	.word	0x0500000f


	//   ....[40]....
        /*0a34*/ 	.word	0x0500000f


	//   ....[41]....
        /*0a38*/ 	.word	0x0500000f


	//   ....[42]....
        /*0a3c*/ 	.word	0x0500000f


	//   ....[43]....
        /*0a40*/ 	.word	0x0500000f


	//   ....[44]....
        /*0a44*/ 	.word	0x0500000f


	//   ....[45]....
        /*0a48*/ 	.word	0x0500000f


	//   ....[46]....
        /*0a4c*/ 	.word	0x0500000f


	//   ....[47]....
        /*0a50*/ 	.word	0x0500000f


	//   ....[48]....
        /*0a54*/ 	.word	0x0500000f


	//   ....[49]....
        /*0a58*/ 	.word	0x0500000f


	//   ....[50]....
        /*0a5c*/ 	.word	0x0500000f


	//   ....[51]....
        /*0a60*/ 	.word	0x0500000f


	//   ....[52]....
        /*0a64*/ 	.word	0x0500000f


	//   ....[53]....
        /*0a68*/ 	.word	0x0500000f


	//   ....[54]....
        /*0a6c*/ 	.word	0x0500000f


	//   ....[55]....
        /*0a70*/ 	.word	0x0500000f


	//   ....[56]....
        /*0a74*/ 	.word	0x0500000f


	//   ....[57]....
        /*0a78*/ 	.word	0x0500000f


	//   ....[58]....
        /*0a7c*/ 	.word	0x0500000f


	//   ....[59]....
        /*0a80*/ 	.word	0x0500000f


	//   ....[60]....
        /*0a84*/ 	.word	0x0500000f


	//   ....[61]....
        /*0a88*/ 	.word	0x0500000f


	//   ....[62]....
        /*0a8c*/ 	.word	0x0500000f


	//   ....[63]....
        /*0a90*/ 	.word	0x0500000f


	//   ....[64]....
        /*0a94*/ 	.word	0x0500000f


	//   ....[65]....
        /*0a98*/ 	.word	0x0500000f


	//   ....[66]....
        /*0a9c*/ 	.word	0x0500000f


	//   ....[67]....
        /*0aa0*/ 	.word	0x0500000f


	//   ....[68]....
        /*0aa4*/ 	.word	0x0500000f


	//   ....[69]....
        /*0aa8*/ 	.word	0x0500000f


	//   ....[70]....
        /*0aac*/ 	.word	0x0500000f


	//   ....[71]....
        /*0ab0*/ 	.word	0x0500000f


	//   ....[72]....
        /*0ab4*/ 	.word	0x0500000f


	//   ....[73]....
        /*0ab8*/ 	.word	0x0500000f


	//   ....[74]....
        /*0abc*/ 	.word	0x0500000f


	//   ....[75]....
        /*0ac0*/ 	.word	0x0500000f


	//   ....[76]....
        /*0ac4*/ 	.word	0x0500000f


	//   ....[77]....
        /*0ac8*/ 	.word	0x0500000f


	//   ....[78]....
        /*0acc*/ 	.word	0x0500000f


	//   ....[79]....
        /*0ad0*/ 	.word	0x0500000f


	//   ....[80]....
        /*0ad4*/ 	.word	0x0500000f


	//   ....[81]....
        /*0ad8*/ 	.word	0x0500000f


	//   ....[82]....
        /*0adc*/ 	.word	0x0500000f


	//   ....[83]....
        /*0ae0*/ 	.word	0x0500000f


	//   ....[84]....
        /*0ae4*/ 	.word	0x0500000f


	//   ....[85]....
        /*0ae8*/ 	.word	0x0500000f


	//   ....[86]....
        /*0aec*/ 	.word	0x0500000f


	//   ....[87]....
        /*0af0*/ 	.word	0x0500000f


	//   ....[88]....
        /*0af4*/ 	.word	0x0500000f


	//   ....[89]....
        /*0af8*/ 	.word	0x0500000f


	//   ....[90]....
        /*0afc*/ 	.word	0x0500000f


	//   ....[91]....
        /*0b00*/ 	.word	0x0500000f


	//----- nvinfo : EIATTR_COOP_GROUP_INSTR_OFFSETS
	.align		4
.L_319:
        /*0b04*/ 	.byte	0x04, 0x28
        /*0b06*/ 	.short	(.L_321 - .L_320)


	//   ....[0]....
.L_320:
        /*0b08*/ 	.word	0x00000060


	//   ....[1]....
        /*0b0c*/ 	.word	0x00000130


	//   ....[2]....
        /*0b10*/ 	.word	0x000001e0


	//   ....[3]....
        /*0b14*/ 	.word	0x000003a0


	//   ....[4]....
        /*0b18*/ 	.word	0x00000500


	//   ....[5]....
        /*0b1c*/ 	.word	0x00000620


	//   ....[6]....
        /*0b20*/ 	.word	0x00000780


	//   ....[7]....
        /*0b24*/ 	.word	0x00002bd0


	//   ....[8]....
        /*0b28*/ 	.word	0x00002be0


	//   ....[9]....
        /*0b2c*/ 	.word	0x00003320


	//   ....[10]....
        /*0b30*/ 	.word	0x00003330


	//   ....[11]....
        /*0b34*/ 	.word	0x00004050


	//   ....[12]....
        /*0b38*/ 	.word	0x00004060


	//   ....[13]....
        /*0b3c*/ 	.word	0x00004880


	//   ....[14]....
        /*0b40*/ 	.word	0x00004890


	//   ....[15]....
        /*0b44*/ 	.word	0x000052e0


	//   ....[16]....
        /*0b48*/ 	.word	0x000052f0


	//   ....[17]....
        /*0b4c*/ 	.word	0x00005400


	//   ....[18]....
        /*0b50*/ 	.word	0x00005410


	//   ....[19]....
        /*0b54*/ 	.word	0x000057a0


	//   ....[20]....
        /*0b58*/ 	.word	0x000057c0


	//   ....[21]....
        /*0b5c*/ 	.word	0x000058a0


	//   ....[22]....
        /*0b60*/ 	.word	0x000058c0


	//   ....[23]....
        /*0b64*/ 	.word	0x00005e00


	//   ....[24]....
        /*0b68*/ 	.word	0x000065b0


	//   ....[25]....
        /*0b6c*/ 	.word	0x000065c0


	//   ....[26]....
        /*0b70*/ 	.word	0x000065d0


	//   ....[27]....
        /*0b74*/ 	.word	0x000065e0


	//   ....[28]....
        /*0b78*/ 	.word	0x00006930


	//   ....[29]....
        /*0b7c*/ 	.word	0x00006940


	//   ....[30]....
        /*0b80*/ 	.word	0x00006950


	//   ....[31]....
        /*0b84*/ 	.word	0x00006960


	//   ....[32]....
        /*0b88*/ 	.word	0x00007d90


	//   ....[33]....
        /*0b8c*/ 	.word	0x00007da0


	//   ....[34]....
        /*0b90*/ 	.word	0x00007db0


	//   ....[35]....
        /*0b94*/ 	.word	0x00007dc0


	//   ....[36]....
        /*0b98*/ 	.word	0x00007ec0


	//   ....[37]....
        /*0b9c*/ 	.word	0x00007ee0


	//   ....[38]....
        /*0ba0*/ 	.word	0x00007f80


	//   ....[39]....
        /*0ba4*/ 	.word	0x00007fb0


	//   ....[40]....
        /*0ba8*/ 	.word	0x00009b60


	//   ....[41]....
        /*0bac*/ 	.word	0x0000a3c0


	//   ....[42]....
        /*0bb0*/ 	.word	0x0000a3e0


	//   ....[43]....
        /*0bb4*/ 	.word	0x0000a400


	//   ....[44]....
        /*0bb8*/ 	.word	0x0000af30


	//   ....[45]....
        /*0bbc*/ 	.word	0x0000af50


	//   ....[46]....
        /*0bc0*/ 	.word	0x0000c9d0


	//   ....[47]....
        /*0bc4*/ 	.word	0x0000ca00


	//   ....[48]....
        /*0bc8*/ 	.word	0x0000d2b0


	//   ....[49]....
        /*0bcc*/ 	.word	0x0000d320


	//   ....[50]....
        /*0bd0*/ 	.word	0x0000de30


	//   ....[51]....
        /*0bd4*/ 	.word	0x0000de50


	//   ....[52]....
        /*0bd8*/ 	.word	0x0000ffe0


	//   ....[53]....
        /*0bdc*/ 	.word	0x00010040


	//   ....[54]....
        /*0be0*/ 	.word	0x00010410


	//   ....[55]....
        /*0be4*/ 	.word	0x00010430


	//   ....[56]....
        /*0be8*/ 	.word	0x00011700


	//   ....[57]....
        /*0bec*/ 	.word	0x000119e0


	//   ....[58]....
        /*0bf0*/ 	.word	0x00011a60


	//   ....[59]....
        /*0bf4*/ 	.word	0x00011a70


	//   ....[60]....
        /*0bf8*/ 	.word	0x00012740


	//   ....[61]....
        /*0bfc*/ 	.word	0x00012770


	//   ....[62]....
        /*0c00*/ 	.word	0x00012790


	//   ....[63]....
        /*0c04*/ 	.word	0x000127c0


	//   ....[64]....
        /*0c08*/ 	.word	0x00012c10


	//   ....[65]....
        /*0c0c*/ 	.word	0x00012c30


	//   ....[66]....
        /*0c10*/ 	.word	0x00012c40


	//   ....[67]....
        /*0c14*/ 	.word	0x00012c50


	//   ....[68]....
        /*0c18*/ 	.word	0x00012c70


	//   ....[69]....
        /*0c1c*/ 	.word	0x00012ca0


	//   ....[70]....
        /*0c20*/ 	.word	0x00012da0


	//   ....[71]....
        /*0c24*/ 	.word	0x00012db0


	//   ....[72]....
        /*0c28*/ 	.word	0x000135e0


	//   ....[73]....
        /*0c2c*/ 	.word	0x00013610


	//   ....[74]....
        /*0c30*/ 	.word	0x00013630


	//   ....[75]....
        /*0c34*/ 	.word	0x00013660


	//   ....[76]....
        /*0c38*/ 	.word	0x00013690


	//   ....[77]....
        /*0c3c*/ 	.word	0x000136a0


	//   ....[78]....
        /*0c40*/ 	.word	0x000136d0


	//   ....[79]....
        /*0c44*/ 	.word	0x00013710


	//   ....[80]....
        /*0c48*/ 	.word	0x00013860


	//   ....[81]....
        /*0c4c*/ 	.word	0x00013a50


	//   ....[82]....
        /*0c50*/ 	.word	0x00013a80


	//   ....[83]....
        /*0c54*/ 	.word	0x00013ab0


	//   ....[84]....
        /*0c58*/ 	.word	0x00013ae0


	//   ....[85]....
        /*0c5c*/ 	.word	0x00013b10


	//   ....[86]....
        /*0c60*/ 	.word	0x00013b40


	//   ....[87]....
        /*0c64*/ 	.word	0x00013cb0


	//   ....[88]....
        /*0c68*/ 	.word	0x00013ce0


	//   ....[89]....
        /*0c6c*/ 	.word	0x00013d10


	//   ....[90]....
        /*0c70*/ 	.word	0x00013d40


	//   ....[91]....
        /*0c74*/ 	.word	0x00013d70


	//   ....[92]....
        /*0c78*/ 	.word	0x00013da0


	//   ....[93]....
        /*0c7c*/ 	.word	0x00013e50


	//   ....[94]....
        /*0c80*/ 	.word	0x00013eb0


	//   ....[95]....
        /*0c84*/ 	.word	0x00013f50


	//   ....[96]....
        /*0c88*/ 	.word	0x00014d20


	//   ....[97]....
        /*0c8c*/ 	.word	0x000166c0


	//   ....[98]....
        /*0c90*/ 	.word	0x000166e0


	//   ....[99]....
        /*0c94*/ 	.word	0x00016770


	//   ....[100]....
        /*0c98*/ 	.word	0x00016790


	//   ....[101]....
        /*0c9c*/ 	.word	0x00016810


	//   ....[102]....
        /*0ca0*/ 	.word	0x00016830


	//   ....[103]....
        /*0ca4*/ 	.word	0x000168b0


	//   ....[104]....
        /*0ca8*/ 	.word	0x000168d0


	//   ....[105]....
        /*0cac*/ 	.word	0x00016950


	//   ....[106]....
        /*0cb0*/ 	.word	0x00016970


	//   ....[107]....
        /*0cb4*/ 	.word	0x000169f0


	//   ....[108]....
        /*0cb8*/ 	.word	0x00016a10


	//   ....[109]....
        /*0cbc*/ 	.word	0x00016a90


	//   ....[110]....
        /*0cc0*/ 	.word	0x00016ab0


	//   ....[111]....
        /*0cc4*/ 	.word	0x00016ac0


	//   ....[112]....
        /*0cc8*/ 	.word	0x00016ad0


	//   ....[113]....
        /*0ccc*/ 	.word	0x00017450


	//   ....[114]....
        /*0cd0*/ 	.word	0x00017460


	//   ....[115]....
        /*0cd4*/ 	.word	0x00017480


	//   ....[116]....
        /*0cd8*/ 	.word	0x00017510


	//   ....[117]....
        /*0cdc*/ 	.word	0x00017530


	//   ....[118]....
        /*0ce0*/ 	.word	0x000175b0


	//   ....[119]....
        /*0ce4*/ 	.word	0x000175d0


	//   ....[120]....
        /*0ce8*/ 	.word	0x00017650


	//   ....[121]....
        /*0cec*/ 	.word	0x00017670


	//   ....[122]....
        /*0cf0*/ 	.word	0x000176f0


	//   ....[123]....
        /*0cf4*/ 	.word	0x00017710


	//   ....[124]....
        /*0cf8*/ 	.word	0x00017790


	//   ....[125]....
        /*0cfc*/ 	.word	0x000177b0


	//   ....[126]....
        /*0d00*/ 	.word	0x00017830


	//   ....[127]....
        /*0d04*/ 	.word	0x00017850


	//   ....[128]....
        /*0d08*/ 	.word	0x00017860


	//   ....[129]....
        /*0d0c*/ 	.word	0x000178f0


	//   ....[130]....
        /*0d10*/ 	.word	0x00017920


	//   ....[131]....
        /*0d14*/ 	.word	0x00017970


	//   ....[132]....
        /*0d18*/ 	.word	0x00017a00


	//   ....[133]....
        /*0d1c*/ 	.word	0x00017a10


	//   ....[134]....
        /*0d20*/ 	.word	0x00017a80


	//   ....[135]....
        /*0d24*/ 	.word	0x00017a90


	//   ....[136]....
        /*0d28*/ 	.word	0x00017aa0


	//   ....[137]....
        /*0d2c*/ 	.word	0x000182b0


	//   ....[138]....
        /*0d30*/ 	.word	0x000182d0


	//   ....[139]....
        /*0d34*/ 	.word	0x00018340


	//   ....[140]....
        /*0d38*/ 	.word	0x00018350


	//   ....[141]....
        /*0d3c*/ 	.word	0x00018390


	//   ....[142]....
        /*0d40*/ 	.word	0x000183a0


	//   ....[143]....
        /*0d44*/ 	.word	0x000183e0


	//   ....[144]....
        /*0d48*/ 	.word	0x000183f0


	//   ....[145]....
        /*0d4c*/ 	.word	0x00018430


	//   ....[146]....
        /*0d50*/ 	.word	0x00018440


	//   ....[147]....
        /*0d54*/ 	.word	0x00018480


	//   ....[148]....
        /*0d58*/ 	.word	0x00018490


	//   ....[149]....
        /*0d5c*/ 	.word	0x000184d0


	//   ....[150]....
        /*0d60*/ 	.word	0x000184e0


	//   ....[151]....
        /*0d64*/ 	.word	0x000184f0


	//   ....[152]....
        /*0d68*/ 	.word	0x00018530


	//   ....[153]....
        /*0d6c*/ 	.word	0x000187f0


	//   ....[154]....
        /*0d70*/ 	.word	0x00018820


	//   ....[155]....
        /*0d74*/ 	.word	0x00018880


	//   ....[156]....
        /*0d78*/ 	.word	0x00018890


	//   ....[157]....
        /*0d7c*/ 	.word	0x000188e0


	//   ....[158]....
        /*0d80*/ 	.word	0x000188f0


	//   ....[159]....
        /*0d84*/ 	.word	0x00018940


	//   ....[160]....
        /*0d88*/ 	.word	0x00018950


	//   ....[161]....
        /*0d8c*/ 	.word	0x000189a0


	//   ....[162]....
        /*0d90*/ 	.word	0x000189b0


	//   ....[163]....
        /*0d94*/ 	.word	0x00018a00


	//   ....[164]....
        /*0d98*/ 	.word	0x00018a10


	//   ....[165]....
        /*0d9c*/ 	.word	0x00018a60


	//   ....[166]....
        /*0da0*/ 	.word	0x00018a70


	//   ....[167]....
        /*0da4*/ 	.word	0x00018a80


	//   ....[168]....
        /*0da8*/ 	.word	0x00018ac0


	//   ....[169]....
        /*0dac*/ 	.word	0x000190b0


	//   ....[170]....
        /*0db0*/ 	.word	0x000190e0


	//   ....[171]....
        /*0db4*/ 	.word	0x00019110


	//   ....[172]....
        /*0db8*/ 	.word	0x00019150


	//   ....[173]....
        /*0dbc*/ 	.word	0x00019170


	//   ....[174]....
        /*0dc0*/ 	.word	0x000191b0


	//   ....[175]....
        /*0dc4*/ 	.word	0x000191d0


	//   ....[176]....
        /*0dc8*/ 	.word	0x00019210


	//   ....[177]....
        /*0dcc*/ 	.word	0x00019230


	//   ....[178]....
        /*0dd0*/ 	.word	0x00019270


	//   ....[179]....
        /*0dd4*/ 	.word	0x00019290


	//   ....[180]....
        /*0dd8*/ 	.word	0x000192d0


	//   ....[181]....
        /*0ddc*/ 	.word	0x000192f0


	//   ....[182]....
        /*0de0*/ 	.word	0x00019330


	//   ....[183]....
        /*0de4*/ 	.word	0x00019350


	//   ....[184]....
        /*0de8*/ 	.word	0x00019360


	//   ....[185]....
        /*0dec*/ 	.word	0x000196d0


	//   ....[186]....
        /*0df0*/ 	.word	0x00019700


	//   ....[187]....
        /*0df4*/ 	.word	0x00019740


	//   ....[188]....
        /*0df8*/ 	.word	0x00019770


	//   ....[189]....
        /*0dfc*/ 	.word	0x000197a0


	//   ....[190]....
        /*0e00*/ 	.word	0x000197d0


	//   ....[191]....
        /*0e04*/ 	.word	0x00019800


	//   ....[192]....
        /*0e08*/ 	.word	0x00019830


	//   ....[193]....
        /*0e0c*/ 	.word	0x000199b0


	//   ....[194]....
        /*0e10*/ 	.word	0x000199e0


	//   ....[195]....
        /*0e14*/ 	.word	0x00019a10


	//   ....[196]....
        /*0e18*/ 	.word	0x00019a40


	//   ....[197]....
        /*0e1c*/ 	.word	0x00019a70


	//   ....[198]....
        /*0e20*/ 	.word	0x00019aa0


	//   ....[199]....
        /*0e24*/ 	.word	0x00019b60


	//   ....[200]....
        /*0e28*/ 	.word	0x00019b80


	//   ....[201]....
        /*0e2c*/ 	.word	0x00019bf0


	//   ....[202]....
        /*0e30*/ 	.word	0x0001a290


	//   ....[203]....
        /*0e34*/ 	.word	0x0001a5b0


	//   ....[204]....
        /*0e38*/ 	.word	0x0001a640


	//   ....[205]....
        /*0e3c*/ 	.word	0x0001a6d0


	//   ....[206]....
        /*0e40*/ 	.word	0x0001a760


	//   ....[207]....
        /*0e44*/ 	.word	0x0001a840


	//   ....[208]....
        /*0e48*/ 	.word	0x0001a8d0


	//   ....[209]....
        /*0e4c*/ 	.word	0x0001a970


	//   ....[210]....
        /*0e50*/ 	.word	0x0001aa00


	//   ....[211]....
        /*0e54*/ 	.word	0x0001aaf0


	//   ....[212]....
        /*0e58*/ 	.word	0x0001ab80


	//   ....[213]....
        /*0e5c*/ 	.word	0x0001ac20


	//   ....[214]....
        /*0e60*/ 	.word	0x0001acb0


	//   ....[215]....
        /*0e64*/ 	.word	0x0001adf0


	//   ....[216]....
        /*0e68*/ 	.word	0x0001aea0


	//   ....[217]....
        /*0e6c*/ 	.word	0x0001af30


	//   ....[218]....
        /*0e70*/ 	.word	0x0001af80


	//   ....[219]....
        /*0e74*/ 	.word	0x0001afd0


	//   ....[220]....
        /*0e78*/ 	.word	0x0001b060


	//   ....[221]....
        /*0e7c*/ 	.word	0x0001b0f0


	//   ....[222]....
        /*0e80*/ 	.word	0x0001b140


	//   ....[223]....
        /*0e84*/ 	.word	0x0001b190


	//   ....[224]....
        /*0e88*/ 	.word	0x0001b280


	//   ....[225]....
        /*0e8c*/ 	.word	0x0001b330


	//   ....[226]....
        /*0e90*/ 	.word	0x0001b380


	//   ....[227]....
        /*0e94*/ 	.word	0x0001b3d0


	//   ....[228]....
        /*0e98*/ 	.word	0x0001b570


	//   ....[229]....
        /*0e9c*/ 	.word	0x0001b6f0


	//   ....[230]....
        /*0ea0*/ 	.word	0x0001b760


	//   ....[231]....
        /*0ea4*/ 	.word	0x0001b7b0


	//   ....[232]....
        /*0ea8*/ 	.word	0x0001ba80


	//   ....[233]....
        /*0eac*/ 	.word	0x0001bb20


	//   ....[234]....
        /*0eb0*/ 	.word	0x0001bb80


	//   ....[235]....
        /*0eb4*/ 	.word	0x0001bbf0


	//   ....[236]....
        /*0eb8*/ 	.word	0x0001bc50


	//   ....[237]....
        /*0ebc*/ 	.word	0x0001bcc0


	//   ....[238]....
        /*0ec0*/ 	.word	0x0001bd90


	//   ....[239]....
        /*0ec4*/ 	.word	0x0001bde0


	//   ....[240]....
        /*0ec8*/ 	.word	0x0001bea0


	//   ....[241]....
        /*0ecc*/ 	.word	0x0001c180


	//   ....[242]....
        /*0ed0*/ 	.word	0x0001c270


	//   ....[243]....
        /*0ed4*/ 	.word	0x0001c310


	//   ....[244]....
        /*0ed8*/ 	.word	0x0001c370


	//   ....[245]....
        /*0edc*/ 	.word	0x0001c460


	//   ....[246]....
        /*0ee0*/ 	.word	0x0001c4d0


	//   ....[247]....
        /*0ee4*/ 	.word	0x0001c5c0


	//   ....[248]....
        /*0ee8*/ 	.word	0x0001c630


	//   ....[249]....
        /*0eec*/ 	.word	0x0001c720


	//   ....[250]....
        /*0ef0*/ 	.word	0x0001c790


	//   ....[251]....
        /*0ef4*/ 	.word	0x0001c880


	//   ....[252]....
        /*0ef8*/ 	.word	0x0001c8f0


	//   ....[253]....
        /*0efc*/ 	.word	0x0001c9e0


	//   ....[254]....
        /*0f00*/ 	.word	0x0001ca50


	//   ....[255]....
        /*0f04*/ 	.word	0x0001cb40


	//   ....[0]....
        /*0f08*/ 	.word	0x0001cbb0


	//   ....[1]....
        /*0f0c*/ 	.word	0x0001cc90


	//   ....[2]....
        /*0f10*/ 	.word	0x0001cd70


	//   ....[3]....
        /*0f14*/ 	.word	0x0001cdc0


	//   ....[4]....
        /*0f18*/ 	.word	0x0001ce20


	//   ....[5]....
        /*0f1c*/ 	.word	0x0001cf10


	//   ....[6]....
        /*0f20*/ 	.word	0x0001cf70


	//   ....[7]....
        /*0f24*/ 	.word	0x0001d070


	//   ....[8]....
        /*0f28*/ 	.word	0x0001d0d0


	//   ....[9]....
        /*0f2c*/ 	.word	0x0001d1d0


	//   ....[10]....
        /*0f30*/ 	.word	0x0001d230


	//   ....[11]....
        /*0f34*/ 	.word	0x0001d330


	//   ....[12]....
        /*0f38*/ 	.word	0x0001d390


	//   ....[13]....
        /*0f3c*/ 	.word	0x0001d490


	//   ....[14]....
        /*0f40*/ 	.word	0x0001d4f0


	//   ....[15]....
        /*0f44*/ 	.word	0x0001d5f0


	//   ....[16]....
        /*0f48*/ 	.word	0x0001d660


	//   ....[17]....
        /*0f4c*/ 	.word	0x0001d760


	//   ....[18]....
        /*0f50*/ 	.word	0x0001d7c0


	//   ....[19]....
        /*0f54*/ 	.word	0x0001d8b0


	//   ....[20]....
        /*0f58*/ 	.word	0x0001d910


	//   ....[21]....
        /*0f5c*/ 	.word	0x0001da00


	//   ....[22]....
        /*0f60*/ 	.word	0x0001da60


	//   ....[23]....
        /*0f64*/ 	.word	0x0001db30


	//   ....[24]....
        /*0f68*/ 	.word	0x0001db90


	//   ....[25]....
        /*0f6c*/ 	.word	0x0001dc50


	//   ....[26]....
        /*0f70*/ 	.word	0x0001dd90


	//   ....[27]....
        /*0f74*/ 	.word	0x0001de40


	//   ....[28]....
        /*0f78*/ 	.word	0x0001deb0


	//   ....[29]....
        /*0f7c*/ 	.word	0x0001df80


	//   ....[30]....
        /*0f80*/ 	.word	0x0001dfe0


	//   ....[31]....
        /*0f84*/ 	.word	0x0001e090


	//   ....[32]....
        /*0f88*/ 	.word	0x0001e0f0


	//   ....[33]....
        /*0f8c*/ 	.word	0x0001e1a0


	//   ....[34]....
        /*0f90*/ 	.word	0x0001e200


	//   ....[35]....
        /*0f94*/ 	.word	0x0001e2b0


	//   ....[36]....
        /*0f98*/ 	.word	0x0001e310


	//   ....[37]....
        /*0f9c*/ 	.word	0x0001e3c0


	//   ....[38]....
        /*0fa0*/ 	.word	0x0001e420


	//   ....[39]....
        /*0fa4*/ 	.word	0x0001e4d0


	//   ....[40]....
        /*0fa8*/ 	.word	0x0001e530


	//   ....[41]....
        /*0fac*/ 	.word	0x0001e5e0


	//   ....[42]....
        /*0fb0*/ 	.word	0x0001e6d0


	//   ....[43]....
        /*0fb4*/ 	.word	0x0001e780


	//   ....[44]....
        /*0fb8*/ 	.word	0x0001e7e0


	//   ....[45]....
        /*0fbc*/ 	.word	0x0001e8a0


	//   ....[46]....
        /*0fc0*/ 	.word	0x0001e900


	//   ....[47]....
        /*0fc4*/ 	.word	0x0001e9c0


	//   ....[48]....
        /*0fc8*/ 	.word	0x0001ea20


	//   ....[49]....
        /*0fcc*/ 	.word	0x0001eae0


	//   ....[50]....
        /*0fd0*/ 	.word	0x0001eb40


	//   ....[51]....
        /*0fd4*/ 	.word	0x0001ec00


	//   ....[52]....
        /*0fd8*/ 	.word	0x0001ec60


	//   ....[53]....
        /*0fdc*/ 	.word	0x0001ed20


	//   ....[54]....
        /*0fe0*/ 	.word	0x0001ed80


	//   ....[55]....
        /*0fe4*/ 	.word	0x0001ee40


	//   ....[56]....
        /*0fe8*/ 	.word	0x0001eea0


	//   ....[57]....
        /*0fec*/ 	.word	0x0001ef50


	//   ....[58]....
        /*0ff0*/ 	.word	0x0001f040


	//   ....[59]....
        /*0ff4*/ 	.word	0x0001f100


	//   ....[60]....
        /*0ff8*/ 	.word	0x0001f160


	//   ....[61]....
        /*0ffc*/ 	.word	0x0001f210


	//   ....[62]....
        /*1000*/ 	.word	0x0001f270


	//   ....[63]....
        /*1004*/ 	.word	0x0001f320


	//   ....[64]....
        /*1008*/ 	.word	0x0001f380


	//   ....[65]....
        /*100c*/ 	.word	0x0001f430


	//   ....[66]....
        /*1010*/ 	.word	0x0001f490


	//   ....[67]....
        /*1014*/ 	.word	0x0001f540


	//   ....[68]....
        /*1018*/ 	.word	0x0001f5a0


	//   ....[69]....
        /*101c*/ 	.word	0x0001f650


	//   ....[70]....
        /*1020*/ 	.word	0x0001f6b0


	//   ....[71]....
        /*1024*/ 	.word	0x0001f760


	//   ....[72]....
        /*1028*/ 	.word	0x0001f7c0


	//   ....[73]....
        /*102c*/ 	.word	0x0001f860


	//   ....[74]....
        /*1030*/ 	.word	0x0001f8f0


	//   ....[75]....
        /*1034*/ 	.word	0x0001f990


	//   ....[76]....
        /*1038*/ 	.word	0x0001fab0


	//   ....[77]....
        /*103c*/ 	.word	0x0001fb20


	//   ....[78]....
        /*1040*/ 	.word	0x0001fb90


	//   ....[79]....
        /*1044*/ 	.word	0x0001fc00


	//   ....[80]....
        /*1048*/ 	.word	0x0001fc70


	//   ....[81]....
        /*104c*/ 	.word	0x0001fcf0


	//   ....[82]....
        /*1050*/ 	.word	0x0001fd80


	//   ....[83]....
        /*1054*/ 	.word	0x0001fe10


	//   ....[84]....
        /*1058*/ 	.word	0x0001fe80


	//   ....[85]....
        /*105c*/ 	.word	0x0001fef0


	//   ....[86]....
        /*1060*/ 	.word	0x0001ff60


	//   ....[87]....
        /*1064*/ 	.word	0x0001ffe0


	//   ....[88]....
        /*1068*/ 	.word	0x00020050


	//   ....[89]....
        /*106c*/ 	.word	0x000200f0


	//   ....[90]....
        /*1070*/ 	.word	0x00020180


	//   ....[91]....
        /*1074*/ 	.word	0x000202b0


	//----- nvinfo : EIATTR_REG_RECONFIG
	.align		4
.L_321:
        /*1078*/ 	.byte	0x01, 0x54
	.zero		2


	//----- nvinfo : EIATTR_SYSCALL_OFFSETS
	.align		4
        /*107c*/ 	.byte	0x04, 0x46
        /*107e*/ 	.short	(.L_323 - .L_322)


	//   ....[0]....
.L_322:
        /*1080*/ 	.word	0x000018d0


	//   ....[1]....
        /*1084*/ 	.word	0x00001a20


	//   ....[2]....
        /*1088*/ 	.word	0x00005fd0


	//   ....[3]....
        /*108c*/ 	.word	0x000062f0


	//   ....[4]....
        /*1090*/ 	.word	0x00015ca0


	//   ....[5]....
        /*1094*/ 	.word	0x00015df0


	//   ....[6]....
        /*1098*/ 	.word	0x00015ee0


	//   ....[7]....
        /*109c*/ 	.word	0x00016f10


	//----- nvinfo : EIATTR_MBARRIER_INSTR_OFFSETS
	.align		4
.L_323:
        /*10a0*/ 	.byte	0x04, 0x39
        /*10a2*/ 	.short	(.L_325 - .L_324)


	//   ....[0]....
.L_324:
        /*10a4*/ 	.word	0x00000250
        /*10a8*/ 	.word	0x000000ff
        /*10ac*/ 	.word	0x00016800
        /*10b0*/ 	.short	0x0100
        /*10b2*/ 	.byte	0x08
	.zero		1


	//   ....[1]....
        /*10b4*/ 	.word	0x00000260
        /*10b8*/ 	.word	0x000000ff
        /*10bc*/ 	.word	0x00016820
        /*10c0*/ 	.short	0x0100
        /*10c2*/ 	.byte	0x08
	.zero		1


	//   ....[2]....
        /*10c4*/ 	.word	0x00000350
        /*10c8*/ 	.word	0x000000ff
        /*10cc*/ 	.word	0x00016830
        /*10d0*/ 	.short	0x0100
        /*10d2*/ 	.byte	0x08
	.zero		1


	//   ....[3]....
        /*10d4*/ 	.word	0x00000360
        /*10d8*/ 	.word	0x000000ff
        /*10dc*/ 	.word	0x00016840
        /*10e0*/ 	.short	0x0100
        /*10e2*/ 	.byte	0x08
	.zero		1


	//   ....[4]....
        /*10e4*/ 	.word	0x00000370
        /*10e8*/ 	.word	0x000000ff
        /*10ec*/ 	.word	0x00016838
        /*10f0*/ 	.short	0x0100
        /*10f2*/ 	.byte	0x08
	.zero		1


	//   ....[5]....
        /*10f4*/ 	.word	0x00000380
        /*10f8*/ 	.word	0x000000ff
        /*10fc*/ 	.word	0x00016848
        /*1100*/ 	.short	0x0100
        /*1102*/ 	.byte	0x08
	.zero		1


	//   ....[6]....
        /*1104*/ 	.word	0x000004b0
        /*1108*/ 	.word	0x000000ff
        /*110c*/ 	.word	0x00016850
        /*1110*/ 	.short	0x0100
        /*1112*/ 	.byte	0x08
	.zero		1


	//   ....[7]....
        /*1114*/ 	.word	0x000004c0
        /*1118*/ 	.word	0x000000ff
        /*111c*/ 	.word	0x00016860
        /*1120*/ 	.short	0x0100
        /*1122*/ 	.byte	0x08
	.zero		1


	//   ....[8]....
        /*1124*/ 	.word	0x000004d0
        /*1128*/ 	.word	0x000000ff
        /*112c*/ 	.word	0x00016858
        /*1130*/ 	.short	0x0100
        /*1132*/ 	.byte	0x08
	.zero		1


	//   ....[9]....
        /*1134*/ 	.word	0x000004e0
        /*1138*/ 	.word	0x000000ff
        /*113c*/ 	.word	0x00016868
        /*1140*/ 	.short	0x0100
        /*1142*/ 	.byte	0x08
	.zero		1


	//   ....[10]....
        /*1144*/ 	.word	0x000005d0
        /*1148*/ 	.word	0x000000ff
        /*114c*/ 	.word	0x00016870
        /*1150*/ 	.short	0x0100
        /*1152*/ 	.byte	0x06
	.zero		1


	//   ....[11]....
        /*1154*/ 	.word	0x000005e0
        /*1158*/ 	.word	0x000000ff
        /*115c*/ 	.word	0x00016880
        /*1160*/ 	.short	0x0100
        /*1162*/ 	.byte	0x06
	.zero		1


	//   ....[12]....
        /*1164*/ 	.word	0x000005f0
        /*1168*/ 	.word	0x000000ff
        /*116c*/ 	.word	0x00016878
        /*1170*/ 	.short	0x0100
        /*1172*/ 	.byte	0x06
	.zero		1


	//   ....[13]....
        /*1174*/ 	.word	0x00000600
        /*1178*/ 	.word	0x000000ff
        /*117c*/ 	.word	0x00016888
        /*1180*/ 	.short	0x0100
        /*1182*/ 	.byte	0x06
	.zero		1


	//   ....[14]....
        /*1184*/ 	.word	0x00000730
        /*1188*/ 	.word	0x000000ff
        /*118c*/ 	.word	0x00016890
        /*1190*/ 	.short	0x0100
        /*1192*/ 	.byte	0x08
	.zero		1


	//   ....[15]....
        /*1194*/ 	.word	0x00000740
        /*1198*/ 	.word	0x000000ff
        /*119c*/ 	.word	0x000168a0
        /*11a0*/ 	.short	0x0100
        /*11a2*/ 	.byte	0x08
	.zero		1


	//   ....[16]....
        /*11a4*/ 	.word	0x00000750
        /*11a8*/ 	.word	0x000000ff
        /*11ac*/ 	.word	0x00016898
        /*11b0*/ 	.short	0x0100
        /*11b2*/ 	.byte	0x08
	.zero		1


	//   ....[17]....
        /*11b4*/ 	.word	0x00000760
        /*11b8*/ 	.word	0x000000ff
        /*11bc*/ 	.word	0x000168a8
        /*11c0*/ 	.short	0x0100
        /*11c2*/ 	.byte	0x08
	.zero		1


	//   ....[18]....
        /*11c4*/ 	.word	0x00000890
        /*11c8*/ 	.word	0x000000ff
        /*11cc*/ 	.word	0x000168b0
        /*11d0*/ 	.short	0x0100
        /*11d2*/ 	.byte	0x08
	.zero		1


	//   ....[19]....
        /*11d4*/ 	.word	0x000008a0
        /*11d8*/ 	.word	0x000000ff
        /*11dc*/ 	.word	0x000168c0
        /*11e0*/ 	.short	0x0100
        /*11e2*/ 	.byte	0x08
	.zero		1


	//   ....[20]....
        /*11e4*/ 	.word	0x000008b0
        /*11e8*/ 	.word	0x000000ff
        /*11ec*/ 	.word	0x000168b8
        /*11f0*/ 	.short	0x0100
        /*11f2*/ 	.byte	0x08
	.zero		1


	//   ....[21]....
        /*11f4*/ 	.word	0x000008c0
        /*11f8*/ 	.word	0x000000ff
        /*11fc*/ 	.word	0x000168c8
        /*1200*/ 	.short	0x0100
        /*1202*/ 	.byte	0x08
	.zero		1


	//   ....[22]....
        /*1204*/ 	.word	0x00002b80
        /*1208*/ 	.word	0x00000045
        /*120c*/ 	.word	0x00016890
        /*1210*/ 	.short	0x010a
        /*1212*/ 	.byte	0x3f
	.zero		1


	//   ....[23]....
        /*1214*/ 	.word	0x00003ff0
        /*1218*/ 	.word	0x00000045
        /*121c*/ 	.word	0x00016890
        /*1220*/ 	.short	0x010a
        /*1222*/ 	.byte	0x3f
	.zero		1


	//   ....[24]....
        /*1224*/ 	.word	0x00005120
        /*1228*/ 	.word	0x00000045
        /*122c*/ 	.word	0x00016890
        /*1230*/ 	.short	0x010a
        /*1232*/ 	.byte	0x3f
	.zero		1


	//   ....[25]....
        /*1234*/ 	.word	0x000055d0
        /*1238*/ 	.word	0x00000008
        /*123c*/ 	.word	0x00000000
        /*1240*/ 	.short	0x0101
        /*1242*/ 	.byte	0x3f
	.zero		1


	//   ....[26]....
        /*1244*/ 	.word	0x00005610
        /*1248*/ 	.word	0x00000045
        /*124c*/ 	.word	0x000168b0
        /*1250*/ 	.short	0x010a
        /*1252*/ 	.byte	0x3f
	.zero		1


	//   ....[27]....
        /*1254*/ 	.word	0x00005a40
        /*1258*/ 	.word	0x00000045
        /*125c*/ 	.word	0x00000000
        /*1260*/ 	.short	0x0101
        /*1262*/ 	.byte	0x3f
	.zero		1


	//   ....[28]....
        /*1264*/ 	.word	0x00006070
        /*1268*/ 	.word	0x00000002
        /*126c*/ 	.word	0x00016800
        /*1270*/ 	.short	0x010a
        /*1272*/ 	.byte	0x3f
	.zero		1


	//   ....[29]....
        /*1274*/ 	.word	0x000060c0
        /*1278*/ 	.word	0x00000002
        /*127c*/ 	.word	0x00016800
        /*1280*/ 	.short	0x010a
        /*1282*/ 	.byte	0x3f
	.zero		1


	//   ....[30]....
        /*1284*/ 	.word	0x00006bf0
        /*1288*/ 	.word	0x00000002
        /*128c*/ 	.word	0x00016800
        /*1290*/ 	.short	0x010a
        /*1292*/ 	.byte	0x3f
	.zero		1


	//   ....[31]....
        /*1294*/ 	.word	0x00008230
        /*1298*/ 	.word	0x00000002
        /*129c*/ 	.word	0x00016800
        /*12a0*/ 	.short	0x010a
        /*12a2*/ 	.byte	0x3f
	.zero		1


	//   ....[32]....
        /*12a4*/ 	.word	0x00009260
        /*12a8*/ 	.word	0x00000000
        /*12ac*/ 	.word	0x00016830
        /*12b0*/ 	.short	0x010a
        /*12b2*/ 	.byte	0x3f
	.zero		1


	//   ....[33]....
        /*12b4*/ 	.word	0x00009310
        /*12b8*/ 	.word	0x00000000
        /*12bc*/ 	.word	0x00016830
        /*12c0*/ 	.short	0x010a
        /*12c2*/ 	.byte	0x3f
	.zero		1


	//   ....[34]....
        /*12c4*/ 	.word	0x0000ae90
        /*12c8*/ 	.word	0x00000000
        /*12cc*/ 	.word	0x00000000
        /*12d0*/ 	.short	0x0101
        /*12d2*/ 	.byte	0x3f
	.zero		1


	//   ....[35]....
        /*12d4*/ 	.word	0x0000be10
        /*12d8*/ 	.word	0x00000007
        /*12dc*/ 	.word	0x00016830
        /*12e0*/ 	.short	0x010a
        /*12e2*/ 	.byte	0x3f
	.zero		1


	//   ....[36]....
        /*12e4*/ 	.word	0x0000be60
        /*12e8*/ 	.word	0x00000007
        /*12ec*/ 	.word	0x00016830
        /*12f0*/ 	.short	0x010a
        /*12f2*/ 	.byte	0x3f
	.zero		1


	//   ....[37]....
        /*12f4*/ 	.word	0x0000c1b0
        /*12f8*/ 	.word	0x00000007
        /*12fc*/ 	.word	0x00016850
        /*1300*/ 	.short	0x010a
        /*1302*/ 	.byte	0x3f
	.zero		1


	//   ....[38]....
        /*1304*/ 	.word	0x0000c1f0
        /*1308*/ 	.word	0x00000007
        /*130c*/ 	.word	0x00016850
        /*1310*/ 	.short	0x010a
        /*1312*/ 	.byte	0x3f
	.zero		1


	//   ....[39]....
        /*1314*/ 	.word	0x0000e1d0
        /*1318*/ 	.word	0x00000037
        /*131c*/ 	.word	0x00000000
        /*1320*/ 	.short	0x0101
        /*1322*/ 	.byte	0x3f
	.zero		1


	//   ....[40]....
        /*1324*/ 	.word	0x0000e9d0
        /*1328*/ 	.word	0x0000000d
        /*132c*/ 	.word	0x00000000
        /*1330*/ 	.short	0x0101
        /*1332*/ 	.byte	0x3f
	.zero		1


	//   ....[41]....
        /*1334*/ 	.word	0x0000ef60
        /*1338*/ 	.word	0x00000007
        /*133c*/ 	.word	0x00016830
        /*1340*/ 	.short	0x010a
        /*1342*/ 	.byte	0x3f
	.zero		1


	//   ....[42]....
        /*1344*/ 	.word	0x0000efb0
        /*1348*/ 	.word	0x00000007
        /*134c*/ 	.word	0x00016830
        /*1350*/ 	.short	0x010a
        /*1352*/ 	.byte	0x3f
	.zero		1


	//   ....[43]....
        /*1354*/ 	.word	0x0000f2d0
        /*1358*/ 	.word	0x00000007
        /*135c*/ 	.word	0x00016850
        /*1360*/ 	.short	0x010a
        /*1362*/ 	.byte	0x3f
	.zero		1


	//   ....[44]....
        /*1364*/ 	.word	0x0000f310
        /*1368*/ 	.word	0x00000007
        /*136c*/ 	.word	0x00016850
        /*1370*/ 	.short	0x010a
        /*1372*/ 	.byte	0x3f
	.zero		1


	//   ....[45]....
        /*1374*/ 	.word	0x0000f9b0
        /*1378*/ 	.word	0x00000007
        /*137c*/ 	.word	0x00000000
        /*1380*/ 	.short	0x0101
        /*1382*/ 	.byte	0x3f
	.zero		1


	//   ....[46]....
        /*1384*/ 	.word	0x00011330
        /*1388*/ 	.word	0x0000000d
        /*138c*/ 	.word	0x00000000
        /*1390*/ 	.short	0x0101
        /*1392*/ 	.byte	0x3f
	.zero		1


	//   ....[47]....
        /*1394*/ 	.word	0x00011610
        /*1398*/ 	.word	0x0000000b
        /*139c*/ 	.word	0x00016850
        /*13a0*/ 	.short	0x010a
        /*13a2*/ 	.byte	0x3f
	.zero		1


	//   ....[48]....
        /*13a4*/ 	.word	0x00011680
        /*13a8*/ 	.word	0x0000000b
        /*13ac*/ 	.word	0x00016850
        /*13b0*/ 	.short	0x010a
        /*13b2*/ 	.byte	0x3f
	.zero		1


	//   ....[49]....
        /*13b4*/ 	.word	0x00011c70
        /*13b8*/ 	.word	0x00000002
        /*13bc*/ 	.word	0x00000000
        /*13c0*/ 	.short	0x0101
        /*13c2*/ 	.byte	0x3f
	.zero		1


	//   ....[50]....
        /*13c4*/ 	.word	0x00012d70
        /*13c8*/ 	.word	0x00000000
        /*13cc*/ 	.word	0x00000000
        /*13d0*/ 	.short	0x0101
        /*13d2*/ 	.byte	0x3f
	.zero		1


	//   ....[51]....
        /*13d4*/ 	.word	0x00014e00
        /*13d8*/ 	.word	0x00000016
        /*13dc*/ 	.word	0x00016820
        /*13e0*/ 	.short	0x010a
        /*13e2*/ 	.byte	0x3f
	.zero		1


	//   ....[52]....
        /*13e4*/ 	.word	0x00014eb0
        /*13e8*/ 	.word	0x00000005
        /*13ec*/ 	.word	0x000168a0
        /*13f0*/ 	.short	0x010a
        /*13f2*/ 	.byte	0x3f
	.zero		1


	//   ....[53]....
        /*13f4*/ 	.word	0x000150f0
        /*13f8*/ 	.word	0x00000005
        /*13fc*/ 	.word	0x000168c0
        /*1400*/ 	.short	0x010a
        /*1402*/ 	.byte	0x3f
	.zero		1


	//   ....[54]....
        /*1404*/ 	.word	0x00015450
        /*1408*/ 	.word	0x00000005
        /*140c*/ 	.word	0x000168a0
        /*1410*/ 	.short	0x010a
        /*1412*/ 	.byte	0x3f
	.zero		1


	//   ....[55]....
        /*1414*/ 	.word	0x00015670
        /*1418*/ 	.word	0x00000005
        /*141c*/ 	.word	0x000168c0
        /*1420*/ 	.short	0x010a
        /*1422*/ 	.byte	0x3f
	.zero		1


	//   ....[56]....
        /*1424*/ 	.word	0x000163f0
        /*1428*/ 	.word	0x00000003
        /*142c*/ 	.word	0x00016840
        /*1430*/ 	.short	0x010a
        /*1432*/ 	.byte	0x3f
	.zero		1


	//   ....[57]....
        /*1434*/ 	.word	0x00016bd0
        /*1438*/ 	.word	0x00000003
        /*143c*/ 	.word	0x00016830
        /*1440*/ 	.short	0x0107
        /*1442*/ 	.byte	0x3f
	.zero		1


	//   ....[58]....
        /*1444*/ 	.word	0x00016ca0
        /*1448*/ 	.word	0x00000003
        /*144c*/ 	.word	0x00016830
        /*1450*/ 	.short	0x0101
        /*1452*/ 	.byte	0x3f
	.zero		1


	//   ....[59]....
        /*1454*/ 	.word	0x00017b80
        /*1458*/ 	.word	0x00000016
        /*145c*/ 	.word	0x00016800
        /*1460*/ 	.short	0x0107
        /*1462*/ 	.byte	0x3f
	.zero		1


	//   ....[60]....
        /*1464*/ 	.word	0x00017c70
        /*1468*/ 	.word	0x00000016
        /*146c*/ 	.word	0x00016800
        /*1470*/ 	.short	0x0101
        /*1472*/ 	.byte	0x3f
	.zero		1


	//   ....[61]....
        /*1474*/ 	.word	0x00017c90
        /*1478*/ 	.word	0x00000016
        /*147c*/ 	.word	0x00016820
        /*1480*/ 	.short	0x010a
        /*1482*/ 	.byte	0x3f
	.zero		1


	//   ....[62]....
        /*1484*/ 	.word	0x00018050
        /*1488*/ 	.word	0x00000005
        /*148c*/ 	.word	0x00016840
        /*1490*/ 	.short	0x010a
        /*1492*/ 	.byte	0x3f
	.zero		1


	//   ....[63]....
        /*1494*/ 	.word	0x000185b0
        /*1498*/ 	.word	0x00000005
        /*149c*/ 	.word	0x00016830
        /*14a0*/ 	.short	0x0107
        /*14a2*/ 	.byte	0x3f
	.zero		1


	//   ....[64]....
        /*14a4*/ 	.word	0x00018670
        /*14a8*/ 	.word	0x00000005
        /*14ac*/ 	.word	0x00016830
        /*14b0*/ 	.short	0x0101
        /*14b2*/ 	.byte	0x3f
	.zero		1


	//   ....[65]....
        /*14b4*/ 	.word	0x000186d0
        /*14b8*/ 	.word	0x00000005
        /*14bc*/ 	.word	0x00016860
        /*14c0*/ 	.short	0x010a
        /*14c2*/ 	.byte	0x3f
	.zero		1


	//   ....[66]....
        /*14c4*/ 	.word	0x00018bb0
        /*14c8*/ 	.word	0x00000005
        /*14cc*/ 	.word	0x00016850
        /*14d0*/ 	.short	0x0107
        /*14d2*/ 	.byte	0x3f
	.zero		1


	//   ....[67]....
        /*14d4*/ 	.word	0x00018d70
        /*14d8*/ 	.word	0x00000005
        /*14dc*/ 	.word	0x00016850
        /*14e0*/ 	.short	0x0101
        /*14e2*/ 	.byte	0x3f
	.zero		1


	//   ....[68]....
        /*14e4*/ 	.word	0x00018f70
        /*14e8*/ 	.word	0x00000000
        /*14ec*/ 	.word	0x00016860
        /*14f0*/ 	.short	0x010a
        /*14f2*/ 	.byte	0x3f
	.zero		1


	//   ....[69]....
        /*14f4*/ 	.word	0x00019410
        /*14f8*/ 	.word	0x00000000
        /*14fc*/ 	.word	0x00016850
        /*1500*/ 	.short	0x0107
        /*1502*/ 	.byte	0x3f
	.zero		1


	//   ....[70]....
        /*1504*/ 	.word	0x000194d0
        /*1508*/ 	.word	0x00000000
        /*150c*/ 	.word	0x00016850
        /*1510*/ 	.short	0x0101
        /*1512*/ 	.byte	0x3f
	.zero		1


	//   ....[71]....
        /*1514*/ 	.word	0x0001a210
        /*1518*/ 	.word	0x00000004
        /*151c*/ 	.word	0x00016820
        /*1520*/ 	.short	0x010a
        /*1522*/ 	.byte	0x3f
	.zero		1


	//   ....[72]....
        /*1524*/ 	.word	0x0001a380
        /*1528*/ 	.word	0x00000005
        /*152c*/ 	.word	0x00016840
        /*1530*/ 	.short	0x010a
        /*1532*/ 	.byte	0x3f
	.zero		1


	//   ....[73]....
        /*1534*/ 	.word	0x0001a420
        /*1538*/ 	.word	0x00000019
        /*153c*/ 	.word	0x00016840
        /*1540*/ 	.short	0x010a
        /*1542*/ 	.byte	0x3f
	.zero		1


	//   ....[74]....
        /*1544*/ 	.word	0x0001a460
        /*1548*/ 	.word	0x00000005
        /*154c*/ 	.word	0x00016860
        /*1550*/ 	.short	0x010a
        /*1552*/ 	.byte	0x3f
	.zero		1


	//   ....[75]....
        /*1554*/ 	.word	0x0001a4a0
        /*1558*/ 	.word	0x00000019
        /*155c*/ 	.word	0x00016860
        /*1560*/ 	.short	0x010a
        /*1562*/ 	.byte	0x3f
	.zero		1


	//   ....[76]....
        /*1564*/ 	.word	0x0001a500
        /*1568*/ 	.word	0x00000045
        /*156c*/ 	.word	0x00016890
        /*1570*/ 	.short	0x010a
        /*1572*/ 	.byte	0x3f
	.zero		1


	//   ....[77]....
        /*1574*/ 	.word	0x0001a790
        /*1578*/ 	.word	0x00000045
        /*157c*/ 	.word	0x00016890
        /*1580*/ 	.short	0x010a
        /*1582*/ 	.byte	0x3f
	.zero		1


	//   ....[78]....
        /*1584*/ 	.word	0x0001aa40
        /*1588*/ 	.word	0x00000045
        /*158c*/ 	.word	0x00016890
        /*1590*/ 	.short	0x010a
        /*1592*/ 	.byte	0x3f
	.zero		1


	//   ....[79]....
        /*1594*/ 	.word	0x0001acf0
        /*1598*/ 	.word	0x00000045
        /*159c*/ 	.word	0x000168b0
        /*15a0*/ 	.short	0x010a
        /*15a2*/ 	.byte	0x3f
	.zero		1


	//   ....[80]....
        /*15a4*/ 	.word	0x0001b1c0
        /*15a8*/ 	.word	0x00000002
        /*15ac*/ 	.word	0x00016800
        /*15b0*/ 	.short	0x010a
        /*15b2*/ 	.byte	0x3f
	.zero		1


	//   ....[81]....
        /*15b4*/ 	.word	0x0001b7e0
        /*15b8*/ 	.word	0x00000002
        /*15bc*/ 	.word	0x00016800
        /*15c0*/ 	.short	0x010a
        /*15c2*/ 	.byte	0x3f
	.zero		1


	//   ....[82]....
        /*15c4*/ 	.word	0x0001b830
        /*15c8*/ 	.word	0x00000000
        /*15cc*/ 	.word	0x00016830
        /*15d0*/ 	.short	0x010a
        /*15d2*/ 	.byte	0x3f
	.zero		1


	//   ....[83]....
        /*15d4*/ 	.word	0x0001b880
        /*15d8*/ 	.word	0x00000007
        /*15dc*/ 	.word	0x00016830
        /*15e0*/ 	.short	0x010a
        /*15e2*/ 	.byte	0x3f
	.zero		1


	//   ....[84]....
        /*15e4*/ 	.word	0x0001b8d0
        /*15e8*/ 	.word	0x00000007
        /*15ec*/ 	.word	0x00016850
        /*15f0*/ 	.short	0x010a
        /*15f2*/ 	.byte	0x3f
	.zero		1


	//   ....[85]....
        /*15f4*/ 	.word	0x0001b920
        /*15f8*/ 	.word	0x00000007
        /*15fc*/ 	.word	0x00016830
        /*1600*/ 	.short	0x010a
        /*1602*/ 	.byte	0x3f
	.zero		1


	//   ....[86]....
        /*1604*/ 	.word	0x0001b970
        /*1608*/ 	.word	0x00000007
        /*160c*/ 	.word	0x00016850
        /*1610*/ 	.short	0x010a
        /*1612*/ 	.byte	0x3f
	.zero		1


	//   ....[87]....
        /*1614*/ 	.word	0x0001b9c0
        /*1618*/ 	.word	0x0000000b
        /*161c*/ 	.word	0x00016850
        /*1620*/ 	.short	0x010a
        /*1622*/ 	.byte	0x3f
	.zero		1


	//   ....[88]....
        /*1624*/ 	.word	0x0001bf60
        /*1628*/ 	.word	0x00000016
        /*162c*/ 	.word	0x00016820
        /*1630*/ 	.short	0x010a
        /*1632*/ 	.byte	0x3f
	.zero		1


	//   ....[89]....
        /*1634*/ 	.word	0x0001bfb0
        /*1638*/ 	.word	0x00000005
        /*163c*/ 	.word	0x000168a0
        /*1640*/ 	.short	0x010a
        /*1642*/ 	.byte	0x3f
	.zero		1


	//   ....[90]....
        /*1644*/ 	.word	0x0001c000
        /*1648*/ 	.word	0x00000005
        /*164c*/ 	.word	0x000168c0
        /*1650*/ 	.short	0x010a
        /*1652*/ 	.byte	0x3f
	.zero		1


	//   ....[91]....
        /*1654*/ 	.word	0x0001c050
        /*1658*/ 	.word	0x00000005
        /*165c*/ 	.word	0x000168a0
        /*1660*/ 	.short	0x010a
        /*1662*/ 	.byte	0x3f
	.zero		1


	//   ....[92]....
        /*1664*/ 	.word	0x0001c0a0
        /*1668*/ 	.word	0x00000005
        /*166c*/ 	.word	0x000168c0
        /*1670*/ 	.short	0x010a
        /*1672*/ 	.byte	0x3f
	.zero		1


	//   ....[93]....
        /*1674*/ 	.word	0x0001c1c0
        /*1678*/ 	.word	0x00000003
        /*167c*/ 	.word	0x00016840
        /*1680*/ 	.short	0x010a
        /*1682*/ 	.byte	0x3f
	.zero		1


	//   ....[94]....
        /*1684*/ 	.word	0x0001dc90
        /*1688*/ 	.word	0x00000016
        /*168c*/ 	.word	0x00016820
        /*1690*/ 	.short	0x010a
        /*1692*/ 	.byte	0x3f
	.zero		1


	//   ....[95]....
        /*1694*/ 	.word	0x0001dce0
        /*1698*/ 	.word	0x00000005
        /*169c*/ 	.word	0x00016840
        /*16a0*/ 	.short	0x010a
        /*16a2*/ 	.byte	0x3f
	.zero		1


	//   ....[96]....
        /*16a4*/ 	.word	0x0001e620
        /*16a8*/ 	.word	0x00000005
        /*16ac*/ 	.word	0x00016860
        /*16b0*/ 	.short	0x010a
        /*16b2*/ 	.byte	0x3f
	.zero		1


	//   ....[97]....
        /*16b4*/ 	.word	0x0001ef90
        /*16b8*/ 	.word	0x00000000
        /*16bc*/ 	.word	0x00016860
        /*16c0*/ 	.short	0x010a
        /*16c2*/ 	.byte	0x3f
	.zero		1


	//   ....[98]....
        /*16c4*/ 	.word	0x000201d0
        /*16c8*/ 	.word	0x00000004
        /*16cc*/ 	.word	0x00016820
        /*16d0*/ 	.short	0x010a
        /*16d2*/ 	.byte	0x3f
	.zero		1


	//   ....[99]....
        /*16d4*/ 	.word	0x00020370
        /*16d8*/ 	.word	0x00000005
        /*16dc*/ 	.word	0x00016840
        /*16e0*/ 	.short	0x010a
        /*16e2*/ 	.byte	0x3f
	.zero		1


	//   ....[100]....
        /*16e4*/ 	.word	0x000203c0
        /*16e8*/ 	.word	0x00000019
        /*16ec*/ 	.word	0x00016840
        /*16f0*/ 	.short	0x010a
        /*16f2*/ 	.byte	0x3f
	.zero		1


	//   ....[101]....
        /*16f4*/ 	.word	0x00020410
        /*16f8*/ 	.word	0x00000005
        /*16fc*/ 	.word	0x00016860
        /*1700*/ 	.short	0x010a
        /*1702*/ 	.byte	0x3f
	.zero		1


	//----- nvinfo : EIATTR_NUM_MBARRIERS
	.align		4
.L_325:
        /*1704*/ 	.byte	0x03, 0x38
        /*1706*/ 	.short	0x0016


	//----- nvinfo : EIATTR_EXIT_INSTR_OFFSETS
	.align		4
        /*1708*/ 	.byte	0x04, 0x1c
        /*170a*/ 	.short	(.L_327 - .L_326)


	//   ....[0]....
.L_326:
        /*170c*/ 	.word	0x0001a4f0


	//----- nvinfo : EIATTR_MAX_THREADS
	.align		4
.L_327:
        /*1710*/ 	.byte	0x04, 0x05
        /*1712*/ 	.short	(.L_329 - .L_328)
.L_328:
        /*1714*/ 	.word	0x00000200
        /*1718*/ 	.word	0x00000001
        /*171c*/ 	.word	0x00000001


	//----- nvinfo : EIATTR_CRS_STACK_SIZE
	.align		4
.L_329:
        /*1720*/ 	.byte	0x04, 0x1e
        /*1722*/ 	.short	(.L_331 - .L_330)
.L_330:
        /*1724*/ 	.word	0x00000000


	//----- nvinfo : EIATTR_CBANK_PARAM_SIZE
	.align		4
.L_331:
        /*1728*/ 	.byte	0x03, 0x19
        /*172a*/ 	.short	0x0af0


	//----- nvinfo : EIATTR_PARAM_CBANK
	.align		4
        /*172c*/ 	.byte	0x04, 0x0a
        /*172e*/ 	.short	(.L_333 - .L_332)
	.align		4
.L_332:
        /*1730*/ 	.word	index@(.nv.constant0._ZN7cutlass13device_kernelIN5flash11enable_sm90INS1_16FlashAttnFwdSm90INS1_25CollectiveMainloopFwdSm90ILi2EN4cute5tupleIJNS5_1CILi1EEES8_S8_EEENS6_IJNS7_ILi192EEENS7_ILi128EEENS7_ILi64EEEEEELi64ENS_10bfloat16_tEfNS_4arch4Sm90ELb1ELb0ELb1ELb1ELb1ELb1ELb0ELb1ELb1ELb1ELb0ELb0EEENS1_21CollectiveEpilogueFwdINS6_IJSA_SC_SB_EEES9_SE_SG_Li384ELb1ELb1ELb0ELb0EEENS1_36VarlenDynamicPersistentTileSchedulerILi192ELi128ELi384ELi128ELb0ELb1ELb1ELb1ELb1ELb1EEEEEEEEEvNT_6ParamsE)
        /*1734*/ 	.short	0x0210
        /*1736*/ 	.short	0x0af0


	//----- nvinfo : EIATTR_SW_WAR
	.align		4
.L_333:
        /*1738*/ 	.byte	0x04, 0x36
        /*173a*/ 	.short	(.L_335 - .L_334)
.L_334:
        /*173c*/ 	.word	0x00000008
.L_335:


//--------------------- .nv.callgraph             --------------------------
	.section	.nv.callgraph,"",@"SHT_CUDA_CALLGRAPH"
	.align	4
	.sectionentsize	8
	.align		4
        /*0000*/ 	.word	0x00000000
	.align		4
        /*0004*/ 	.word	0xffffffff
	.align		4
        /*0008*/ 	.word	index@(_ZN7cutlass13device_kernelIN5flash11enable_sm90INS1_16FlashAttnFwdSm90INS1_25CollectiveMainloopFwdSm90ILi2EN4cute5tupleIJNS5_1CILi1EEES8_S8_EEENS6_IJNS7_ILi192EEENS7_ILi128EEENS7_ILi64EEEEEELi64ENS_10bfloat16_tEfNS_4arch4Sm90ELb0ELb0ELb1ELb0ELb1ELb0ELb0ELb1ELb1ELb1ELb0ELb0EEENS1_21CollectiveEpilogueFwdINS6_IJSA_SC_SB_EEES9_SE_SG_Li384ELb0ELb1ELb0ELb0EEENS1_29StaticPersistentTileSchedulerILb0EEEEEEEEEvNT_6ParamsE)
	.align		4
        /*000c*/ 	.word	index@(__assertfail)
	.align		4
        /*0010*/ 	.word	index@(_ZN7cutlass13device_kernelIN5flash11enable_sm90INS1_16FlashAttnFwdSm90INS1_25CollectiveMainloopFwdSm90ILi2EN4cute5tupleIJNS5_1CILi1EEES8_S8_EEENS6_IJNS7_ILi192EEENS7_ILi128EEENS7_ILi64EEEEEELi64ENS_10bfloat16_tEfNS_4arch4Sm90ELb0ELb0ELb1ELb1ELb1ELb0ELb0ELb1ELb1ELb1ELb0ELb0EEENS1_21CollectiveEpilogueFwdINS6_IJSA_SC_SB_EEES9_SE_SG_Li384ELb1ELb1ELb0ELb0EEENS1_36VarlenDynamicPersistentTileSchedulerILi192ELi128ELi384ELi128ELb0ELb1ELb1ELb0ELb1ELb1EEEEEEEEEvNT_6ParamsE)
	.align		4
        /*0014*/ 	.word	index@(__assertfail)
	.align		4
        /*0018*/ 	.word	index@(_ZN7cutlass13device_kernelIN5flash11enable_sm90INS1_16FlashAttnFwdSm90INS1_25CollectiveMainloopFwdSm90ILi2EN4cute5tupleIJNS5_1CILi1EEES8_S8_EEENS6_IJNS7_ILi192EEENS7_ILi128EEENS7_ILi64EEEEEELi64ENS_10bfloat16_tEfNS_4arch4Sm90ELb0ELb0ELb1ELb1ELb1ELb1ELb0ELb1ELb1ELb1ELb0ELb0EEENS1_21CollectiveEpilogueFwdINS6_IJSA_SC_SB_EEES9_SE_SG_Li384ELb1ELb1ELb0ELb0EEENS1_36VarlenDynamicPersistentTileSchedulerILi192ELi128ELi384ELi128ELb0ELb1ELb1ELb0ELb1ELb1EEEEEEEEEvNT_6ParamsE)
	.align		4
        /*001c*/ 	.word	index@(__assertfail)
	.align		4
        /*0020*/ 	.word	index@(_ZN7cutlass13device_kernelIN5flash11enable_sm90INS1_16FlashAttnFwdSm90INS1_25CollectiveMainloopFwdSm90ILi2EN4cute5tupleIJNS5_1CILi1EEES8_S8_EEENS6_IJNS7_ILi192EEENS7_ILi128EEENS7_ILi64EEEEEELi64ENS_10bfloat16_tEfNS_4arch4Sm90ELb0ELb1ELb1ELb0ELb1ELb0ELb0ELb1ELb1ELb1ELb0ELb0EEENS1_21CollectiveEpilogueFwdINS6_IJSA_SC_SB_EEES9_SE_SG_Li384ELb0ELb1ELb0ELb0EEENS1_30DynamicPersistentTileSchedulerILi384ELi128ELb0ELb1ELb1EEEEEEEEEvNT_6ParamsE)
	.align		4
        /*0024*/ 	.word	index@(__assertfail)
	.align		4
        /*0028*/ 	.word	index@(_ZN7cutlass13device_kernelIN5flash11enable_sm90INS1_16FlashAttnFwdSm90INS1_25CollectiveMainloopFwdSm90ILi2EN4cute5tupleIJNS5_1CILi1EEES8_S8_EEENS6_IJNS7_ILi192EEENS7_ILi128EEENS7_ILi64EEEEEELi64ENS_10bfloat16_tEfNS_4arch4Sm90ELb0ELb1ELb1ELb1ELb1ELb0ELb0ELb1ELb1ELb1ELb0ELb0EEENS1_21CollectiveEpilogueFwdINS6_IJSA_SC_SB_EEES9_SE_SG_Li384ELb1ELb1ELb0ELb0EEENS1_36VarlenDynamicPersistentTileSchedulerILi192ELi128ELi384ELi128ELb0ELb1ELb1ELb1ELb0ELb1EEEEEEEEEvNT_6ParamsE)
	.align		4
        /*002c*/ 	.word	index@(__assertfail)
	.align		4
        /*0030*/ 	.word	index@(_ZN7cutlass13device_kernelIN5flash11enable_sm90INS1_16FlashAttnFwdSm90INS1_25CollectiveMainloopFwdSm90ILi2EN4cute5tupleIJNS5_1CILi1EEES8_S8_EEENS6_IJNS7_ILi192EEENS7_ILi128EEENS7_ILi64EEEEEELi64ENS_10bfloat16_tEfNS_4arch4Sm90ELb0ELb1ELb1ELb1ELb1ELb1ELb0ELb1ELb1ELb1ELb0ELb0EEENS1_21CollectiveEpilogueFwdINS6_IJSA_SC_SB_EEES9_SE_SG_Li384ELb1ELb1ELb0ELb0EEENS1_36VarlenDynamicPersistentTileSchedulerILi192ELi128ELi384ELi128ELb0ELb1ELb1ELb1ELb0ELb1EEEEEEEEEvNT_6ParamsE)
	.align		4
        /*0034*/ 	.word	index@(__assertfail)
	.align		4
        /*0038*/ 	.word	index@(_ZN7cutlass13device_kernelIN5flash11enable_sm90INS1_16FlashAttnFwdSm90INS1_25CollectiveMainloopFwdSm90ILi2EN4cute5tupleIJNS5_1CILi1EEES8_S8_EEENS6_IJNS7_ILi192EEENS7_ILi128EEENS7_ILi64EEEEEELi64ENS_10bfloat16_tEfNS_4arch4Sm90ELb1ELb0ELb1ELb0ELb1ELb0ELb0ELb1ELb1ELb1ELb0ELb0EEENS1_21CollectiveEpilogueFwdINS6_IJSA_SC_SB_EEES9_SE_SG_Li384ELb0ELb1ELb0ELb0EEENS1_30DynamicPersistentTileSchedulerILi384ELi128ELb0ELb1ELb1EEEEEEEEEvNT_6ParamsE)
	.align		4
        /*003c*/ 	.word	index@(__assertfail)
	.align		4
        /*0040*/ 	.word	index@(_ZN7cutlass13device_kernelIN5flash11enable_sm90INS1_16FlashAttnFwdSm90INS1_25CollectiveMainloopFwdSm90ILi2EN4cute5tupleIJNS5_1CILi1EEES8_S8_EEENS6_IJNS7_ILi192EEENS7_ILi128EEENS7_ILi64EEEEEELi64ENS_10bfloat16_tEfNS_4arch4Sm90ELb1ELb0ELb1ELb1ELb1ELb0ELb0ELb1ELb1ELb1ELb0ELb0EEENS1_21CollectiveEpilogueFwdINS6_IJSA_SC_SB_EEES9_SE_SG_Li384ELb1ELb1ELb0ELb0EEENS1_36VarlenDynamicPersistentTileSchedulerILi192ELi128ELi384ELi128ELb0ELb1ELb1ELb1ELb1ELb1EEEEEEEEEvNT_6ParamsE)
	.align		4
        /*0044*/ 	.word	index@(__assertfail)
	.align		4
        /*0048*/ 	.word	index@(_ZN7cutlass13device_kernelIN5flash11enable_sm90INS1_16FlashAttnFwdSm90INS1_25CollectiveMainloopFwdSm90ILi2EN4cute5tupleIJNS5_1CILi1EEES8_S8_EEENS6_IJNS7_ILi192EEENS7_ILi128EEENS7_ILi64EEEEEELi64ENS_10bfloat16_tEfNS_4arch4Sm90ELb1ELb0ELb1ELb1ELb1ELb1ELb0ELb1ELb1ELb1ELb0ELb0EEENS1_21CollectiveEpilogueFwdINS6_IJSA_SC_SB_EEES9_SE_SG_Li384ELb1ELb1ELb0ELb0EEENS1_36VarlenDynamicPersistentTileSchedulerILi192ELi128ELi384ELi128ELb0ELb1ELb1ELb1ELb1ELb1EEEEEEEEEvNT_6ParamsE)
	.align		4
        /*004c*/ 	.word	index@(__assertfail)
	.align		4
        /*0050*/ 	.word	0x00000000
	.align		4
        /*0054*/ 	.word	0xfffffffe
	.align		4
        /*0058*/ 	.word	0x00000000
	.align		4
        /*005c*/ 	.word	0xfffffffd
	.align		4
        /*0060*/ 	.word	0x00000000
	.align		4
        /*0064*/ 	.word	0xfffffffc


//--------------------- .nv.constant4             --------------------------
	.section	.nv.constant4,"a",@progbits
	.align	8
	.align		8
.nv.constant4:
        /*0000*/ 	.dword	__assertfail
	.align		8
        /*0008*/ 	.dword	__unnamed_1
	.align		8
        /*0010*/ 	.dword	__unnamed_2
	.align		8
        /*0018*/ 	.dword	__unnamed_3
	.align		8
        /*0020*/ 	.dword	__unnamed_4
	.align		8
        /*0028*/ 	.dword	__unnamed_5
	.align		8
        /*0030*/ 	.dword	_ZN79_INTERNAL_d3be83cd_43_flash_fwd_hdim64_bf16_paged_softcap_sm90_cu_4022bc09_33654cuda3std3__45__cpo5beginE
	.align		8
        /*0038*/ 	.dword	_ZN79_INTERNAL_d3be83cd_43_flash_fwd_hdim64_bf16_paged_softcap_sm90_cu_4022bc09_33654cuda3std3__45__cpo3endE
	.align		8
        /*0040*/ 	.dword	_ZN79_INTERNAL_d3be83cd_43_flash_fwd_hdim64_bf16_paged_softcap_sm90_cu_4022bc09_33654cuda3std3__45__cpo6cbeginE
	.align		8
        /*0048*/ 	.dword	_ZN79_INTERNAL_d3be83cd_43_flash_fwd_hdim64_bf16_paged_softcap_sm90_cu_4022bc09_33654cuda3std3__45__cpo4cendE
	.align		8
        /*0050*/ 	.dword	_ZN79_INTERNAL_d3be83cd_43_flash_fwd_hdim64_bf16_paged_softcap_sm90_cu_4022bc09_33654cuda3std3__481_GLOBAL__N__d3be83cd_43_flash_fwd_hdim64_bf16_paged_softcap_sm90_cu_4022bc09_33656ignoreE
	.align		8
        /*0058*/ 	.dword	_ZN79_INTERNAL_d3be83cd_43_flash_fwd_hdim64_bf16_paged_softcap_sm90_cu_4022bc09_33654cuda3std3__419piecewise_constructE
	.align		8
        /*0060*/ 	.dword	_ZN79_INTERNAL_d3be83cd_43_flash_fwd_hdim64_bf16_paged_softcap_sm90_cu_4022bc09_33654cuda3std3__48in_placeE
	.align		8
        /*0068*/ 	.dword	_ZN79_INTERNAL_d3be83cd_43_flash_fwd_hdim64_bf16_paged_softcap_sm90_cu_4022bc09_33654cuda3std6ranges3__45__cpo4swapE
	.align		8
        /*0070*/ 	.dword	_ZN79_INTERNAL_d3be83cd_43_flash_fwd_hdim64_bf16_paged_softcap_sm90_cu_4022bc09_33654cuda3std6ranges3__45__cpo9iter_moveE
	.align		8
        /*0078*/ 	.dword	_ZN79_INTERNAL_d3be83cd_43_flash_fwd_hdim64_bf16_paged_softcap_sm90_cu_4022bc09_33654cute7productE
	.align		8
        /*0080*/ 	.dword	_ZN79_INTERNAL_d3be83cd_43_flash_fwd_hdim64_bf16_paged_softcap_sm90_cu_4022bc09_33654cute1_E
	.align		8
        /*0088*/ 	.dword	$str$23
	.align		8
        /*0090*/ 	.dword	$str$24


//--------------------- .text._ZN7cutlass13device_kernelIN5flash11enable_sm90INS1_16FlashAttnFwdSm90INS1_25CollectiveMainloopFwdSm90ILi2EN4cute5tupleIJNS5_1CILi1EEES8_S8_EEENS6_IJNS7_ILi192EEENS7_ILi128EEENS7_ILi64EEEEEELi64ENS_10bfloat16_tEfNS_4arch4Sm90ELb0ELb0ELb1ELb0ELb1ELb0ELb0ELb1ELb1ELb1ELb0ELb0EEENS1_21CollectiveEpilogueFwdINS6_IJSA_SC_SB_EEES9_SE_SG_Li384ELb0ELb1ELb0ELb0EEENS1_29StaticPersistentTileSchedulerILb0EEEEEEEEEvNT_6ParamsE --------------------------
	.section	.text._ZN7cutlass13device_kernelIN5flash11enable_sm90INS1_16FlashAttnFwdSm90INS1_25CollectiveMainloopFwdSm90ILi2EN4cute5tupleIJNS5_1CILi1EEES8_S8_EEENS6_IJNS7_ILi192EEENS7_ILi128EEENS7_ILi64EEEEEELi64ENS_10bfloat16_tEfNS_4arch4Sm90ELb0ELb0ELb1ELb0ELb1ELb0ELb0ELb1ELb1ELb1ELb0ELb0EEENS1_21CollectiveEpilogueFwdINS6_IJSA_SC_SB_EEES9_SE_SG_Li384ELb0ELb1ELb0ELb0EEENS1_29StaticPersistentTileSchedulerILb0EEEEEEEEEvNT_6ParamsE,"ax",@progbits
	.align	128
.text._ZN7cutlass13device_kernelIN5flash11enable_sm90INS1_16FlashAttnFwdSm90INS1_25CollectiveMainloopFwdSm90ILi2EN4cute5tupleIJNS5_1CILi1EEES8_S8_EEENS6_IJNS7_ILi192EEENS7_ILi128EEENS7_ILi64EEEEEELi64ENS_10bfloat16_tEfNS_4arch4Sm90ELb0ELb0ELb1ELb0ELb1ELb0ELb0ELb1ELb1ELb1ELb0ELb0EEENS1_21CollectiveEpilogueFwdINS6_IJSA_SC_SB_EEES9_SE_SG_Li384ELb0ELb1ELb0ELb0EEENS1_29StaticPersistentTileSchedulerILb0EEEEEEEEEvNT_6ParamsE:
        .type           _ZN7cutlass13device_kernelIN5flash11enable_sm90INS1_16FlashAttnFwdSm90INS1_25CollectiveMainloopFwdSm90ILi2EN4cute5tupleIJNS5_1CILi1EEES8_S8_EEENS6_IJNS7_ILi192EEENS7_ILi128EEENS7_ILi64EEEEEELi64ENS_10bfloat16_tEfNS_4arch4Sm90ELb0ELb0ELb1ELb0ELb1ELb0ELb0ELb1ELb1ELb1ELb0ELb0EEENS1_21CollectiveEpilogueFwdINS6_IJSA_SC_SB_EEES9_SE_SG_Li384ELb0ELb1ELb0ELb0EEENS1_29StaticPersistentTileSchedulerILb0EEEEEEEEEvNT_6ParamsE,@function
        .size           _ZN7cutlass13device_kernelIN5flash11enable_sm90INS1_16FlashAttnFwdSm90INS1_25CollectiveMainloopFwdSm90ILi2EN4cute5tupleIJNS5_1CILi1EEES8_S8_EEENS6_IJNS7_ILi192EEENS7_ILi128EEENS7_ILi64EEEEEELi64ENS_10bfloat16_tEfNS_4arch4Sm90ELb0ELb0ELb1ELb0ELb1ELb0ELb0ELb1ELb1ELb1ELb0ELb0EEENS1_21CollectiveEpilogueFwdINS6_IJSA_SC_SB_EEES9_SE_SG_Li384ELb0ELb1ELb0ELb0EEENS1_29StaticPersistentTileSchedulerILb0EEEEEEEEEvNT_6ParamsE,(.L_x_3105 - _ZN7cutlass13device_kernelIN5flash11enable_sm90INS1_16FlashAttnFwdSm90INS1_25CollectiveMainloopFwdSm90ILi2EN4cute5tupleIJNS5_1CILi1EEES8_S8_EEENS6_IJNS7_ILi192EEENS7_ILi128EEENS7_ILi64EEEEEELi64ENS_10bfloat16_tEfNS_4arch4Sm90ELb0ELb0ELb1ELb0ELb1ELb0ELb0ELb1ELb1ELb1ELb0ELb0EEENS1_21CollectiveEpilogueFwdINS6_IJSA_SC_SB_EEES9_SE_SG_Li384ELb0ELb1ELb0ELb0EEENS1_29StaticPersistentTileSchedulerILb0EEEEEEEEEvNT_6ParamsE)
        .other          _ZN7cutlass13device_kernelIN5flash11enable_sm90INS1_16FlashAttnFwdSm90INS1_25CollectiveMainloopFwdSm90ILi2EN4cute5tupleIJNS5_1CILi1EEES8_S8_EEENS6_IJNS7_ILi192EEENS7_ILi128EEENS7_ILi64EEEEEELi64ENS_10bfloat16_tEfNS_4arch4Sm90ELb0ELb0ELb1ELb0ELb1ELb0ELb0ELb1ELb1ELb1ELb0ELb0EEENS1_21CollectiveEpilogueFwdINS6_IJSA_SC_SB_EEES9_SE_SG_Li384ELb0ELb1ELb0ELb0EEENS1_29StaticPersistentTileSchedulerILb0EEEEEEEEEvNT_6ParamsE,@"STO_CUDA_ENTRY STV_DEFAULT"
_ZN7cutlass13device_kernelIN5flash11enable_sm90INS1_16FlashAttnFwdSm90INS1_25CollectiveMainloopFwdSm90ILi2EN4cute5tupleIJNS5_1CILi1EEES8_S8_EEENS6_IJNS7_ILi192EEENS7_ILi128EEENS7_ILi64EEEEEELi64ENS_10bfloat16_tEfNS_4arch4Sm90ELb0ELb0ELb1ELb0ELb1ELb0ELb0ELb1ELb1ELb1ELb0ELb0EEENS1_21CollectiveEpilogueFwdINS6_IJSA_SC_SB_EEES9_SE_SG_Li384ELb0ELb1ELb0ELb0EEENS1_29StaticPersistentTileSchedulerILb0EEEEEEEEEvNT_6ParamsE:
[----:B------:R-:W0:Y:S02]  /*0000*/  LDC R1, c[0x0][0x28] ;  /* 0x00000a00ff017b82 */ /* 0x000e240000000800 */
[----:B0-----:R-:W-:Y:S01]  /*0010*/  VIADD R1, R1, 0xfffffff0 ;  /* 0xfffffff001017836 */ /* 0x001fe20000000000 */
[----:B------:R-:W0:Y:S01]  /*0020*/  S2R R3, SR_TID.X ;  /* 0x0000000000037919 */ /* 0x000e220000002100 */
[----:B------:R-:W-:Y:S01]  /*0030*/  ELECT P0, URZ, PT ;  /* 0x00000000003f782f */ /* 0x000fe20003800000 */
[----:B------:R-:W-:Y:S01]  /*0040*/  UMOV UR4, 0x80 ;  /* 0x0000008000047882 */ /* 0x000fe20000000000 */
[----:B------:R-:W-:Y:S01]  /*0050*/  UMOV UR7, 0x180 ;  /* 0x0000018000077882 */ /* 0x000fe20000000000 */
[--C-:B0-----:R-:W-:Y:S02]  /*0060*/  SHF.R.U32.HI R0, RZ, 0x5, R3.reuse ;  /* 0x00000005ff007819 */ /* 0x101fe40000011603 */
[----:B------:R-:W-:-:S03]  /*0070*/  SHF.R.U32.HI R18, RZ, 0x7, R3 ;  /* 0x00000007ff127819 */ /* 0x000fc60000011603 */
[----:B------:R-:W0:Y:S04]  /*0080*/  SHFL.IDX PT, R2, R0, RZ, 0x1f ;  /* 0x00001fff00027589 */ /* 0x000e2800000e0000 */
[----:B------:R1:W2:Y:S01]  /*0090*/  SHFL.IDX PT, R3, R18, RZ, 0x1f ;  /* 0x00001fff12037589 */ /* 0x0002a200000e0000 */
[C---:B0-----:R-:W-:Y:S02]  /*00a0*/  ISETP.NE.OR P0, PT, R2.reuse, RZ, !P0 ;  /* 0x000000ff0200720c */ /* 0x041fe40004705670 */
[----:B------:R-:W-:-:S11]  /*00b0*/  ISETP.NE.AND P1, PT, R2, RZ, PT ;  /* 0x000000ff0200720c */ /* 0x000fd60003f25270 */
[----:B------:R-:W-:Y:S01]  /*00c0*/  VOTEU.ALL UP0, P0 ;  /* 0x00000000003f7886 */ /* 0x000fe20000000000 */
[----:B------:R-:W-:-:S04]  /*00d0*/  VOTEU.ALL UP1, P0 ;  /* 0x00000000003f7886 */ /* 0x000fc80000020000 */
[----:B------:R-:W0:Y:S01]  /*00e0*/  @!UP0 S2UR UR8, SR_CgaCtaId ;  /* 0x00000000000889c3 */ /* 0x000e220000008800 */
[----:B------:R-:W-:Y:S01]  /*00f0*/  @!UP0 UMOV UR6, 0x400 ;  /* 0x0000040000068882 */ /* 0x000fe20000000000 */
[----:B------:R-:W-:-:S04]  /*0100*/  @!UP0 UIADD3 UR4, -UR4, 0x100000, URZ ;  /* 0x0010000004048890 */ /* 0x000fc8000fffe13f */
[----:B------:R-:W-:Y:S02]  /*0110*/  @!UP0 USHF.L.U32 UR5, UR4, 0xb, URZ ;  /* 0x0000000b04058899 */ /* 0x000fe4000800063f */
[----:B------:R-:W-:Y:S02]  /*0120*/  @!UP0 USHF.L.U32 UR4, UR4, 0x1, URZ ;  /* 0x0000000104048899 */ /* 0x000fe4000800063f */
[----:B0-----:R-:W-:Y:S02]  /*0130*/  @!UP0 ULEA UR8, UR8, UR6, 0x18 ;  /* 0x0000000608088291 */ /* 0x001fe4000f8ec03f */
[----:B------:R-:W-:-:S04]  /*0140*/  @!UP0 UIADD3 UR6, -UR7, 0x100000, URZ ;  /* 0x0010000007068890 */ /* 0x000fc8000fffe13f */
[----:B------:R-:W-:Y:S02]  /*0150*/  @!UP0 USHF.L.U32 UR7, UR6, 0xb, URZ ;  /* 0x0000000b06078899 */ /* 0x000fe4000800063f */
[----:B------:R-:W-:Y:S01]  /*0160*/  @!UP0 USHF.L.U32 UR6, UR6, 0x1, URZ ;  /* 0x0000000106068899 */ /* 0x000fe2000800063f */
[----:B------:R-:W-:-:S05]  /*0170*/  VOTEU.ALL UP0, P0 ;  /* 0x00000000003f7886 */ /* 0x000fca0000000000 */
[----:B------:R1:W0:Y:S06]  /*0180*/  @!UP0 SYNCS.EXCH.64 URZ, [UR8+0x16800], UR4 ;  /* 0x01680004083f85b2 */ /* 0x00022c0008000100 */
[----:B------:R1:W3:Y:S02]  /*0190*/  @!UP1 SYNCS.EXCH.64 URZ, [UR8+0x16820], UR6 ;  /* 0x01682006083f95b2 */ /* 0x0002e40008000100 */
[----:B-12---:R-:W-:Y:S05]  /*01a0*/  @P1 BRA `(.L_x_0) ;  /* 0x0000000000481947 */ /* 0x006fea0003800000 */
[----:B------:R-:W1:Y:S01]  /*01b0*/  S2UR UR5, SR_CgaCtaId ;  /* 0x00000000000579c3 */ /* 0x000e620000008800 */
[----:B------:R-:W-:Y:S01]  /*01c0*/  UMOV UR4, 0x400 ;  /* 0x0000040000047882 */ /* 0x000fe20000000000 */
[----:B------:R-:W-:Y:S01]  /*01d0*/  UMOV UR6, 0x80 ;  /* 0x0000008000067882 */ /* 0x000fe20000000000 */
[----:B------:R-:W-:Y:S01]  /*01e0*/  UMOV UR7, 0x180 ;  /* 0x0000018000077882 */ /* 0x000fe20000000000 */
[----:B------:R-:W-:Y:S01]  /*01f0*/  ELECT P0, URZ, PT ;  /* 0x00000000003f782f */ /* 0x000fe20003800000 */
[----:B-1----:R-:W-:Y:S02]  /*0200*/  ULEA UR8, UR5, UR4, 0x18 ;  /* 0x0000000405087291 */ /* 0x002fe4000f8ec03f */
[----:B------:R-:W-:-:S04]  /*0210*/  UIADD3 UR4, -UR6, 0x100000, URZ ;  /* 0x0010000006047890 */ /* 0x000fc8000fffe13f */
[----:B------:R-:W-:Y:S02]  /*0220*/  USHF.L.U32 UR5, UR4, 0xb, URZ ;  /* 0x0000000b04057899 */ /* 0x000fe4000800063f */
[----:B------:R-:W-:Y:S02]  /*0230*/  USHF.L.U32 UR4, UR4, 0x1, URZ ;  /* 0x0000000104047899 */ /* 0x000fe4000800063f */
[----:B------:R-:W-:-:S04]  /*0240*/  UIADD3 UR6, -UR7, 0x100000, URZ ;  /* 0x0010000007067890 */ /* 0x000fc8000fffe13f */
[----:B------:R-:W-:Y:S02]  /*0250*/  USHF.L.U32 UR7, UR6, 0xb, URZ ;  /* 0x0000000b06077899 */ /* 0x000fe4000800063f */
[----:B------:R-:W-:Y:S01]  /*0260*/  USHF.L.U32 UR6, UR6, 0x1, URZ ;  /* 0x0000000106067899 */ /* 0x000fe2000800063f */
[----:B------:R-:W1:Y:S03]  /*0270*/  FENCE.VIEW.ASYNC.S ;  /* 0x00000000000073c6 */ /* 0x000e660000000000 */
[----:B-1----:R1:W2:Y:S08]  /*0280*/  SYNCS.EXCH.64 URZ, [UR8+0x16830], UR4 ;  /* 0x01683004083f75b2 */ /* 0x0022b00008000100 */
[----:B------:R1:W4:Y:S01]  /*0290*/  SYNCS.EXCH.64 URZ, [UR8+0x16840], UR6 ;  /* 0x01684006083f75b2 */ /* 0x0003220008000100 */
[----:B------:R1:W0:Y:S01]  /*02a0*/  SYNCS.EXCH.64 URZ, [UR8+0x16838], UR4 ;  /* 0x01683804083f75b2 */ /* 0x0002220008000100 */
[----:B------:R1:W0:Y:S01]  /*02b0*/  SYNCS.EXCH.64 URZ, [UR8+0x16848], UR6 ;  /* 0x01684806083f75b2 */ /* 0x0002220008000100 */
[----:B------:R-:W-:Y:S01]  /*02c0*/  NOP ;  /* 0x0000000000007918 */ /* 0x000fe20000000000 */
.L_x_0:
[----:B------:R-:W5:Y:S01]  /*02d0*/  SHFL.IDX PT, R2, R0, RZ, 0x1f ;  /* 0x00001fff00027589 */ /* 0x000f6200000e0000 */
[----:B------:R-:W-:Y:S01]  /*02e0*/  NOP ;  /* 0x0000000000007918 */ /* 0x000fe20000000000 */
[----:B-----5:R-:W-:-:S13]  /*02f0*/  ISETP.NE.AND P0, PT, R2, RZ, PT ;  /* 0x000000ff0200720c */ /* 0x020fda0003f05270 */
[----:B------:R-:W-:Y:S05]  /*0300*/  @P0 BRA `(.L_x_1) ;  /* 0x0000000000480947 */ /* 0x000fea0003800000 */
[----:B-1----:R-:W1:Y:S01]  /*0310*/  S2UR UR5, SR_CgaCtaId ;  /* 0x00000000000579c3 */ /* 0x002e620000008800 */
        /* <DEDUP_REMOVED lines=12> */
[----:B-1----:R1:W0:Y:S08]  /*03e0*/  SYNCS.EXCH.64 URZ, [UR8+0x16850], UR4 ;  /* 0x01685004083f75b2 */ /* 0x0022300008000100 */
[----:B------:R1:W0:Y:S01]  /*03f0*/  SYNCS.EXCH.64 URZ, [UR8+0x16860], UR6 ;  /* 0x01686006083f75b2 */ /* 0x0002220008000100 */
[----:B------:R1:W0:Y:S01]  /*0400*/  SYNCS.EXCH.64 URZ, [UR8+0x16858], UR4 ;  /* 0x01685804083f75b2 */ /* 0x0002220008000100 */
[----:B------:R1:W0:Y:S01]  /*0410*/  SYNCS.EXCH.64 URZ, [UR8+0x16868], UR6 ;  /* 0x01686806083f75b2 */ /* 0x0002220008000100 */
[----:B------:R-:W-:Y:S01]  /*0420*/  NOP ;  /* 0x0000000000007918 */ /* 0x000fe20000000000 */
.L_x_1:
[----:B------:R-:W5:Y:S01]  /*0430*/  SHFL.IDX PT, R2, R0, RZ, 0x1f ;  /* 0x00001fff00027589 */ /* 0x000f6200000e0000 */
[----:B------:R-:W-:Y:S01]  /*0440*/  NOP ;  /* 0x0000000000007918 */ /* 0x000fe20000000000 */
[----:B-----5:R-:W-:-:S13]  /*0450*/  ISETP.NE.AND P0, PT, R2, RZ, PT ;  /* 0x000000ff0200720c */ /* 0x020fda0003f05270 */
[----:B------:R-:W-:Y:S05]  /*0460*/  @P0 BRA `(.L_x_2) ;  /* 0x0000000000380947 */ /* 0x000fea0003800000 */
[----:B-1----:R-:W1:Y:S01]  /*0470*/  S2UR UR5, SR_CgaCtaId ;  /* 0x00000000000579c3 */ /* 0x002e620000008800 */
[----:B------:R-:W-:Y:S01]  /*0480*/  UMOV UR4, 0x400 ;  /* 0x0000040000047882 */ /* 0x000fe20000000000 */
[----:B------:R-:W-:Y:S01]  /*0490*/  UMOV UR7, 0x80 ;  /* 0x0000008000077882 */ /* 0x000fe20000000000 */
[----:B------:R-:W-:Y:S01]  /*04a0*/  ELECT P0, URZ, PT ;  /* 0x00000000003f782f */ /* 0x000fe20003800000 */
[----:B-1----:R-:W-:Y:S02]  /*04b0*/  ULEA UR6, UR5, UR4, 0x18 ;  /* 0x0000000405067291 */ /* 0x002fe4000f8ec03f */
[----:B------:R-:W-:-:S04]  /*04c0*/  UIADD3 UR4, -UR7, 0x100000, URZ ;  /* 0x0010000007047890 */ /* 0x000fc8000fffe13f */
[----:B------:R-:W-:Y:S02]  /*04d0*/  USHF.L.U32 UR5, UR4, 0xb, URZ ;  /* 0x0000000b04057899 */ /* 0x000fe4000800063f */
[----:B------:R-:W-:Y:S01]  /*04e0*/  USHF.L.U32 UR4, UR4, 0x1, URZ ;  /* 0x0000000104047899 */ /* 0x000fe2000800063f */
[----:B------:R-:W1:Y:S11]  /*04f0*/  FENCE.VIEW.ASYNC.S ;  /* 0x00000000000073c6 */ /* 0x000e760000000000 */
[----:B-1----:R1:W0:Y:S01]  /*0500*/  SYNCS.EXCH.64 URZ, [UR6+0x16870], UR4 ;  /* 0x01687004063f75b2 */ /* 0x0022220008000100 */
[----:B------:R1:W0:Y:S01]  /*0510*/  SYNCS.EXCH.64 URZ, [UR6+0x16880], UR4 ;  /* 0x01688004063f75b2 */ /* 0x0002220008000100 */
[----:B------:R1:W0:Y:S01]  /*0520*/  SYNCS.EXCH.64 URZ, [UR6+0x16878], UR4 ;  /* 0x01687804063f75b2 */ /* 0x0002220008000100 */
[----:B------:R1:W0:Y:S01]  /*0530*/  SYNCS.EXCH.64 URZ, [UR6+0x16888], UR4 ;  /* 0x01688804063f75b2 */ /* 0x0002220008000100 */
[----:B------:R-:W-:Y:S01]  /*0540*/  NOP ;  /* 0x0000000000007918 */ /* 0x000fe20000000000 */
.L_x_2:
        /* <DEDUP_REMOVED lines=22> */
.L_x_3:
[----:B------:R-:W5:Y:S01]  /*06b0*/  SHFL.IDX PT, R2, R0, RZ, 0x1f ;  /* 0x00001fff00027589 */ /* 0x000f6200000e0000 */
[----:B------:R-:W-:Y:S01]  /*06c0*/  R2UR UR9, R3 ;  /* 0x00000000030972ca */ /* 0x000fe200000e0000 */
        /* <DEDUP_REMOVED lines=21> */
.L_x_4:
[----:B------:R-:W-:Y:S01]  /*0820*/  UISETP.NE.AND UP0, UPT, UR9, URZ, UPT ;  /* 0x0000003f0900728c */ /* 0x000fe2000bf05270 */
[----:B------:R-:W-:Y:S01]  /*0830*/  NOP ;  /* 0x0000000000007918 */ /* 0x000fe20000000000 */
[----:B------:R-:W-:Y:S01]  /*0840*/  UMOV UR39, 0x1 ;  /* 0x0000000100277882 */ /* 0x000fe20000000000 */
[----:B------:R-:W-:Y:S01]  /*0850*/  ULDC.64 UR50, c[0x0][0x208] ;  /* 0x0000820000327ab9 */ /* 0x000fe20000000a00 */
[----:B------:R-:W-:Y:S01]  /*0860*/  USEL UR39, UR39, 0x2, !UP0 ;  /* 0x0000000227277887 */ /* 0x000fe2000c000000 */
[----:B0-234-:R-:W-:Y:S01]  /*0870*/  BAR.SYNC.DEFER_BLOCKING 0x0 ;  /* 0x0000000000007b1d */ /* 0x01dfe20000010000 */
[----:B------:R-:W-:-:S13]  /*0880*/  PLOP3.LUT P0, PT, PT, PT, UP0, 0x80, 0x0 ;  /* 0x000000000000781c */ /* 0x000fda0003f0f008 */
[----:B------:R-:W-:Y:S05]  /*0890*/  @!P0 BRA `(.L_x_5) ;  /* 0x00000068005c8947 */ /* 0x000fea0003800000 */
.L_x_6:
[----:B------:R-:W-:-:S08]  /*08a0*/  NOP ;  /* 0x0000000000007918 */ /* 0x000fd00000000000 */
[----:B------:R-:W0:Y:S02]  /*08b0*/  USETMAXREG.TRY_ALLOC.CTAPOOL UP0, 0xa0 ;  /* 0x000000a0000079c8 */ /* 0x000e240008000600 */
[----:B0-----:R-:W-:-:S13]  /*08c0*/  PLOP3.LUT P0, PT, PT, PT, UP0, 0x80, 0x0 ;  /* 0x000000000000781c */ /* 0x001fda0003f0f008 */
[----:B------:R-:W-:Y:S05]  /*08d0*/  @!P0 BRA `(.L_x_6) ;  /* 0xfffffffc00f08947 */ /* 0x000fea000383ffff */
[----:B------:R-:W0:Y:S01]  /*08e0*/  S2R R2, SR_TID.X ;  /* 0x0000000000027919 */ /* 0x000e220000002100 */
[----:B------:R-:W2:Y:S08]  /*08f0*/  S2UR UR46, SR_CTAID.X ;  /* 0x00000000002e79c3 */ /* 0x000eb00000002500 */
[----:B------:R-:W-:Y:S06]  /*0900*/  BAR.ARV 0x8, 0x200 ;  /* 0x0208000000007b1d */ /* 0x000fec0000002000 */
[----:B0-----:R-:W-:-:S04]  /*0910*/  LOP3.LUT R0, R2, 0xffffff80, RZ, 0xc0, !PT ;  /* 0xffffff8002007812 */ /* 0x001fc800078ec0ff */
[----:B------:R-:W-:Y:S02]  /*0920*/  ISETP.NE.AND P0, PT, R0, 0x80, PT ;  /* 0x000000800000780c */ /* 0x000fe40003f05270 */
[----:B------:R-:W2:Y:S11]  /*0930*/  LDC R0, c[0x0][0xc34] ;  /* 0x00030d00ff007b82 */ /* 0x000eb60000000800 */
[----:B------:R-:W-:Y:S06]  /*0940*/  @!P0 BAR.ARV 0x9, 0x100 ;  /* 0x0244000000008b1d */ /* 0x000fec0000002000 */
[----:B--2---:R-:W-:-:S13]  /*0950*/  ISETP.LE.AND P0, PT, R0, UR46, PT ;  /* 0x0000002e00007c0c */ /* 0x004fda000bf03270 */
[----:B-1----:R-:W-:Y:S05]  /*0960*/  @P0 EXIT ;  /* 0x000000000000094d */ /* 0x002fea0003800000 */
[----:B------:R-:W-:Y:S01]  /*0970*/  VIADD R2, R2, 0xffffff80 ;  /* 0xffffff8002027836 */ /* 0x000fe20000000000 */
[----:B------:R-:W-:Y:S01]  /*0980*/  ULOP3.LUT UR40, UR39, 0x1, URZ, 0xfc, !UPT ;  /* 0x0000000127287892 */ /* 0x000fe2000f8efc3f */
[----:B------:R-:W-:Y:S01]  /*0990*/  IMAD.MOV.U32 R153, RZ, RZ, -0x2 ;  /* 0xfffffffeff997424 */ /* 0x000fe200078e00ff */
[----:B------:R-:W-:Y:S01]  /*09a0*/  UMOV UR36, URZ ;  /* 0x0000003f00247c82 */ /* 0x000fe20008000000 */
[----:B------:R-:W-:Y:S01]  /*09b0*/  UMOV UR37, URZ ;  /* 0x0000003f00257c82 */ /* 0x000fe20008000000 */
[----:B------:R-:W-:Y:S01]  /*09c0*/  SHF.R.S32.HI R3, RZ, 0x1f, R2 ;  /* 0x0000001fff037819 */ /* 0x000fe20000011402 */
[----:B------:R-:W-:-:S03]  /*09d0*/  UMOV UR38, URZ ;  /* 0x0000003f00267c82 */ /* 0x000fc60008000000 */
[CC--:B------:R-:W-:Y:S02]  /*09e0*/  LEA.HI R19, R3.reuse, R2.reuse, RZ, 0x7 ;  /* 0x0000000203137211 */ /* 0x0c0fe400078f38ff */
[-C--:B------:R-:W-:Y:S02]  /*09f0*/  LEA.HI R7, R3, R2.reuse, RZ, 0x2 ;  /* 0x0000000203077211 */ /* 0x080fe400078f10ff */
[----:B------:R-:W-:Y:S02]  /*0a00*/  LOP3.LUT R17, R19, 0xffffff80, RZ, 0xc0, !PT ;  /* 0xffffff8013117812 */ /* 0x000fe400078ec0ff */
[CC--:B------:R-:W-:Y:S02]  /*0a10*/  LEA.HI R0, R3.reuse, R2.reuse, RZ, 0x4 ;  /* 0x0000000203007211 */ /* 0x0c0fe400078f20ff */
[----:B------:R-:W-:Y:S01]  /*0a20*/  LEA.HI R5, R3, R2, RZ, 0x5 ;  /* 0x0000000203057211 */ /* 0x000fe200078f28ff */
[----:B------:R-:W-:Y:S01]  /*0a30*/  IMAD.IADD R17, R2, 0x1, -R17 ;  /* 0x0000000102117824 */ /* 0x000fe200078e0a11 */
[----:B------:R-:W-:-:S02]  /*0a40*/  LOP3.LUT R11, R7, 0xfffffffc, RZ, 0xc0, !PT ;  /* 0xfffffffc070b7812 */ /* 0x000fc400078ec0ff */
[----:B------:R-:W-:Y:S01]  /*0a50*/  SHF.R.S32.HI R7, RZ, 0x4, R0 ;  /* 0x00000004ff077819 */ /* 0x000fe20000011400 */
[----:B------:R-:W-:Y:S01]  /*0a60*/  IMAD.SHL.U32 R6, R5, 0x20, RZ ;  /* 0x0000002005067824 */ /* 0x000fe200078e00ff */
[----:B------:R-:W-:Y:S01]  /*0a70*/  SHF.R.S32.HI R4, RZ, 0x1f, R17 ;  /* 0x0000001fff047819 */ /* 0x000fe20000011411 */
[----:B------:R-:W-:Y:S01]  /*0a80*/  IMAD.IADD R11, R2, 0x1, -R11 ;  /* 0x00000001020b7824 */ /* 0x000fe200078e0a0b */
[----:B------:R-:W-:Y:S02]  /*0a90*/  LEA.HI R16, R3, R2, RZ, 0x3 ;  /* 0x0000000203107211 */ /* 0x000fe400078f18ff */
[----:B------:R-:W-:Y:S02]  /*0aa0*/  LEA.HI R3, R4, R17, RZ, 0x2 ;  /* 0x0000001104037211 */ /* 0x000fe400078f10ff */
[C---:B------:R-:W-:Y:S02]  /*0ab0*/  LOP3.LUT R5, R0.reuse, 0x3fffff0, RZ, 0xc0, !PT ;  /* 0x03fffff000057812 */ /* 0x040fe400078ec0ff */
[----:B------:R-:W-:-:S02]  /*0ac0*/  LEA.HI R0, R0, R7, RZ, 0x1 ;  /* 0x0000000700007211 */ /* 0x000fc400078f08ff */
[--C-:B------:R-:W-:Y:S02]  /*0ad0*/  SHF.R.S32.HI R8, RZ, 0x2, R3.reuse ;  /* 0x00000002ff087819 */ /* 0x100fe40000011403 */
[----:B------:R-:W-:Y:S02]  /*0ae0*/  SHF.R.S32.HI R9, RZ, 0x1f, R3 ;  /* 0x0000001fff097819 */ /* 0x000fe40000011403 */
[----:B------:R-:W-:Y:S02]  /*0af0*/  LOP3.LUT R0, R0, 0x1ffffffe, RZ, 0xc0, !PT ;  /* 0x1ffffffe00007812 */ /* 0x000fe400078ec0ff */
[----:B------:R-:W-:Y:S02]  /*0b00*/  SHF.R.S32.HI R19, RZ, 0x7, R19 ;  /* 0x00000007ff137819 */ /* 0x000fe40000011413 */
[----:B------:R-:W-:Y:S01]  /*0b10*/  LOP3.LUT R6, R6, 0xfffffc00, RZ, 0xc0, !PT ;  /* 0xfffffc0006067812 */ /* 0x000fe200078ec0ff */
[----:B------:R-:W-:Y:S01]  /*0b20*/  IMAD.IADD R152, R7, 0x1, -R0 ;  /* 0x0000000107987824 */ /* 0x000fe200078e0a00 */
[----:B------:R-:W-:Y:S01]  /*0b30*/  IADD3 R5, R2, -R5, RZ ;  /* 0x8000000502057210 */ /* 0x000fe20007ffe0ff */
[----:B------:R-:W-:Y:S01]  /*0b40*/  IMAD.HI R0, R19, 0x55555556, RZ ;  /* 0x5555555613007827 */ /* 0x000fe200078e02ff */
[----:B------:R-:W-:-:S02]  /*0b50*/  LEA.HI R9, R9, R8, RZ, 0x3 ;  /* 0x0000000809097211 */ /* 0x000fc400078f18ff */
[----:B------:R-:W-:Y:S01]  /*0b60*/  LEA.HI R7, R11, R11, RZ, 0x1 ;  /* 0x0000000b0b077211 */ /* 0x000fe200078f08ff */
[----:B------:R-:W-:Y:S01]  /*0b70*/  IMAD R5, R5, 0x40, R6 ;  /* 0x0000004005057824 */ /* 0x000fe200078e0206 */
[----:B------:R-:W-:Y:S02]  /*0b80*/  LOP3.LUT R9, R9, 0xfffffff8, RZ, 0xc0, !PT ;  /* 0xfffffff809097812 */ /* 0x000fe400078ec0ff */
[----:B------:R-:W-:Y:S01]  /*0b90*/  LEA.HI R6, R4, R17, RZ, 0x5 ;  /* 0x0000001104067211 */ /* 0x000fe200078f28ff */
[----:B------:R-:W-:Y:S01]  /*0ba0*/  IMAD R152, R152, 0x8, R5 ;  /* 0x0000000898987824 */ /* 0x000fe200078e0205 */
[----:B------:R-:W-:Y:S02]  /*0bb0*/  IADD3 R9, R8, -R9, RZ ;  /* 0x8000000908097210 */ /* 0x000fe40007ffe0ff */
[----:B------:R-:W-:Y:S02]  /*0bc0*/  LEA.HI R0, R0, R0, RZ, 0x1 ;  /* 0x0000000000007211 */ /* 0x000fe400078f08ff */
[----:B------:R-:W-:-:S02]  /*0bd0*/  SHF.R.S32.HI R6, RZ, 0x5, R6 ;  /* 0x00000005ff067819 */ /* 0x000fc40000011406 */
[----:B------:R-:W-:Y:S01]  /*0be0*/  LOP3.LUT R4, R3, 0x7ffffffc, RZ, 0xc0, !PT ;  /* 0x7ffffffc03047812 */ /* 0x000fe200078ec0ff */
[----:B------:R-:W-:Y:S01]  /*0bf0*/  IMAD R0, R0, -0x3, R19 ;  /* 0xfffffffd00007824 */ /* 0x000fe200078e0213 */
[----:B------:R-:W-:Y:S01]  /*0c00*/  LOP3.LUT R8, R7, 0x1ffffffe, RZ, 0xc0, !PT ;  /* 0x1ffffffe07087812 */ /* 0x000fe200078ec0ff */
[----:B------:R-:W-:Y:S01]  /*0c10*/  IMAD R9, R6, 0x10, R9 ;  /* 0x0000001006097824 */ /* 0x000fe200078e0209 */
[----:B------:R-:W-:Y:S01]  /*0c20*/  LOP3.LUT R13, R16, 0xfffffff8, RZ, 0xc0, !PT ;  /* 0xfffffff8100d7812 */ /* 0x000fe200078ec0ff */
[----:B------:R-:W-:Y:S01]  /*0c30*/  IMAD.IADD R4, R17, 0x1, -R4 ;  /* 0x0000000111047824 */ /* 0x000fe200078e0a04 */
[----:B------:R-:W-:Y:S01]  /*0c40*/  IADD3 R23, R11, -R8, RZ ;  /* 0x800000080b177210 */ /* 0x000fe20007ffe0ff */
[----:B------:R-:W-:Y:S01]  /*0c50*/  IMAD R22, R0, 0x40, R9 ;  /* 0x0000004000167824 */ /* 0x000fe200078e0209 */
[----:B------:R-:W-:Y:S01]  /*0c60*/  SHF.R.S32.HI R16, RZ, 0x3, R16 ;  /* 0x00000003ff107819 */ /* 0x000fe20000011410 */
[----:B------:R-:W-:Y:S02]  /*0c70*/  IMAD.IADD R2, R2, 0x1, -R13 ;  /* 0x0000000102027824 */ /* 0x000fe400078e0a0d */
[----:B------:R-:W-:-:S02]  /*0c80*/  IMAD R153, R4, R153, 0x80 ;  /* 0x0000008004997424 */ /* 0x000fc400078e0299 */
[----:B------:R-:W-:-:S07]  /*0c90*/  IMAD R23, R23, 0x8, R22 ;  /* 0x0000000817177824 */ /* 0x000fce00078e0216 */
.L_x_31:
[----:B0-----:R-:W0:Y:S01]  /*0ca0*/  SHFL.IDX PT, R0, R19, RZ, 0x1f ;  /* 0x00001fff13007589 */ /* 0x001e2200000e0000 */
[----:B------:R-:W1:Y:S01]  /*0cb0*/  S2UR UR41, SR_CgaCtaId ;  /* 0x00000000002979c3 */ /* 0x000e620000008800 */
[----:B------:R-:W-:Y:S01]  /*0cc0*/  ULDC UR4, c[0x0][0xc38] ;  /* 0x00030e0000047ab9 */ /* 0x000fe20000000800 */
[----:B------:R-:W-:Y:S01]  /*0cd0*/  ULDC.64 UR6, c[0x0][0x418] ;  /* 0x0001060000067ab9 */ /* 0x000fe20000000a00 */
[----:B------:R-:W-:Y:S02]  /*0ce0*/  UISETP.NE.AND UP2, UPT, UR4, 0x1, UPT ;  /* 0x000000010400788c */ /* 0x000fe4000bf45270 */
[----:B------:R-:W-:Y:S01]  /*0cf0*/  UISETP.NE.U32.AND UP0, UPT, UR6, URZ, UPT ;  /* 0x0000003f0600728c */ /* 0x000fe2000bf05070 */
[----:B------:R-:W-:Y:S01]  /*0d00*/  ULDC UR4, c[0x0][0xc44] ;  /* 0x0003110000047ab9 */ /* 0x000fe20000000800 */
[----:B------:R-:W-:Y:S01]  /*0d10*/  UMOV UR43, UR46 ;  /* 0x0000002e002b7c82 */ /* 0x000fe20008000000 */
[----:B------:R-:W-:Y:S01]  /*0d20*/  UISETP.NE.AND UP1, UPT, UR4, 0x1, UPT ;  /* 0x000000010400788c */ /* 0x000fe2000bf25270 */
[----:B------:R-:W-:Y:S01]  /*0d30*/  UMOV UR44, 0x400 ;  /* 0x00000400002c7882 */ /* 0x000fe20000000000 */
[----:B------:R-:W-:-:S04]  /*0d40*/  UISETP.NE.AND.EX UP0, UPT, UR7, URZ, UPT, UP0 ;  /* 0x0000003f0700728c */ /* 0x000fc8000bf05300 */
[----:B------:R-:W-:Y:S01]  /*0d50*/  @UP2 ULDC UR4, c[0x0][0xc3c] ;  /* 0x00030f0000042ab9 */ /* 0x000fe20000000800 */
[----:B------:R-:W-:Y:S01]  /*0d60*/  @UP2 ULDC UR6, c[0x0][0xc40] ;  /* 0x0003100000062ab9 */ /* 0x000fe20000000800 */
[----:B------:R-:W-:Y:S01]  /*0d70*/  UIMAD.WIDE.U32 UR4, UR46, UR4, URZ ;  /* 0x000000042e0472a5 */ /* 0x000fe2000f8e003f */
[----:B------:R-:W-:-:S03]  /*0d80*/  ULDC UR48, c[0x0][0x424] ;  /* 0x0001090000307ab9 */ /* 0x000fc60000000800 */
[----:B------:R-:W-:Y:S01]  /*0d90*/  @UP2 USHF.R.U32.HI UR43, URZ, UR6, UR5 ;  /* 0x000000063f2b2299 */ /* 0x000fe20008011605 */
[----:B------:R-:W-:Y:S01]  /*0da0*/  @UP1 ULDC.64 UR8, c[0x0][0xc48] ;  /* 0x0003120000081ab9 */ /* 0x000fe20000000a00 */
[----:B0-----:R-:W-:Y:S01]  /*0db0*/  R2UR UR42, R0 ;  /* 0x00000000002a72ca */ /* 0x001fe200000e0000 */
[----:B-1----:R-:W-:Y:S02]  /*0dc0*/  ULEA UR44, UR41, UR44, 0x18 ;  /* 0x0000002c292c7291 */ /* 0x002fe4000f8ec03f */
[----:B------:R-:W-:Y:S02]  /*0dd0*/  UIMAD.WIDE.U32 UR4, UR43, UR8, URZ ;  /* 0x000000082b0472a5 */ /* 0x000fe4000f8e003f */
[----:B------:R-:W-:Y:S02]  /*0de0*/  UIADD3 UR8, UR44, 0x8400, URZ ;  /* 0x000084002c087890 */ /* 0x000fe4000fffe03f */
[----:B------:R-:W-:Y:S02]  /*0df0*/  USEL UR48, UR48, 0x1, UP0 ;  /* 0x0000000130307887 */ /* 0x000fe40008000000 */
[----:B------:R-:W-:Y:S01]  /*0e00*/  ULOP3.LUT UP0, URZ, UR8, 0x3ff, URZ, 0xc0, !UPT ;  /* 0x000003ff083f7892 */ /* 0x000fe2000f80c03f */
[----:B------:R-:W-:Y:S01]  /*0e10*/  ULDC UR4, c[0x0][0x2f0] ;  /* 0x0000bc0000047ab9 */ /* 0x000fe20000000800 */
[----:B------:R-:W-:-:S02]  /*0e20*/  UMOV UR45, UR43 ;  /* 0x0000002b002d7c82 */ /* 0x000fc40008000000 */
[----:B------:R-:W-:Y:S02]  /*0e30*/  UIMAD.WIDE UR6, UR42, 0x55555556, URZ ;  /* 0x555555562a0678a5 */ /* 0x000fe4000f8e023f */
[----:B------:R-:W-:Y:S01]  /*0e40*/  UIMAD UR48, UR48, UR4, URZ ;  /* 0x00000004303072a4 */ /* 0x000fe2000f8e023f */
[----:B------:R-:W-:Y:S01]  /*0e50*/  PLOP3.LUT P0, PT, PT, PT, UP0, 0x80, 0x0 ;  /* 0x000000000000781c */ /* 0x000fe20003f0f008 */
[----:B------:R-:W-:Y:S02]  /*0e60*/  ULEA.HI UR7, UR7, UR7, URZ, 0x1 ;  /* 0x0000000707077291 */ /* 0x000fe4000f8f083f */
[----:B------:R-:W-:Y:S02]  /*0e70*/  UIADD3 UR4, UR48, 0x7f, URZ ;  /* 0x0000007f30047890 */ /* 0x000fe4000fffe03f */
[----:B------:R-:W-:Y:S02]  /*0e80*/  UIMAD UR7, UR7, -0x3, UR42 ;  /* 0xfffffffd070778a4 */ /* 0x000fe4000f8e022a */
[----:B------:R-:W-:-:S02]  /*0e90*/  @UP1 USHF.R.U32.HI UR45, URZ, UR9, UR5 ;  /* 0x000000093f2d1299 */ /* 0x000fc40008011605 */
[----:B------:R-:W-:Y:S02]  /*0ea0*/  USHF.R.S32.HI UR5, URZ, 0x1f, UR4 ;  /* 0x0000001f3f057899 */ /* 0x000fe40008011404 */
[----:B------:R-:W-:Y:S02]  /*0eb0*/  ULEA UR7, UR7, UR8, 0xd ;  /* 0x0000000807077291 */ /* 0x000fe4000f8e683f */
[----:B------:R-:W-:Y:S02]  /*0ec0*/  ULEA.HI UR5, UR5, UR4, URZ, 0x7 ;  /* 0x0000000405057291 */ /* 0x000fe4000f8f383f */
[----:B------:R-:W-:Y:S02]  /*0ed0*/  USHF.R.U32.HI UR7, URZ, 0x4, UR7 ;  /* 0x000000043f077899 */ /* 0x000fe40008011607 */
[----:B------:R-:W-:Y:S02]  /*0ee0*/  USHF.R.S32.HI UR47, URZ, 0x7, UR5 ;  /* 0x000000073f2f7899 */ /* 0x000fe40008011405 */
[----:B------:R-:W-:Y:S01]  /*0ef0*/  ULOP3.LUT UR49, UR7, 0x3fff, URZ, 0xc0, !UPT ;  /* 0x00003fff07317892 */ /* 0x000fe2000f8ec03f */
[----:B------:R-:W-:Y:S11]  /*0f00*/  @!P0 BRA `(.L_x_7) ;  /* 0x0000000000408947 */ /* 0x000ff60003800000 */
[----:B------:R-:W-:Y:S01]  /*0f10*/  MOV R0, 0x0 ;  /* 0x0000000000007802 */ /* 0x000fe20000000f00 */
[----:B------:R-:W-:Y:S01]  /*0f20*/  ULDC.64 UR4, c[0x4][0x88] ;  /* 0x0100220000047ab9 */ /* 0x000fe20000000a00 */
[----:B------:R-:W-:Y:S01]  /*0f30*/  ULDC.64 UR6, c[0x4][0x28] ;  /* 0x01000a0000067ab9 */ /* 0x000fe20000000a00 */
[----:B------:R-:W-:Y:S01]  /*0f40*/  IMAD.U32 R4, RZ, RZ, UR4 ;  /* 0x00000004ff047e24 */ /* 0x000fe2000f8e00ff */
[----:B------:R0:W1:Y:S01]  /*0f50*/  LDC.64 R14, c[0x4][R0] ;  /* 0x01000000000e7b82 */ /* 0x0000620000000a00 */
[----:B------:R-:W-:Y:S01]  /*0f60*/  IMAD.U32 R5, RZ, RZ, UR5 ;  /* 0x00000005ff057e24 */ /* 0x000fe2000f8e00ff */
[----:B------:R-:W-:Y:S01]  /*0f70*/  ULDC.64 UR4, c[0x4][0x90] ;  /* 0x0100240000047ab9 */ /* 0x000fe20000000a00 */
[----:B------:R-:W-:Y:S01]  /*0f80*/  IMAD.U32 R10, RZ, RZ, UR6 ;  /* 0x00000006ff0a7e24 */ /* 0x000fe2000f8e00ff */
[----:B------:R-:W-:Y:S01]  /*0f90*/  MOV R6, UR4 ;  /* 0x0000000400067c02 */ /* 0x000fe20008000f00 */
[----:B------:R-:W-:Y:S01]  /*0fa0*/  IMAD.U32 R7, RZ, RZ, UR5 ;  /* 0x00000005ff077e24 */ /* 0x000fe2000f8e00ff */
[----:B------:R-:W-:Y:S01]  /*0fb0*/  MOV R12, 0x1 ;  /* 0x00000001000c7802 */ /* 0x000fe20000000f00 */
[----:B------:R-:W-:-:S02]  /*0fc0*/  IMAD.U32 R11, RZ, RZ, UR7 ;  /* 0x00000007ff0b7e24 */ /* 0x000fc4000f8e00ff */
[----:B------:R-:W-:Y:S02]  /*0fd0*/  IMAD.MOV.U32 R8, RZ, RZ, 0x70 ;  /* 0x00000070ff087424 */ /* 0x000fe400078e00ff */
[----:B0-----:R-:W-:-:S07]  /*0fe0*/  IMAD.MOV.U32 R13, RZ, RZ, RZ ;  /* 0x000000ffff0d7224 */ /* 0x001fce00078e00ff */
[----:B------:R-:W-:-:S07]  /*0ff0*/  LEPC R20, `(.L_x_7) ;  /* 0x000000001014794e */ /* 0x000fce0000000000 */
[----:B-1----:R-:W-:Y:S05]  /*1000*/  CALL.ABS.NOINC R14 ;  /* 0x000000000e007343 */ /* 0x002fea0003c00000 */
.L_x_7:
[----:B------:R-:W-:Y:S01]  /*1010*/  ULOP3.LUT UR4, UR36, 0x1, URZ, 0xc0, !UPT ;  /* 0x0000000124047892 */ /* 0x000fe2000f8ec03f */
[----:B------:R-:W-:-:S05]  /*1020*/  IMAD.U32 R3, RZ, RZ, UR40 ;  /* 0x00000028ff037e24 */ /* 0x000fca000f8e00ff */
[----:B------:R-:W-:Y:S01]  /*1030*/  IMAD.U32 R0, RZ, RZ, UR4 ;  /* 0x00000004ff007e24 */ /* 0x000fe2000f8e00ff */
[----:B------:R-:W-:-:S04]  /*1040*/  ISETP.NE.AND P0, PT, R3, 0x3, PT ;  /* 0x000000030300780c */ /* 0x000fc80003f05270 */
[----:B------:R-:W-:-:S04]  /*1050*/  SHF.L.U32 R0, R0, 0x1f, RZ ;  /* 0x0000001f00007819 */ /* 0x000fc800000006ff */
[----:B------:R-:W0:Y:S02]  /*1060*/  SYNCS.PHASECHK.TRANS64.TRYWAIT P1, [UR44+0x16800], R0 ;  /* 0x01680000ff0075a7 */ /* 0x000e24000802016c */
[----:B0-----:R-:W-:Y:S05]  /*1070*/  @!P1 BRA `(.L_x_8) ;  /* 0x0000009c009c9947 */ /* 0x001fea0003800000 */
.L_x_81:
[----:B------:R-:W-:Y:S05]  /*1080*/  @!P0 BRA `(.L_x_9) ;  /* 0x0000000000048947 */ /* 0x000fea0003800000 */
[----:B------:R-:W-:Y:S01]  /*1090*/  BPT.TRAP 0x1 ;  /* 0x000000040000795c */ /* 0x000fe20000300000 */
.L_x_9:
[----:B0-----:R-:W-:Y:S01]  /*10a0*/  IMAD.U32 R0, RZ, RZ, UR38 ;  /* 0x00000026ff007e24 */ /* 0x001fe2000f8e00ff */
[----:B------:R-:W-:-:S04]  /*10b0*/  MOV R3, UR37 ;  /* 0x0000002500037c02 */ /* 0x000fc80008000f00 */
[----:B------:R-:W-:Y:S02]  /*10c0*/  LEA R0, R0, UR44, 0x3 ;  /* 0x0000002c00007c11 */ /* 0x000fe4000f8e18ff */
[----:B------:R-:W-:-:S04]  /*10d0*/  SHF.L.U32 R3, R3, 0x1f, RZ ;  /* 0x0000001f03037819 */ /* 0x000fc800000006ff */
[----:B------:R0:W1:Y:S01]  /*10e0*/  SYNCS.PHASECHK.TRANS64.TRYWAIT P1, [R0+URZ+0x16830], R3 ;  /* 0x01683003000075a7 */ /* 0x000062000802017f */
[----:B------:R-:W-:Y:S05]  /*10f0*/  @!P0 BRA `(.L_x_10) ;  /* 0x0000000000048947 */ /* 0x000fea0003800000 */
[----:B------:R-:W-:Y:S01]  /*1100*/  BPT.TRAP 0x1 ;  /* 0x000000040000795c */ /* 0x000fe20000300000 */
.L_x_10:
[----:B------:R-:W-:Y:S01]  /*1110*/  IMAD.MOV.U32 R119, RZ, RZ, RZ ;  /* 0x000000ffff777224 */ /* 0x000fe200078e00ff */
[----:B-1----:R-:W-:Y:S06]  /*1120*/  @P1 BRA `(.L_x_11) ;  /* 0x0000000000081947 */ /* 0x002fec0003800000 */
[----:B------:R-:W1:Y:S02]  /*1130*/  SYNCS.PHASECHK.TRANS64.TRYWAIT P1, [R0+URZ+0x16830], R3 ;  /* 0x01683003000075a7 */ /* 0x000e64000802017f */
[----:B-1----:R-:W-:Y:S05]  /*1140*/  @!P1 BRA `(.L_x_12) ;  /* 0x0000009c00809947 */ /* 0x002fea0003800000 */
.L_x_11:
[----:B------:R-:W-:Y:S05]  /*1150*/  WARPSYNC.ALL ;  /* 0x0000000000007948 */ /* 0x000fea0003800000 */
[----:B------:R-:W-:Y:S01]  /*1160*/  UIADD3 UR4, UR44, 0xe400, URZ ;  /* 0x0000e4002c047890 */ /* 0x000fe2000fffe03f */
[----:B------:R-:W-:Y:S01]  /*1170*/  WARPGROUP.ARRIVE ;  /* 0x00000000000079c5 */ /* 0x000fe20000000000 */
[----:B------:R-:W-:Y:S02]  /*1180*/  ULOP3.LUT UR16, UR49, 0x10000, URZ, 0xfc, !UPT ;  /* 0x0001000031107892 */ /* 0x000fe4000f8efc3f */
[----:B------:R-:W-:Y:S01]  /*1190*/  USHF.R.U32.HI UR4, URZ, 0x4, UR4 ;  /* 0x000000043f047899 */ /* 0x000fe20008011604 */
[----:B------:R-:W-:Y:S01]  /*11a0*/  UMOV UR17, 0x40000040 ;  /* 0x4000004000117882 */ /* 0x000fe20000000000 */
[----:B------:R-:W-:-:S02]  /*11b0*/  UMOV UR19, 0x40000040 ;  /* 0x4000004000137882 */ /* 0x000fc40000000000 */
[----:B------:R-:W-:Y:S01]  /*11c0*/  ULOP3.LUT UR4, UR4, 0x3fff, URZ, 0xc0, !UPT ;  /* 0x00003fff04047892 */ /* 0x000fe2000f8ec03f */
[----:B------:R-:W-:Y:S01]  /*11d0*/  UMOV UR5, 0x40000040 ;  /* 0x4000004000057882 */ /* 0x000fe20000000000 */
[----:B------:R-:W-:Y:S02]  /*11e0*/  UMOV UR7, 0x40000040 ;  /* 0x4000004000077882 */ /* 0x000fe40000000000 */
[----:B------:R-:W-:Y:S02]  /*11f0*/  ULOP3.LUT UR20, UR4, 0x10000, URZ, 0xfc, !UPT ;  /* 0x0001000004147892 */ /* 0x000fe4000f8efc3f */
[----:B------:R-:W-:Y:S02]  /*1200*/  UIADD3 UR4, UR16, 0x2, URZ ;  /* 0x0000000210047890 */ /* 0x000fe4000fffe03f */
[----:B------:R-:W-:Y:S02]  /*1210*/  ULEA UR18, UR38, UR20, 0xa ;  /* 0x0000001426127291 */ /* 0x000fe4000f8e503f */
[----:B------:R-:W-:-:S02]  /*1220*/  UIADD3 UR8, UR16, 0x4, URZ ;  /* 0x0000000410087890 */ /* 0x000fc4000fffe03f */
[----:B------:R-:W-:Y:S02]  /*1230*/  UIADD3 UR6, UR18, 0x2, URZ ;  /* 0x0000000212067890 */ /* 0x000fe4000fffe03f */
[----:B------:R-:W-:Y:S01]  /*1240*/  UIADD3 UR10, UR18, 0x4, URZ ;  /* 0x00000004120a7890 */ /* 0x000fe2000fffe03f */
[----:B------:R-:W-:Y:S02]  /*1250*/  UMOV UR9, 0x40000040 ;  /* 0x4000004000097882 */ /* 0x000fe40000000000 */
[----:B------:R-:W-:Y:S01]  /*1260*/  HGMMA.64x128x16.F32.BF16 R24, gdesc[UR16], RZ, !UPT, gsb0 ;  /* 0x01e00000101879f0 */ /* 0x000fe2000c0018ff */
[----:B------:R-:W-:Y:S01]  /*1270*/  UMOV UR11, 0x40000040 ;  /* 0x40000040000b7882 */ /* 0x000fe20000000000 */
[----:B------:R-:W-:Y:S02]  /*1280*/  UIADD3 UR12, UR16, 0x6, URZ ;  /* 0x00000006100c7890 */ /* 0x000fe4000fffe03f */
[----:B------:R-:W-:Y:S01]  /*1290*/  UIADD3 UR14, UR18, 0x6, URZ ;  /* 0x00000006120e7890 */ /* 0x000fe2000fffe03f */
[----:B------:R-:W-:Y:S01]  /*12a0*/  UMOV UR13, 0x40000040 ;  /* 0x40000040000d7882 */ /* 0x000fe20000000000 */
[----:B------:R-:W-:Y:S01]  /*12b0*/  UMOV UR15, 0x40000040 ;  /* 0x40000040000f7882 */ /* 0x000fe20000000000 */
[----:B------:R-:W-:-:S02]  /*12c0*/  WARPGROUP.DEPBAR.LE gsb0, 0x0 ;  /* 0x00008000000079c5 */ /* 0x000fc40000010000 */
[----:B------:R-:W-:-:S06]  /*12d0*/  WARPGROUP.ARRIVE ;  /* 0x00000000000079c5 */ /* 0x000fcc0000000000 */
[----:B------:R-:W-:Y:S03]  /*12e0*/  HGMMA.64x128x16.F32.BF16 R24, gdesc[UR4], R24, gsb0 ;  /* 0x01e00000041879f0 */ /* 0x000fe60008001818 */
[----:B------:R-:W-:Y:S02]  /*12f0*/  WARPGROUP.DEPBAR.LE gsb0, 0x0 ;  /* 0x00008000000079c5 */ /* 0x000fe40000010000 */
[----:B------:R-:W-:-:S07]  /*1300*/  WARPGROUP.ARRIVE ;  /* 0x00000000000079c5 */ /* 0x000fce0000000000 */
[----:B------:R-:W-:Y:S03]  /*1310*/  HGMMA.64x128x16.F32.BF16 R24, gdesc[UR8], R24, gsb0 ;  /* 0x01e00000081879f0 */ /* 0x000fe60008001818 */
[----:B------:R-:W-:Y:S02]  /*1320*/  WARPGROUP.DEPBAR.LE gsb0, 0x0 ;  /* 0x00008000000079c5 */ /* 0x000fe40000010000 */
[----:B------:R-:W-:-:S07]  /*1330*/  WARPGROUP.ARRIVE ;  /* 0x00000000000079c5 */ /* 0x000fce0000000000 */
[----:B------:R-:W-:Y:S03]  /*1340*/  HGMMA.64x128x16.F32.BF16 R24, gdesc[UR12], R24, gsb0 ;  /* 0x01e000000c1879f0 */ /* 0x000fe60008001818 */
[----:B------:R-:W-:Y:S02]  /*1350*/  WARPGROUP.DEPBAR.LE gsb0, 0x0 ;  /* 0x00008000000079c5 */ /* 0x000fe40000010000 */
[----:B------:R-:W-:Y:S05]  /*1360*/  @!P0 BRA `(.L_x_13) ;  /* 0x0000000000048947 */ /* 0x000fea0003800000 */
[----:B------:R-:W-:Y:S01]  /*1370*/  BPT.TRAP 0x1 ;  /* 0x000000040000795c */ /* 0x000fe20000300000 */
.L_x_13:
[----:B------:R-:W-:Y:S01]  /*1380*/  ULDC UR6, c[0x0][0x9d8] ;  /* 0x0002760000067ab9 */ /* 0x000fe20000000800 */
[----:B------:R-:W-:Y:S01]  /*1390*/  ULDC UR7, c[0x0][0x988] ;  /* 0x0002620000077ab9 */ /* 0x000fe20000000800 */
[----:B------:R-:W-:Y:S01]  /*13a0*/  FMUL.FTZ R5, R24, UR6 ;  /* 0x0000000618057c20 */ /* 0x000fe20008410000 */
[----:B------:R-:W-:Y:S01]  /*13b0*/  FMUL.FTZ R6, R25, UR6 ;  /* 0x0000000619067c20 */ /* 0x000fe20008410000 */
[----:B------:R-:W-:Y:S01]  /*13c0*/  FMUL.FTZ R10, R28, UR6 ;  /* 0x000000061c0a7c20 */ /* 0x000fe20008410000 */
[----:B------:R-:W-:Y:S01]  /*13d0*/  FMUL.FTZ R14, R32, UR6 ;  /* 0x00000006200e7c20 */ /* 0x000fe20008410000 */
[----:B------:R-:W-:Y:S01]  /*13e0*/  FMUL.FTZ R15, R33, UR6 ;  /* 0x00000006210f7c20 */ /* 0x000fe20008410000 */
[----:B------:R-:W-:Y:S01]  /*13f0*/  FMUL.FTZ R12, R29, UR6 ;  /* 0x000000061d0c7c20 */ /* 0x000fe20008410000 */
[----:B------:R-:W2:Y:S01]  /*1400*/  MUFU.TANH R5, R5 ;  /* 0x0000000500057308 */ /* 0x000ea20000002400 */
[----:B------:R-:W-:Y:S01]  /*1410*/  FMUL.FTZ R33, R47, UR6 ;  /* 0x000000062f217c20 */ /* 0x000fe20008410000 */
[----:B------:R-:W-:Y:S01]  /*1420*/  FMUL.FTZ R32, R49, UR6 ;  /* 0x0000000631207c20 */ /* 0x000fe20008410000 */
[----:B------:R-:W-:Y:S01]  /*1430*/  FMUL.FTZ R47, R62, UR6 ;  /* 0x000000063e2f7c20 */ /* 0x000fe20008410000 */
[----:B------:R-:W-:Y:S01]  /*1440*/  FMUL.FTZ R49, R63, UR6 ;  /* 0x000000063f317c20 */ /* 0x000fe20008410000 */
[----:B------:R-:W-:-:S02]  /*1450*/  VIADD R62, R153, UR48 ;  /* 0x00000030993e7c36 */ /* 0x000fc40008000000 */
[----:B01----:R-:W-:Y:S01]  /*1460*/  FMUL.FTZ R3, R26, UR6 ;  /* 0x000000061a037c20 */ /* 0x003fe20008410000 */
[----:B------:R-:W-:Y:S01]  /*1470*/  IMAD.U32 R63, RZ, RZ, UR47 ;  /* 0x0000002fff3f7e24 */ /* 0x000fe2000f8e00ff */
[----:B------:R-:W0:Y:S01]  /*1480*/  MUFU.TANH R6, R6 ;  /* 0x0000000600067308 */ /* 0x000e220000002400 */
[----:B------:R-:W-:Y:S01]  /*1490*/  FMUL.FTZ R4, R27, UR6 ;  /* 0x000000061b047c20 */ /* 0x000fe20008410000 */
[----:B------:R-:W-:Y:S01]  /*14a0*/  FMUL.FTZ R24, R36, UR6 ;  /* 0x0000000624187c20 */ /* 0x000fe20008410000 */
[----:B------:R-:W-:Y:S02]  /*14b0*/  IMAD R62, R63, -0x80, R62 ;  /* 0xffffff803f3e7824 */ /* 0x000fe400078e023e */
[----:B------:R-:W-:Y:S01]  /*14c0*/  FMUL.FTZ R8, R31, UR6 ;  /* 0x000000061f087c20 */ /* 0x000fe20008410000 */
[----:B------:R-:W-:Y:S01]  /*14d0*/  FMUL.FTZ R31, R44, UR6 ;  /* 0x000000062c1f7c20 */ /* 0x000fe20008410000 */
[----:B------:R-:W-:Y:S01]  /*14e0*/  FMUL.FTZ R7, R30, UR6 ;  /* 0x000000061e077c20 */ /* 0x000fe20008410000 */
[----:B------:R-:W-:Y:S01]  /*14f0*/  FMUL.FTZ R11, R35, UR6 ;  /* 0x00000006230b7c20 */ /* 0x000fe20008410000 */
[----:B------:R-:W1:Y:S01]  /*1500*/  MUFU.TANH R10, R10 ;  /* 0x0000000a000a7308 */ /* 0x000e620000002400 */
[C---:B------:R-:W-:Y:S01]  /*1510*/  ISETP.GT.AND P2, PT, R62.reuse, RZ, PT ;  /* 0x000000ff3e00720c */ /* 0x040fe20003f44270 */
[----:B------:R-:W-:Y:S01]  /*1520*/  FMUL.FTZ R20, R37, UR6 ;  /* 0x0000000625147c20 */ /* 0x000fe20008410000 */
[C---:B------:R-:W-:Y:S01]  /*1530*/  ISETP.GT.AND P1, PT, R62.reuse, 0x1, PT ;  /* 0x000000013e00780c */ /* 0x040fe20003f24270 */
[----:B------:R-:W-:Y:S01]  /*1540*/  FMUL.FTZ R27, R43, UR6 ;  /* 0x000000062b1b7c20 */ /* 0x000fe20008410000 */
[----:B------:R-:W-:Y:S01]  /*1550*/  ISETP.GT.AND P6, PT, R62, 0x8, PT ;  /* 0x000000083e00780c */ /* 0x000fe20003fc4270 */
[----:B------:R-:W-:Y:S01]  /*1560*/  FMUL.FTZ R35, R50, UR6 ;  /* 0x0000000632237c20 */ /* 0x000fe20008410000 */
[----:B--2---:R-:W-:Y:S01]  /*1570*/  FSEL R44, R5, -INF , P2 ;  /* 0xff800000052c7808 */ /* 0x004fe20001000000 */
[----:B------:R-:W2:Y:S01]  /*1580*/  MUFU.TANH R12, R12 ;  /* 0x0000000c000c7308 */ /* 0x000ea20000002400 */
[----:B0-----:R-:W-:Y:S01]  /*1590*/  FSEL R63, R6, -INF , P1 ;  /* 0xff800000063f7808 */ /* 0x001fe20000800000 */
[----:B------:R-:W-:Y:S01]  /*15a0*/  FMUL.FTZ R43, R58, UR6 ;  /* 0x000000063a2b7c20 */ /* 0x000fe20008410000 */
[----:B------:R-:W-:Y:S01]  /*15b0*/  FMUL.FTZ R50, R65, UR6 ;  /* 0x0000000641327c20 */ /* 0x000fe20008410000 */
[----:B------:R-:W-:Y:S01]  /*15c0*/  FMUL.FTZ R58, R72, UR6 ;  /* 0x00000006483a7c20 */ /* 0x000fe20008410000 */
[----:B------:R-:W-:Y:S01]  /*15d0*/  ISETP.GT.AND P5, PT, R62, 0x9, PT ;  /* 0x000000093e00780c */ /* 0x000fe20003fa4270 */
[----:B------:R-:W-:Y:S01]  /*15e0*/  FMUL.FTZ R28, R40, UR6 ;  /* 0x00000006281c7c20 */ /* 0x000fe20008410000 */
[----:B------:R-:W-:Y:S01]  /*15f0*/  FMNMX.FTZ R72, R44, R63, !PT ;  /* 0x0000003f2c487209 */ /* 0x000fe20007810000 */
[----:B------:R-:W0:Y:S01]  /*1600*/  MUFU.TANH R14, R14 ;  /* 0x0000000e000e7308 */ /* 0x000e220000002400 */
[----:B-1----:R-:W-:Y:S01]  /*1610*/  FSEL R65, R10, -INF , P6 ;  /* 0xff8000000a417808 */ /* 0x002fe20003000000 */
[----:B------:R-:W-:Y:S01]  /*1620*/  FMUL.FTZ R36, R53, UR6 ;  /* 0x0000000635247c20 */ /* 0x000fe20008410000 */
[----:B------:R-:W-:Y:S01]  /*1630*/  FMUL.FTZ R53, R67, UR6 ;  /* 0x0000000643357c20 */ /* 0x000fe20008410000 */
[----:B------:R-:W-:Y:S01]  /*1640*/  FMUL.FTZ R9, R34, UR6 ;  /* 0x0000000622097c20 */ /* 0x000fe20008410000 */
[----:B------:R-:W-:Y:S01]  /*1650*/  ISETP.GT.AND P4, PT, R62, 0x10, PT ;  /* 0x000000103e00780c */ /* 0x000fe20003f84270 */
[----:B------:R-:W-:Y:S01]  /*1660*/  FMUL.FTZ R26, R41, UR6 ;  /* 0x00000006291a7c20 */ /* 0x000fe20008410000 */
[----:B------:R-:W-:Y:S01]  /*1670*/  FMNMX.FTZ R72, R65, R72, !PT ;  /* 0x0000004841487209 */ /* 0x000fe20007810000 */
[----:B------:R-:W1:Y:S01]  /*1680*/  MUFU.TANH R3, R3 ;  /* 0x0000000300037308 */ /* 0x000e620000002400 */
[----:B--2---:R-:W-:Y:S01]  /*1690*/  FSEL R67, R12, -INF , P5 ;  /* 0xff8000000c437808 */ /* 0x004fe20002800000 */
[----:B------:R-:W-:Y:S01]  /*16a0*/  FMUL.FTZ R34, R48, UR6 ;  /* 0x0000000630227c20 */ /* 0x000fe20008410000 */
[----:B------:R-:W-:Y:S01]  /*16b0*/  FMUL.FTZ R48, R60, UR6 ;  /* 0x000000063c307c20 */ /* 0x000fe20008410000 */
[----:B------:R-:W-:Y:S01]  /*16c0*/  FMUL.FTZ R60, R73, UR6 ;  /* 0x00000006493c7c20 */ /* 0x000fe20008410000 */
[----:B------:R-:W-:Y:S01]  /*16d0*/  ISETP.GT.AND P3, PT, R62, 0x11, PT ;  /* 0x000000113e00780c */ /* 0x000fe20003f64270 */
[----:B------:R-:W-:Y:S01]  /*16e0*/  FMUL.FTZ R25, R42, UR6 ;  /* 0x000000062a197c20 */ /* 0x000fe20008410000 */
[----:B------:R-:W-:Y:S01]  /*16f0*/  FMNMX.FTZ R72, R67, R72, !PT ;  /* 0x0000004843487209 */ /* 0x000fe20007810000 */
[----:B------:R-:W2:Y:S01]  /*1700*/  MUFU.TANH R15, R15 ;  /* 0x0000000f000f7308 */ /* 0x000ea20000002400 */
[----:B0-----:R-:W-:Y:S01]  /*1710*/  FSEL R73, R14, -INF , P4 ;  /* 0xff8000000e497808 */ /* 0x001fe20002000000 */
[----:B------:R-:W-:Y:S01]  /*1720*/  FMUL.FTZ R42, R56, UR6 ;  /* 0x00000006382a7c20 */ /* 0x000fe20008410000 */
[----:B------:R-:W-:Y:S01]  /*1730*/  FMUL.FTZ R56, R69, UR6 ;  /* 0x0000000645387c20 */ /* 0x000fe20008410000 */
[----:B------:R-:W-:Y:S01]  /*1740*/  FMUL.FTZ R13, R38, UR6 ;  /* 0x00000006260d7c20 */ /* 0x000fe20008410000 */
[----:B------:R-:W-:Y:S01]  /*1750*/  FMNMX.FTZ R72, R73, R72, !PT ;  /* 0x0000004849487209 */ /* 0x000fe20007810000 */
[----:B------:R-:W-:Y:S01]  /*1760*/  FMUL.FTZ R30, R45, UR6 ;  /* 0x000000062d1e7c20 */ /* 0x000fe20008410000 */
[----:B------:R-:W-:Y:S01]  /*1770*/  FMUL.FTZ R40, R57, UR6 ;  /* 0x0000000639287c20 */ /* 0x000fe20008410000 */
[----:B------:R-:W0:Y:S01]  /*1780*/  MUFU.TANH R4, R4 ;  /* 0x0000000400047308 */ /* 0x000e220000002400 */
[----:B-1----:R-:W-:Y:S01]  /*1790*/  FSEL R3, R3, -INF , P2 ;  /* 0xff80000003037808 */ /* 0x002fe20001000000 */
[----:B------:R-:W-:Y:S01]  /*17a0*/  FMUL.FTZ R57, R71, UR6 ;  /* 0x0000000647397c20 */ /* 0x000fe20008410000 */
[----:B------:R-:W-:Y:S01]  /*17b0*/  ISETP.GT.AND P2, PT, R62, 0x18, PT ;  /* 0x000000183e00780c */ /* 0x000fe20003f44270 */
[----:B------:R-:W-:Y:S01]  /*17c0*/  FMUL.FTZ R21, R39, UR6 ;  /* 0x0000000627157c20 */ /* 0x000fe20008410000 */
[----:B------:R-:W-:Y:S01]  /*17d0*/  FMUL.FTZ R29, R46, UR6 ;  /* 0x000000062e1d7c20 */ /* 0x000fe20008410000 */
[----:B------:R-:W-:Y:S01]  /*17e0*/  FMUL.FTZ R46, R61, UR6 ;  /* 0x000000063d2e7c20 */ /* 0x000fe20008410000 */
[----:B------:R-:W-:Y:S01]  /*17f0*/  FMUL.FTZ R61, R75, UR6 ;  /* 0x000000064b3d7c20 */ /* 0x000fe20008410000 */
[----:B------:R-:W1:Y:S01]  /*1800*/  MUFU.TANH R24, R24 ;  /* 0x0000001800187308 */ /* 0x000e620000002400 */
[----:B--2---:R-:W-:Y:S01]  /*1810*/  FSEL R69, R15, -INF , P3 ;  /* 0xff8000000f457808 */ /* 0x004fe20001800000 */
[----:B------:R-:W-:Y:S01]  /*1820*/  FMUL.FTZ R39, R54, UR6 ;  /* 0x0000000636277c20 */ /* 0x000fe20008410000 */
[----:B------:R-:W-:Y:S01]  /*1830*/  FMUL.FTZ R54, R68, UR6 ;  /* 0x0000000644367c20 */ /* 0x000fe20008410000 */
[----:B------:R-:W-:Y:S01]  /*1840*/  FMUL.FTZ R68, R77, UR6 ;  /* 0x000000064d447c20 */ /* 0x000fe20008410000 */
[----:B------:R-:W-:Y:S01]  /*1850*/  FMNMX.FTZ R72, R69, R72, !PT ;  /* 0x0000004845487209 */ /* 0x000fe20007810000 */
[----:B------:R-:W-:Y:S01]  /*1860*/  FMUL.FTZ R38, R52, UR6 ;  /* 0x0000000634267c20 */ /* 0x000fe20008410000 */
[----:B------:R-:W-:Y:S01]  /*1870*/  FMUL.FTZ R41, R55, UR6 ;  /* 0x0000000637297c20 */ /* 0x000fe20008410000 */
[----:B------:R-:W2:Y:S01]  /*1880*/  MUFU.TANH R7, R7 ;  /* 0x0000000700077308 */ /* 0x000ea20000002400 */
[----:B0-----:R-:W-:Y:S01]  /*1890*/  FSEL R4, R4, -INF , P1 ;  /* 0xff80000004047808 */ /* 0x001fe20000800000 */
[----:B------:R-:W-:Y:S01]  /*18a0*/  FMUL.FTZ R55, R70, UR6 ;  /* 0x0000000646377c20 */ /* 0x000fe20008410000 */
[----:B------:R-:W-:Y:S01]  /*18b0*/  ISETP.GT.AND P1, PT, R62, 0x19, PT ;  /* 0x000000193e00780c */ /* 0x000fe20003f24270 */
[----:B------:R-:W-:Y:S01]  /*18c0*/  FMUL.FTZ R70, R81, UR6 ;  /* 0x0000000651467c20 */ /* 0x000fe20008410000 */
[----:B------:R-:W-:Y:S01]  /*18d0*/  FMUL.FTZ R10, R85, UR6 ;  /* 0x00000006550a7c20 */ /* 0x000fe20008410000 */
[----:B------:R-:W-:Y:S01]  /*18e0*/  FMUL.FTZ R37, R51, UR6 ;  /* 0x0000000633257c20 */ /* 0x000fe20008410000 */
[----:B------:R-:W-:Y:S01]  /*18f0*/  FMUL.FTZ R52, R64, UR6 ;  /* 0x0000000640347c20 */ /* 0x000fe20008410000 */
[----:B------:R-:W0:Y:S01]  /*1900*/  MUFU.TANH R20, R20 ;  /* 0x0000001400147308 */ /* 0x000e220000002400 */
[----:B-1----:R-:W-:Y:S01]  /*1910*/  FSEL R71, R24, -INF , P2 ;  /* 0xff80000018477808 */ /* 0x002fe20001000000 */
[----:B------:R-:W-:Y:S01]  /*1920*/  FMUL.FTZ R45, R59, UR6 ;  /* 0x000000063b2d7c20 */ /* 0x000fe20008410000 */
[----:B------:R-:W-:Y:S01]  /*1930*/  FMUL.FTZ R51, R66, UR6 ;  /* 0x0000000642337c20 */ /* 0x000fe20008410000 */
[----:B------:R-:W-:Y:S01]  /*1940*/  FMUL.FTZ R64, R76, UR6 ;  /* 0x000000064c407c20 */ /* 0x000fe20008410000 */
[----:B------:R-:W-:Y:S01]  /*1950*/  FMNMX.FTZ R72, R71, R72, !PT ;  /* 0x0000004847487209 */ /* 0x000fe20007810000 */
[----:B------:R-:W-:Y:S01]  /*1960*/  FMUL.FTZ R66, R80, UR6 ;  /* 0x0000000650427c20 */ /* 0x000fe20008410000 */
[----:B------:R-:W-:Y:S01]  /*1970*/  FMUL.FTZ R59, R74, UR6 ;  /* 0x000000064a3b7c20 */ /* 0x000fe20008410000 */
[----:B------:R-:W1:Y:S01]  /*1980*/  MUFU.TANH R8, R8 ;  /* 0x0000000800087308 */ /* 0x000e620000002400 */
[----:B--2---:R-:W-:Y:S01]  /*1990*/  FSEL R5, R7, -INF , P6 ;  /* 0xff80000007057808 */ /* 0x004fe20003000000 */
[----:B------:R-:W-:Y:S01]  /*19a0*/  FMUL.FTZ R84, R84, UR6 ;  /* 0x0000000654547c20 */ /* 0x000fe20008410000 */
[----:B------:R-:W-:Y:S01]  /*19b0*/  ISETP.GT.AND P6, PT, R62, 0x20, PT ;  /* 0x000000203e00780c */ /* 0x000fe20003fc4270 */
[----:B------:R-:W-:Y:S01]  /*19c0*/  FMUL.FTZ R78, R78, UR6 ;  /* 0x000000064e4e7c20 */ /* 0x000fe20008410000 */
[----:B------:R-:W-:Y:S01]  /*19d0*/  FMUL.FTZ R79, R79, UR6 ;  /* 0x000000064f4f7c20 */ /* 0x000fe20008410000 */
[----:B------:R-:W-:Y:S01]  /*19e0*/  FMUL.FTZ R82, R82, UR6 ;  /* 0x0000000652527c20 */ /* 0x000fe20008410000 */
[----:B------:R-:W-:Y:S01]  /*19f0*/  IMAD.U32 R14, RZ, RZ, UR7 ;  /* 0x00000007ff0e7e24 */ /* 0x000fe2000f8e00ff */
[----:B------:R-:W2:Y:S01]  /*1a00*/  MUFU.TANH R28, R28 ;  /* 0x0000001c001c7308 */ /* 0x000ea20000002400 */
[----:B0-----:R-:W-:Y:S01]  /*1a10*/  FSEL R75, R20, -INF , P1 ;  /* 0xff800000144b7808 */ /* 0x001fe20000800000 */
[----:B------:R-:W-:Y:S01]  /*1a20*/  FMUL.FTZ R83, R83, UR6 ;  /* 0x0000000653537c20 */ /* 0x000fe20008410000 */
[----:B------:R-:W-:Y:S01]  /*1a30*/  FMNMX.FTZ R20, R3, R4, !PT ;  /* 0x0000000403147209 */ /* 0x000fe20007810000 */
[----:B------:R-:W-:Y:S01]  /*1a40*/  FMUL.FTZ R86, R86, UR6 ;  /* 0x0000000656567c20 */ /* 0x000fe20008410000 */
[----:B------:R-:W-:Y:S01]  /*1a50*/  FMNMX.FTZ R72, R75, R72, !PT ;  /* 0x000000484b487209 */ /* 0x000fe20007810000 */
[----:B------:R-:W-:Y:S01]  /*1a60*/  FMUL.FTZ R87, R87, UR6 ;  /* 0x0000000657577c20 */ /* 0x000fe20008410000 */
[----:B------:R-:W-:Y:S01]  /*1a70*/  FMNMX.FTZ R20, R5, R20, !PT ;  /* 0x0000001405147209 */ /* 0x000fe20007810000 */
[----:B------:R-:W0:Y:S01]  /*1a80*/  MUFU.TANH R9, R9 ;  /* 0x0000000900097308 */ /* 0x000e220000002400 */
[----:B-1----:R-:W-:Y:S01]  /*1a90*/  FSEL R7, R8, -INF , P5 ;  /* 0xff80000008077808 */ /* 0x002fe20002800000 */
[----:B------:R-:W-:Y:S01]  /*1aa0*/  UISETP.GE.AND UP0, UPT, UR48, 0x81, UPT ;  /* 0x000000813000788c */ /* 0x000fe2000bf06270 */
[----:B------:R-:W-:Y:S01]  /*1ab0*/  ISETP.GT.AND P5, PT, R62, 0x21, PT ;  /* 0x000000213e00780c */ /* 0x000fe20003fa4270 */
[--C-:B------:R-:W-:Y:S01]  /*1ac0*/  IMAD.MOV.U32 R116, RZ, RZ, R119.reuse ;  /* 0x000000ffff747224 */ /* 0x100fe200078e0077 */
[----:B------:R-:W-:Y:S01]  /*1ad0*/  FMNMX.FTZ R20, R7, R20, !PT ;  /* 0x0000001407147209 */ /* 0x000fe20007810000 */
[--C-:B------:R-:W-:Y:S01]  /*1ae0*/  IMAD.MOV.U32 R114, RZ, RZ, R119.reuse ;  /* 0x000000ffff727224 */ /* 0x100fe200078e0077 */
[----:B------:R-:W-:Y:S01]  /*1af0*/  P2R R88, PR, RZ, 0x1 ;  /* 0x00000001ff587803 */ /* 0x000fe20000000000 */
[----:B------:R-:W1:Y:S01]  /*1b00*/  MUFU.TANH R26, R26 ;  /* 0x0000001a001a7308 */ /* 0x000e620000002400 */
[----:B--2---:R-:W-:Y:S01]  /*1b10*/  FSEL R77, R28, -INF , P6 ;  /* 0xff8000001c4d7808 */ /* 0x004fe20003000000 */
[--C-:B------:R-:W-:Y:S01]  /*1b20*/  IMAD.MOV.U32 R112, RZ, RZ, R119.reuse ;  /* 0x000000ffff707224 */ /* 0x100fe200078e0077 */
[----:B------:R-:W-:Y:S01]  /*1b30*/  R2UR UR6, R0 ;  /* 0x00000000000672ca */ /* 0x000fe200000e0000 */
[--C-:B------:R-:W-:Y:S01]  /*1b40*/  IMAD.MOV.U32 R110, RZ, RZ, R119.reuse ;  /* 0x000000ffff6e7224 */ /* 0x100fe200078e0077 */
[----:B------:R-:W-:Y:S01]  /*1b50*/  FMNMX.FTZ R72, R77, R72, !PT ;  /* 0x000000484d487209 */ /* 0x000fe20007810000 */
[--C-:B------:R-:W-:Y:S01]  /*1b60*/  IMAD.MOV.U32 R106, RZ, RZ, R119.reuse ;  /* 0x000000ffff6a7224 */ /* 0x100fe200078e0077 */
[-C--:B------:R-:W-:Y:S01]  /*1b70*/  MOV R118, R119.reuse ;  /* 0x0000007700767202 */ /* 0x080fe20000000f00 */
[----:B------:R-:W2:Y:S01]  /*1b80*/  MUFU.TANH R11, R11 ;  /* 0x0000000b000b7308 */ /* 0x000ea20000002400 */
[----:B0-----:R-:W-:Y:S01]  /*1b90*/  FSEL R9, R9, -INF , P4 ;  /* 0xff80000009097808 */ /* 0x001fe20002000000 */
[--C-:B------:R-:W-:Y:S01]  /*1ba0*/  IMAD.MOV.U32 R102, RZ, RZ, R119.reuse ;  /* 0x000000ffff667224 */ /* 0x100fe200078e0077 */
[----:B------:R-:W-:Y:S01]  /*1bb0*/  ISETP.GT.AND P4, PT, R62, 0x28, PT ;  /* 0x000000283e00780c */ /* 0x000fe20003f84270 */
[--C-:B------:R-:W-:Y:S01]  /*1bc0*/  IMAD.MOV.U32 R98, RZ, RZ, R119.reuse ;  /* 0x000000ffff627224 */ /* 0x100fe200078e0077 */
[----:B------:R-:W-:Y:S01]  /*1bd0*/  FMNMX.FTZ R20, R9, R20, !PT ;  /* 0x0000001409147209 */ /* 0x000fe20007810000 */
[--C-:B------:R-:W-:Y:S01]  /*1be0*/  IMAD.MOV.U32 R94, RZ, RZ, R119.reuse ;  /* 0x000000ffff5e7224 */ /* 0x100fe200078e0077 */
[-C--:B------:R-:W-:Y:S01]  /*1bf0*/  MOV R108, R119.reuse ;  /* 0x00000077006c7202 */ /* 0x080fe20000000f00 */
[----:B------:R-:W0:Y:S01]  /*1c00*/  MUFU.TANH R31, R31 ;  /* 0x0000001f001f7308 */ /* 0x000e220000002400 */
[----:B-1----:R-:W-:Y:S01]  /*1c10*/  FSEL R81, R26, -INF , P5 ;  /* 0xff8000001a517808 */ /* 0x002fe20002800000 */
[----:B------:R-:W-:Y:S01]  /*1c20*/  UIADD3 UR6, UR6, 0x16840, URZ ;  /* 0x0001684006067890 */ /* 0x000fe2000fffe03f */
[-C--:B------:R-:W-:Y:S01]  /*1c30*/  MOV R104, R119.reuse ;  /* 0x0000007700687202 */ /* 0x080fe20000000f00 */
[----:B------:R-:W-:Y:S01]  /*1c40*/  IMAD.MOV.U32 R90, RZ, RZ, R119 ;  /* 0x000000ffff5a7224 */ /* 0x000fe200078e0077 */
[----:B------:R-:W-:Y:S01]  /*1c50*/  FMNMX.FTZ R72, R81, R72, !PT ;  /* 0x0000004851487209 */ /* 0x000fe20007810000 */
[----:B------:R-:W-:Y:S01]  /*1c60*/  UPRMT UR6, UR41, 0x654, UR6 ;  /* 0x0000065429067896 */ /* 0x000fe20008000006 */
[----:B------:R-:W-:Y:S01]  /*1c70*/  MOV R100, R119 ;  /* 0x0000007700647202 */ /* 0x000fe20000000f00 */
[----:B------:R-:W1:Y:S01]  /*1c80*/  MUFU.TANH R13, R13 ;  /* 0x0000000d000d7308 */ /* 0x000e620000002400 */
[----:B--2---:R-:W-:-:S02]  /*1c90*/  FSEL R11, R11, -INF , P3 ;  /* 0xff8000000b0b7808 */ /* 0x004fc40001800000 */
[----:B------:R-:W-:Y:S02]  /*1ca0*/  ISETP.GT.AND P3, PT, R62, 0x29, PT ;  /* 0x000000293e00780c */ /* 0x000fe40003f64270 */
[----:B------:R-:W-:Y:S02]  /*1cb0*/  FMNMX.FTZ R20, R11, R20, !PT ;  /* 0x000000140b147209 */ /* 0x000fe40007810000 */
[----:B------:R-:W-:Y:S01]  /*1cc0*/  SYNCS.ARRIVE.TRANS64.RED.A1T0 RZ, [UR6], RZ ;  /* 0x000000ffffff79a7 */ /* 0x000fe20008100406 */
[----:B------:R-:W2:Y:S01]  /*1cd0*/  MUFU.TANH R30, R30 ;  /* 0x0000001e001e7308 */ /* 0x000ea20000002400 */
[----:B0-----:R-:W-:Y:S02]  /*1ce0*/  FSEL R31, R31, -INF , P4 ;  /* 0xff8000001f1f7808 */ /* 0x001fe40002000000 */
[----:B------:R-:W-:Y:S02]  /*1cf0*/  MOV R96, R119 ;  /* 0x0000007700607202 */ /* 0x000fe40000000f00 */
[----:B------:R-:W-:-:S02]  /*1d00*/  FMNMX.FTZ R72, R31, R72, !PT ;  /* 0x000000481f487209 */ /* 0x000fc40007810000 */
[----:B------:R-:W-:Y:S01]  /*1d10*/  MOV R92, R119 ;  /* 0x00000077005c7202 */ /* 0x000fe20000000f00 */
[----:B------:R-:W0:Y:S01]  /*1d20*/  MUFU.TANH R21, R21 ;  /* 0x0000001500157308 */ /* 0x000e220000002400 */
[----:B-1----:R-:W-:Y:S02]  /*1d30*/  FSEL R13, R13, -INF , P2 ;  /* 0xff8000000d0d7808 */ /* 0x002fe40001000000 */
[----:B------:R-:W-:Y:S02]  /*1d40*/  ISETP.GT.AND P2, PT, R62, 0x30, PT ;  /* 0x000000303e00780c */ /* 0x000fe40003f44270 */
[----:B------:R-:W-:-:S03]  /*1d50*/  FMNMX.FTZ R20, R13, R20, !PT ;  /* 0x000000140d147209 */ /* 0x000fc60007810000 */
[----:B------:R-:W1:Y:S01]  /*1d60*/  MUFU.TANH R34, R34 ;  /* 0x0000002200227308 */ /* 0x000e620000002400 */
[----:B--2---:R-:W-:-:S04]  /*1d70*/  FSEL R85, R30, -INF , P3 ;  /* 0xff8000001e557808 */ /* 0x004fc80001800000 */
[----:B------:R-:W-:-:S03]  /*1d80*/  FMNMX.FTZ R72, R85, R72, !PT ;  /* 0x0000004855487209 */ /* 0x000fc60007810000 */
[----:B------:R-:W2:Y:S01]  /*1d90*/  MUFU.TANH R25, R25 ;  /* 0x0000001900197308 */ /* 0x000ea20000002400 */
[----:B0-----:R-:W-:Y:S02]  /*1da0*/  FSEL R21, R21, -INF , P1 ;  /* 0xff80000015157808 */ /* 0x001fe40000800000 */
[----:B------:R-:W-:Y:S02]  /*1db0*/  ISETP.GT.AND P1, PT, R62, 0x31, PT ;  /* 0x000000313e00780c */ /* 0x000fe40003f24270 */
[----:B------:R-:W-:-:S03]  /*1dc0*/  FMNMX.FTZ R20, R21, R20, !PT ;  /* 0x0000001415147209 */ /* 0x000fc60007810000 */
[----:B------:R-:W0:Y:S01]  /*1dd0*/  MUFU.TANH R32, R32 ;  /* 0x0000002000207308 */ /* 0x000e220000002400 */
[----:B-1----:R-:W-:-:S04]  /*1de0*/  FSEL R89, R34, -INF , P2 ;  /* 0xff80000022597808 */ /* 0x002fc80001000000 */
[----:B------:R-:W-:-:S03]  /*1df0*/  FMNMX.FTZ R72, R89, R72, !PT ;  /* 0x0000004859487209 */ /* 0x000fc60007810000 */
[----:B------:R-:W1:Y:S01]  /*1e00*/  MUFU.TANH R27, R27 ;  /* 0x0000001b001b7308 */ /* 0x000e620000002400 */
[----:B--2---:R-:W-:Y:S02]  /*1e10*/  FSEL R25, R25, -INF , P6 ;  /* 0xff80000019197808 */ /* 0x004fe40003000000 */
[----:B------:R-:W-:Y:S02]  /*1e20*/  ISETP.GT.AND P6, PT, R62, 0x38, PT ;  /* 0x000000383e00780c */ /* 0x000fe40003fc4270 */
[----:B------:R-:W-:-:S03]  /*1e30*/  FMNMX.FTZ R20, R25, R20, !PT ;  /* 0x0000001419147209 */ /* 0x000fc60007810000 */
[----:B------:R-:W2:Y:S01]  /*1e40*/  MUFU.TANH R38, R38 ;  /* 0x0000002600267308 */ /* 0x000ea20000002400 */
[----:B0-----:R-:W-:-:S04]  /*1e50*/  FSEL R91, R32, -INF , P1 ;  /* 0xff800000205b7808 */ /* 0x001fc80000800000 */
[----:B------:R-:W-:-:S03]  /*1e60*/  FMNMX.FTZ R72, R91, R72, !PT ;  /* 0x000000485b487209 */ /* 0x000fc60007810000 */
        /* <DEDUP_REMOVED lines=119> */
[----:B------:R0:W-:Y:S01]  /*25e0*/  MUFU.TANH R8, R79 ;  /* 0x0000004f00087308 */ /* 0x0001e20000002400 */
[----:B--2---:R-:W-:-:S04]  /*25f0*/  FSEL R129, R10, -INF , P1 ;  /* 0xff8000000a817808 */ /* 0x004fc80000800000 */
[----:B------:R-:W-:-:S03]  /*2600*/  FMNMX.FTZ R72, R129, R72, !PT ;  /* 0x0000004881487209 */ /* 0x000fc60007810000 */
[----:B------:R-:W1:Y:S01]  /*2610*/  MUFU.TANH R82, R82 ;  /* 0x0000005200527308 */ /* 0x000e620000002400 */
[----:B0-----:R-:W-:Y:S01]  /*2620*/  FSEL R79, R78, -INF , P6 ;  /* 0xff8000004e4f7808 */ /* 0x001fe20003000000 */
[----:B------:R-:W0:Y:S03]  /*2630*/  SHFL.BFLY PT, R15, R72, 0x2, 0x1f ;  /* 0x0c401f00480f7f89 */ /* 0x000e2600000e0000 */
[----:B------:R-:W-:-:S03]  /*2640*/  FMNMX.FTZ R20, R79, R20, !PT ;  /* 0x000000144f147209 */ /* 0x000fc60007810000 */
[----:B------:R-:W-:Y:S08]  /*2650*/  MUFU.TANH R86, R86 ;  /* 0x0000005600567308 */ /* 0x000ff00000002400 */
[----:B------:R-:W-:Y:S01]  /*2660*/  MUFU.TANH R12, R87 ;  /* 0x00000057000c7308 */ /* 0x000fe20000002400 */
[----:B0-----:R-:W-:-:S05]  /*2670*/  FMNMX.FTZ R10, R72, R15, !PT ;  /* 0x0000000f480a7209 */ /* 0x001fca0007810000 */
[----:B------:R-:W0:Y:S02]  /*2680*/  SHFL.BFLY PT, R15, R10, 0x1, 0x1f ;  /* 0x0c201f000a0f7f89 */ /* 0x000e2400000e0000 */
[----:B0-----:R-:W-:Y:S02]  /*2690*/  FMNMX.FTZ R15, R10, R15, !PT ;  /* 0x0000000f0a0f7209 */ /* 0x001fe40007810000 */
[----:B------:R1:W0:Y:S02]  /*26a0*/  MUFU.TANH R10, R83 ;  /* 0x00000053000a7308 */ /* 0x0002240000002400 */
[C---:B------:R-:W-:Y:S01]  /*26b0*/  FSETP.NEU.FTZ.AND P0, PT, R15.reuse, -INF , PT ;  /* 0xff8000000f00780b */ /* 0x040fe20003f1d000 */
[----:B------:R-:W-:-:S05]  /*26c0*/  FMUL.FTZ R6, R15, R14 ;  /* 0x0000000e0f067220 */ /* 0x000fca0000410000 */
[----:B------:R-:W-:Y:S02]  /*26d0*/  FSEL R6, R6, RZ, P0 ;  /* 0x000000ff06067208 */ /* 0x000fe40000000000 */
[----:B-1----:R-:W-:Y:S02]  /*26e0*/  FSEL R83, R82, -INF , P4 ;  /* 0xff80000052537808 */ /* 0x002fe40002000000 */
[----:B------:R-:W-:Y:S01]  /*26f0*/  ISETP.NE.AND P0, PT, R88, RZ, PT ;  /* 0x000000ff5800720c */ /* 0x000fe20003f05270 */
[-CC-:B------:R-:W-:Y:S01]  /*2700*/  FFMA.FTZ R126, R71, R14.reuse, -R6.reuse ;  /* 0x0000000e477e7223 */ /* 0x180fe20000010806 */
[-CC-:B------:R-:W-:Y:S01]  /*2710*/  FFMA.FTZ R71, R81, R14.reuse, -R6.reuse ;  /* 0x0000000e51477223 */ /* 0x180fe20000010806 */
[----:B------:R-:W-:Y:S01]  /*2720*/  FSEL R81, R8, -INF , P5 ;  /* 0xff80000008517808 */ /* 0x000fe20002800000 */
[-CC-:B------:R-:W-:Y:S01]  /*2730*/  FFMA.FTZ R132, R89, R14.reuse, -R6.reuse ;  /* 0x0000000e59847223 */ /* 0x180fe20000010806 */
[----:B0-----:R-:W-:Y:S01]  /*2740*/  FSEL R87, R10, -INF , P3 ;  /* 0xff8000000a577808 */ /* 0x001fe20001800000 */
[--C-:B------:R-:W-:Y:S01]  /*2750*/  FFMA.FTZ R134, R93, R14, -R6.reuse ;  /* 0x0000000e5d867223 */ /* 0x100fe20000010806 */
[----:B------:R-:W-:Y:S01]  /*2760*/  FMNMX.FTZ R20, R81, R20, !PT ;  /* 0x0000001451147209 */ /* 0x000fe20007810000 */
[-CC-:B------:R-:W-:Y:S01]  /*2770*/  FFMA.FTZ R130, R31, R14.reuse, -R6.reuse ;  /* 0x0000000e1f827223 */ /* 0x180fe20000010806 */
[----:B------:R-:W-:Y:S01]  /*2780*/  FSEL R89, R86, -INF , P2 ;  /* 0xff80000056597808 */ /* 0x000fe20001000000 */
[--C-:B------:R-:W-:Y:S01]  /*2790*/  FFMA.FTZ R120, R44, R14, -R6.reuse ;  /* 0x0000000e2c787223 */ /* 0x100fe20000010806 */
[----:B------:R-:W-:Y:S01]  /*27a0*/  FMNMX.FTZ R20, R83, R20, !PT ;  /* 0x0000001453147209 */ /* 0x000fe20007810000 */
[-CC-:B------:R-:W-:Y:S01]  /*27b0*/  FFMA.FTZ R63, R63, R14.reuse, -R6.reuse ;  /* 0x0000000e3f3f7223 */ /* 0x180fe20000010806 */
[----:B------:R-:W-:Y:S01]  /*27c0*/  FSEL R93, R12, -INF , P1 ;  /* 0xff8000000c5d7808 */ /* 0x000fe20000800000 */
[--C-:B------:R-:W-:Y:S01]  /*27d0*/  FFMA.FTZ R122, R65, R14, -R6.reuse ;  /* 0x0000000e417a7223 */ /* 0x100fe20000010806 */
[----:B------:R-:W-:Y:S01]  /*27e0*/  FMNMX.FTZ R20, R87, R20, !PT ;  /* 0x0000001457147209 */ /* 0x000fe20007810000 */
[----:B------:R-:W-:Y:S01]  /*27f0*/  MUFU.EX2 R120, R120 ;  /* 0x0000007800787308 */ /* 0x000fe20000000800 */
[-CC-:B------:R-:W-:Y:S01]  /*2800*/  FFMA.FTZ R65, R67, R14.reuse, -R6.reuse ;  /* 0x0000000e43417223 */ /* 0x180fe20000010806 */
[--C-:B------:R-:W-:Y:S01]  /*2810*/  FFMA.FTZ R124, R73, R14, -R6.reuse ;  /* 0x0000000e497c7223 */ /* 0x100fe20000010806 */
[----:B------:R-:W-:Y:S01]  /*2820*/  FMNMX.FTZ R20, R89, R20, !PT ;  /* 0x0000001459147209 */ /* 0x000fe20007810000 */
[-CC-:B------:R-:W-:Y:S01]  /*2830*/  FFMA.FTZ R138, R101, R14.reuse, -R6.reuse ;  /* 0x0000000e658a7223 */ /* 0x180fe20000010806 */
[-CC-:B------:R-:W-:Y:S01]  /*2840*/  FFMA.FTZ R67, R69, R14.reuse, -R6.reuse ;  /* 0x0000000e45437223 */ /* 0x180fe20000010806 */
[--C-:B------:R-:W-:Y:S01]  /*2850*/  FFMA.FTZ R101, R121, R14, -R6.reuse ;  /* 0x0000000e79657223 */ /* 0x100fe20000010806 */
[----:B------:R-:W-:Y:S01]  /*2860*/  FMNMX.FTZ R20, R93, R20, !PT ;  /* 0x000000145d147209 */ /* 0x000fe20007810000 */
[----:B------:R-:W0:Y:S01]  /*2870*/  MUFU.EX2 R63, R63 ;  /* 0x0000003f003f7308 */ /* 0x000e220000000800 */
[-CC-:B------:R-:W-:Y:S01]  /*2880*/  FFMA.FTZ R148, R123, R14.reuse, -R6.reuse ;  /* 0x0000000e7b947223 */ /* 0x180fe20000010806 */
[-CC-:B------:R-:W-:Y:S01]  /*2890*/  FFMA.FTZ R69, R75, R14.reuse, -R6.reuse ;  /* 0x0000000e4b457223 */ /* 0x180fe20000010806 */
[-CC-:B------:R-:W-:Y:S01]  /*28a0*/  FFMA.FTZ R128, R77, R14.reuse, -R6.reuse ;  /* 0x0000000e4d807223 */ /* 0x180fe20000010806 */
[----:B------:R-:W1:Y:S01]  /*28b0*/  SHFL.BFLY PT, R31, R20, 0x2, 0x1f ;  /* 0x0c401f00141f7f89 */ /* 0x000e6200000e0000 */
[-CC-:B------:R-:W-:Y:S01]  /*28c0*/  FFMA.FTZ R73, R85, R14.reuse, -R6.reuse ;  /* 0x0000000e55497223 */ /* 0x180fe20000010806 */
[-CC-:B------:R-:W-:Y:S01]  /*28d0*/  FFMA.FTZ R75, R91, R14.reuse, -R6.reuse ;  /* 0x0000000e5b4b7223 */ /* 0x180fe20000010806 */
[-CC-:B------:R-:W-:Y:S01]  /*28e0*/  FFMA.FTZ R77, R99, R14.reuse, -R6.reuse ;  /* 0x0000000e634d7223 */ /* 0x180fe20000010806 */
[----:B------:R-:W2:Y:S01]  /*28f0*/  MUFU.EX2 R122, R122 ;  /* 0x0000007a007a7308 */ /* 0x000ea20000000800 */
[-CC-:B------:R-:W-:Y:S01]  /*2900*/  FFMA.FTZ R136, R97, R14.reuse, -R6.reuse ;  /* 0x0000000e61887223 */ /* 0x180fe20000010806 */
[-CC-:B------:R-:W-:Y:S01]  /*2910*/  FFMA.FTZ R85, R95, R14.reuse, -R6.reuse ;  /* 0x0000000e5f557223 */ /* 0x180fe20000010806 */
[-CC-:B------:R-:W-:Y:S01]  /*2920*/  FFMA.FTZ R91, R103, R14.reuse, -R6.reuse ;  /* 0x0000000e675b7223 */ /* 0x180fe20000010806 */
[-CC-:B------:R-:W-:Y:S01]  /*2930*/  FFMA.FTZ R140, R105, R14.reuse, -R6.reuse ;  /* 0x0000000e698c7223 */ /* 0x180fe20000010806 */
[-CC-:B------:R-:W-:Y:S01]  /*2940*/  FFMA.FTZ R95, R107, R14.reuse, -R6.reuse ;  /* 0x0000000e6b5f7223 */ /* 0x180fe20000010806 */
[-CC-:B------:R-:W-:Y:S01]  /*2950*/  FFMA.FTZ R142, R109, R14.reuse, -R6.reuse ;  /* 0x0000000e6d8e7223 */ /* 0x180fe20000010806 */
[-CC-:B------:R-:W-:Y:S01]  /*2960*/  FFMA.FTZ R97, R111, R14.reuse, -R6.reuse ;  /* 0x0000000e6f617223 */ /* 0x180fe20000010806 */
[----:B------:R-:W3:Y:S01]  /*2970*/  MUFU.EX2 R65, R65 ;  /* 0x0000004100417308 */ /* 0x000ee20000000800 */
[-CC-:B------:R-:W-:Y:S01]  /*2980*/  FFMA.FTZ R144, R113, R14.reuse, -R6.reuse ;  /* 0x0000000e71907223 */ /* 0x180fe20000010806 */
[-CC-:B------:R-:W-:Y:S01]  /*2990*/  FFMA.FTZ R99, R115, R14.reuse, -R6.reuse ;  /* 0x0000000e73637223 */ /* 0x180fe20000010806 */
[-CC-:B------:R-:W-:Y:S01]  /*29a0*/  FFMA.FTZ R146, R117, R14.reuse, -R6.reuse ;  /* 0x0000000e75927223 */ /* 0x180fe20000010806 */
[-CC-:B------:R-:W-:Y:S01]  /*29b0*/  FFMA.FTZ R103, R125, R14.reuse, -R6.reuse ;  /* 0x0000000e7d677223 */ /* 0x180fe20000010806 */
[-CC-:B------:R-:W-:Y:S01]  /*29c0*/  FFMA.FTZ R150, R127, R14.reuse, -R6.reuse ;  /* 0x0000000e7f967223 */ /* 0x180fe20000010806 */
[----:B------:R-:W-:Y:S01]  /*29d0*/  FFMA.FTZ R105, R129, R14, -R6 ;  /* 0x0000000e81697223 */ /* 0x000fe20000010806 */
[--C-:B------:R-:W-:Y:S01]  /*29e0*/  IMAD.MOV.U32 R117, RZ, RZ, R119.reuse ;  /* 0x000000ffff757224 */ /* 0x100fe200078e0077 */
[----:B------:R-:W4:Y:S01]  /*29f0*/  MUFU.EX2 R124, R124 ;  /* 0x0000007c007c7308 */ /* 0x000f220000000800 */
[--C-:B------:R-:W-:Y:S01]  /*2a00*/  IMAD.MOV.U32 R115, RZ, RZ, R119.reuse ;  /* 0x000000ffff737224 */ /* 0x100fe200078e0077 */
[----:B------:R-:W-:Y:S01]  /*2a10*/  MOV R113, R119 ;  /* 0x0000007700717202 */ /* 0x000fe20000000f00 */
[--C-:B------:R-:W-:Y:S01]  /*2a20*/  IMAD.MOV.U32 R111, RZ, RZ, R119.reuse ;  /* 0x000000ffff6f7224 */ /* 0x100fe200078e0077 */
[----:B-1----:R-:W-:Y:S01]  /*2a30*/  FMNMX.FTZ R8, R20, R31, !PT ;  /* 0x0000001f14087209 */ /* 0x002fe20007810000 */
[--C-:B------:R-:W-:Y:S01]  /*2a40*/  IMAD.MOV.U32 R109, RZ, RZ, R119.reuse ;  /* 0x000000ffff6d7224 */ /* 0x100fe200078e0077 */
[----:B------:R-:W-:Y:S01]  /*2a50*/  MOV R88, R119 ;  /* 0x0000007700587202 */ /* 0x000fe20000000f00 */
[----:B------:R-:W-:Y:S01]  /*2a60*/  IMAD.MOV.U32 R107, RZ, RZ, R119 ;  /* 0x000000ffff6b7224 */ /* 0x000fe200078e0077 */
[----:B------:R-:W1:Y:S01]  /*2a70*/  MUFU.EX2 R67, R67 ;  /* 0x0000004300437308 */ /* 0x000e620000000800 */
[----:B------:R-:W5:Y:S07]  /*2a80*/  SHFL.BFLY PT, R31, R8, 0x1, 0x1f ;  /* 0x0c201f00081f7f89 */ /* 0x000f6e00000e0000 */
[----:B------:R-:W1:Y:S08]  /*2a90*/  MUFU.EX2 R126, R126 ;  /* 0x0000007e007e7308 */ /* 0x000e700000000800 */
[----:B------:R-:W1:Y:S08]  /*2aa0*/  MUFU.EX2 R69, R69 ;  /* 0x0000004500457308 */ /* 0x000e700000000800 */
[----:B------:R-:W-:Y:S01]  /*2ab0*/  MUFU.EX2 R128, R128 ;  /* 0x0000008000807308 */ /* 0x000fe20000000800 */
[----:B-----5:R-:W-:-:S04]  /*2ac0*/  FMNMX.FTZ R31, R8, R31, !PT ;  /* 0x0000001f081f7209 */ /* 0x020fc80007810000 */
[C---:B------:R-:W-:Y:S01]  /*2ad0*/  FSETP.NEU.FTZ.AND P1, PT, R31.reuse, -INF , PT ;  /* 0xff8000001f00780b */ /* 0x040fe20003f3d000 */
[----:B------:R-:W-:Y:S02]  /*2ae0*/  FMUL.FTZ R26, R31, R14 ;  /* 0x0000000e1f1a7220 */ /* 0x000fe40000410000 */
[----:B------:R-:W-:Y:S03]  /*2af0*/  MUFU.EX2 R71, R71 ;  /* 0x0000004700477308 */ /* 0x000fe60000000800 */
[----:B------:R-:W-:Y:S02]  /*2b00*/  FSEL R26, R26, RZ, P1 ;  /* 0x000000ff1a1a7208 */ /* 0x000fe40000800000 */
[----:B------:R-:W-:-:S03]  /*2b10*/  PLOP3.LUT P1, PT, PT, PT, UP0, 0x80, 0x0 ;  /* 0x000000000000781c */ /* 0x000fc60003f2f008 */
[-CC-:B------:R-:W-:Y:S01]  /*2b20*/  FFMA.FTZ R121, R3, R14.reuse, -R26.reuse ;  /* 0x0000000e03797223 */ /* 0x180fe2000001081a */
[-CC-:B------:R-:W-:Y:S01]  /*2b30*/  FFMA.FTZ R4, R4, R14.reuse, -R26.reuse ;  /* 0x0000000e04047223 */ /* 0x180fe2000001081a */
[-CC-:B------:R-:W-:Y:S01]  /*2b40*/  FFMA.FTZ R123, R5, R14.reuse, -R26.reuse ;  /* 0x0000000e057b7223 */ /* 0x180fe2000001081a */
[----:B0-----:R-:W-:Y:S01]  /*2b50*/  FADD.FTZ R3, R120, R63 ;  /* 0x0000003f78037221 */ /* 0x001fe20000010000 */
[-CC-:B------:R-:W-:Y:S01]  /*2b60*/  FFMA.FTZ R6, R7, R14.reuse, -R26.reuse ;  /* 0x0000000e07067223 */ /* 0x180fe2000001081a */
[-CC-:B------:R-:W-:Y:S01]  /*2b70*/  FFMA.FTZ R125, R9, R14.reuse, -R26.reuse ;  /* 0x0000000e097d7223 */ /* 0x180fe2000001081a */
[----:B------:R-:W-:Y:S01]  /*2b80*/  MUFU.EX2 R121, R121 ;  /* 0x0000007900797308 */ /* 0x000fe20000000800 */
[----:B--2---:R-:W-:Y:S01]  /*2b90*/  FADD.FTZ R30, R122, R3 ;  /* 0x000000037a1e7221 */ /* 0x004fe20000010000 */
[-CC-:B------:R-:W-:Y:S01]  /*2ba0*/  FFMA.FTZ R8, R11, R14.reuse, -R26.reuse ;  /* 0x0000000e0b087223 */ /* 0x180fe2000001081a */
[-CC-:B------:R-:W-:Y:S01]  /*2bb0*/  FFMA.FTZ R127, R13, R14.reuse, -R26.reuse ;  /* 0x0000000e0d7f7223 */ /* 0x180fe2000001081a */
[-C--:B------:R-:W-:Y:S01]  /*2bc0*/  FFMA.FTZ R10, R21, R14.reuse, -R26 ;  /* 0x0000000e150a7223 */ /* 0x080fe2000001081a */
[----:B---3--:R-:W-:Y:S01]  /*2bd0*/  FADD.FTZ R3, R65, R30 ;  /* 0x0000001e41037221 */ /* 0x008fe20000010000 */
[-CC-:B------:R-:W-:Y:S01]  /*2be0*/  FFMA.FTZ R129, R25, R14.reuse, -R26.reuse ;  /* 0x0000000e19817223 */ /* 0x180fe2000001081a */
[-CC-:B------:R-:W-:Y:S01]  /*2bf0*/  FFMA.FTZ R12, R27, R14.reuse, -R26.reuse ;  /* 0x0000000e1b0c7223 */ /* 0x180fe2000001081a */
[----:B------:R-:W0:Y:S01]  /*2c00*/  MUFU.EX2 R4, R4 ;  /* 0x0000000400047308 */ /* 0x000e220000000800 */
[----:B----4-:R-:W-:Y:S01]  /*2c10*/  FADD.FTZ R32, R124, R3 ;  /* 0x000000037c207221 */ /* 0x010fe20000010000 */
[-CC-:B------:R-:W-:Y:S01]  /*2c20*/  FFMA.FTZ R131, R29, R14.reuse, -R26.reuse ;  /* 0x0000000e1d837223 */ /* 0x180fe2000001081a */
[-CC-:B------:R-:W-:Y:S01]  /*2c30*/  FFMA.FTZ R20, R33, R14.reuse, -R26.reuse ;  /* 0x0000000e21147223 */ /* 0x180fe2000001081a */
[-C--:B------:R-:W-:Y:S01]  /*2c40*/  FFMA.FTZ R133, R35, R14.reuse, -R26 ;  /* 0x0000000e23857223 */ /* 0x080fe2000001081a */
[----:B-1----:R-:W-:Y:S01]  /*2c50*/  FADD.FTZ R3, R67, R32 ;  /* 0x0000002043037221 */ /* 0x002fe20000010000 */
[-CC-:B------:R-:W-:Y:S01]  /*2c60*/  FFMA.FTZ R24, R37, R14.reuse, -R26.reuse ;  /* 0x0000000e25187223 */ /* 0x180fe2000001081a */
[-CC-:B------:R-:W-:Y:S01]  /*2c70*/  FFMA.FTZ R135, R39, R14.reuse, -R26.reuse ;  /* 0x0000000e27877223 */ /* 0x180fe2000001081a */
[----:B------:R-:W1:Y:S01]  /*2c80*/  MUFU.EX2 R123, R123 ;  /* 0x0000007b007b7308 */ /* 0x000e620000000800 */
[----:B------:R-:W-:Y:S01]  /*2c90*/  FADD.FTZ R32, R126, R3 ;  /* 0x000000037e207221 */ /* 0x000fe20000010000 */
[-CC-:B------:R-:W-:Y:S01]  /*2ca0*/  FFMA.FTZ R28, R41, R14.reuse, -R26.reuse ;  /* 0x0000000e291c7223 */ /* 0x180fe2000001081a */
[-CC-:B------:R-:W-:Y:S01]  /*2cb0*/  FFMA.FTZ R137, R43, R14.reuse, -R26.reuse ;  /* 0x0000000e2b897223 */ /* 0x180fe2000001081a */
[-C--:B------:R-:W-:Y:S01]  /*2cc0*/  FFMA.FTZ R30, R45, R14.reuse, -R26 ;  /* 0x0000000e2d1e7223 */ /* 0x080fe2000001081a */
[----:B------:R-:W-:Y:S01]  /*2cd0*/  FADD.FTZ R5, R69, R32 ;  /* 0x0000002045057221 */ /* 0x000fe20000010000 */
[-CC-:B------:R-:W-:Y:S01]  /*2ce0*/  FFMA.FTZ R139, R47, R14.reuse, -R26.reuse ;  /* 0x0000000e2f8b7223 */ /* 0x180fe2000001081a */
[-C--:B------:R-:W-:Y:S01]  /*2cf0*/  FFMA.FTZ R32, R49, R14.reuse, -R26 ;  /* 0x0000000e31207223 */ /* 0x080fe2000001081a */
[----:B------:R-:W2:Y:S01]  /*2d00*/  MUFU.EX2 R6, R6 ;  /* 0x0000000600067308 */ /* 0x000ea20000000800 */
[----:B0-----:R-:W-:Y:S01]  /*2d10*/  FADD.FTZ R34, R121, R4 ;  /* 0x0000000479227221 */ /* 0x001fe20000010000 */
[----:B------:R-:W-:Y:S01]  /*2d20*/  FADD.FTZ R36, R128, R5 ;  /* 0x0000000580247221 */ /* 0x000fe20000010000 */
[-CC-:B------:R-:W-:Y:S01]  /*2d30*/  FFMA.FTZ R141, R51, R14.reuse, -R26.reuse ;  /* 0x0000000e338d7223 */ /* 0x180fe2000001081a */
[-CC-:B------:R-:W-:Y:S01]  /*2d40*/  FFMA.FTZ R143, R55, R14.reuse, -R26.reuse ;  /* 0x0000000e378f7223 */ /* 0x180fe2000001081a */
[-C--:B------:R-:W-:Y:S01]  /*2d50*/  FFMA.FTZ R57, R57, R14.reuse, -R26 ;  /* 0x0000000e39397223 */ /* 0x080fe2000001081a */
[----:B------:R-:W-:Y:S01]  /*2d60*/  FADD.FTZ R5, R71, R36 ;  /* 0x0000002447057221 */ /* 0x000fe20000010000 */
[-C--:B------:R-:W-:Y:S01]  /*2d70*/  FFMA.FTZ R59, R59, R14.reuse, -R26 ;  /* 0x0000000e3b3b7223 */ /* 0x080fe2000001081a */
[----:B------:R-:W0:Y:S01]  /*2d80*/  MUFU.EX2 R125, R125 ;  /* 0x0000007d007d7308 */ /* 0x000e220000000800 */
[----:B-1----:R-:W-:Y:S01]  /*2d90*/  FADD.FTZ R3, R123, R34 ;  /* 0x000000227b037221 */ /* 0x002fe20000010000 */
[-CC-:B------:R-:W-:Y:S01]  /*2da0*/  FFMA.FTZ R61, R61, R14.reuse, -R26.reuse ;  /* 0x0000000e3d3d7223 */ /* 0x180fe2000001081a */
[-CC-:B------:R-:W-:Y:S01]  /*2db0*/  FFMA.FTZ R79, R79, R14.reuse, -R26.reuse ;  /* 0x0000000e4f4f7223 */ /* 0x180fe2000001081a */
[-CC-:B------:R-:W-:Y:S01]  /*2dc0*/  FFMA.FTZ R81, R81, R14.reuse, -R26.reuse ;  /* 0x0000000e51517223 */ /* 0x180fe2000001081a */
[-CC-:B------:R-:W-:Y:S01]  /*2dd0*/  FFMA.FTZ R83, R83, R14.reuse, -R26.reuse ;  /* 0x0000000e53537223 */ /* 0x180fe2000001081a */
[-CC-:B------:R-:W-:Y:S01]  /*2de0*/  FFMA.FTZ R87, R87, R14.reuse, -R26.reuse ;  /* 0x0000000e57577223 */ /* 0x180fe2000001081a */
[-CC-:B------:R-:W-:Y:S01]  /*2df0*/  FFMA.FTZ R89, R89, R14.reuse, -R26.reuse ;  /* 0x0000000e59597223 */ /* 0x180fe2000001081a */
[----:B------:R-:W1:Y:S01]  /*2e00*/  MUFU.EX2 R8, R8 ;  /* 0x0000000800087308 */ /* 0x000e620000000800 */
[----:B--2---:R-:W-:Y:S01]  /*2e10*/  FADD.FTZ R34, R6, R3 ;  /* 0x0000000306227221 */ /* 0x004fe20000010000 */
[----:B------:R-:W-:Y:S01]  /*2e20*/  FFMA.FTZ R93, R93, R14, -R26 ;  /* 0x0000000e5d5d7223 */ /* 0x000fe2000001081a */
[----:B------:R-:W-:-:S02]  /*2e30*/  F2FP.BF16.F32.PACK_AB R121, R4, R121 ;  /* 0x000000790479723e */ /* 0x000fc400000010ff */
[----:B------:R-:W-:Y:S02]  /*2e40*/  F2FP.BF16.F32.PACK_AB R123, R6, R123 ;  /* 0x0000007b067b723e */ /* 0x000fe400000010ff */
[----:B------:R-:W-:Y:S01]  /*2e50*/  F2FP.BF16.F32.PACK_AB R120, R63, R120 ;  /* 0x000000783f78723e */ /* 0x000fe200000010ff */
[----:B------:R-:W2:Y:S01]  /*2e60*/  MUFU.EX2 R130, R130 ;  /* 0x0000008200827308 */ /* 0x000ea20000000800 */
[----:B0-----:R-:W-:Y:S01]  /*2e70*/  FADD.FTZ R3, R125, R34 ;  /* 0x000000227d037221 */ /* 0x001fe20000010000 */
[----:B------:R-:W-:Y:S02]  /*2e80*/  F2FP.BF16.F32.PACK_AB R122, R65, R122 ;  /* 0x0000007a417a723e */ /* 0x000fe400000010ff */
[----:B------:R-:W-:Y:S02]  /*2e90*/  F2FP.BF16.F32.PACK_AB R124, R67, R124 ;  /* 0x0000007c437c723e */ /* 0x000fe400000010ff */
[----:B------:R-:W-:Y:S02]  /*2ea0*/  F2FP.BF16.F32.PACK_AB R126, R69, R126 ;  /* 0x0000007e457e723e */ /* 0x000fe400000010ff */
[----:B------:R-:W0:Y:S01]  /*2eb0*/  MUFU.EX2 R127, R127 ;  /* 0x0000007f007f7308 */ /* 0x000e220000000800 */
[----:B-1----:R-:W-:Y:S01]  /*2ec0*/  FADD.FTZ R36, R8, R3 ;  /* 0x0000000308247221 */ /* 0x002fe20000010000 */
[----:B------:R-:W-:-:S02]  /*2ed0*/  F2FP.BF16.F32.PACK_AB R128, R71, R128 ;  /* 0x000000804780723e */ /* 0x000fc400000010ff */
[----:B------:R-:W-:-:S04]  /*2ee0*/  F2FP.BF16.F32.PACK_AB R125, R8, R125 ;  /* 0x0000007d087d723e */ /* 0x000fc800000010ff */
[----:B------:R-:W1:Y:S01]  /*2ef0*/  MUFU.EX2 R73, R73 ;  /* 0x0000004900497308 */ /* 0x000e620000000800 */
[----:B--2---:R-:W-:-:S07]  /*2f00*/  FADD.FTZ R34, R130, R5 ;  /* 0x0000000582227221 */ /* 0x004fce0000010000 */
[----:B------:R-:W2:Y:S01]  /*2f10*/  MUFU.EX2 R10, R10 ;  /* 0x0000000a000a7308 */ /* 0x000ea20000000800 */
[----:B0-----:R-:W-:-:S07]  /*2f20*/  FADD.FTZ R3, R127, R36 ;  /* 0x000000247f037221 */ /* 0x001fce0000010000 */
[----:B------:R-:W0:Y:S01]  /*2f30*/  MUFU.EX2 R132, R132 ;  /* 0x0000008400847308 */ /* 0x000e220000000800 */
[----:B-1----:R-:W-:Y:S01]  /*2f40*/  FADD.FTZ R5, R73, R34 ;  /* 0x0000002249057221 */ /* 0x002fe20000010000 */
[----:B------:R-:W-:Y:S01]  /*2f50*/  FFMA.FTZ R34, R53, R14, -R26 ;  /* 0x0000000e35227223 */ /* 0x000fe2000001081a */
[----:B------:R-:W-:-:S05]  /*2f60*/  F2FP.BF16.F32.PACK_AB R130, R73, R130 ;  /* 0x000000824982723e */ /* 0x000fca00000010ff */
[----:B------:R-:W1:Y:S01]  /*2f70*/  MUFU.EX2 R129, R129 ;  /* 0x0000008100817308 */ /* 0x000e620000000800 */
[C---:B--2---:R-:W-:Y:S01]  /*2f80*/  FADD.FTZ R36, R10.reuse, R3 ;  /* 0x000000030a247221 */ /* 0x044fe20000010000 */
[----:B------:R-:W-:-:S06]  /*2f90*/  F2FP.BF16.F32.PACK_AB R127, R10, R127 ;  /* 0x0000007f0a7f723e */ /* 0x000fcc00000010ff */
[----:B------:R-:W2:Y:S01]  /*2fa0*/  MUFU.EX2 R75, R75 ;  /* 0x0000004b004b7308 */ /* 0x000ea20000000800 */
[----:B0-----:R-:W-:-:S07]  /*2fb0*/  FADD.FTZ R38, R132, R5 ;  /* 0x0000000584267221 */ /* 0x001fce0000010000 */
[----:B------:R-:W0:Y:S01]  /*2fc0*/  MUFU.EX2 R12, R12 ;  /* 0x0000000c000c7308 */ /* 0x000e220000000800 */
[----:B-1----:R-:W-:-:S07]  /*2fd0*/  FADD.FTZ R3, R129, R36 ;  /* 0x0000002481037221 */ /* 0x002fce0000010000 */
[----:B------:R-:W1:Y:S01]  /*2fe0*/  MUFU.EX2 R134, R134 ;  /* 0x0000008600867308 */ /* 0x000e620000000800 */
[C---:B--2---:R-:W-:Y:S01]  /*2ff0*/  FADD.FTZ R5, R75.reuse, R38 ;  /* 0x000000264b057221 */ /* 0x044fe20000010000 */
[----:B------:R-:W-:-:S06]  /*3000*/  F2FP.BF16.F32.PACK_AB R132, R75, R132 ;  /* 0x000000844b84723e */ /* 0x000fcc00000010ff */
[----:B------:R-:W2:Y:S01]  /*3010*/  MUFU.EX2 R131, R131 ;  /* 0x0000008300837308 */ /* 0x000ea20000000800 */
[C---:B0-----:R-:W-:Y:S01]  /*3020*/  FADD.FTZ R0, R12.reuse, R3 ;  /* 0x000000030c007221 */ /* 0x041fe20000010000 */
[----:B------:R-:W-:-:S06]  /*3030*/  F2FP.BF16.F32.PACK_AB R129, R12, R129 ;  /* 0x000000810c81723e */ /* 0x000fcc00000010ff */
[----:B------:R-:W0:Y:S01]  /*3040*/  MUFU.EX2 R77, R77 ;  /* 0x0000004d004d7308 */ /* 0x000e220000000800 */
[----:B-1----:R-:W-:-:S07]  /*3050*/  FADD.FTZ R36, R134, R5 ;  /* 0x0000000586247221 */ /* 0x002fce0000010000 */
[----:B------:R-:W1:Y:S01]  /*3060*/  MUFU.EX2 R20, R20 ;  /* 0x0000001400147308 */ /* 0x000e620000000800 */
[----:B--2---:R-:W-:-:S07]  /*3070*/  FADD.FTZ R3, R131, R0 ;  /* 0x0000000083037221 */ /* 0x004fce0000010000 */
[----:B------:R-:W2:Y:S01]  /*3080*/  MUFU.EX2 R136, R136 ;  /* 0x0000008800887308 */ /* 0x000ea20000000800 */
[C---:B0-----:R-:W-:Y:S01]  /*3090*/  FADD.FTZ R5, R77.reuse, R36 ;  /* 0x000000244d057221 */ /* 0x041fe20000010000 */
[----:B------:R-:W-:-:S06]  /*30a0*/  F2FP.BF16.F32.PACK_AB R134, R77, R134 ;  /* 0x000000864d86723e */ /* 0x000fcc00000010ff */
[----:B------:R-:W0:Y:S01]  /*30b0*/  MUFU.EX2 R133, R133 ;  /* 0x0000008500857308 */ /* 0x000e220000000800 */
[C---:B-1----:R-:W-:Y:S01]  /*30c0*/  FADD.FTZ R36, R20.reuse, R3 ;  /* 0x0000000314247221 */ /* 0x042fe20000010000 */
[----:B------:R-:W-:-:S06]  /*30d0*/  F2FP.BF16.F32.PACK_AB R131, R20, R131 ;  /* 0x000000831483723e */ /* 0x000fcc00000010ff */
[----:B------:R-:W1:Y:S01]  /*30e0*/  MUFU.EX2 R85, R85 ;  /* 0x0000005500557308 */ /* 0x000e620000000800 */
[----:B--2---:R-:W-:-:S07]  /*30f0*/  FADD.FTZ R38, R136, R5 ;  /* 0x0000000588267221 */ /* 0x004fce0000010000 */
[----:B------:R-:W2:Y:S01]  /*3100*/  MUFU.EX2 R24, R24 ;  /* 0x0000001800187308 */ /* 0x000ea20000000800 */
[----:B0-----:R-:W-:-:S07]  /*3110*/  FADD.FTZ R3, R133, R36 ;  /* 0x0000002485037221 */ /* 0x001fce0000010000 */
[----:B------:R-:W0:Y:S01]  /*3120*/  MUFU.EX2 R138, R138 ;  /* 0x0000008a008a7308 */ /* 0x000e220000000800 */
[C---:B-1----:R-:W-:Y:S01]  /*3130*/  FADD.FTZ R5, R85.reuse, R38 ;  /* 0x0000002655057221 */ /* 0x042fe20000010000 */
[----:B------:R-:W-:-:S06]  /*3140*/  F2FP.BF16.F32.PACK_AB R136, R85, R136 ;  /* 0x000000885588723e */ /* 0x000fcc00000010ff */
        /* <DEDUP_REMOVED lines=9> */
[----:B------:R-:W-:Y:S01]  /*31e0*/  F2FP.BF16.F32.PACK_AB R138, R91, R138 ;  /* 0x0000008a5b8a723e */ /* 0x000fe200000010ff */
[----:B------:R-:W-:-:S05]  /*31f0*/  IMAD.MOV.U32 R91, RZ, RZ, R119 ;  /* 0x000000ffff5b7224 */ /* 0x000fca00078e0077 */
        /* <DEDUP_REMOVED lines=9> */
[----:B------:R-:W-:Y:S01]  /*3290*/  F2FP.BF16.F32.PACK_AB R140, R95, R140 ;  /* 0x0000008c5f8c723e */ /* 0x000fe200000010ff */
[----:B------:R-:W-:-:S05]  /*32a0*/  IMAD.MOV.U32 R95, RZ, RZ, R119 ;  /* 0x000000ffff5f7224 */ /* 0x000fca00078e0077 */
        /* <DEDUP_REMOVED lines=9> */
[----:B------:R-:W-:Y:S01]  /*3340*/  F2FP.BF16.F32.PACK_AB R142, R97, R142 ;  /* 0x0000008e618e723e */ /* 0x000fe200000010ff */
[----:B------:R-:W-:-:S05]  /*3350*/  IMAD.MOV.U32 R97, RZ, RZ, R119 ;  /* 0x000000ffff617224 */ /* 0x000fca00078e0077 */
        /* <DEDUP_REMOVED lines=44> */
[----:B0-----:R-:W-:-:S07]  /*3620*/  FADD.FTZ R5, R83, R6 ;  /* 0x0000000653057221 */ /* 0x001fce0000010000 */
[----:B------:R-:W0:Y:S01]  /*3630*/  MUFU.EX2 R105, R105 ;  /* 0x0000006900697308 */ /* 0x000e220000000800 */
[C---:B-1----:R-:W-:Y:S01]  /*3640*/  FADD.FTZ R6, R38.reuse, R5 ;  /* 0x0000000526067221 */ /* 0x042fe20000010000 */
[----:B------:R-:W-:-:S06]  /*3650*/  F2FP.BF16.F32.PACK_AB R149, R38, R83 ;  /* 0x000000532695723e */ /* 0x000fcc00000010ff */
[----:B------:R1:W3:Y:S01]  /*3660*/  MUFU.EX2 R4, R93 ;  /* 0x0000005d00047308 */ /* 0x0002e20000000800 */
[----:B--2---:R-:W-:Y:S01]  /*3670*/  FADD.FTZ R5, R89, R6 ;  /* 0x0000000659057221 */ /* 0x004fe20000010000 */
[C---:B0-----:R-:W-:Y:S01]  /*3680*/  FADD.FTZ R3, R105.reuse, R42 ;  /* 0x0000002a69037221 */ /* 0x041fe20000010000 */
[----:B------:R-:W-:Y:S01]  /*3690*/  F2FP.BF16.F32.PACK_AB R150, R105, R150 ;  /* 0x000000966996723e */ /* 0x000fe200000010ff */
[--C-:B------:R-:W-:Y:S02]  /*36a0*/  IMAD.MOV.U32 R105, RZ, RZ, R119.reuse ;  /* 0x000000ffff697224 */ /* 0x100fe400078e0077 */
[----:B-1----:R-:W-:Y:S01]  /*36b0*/  IMAD.MOV.U32 R93, RZ, RZ, R119 ;  /* 0x000000ffff5d7224 */ /* 0x002fe200078e0077 */
[C---:B---3--:R-:W-:Y:S01]  /*36c0*/  F2FP.BF16.F32.PACK_AB R151, R4.reuse, R89 ;  /* 0x000000590497723e */ /* 0x048fe200000010ff */
[----:B------:R-:W-:Y:S01]  /*36d0*/  FADD.FTZ R5, R4, R5 ;  /* 0x0000000504057221 */ /* 0x000fe20000010000 */
[----:B------:R-:W-:Y:S01]  /*36e0*/  IMAD.MOV.U32 R89, RZ, RZ, R119 ;  /* 0x000000ffff597224 */ /* 0x000fe200078e0077 */
[----:B------:R-:W-:Y:S06]  /*36f0*/  @!P1 BRA `(.L_x_14) ;  /* 0x0000002400909947 */ /* 0x000fec0003800000 */
[----:B------:R-:W-:Y:S01]  /*3700*/  IMAD.MOV.U32 R4, RZ, RZ, R31 ;  /* 0x000000ffff047224 */ /* 0x000fe200078e001f */
[----:B------:R-:W-:Y:S01]  /*3710*/  CS2R R118, SRZ ;  /* 0x0000000000767805 */ /* 0x000fe2000001ff00 */
[----:B------:R-:W-:Y:S01]  /*3720*/  IMAD.MOV.U32 R0, RZ, RZ, R15 ;  /* 0x000000ffff007224 */ /* 0x000fe200078e000f */
[----:B------:R-:W-:Y:S02]  /*3730*/  CS2R R116, SRZ ;  /* 0x0000000000747805 */ /* 0x000fe4000001ff00 */
[----:B------:R-:W-:Y:S02]  /*3740*/  CS2R R114, SRZ ;  /* 0x0000000000727805 */ /* 0x000fe4000001ff00 */
[----:B------:R-:W-:Y:S02]  /*3750*/  CS2R R112, SRZ ;  /* 0x0000000000707805 */ /* 0x000fe4000001ff00 */
[----:B------:R-:W-:Y:S02]  /*3760*/  CS2R R110, SRZ ;  /* 0x00000000006e7805 */ /* 0x000fe4000001ff00 */
[----:B------:R-:W-:-:S02]  /*3770*/  CS2R R108, SRZ ;  /* 0x00000000006c7805 */ /* 0x000fc4000001ff00 */
[----:B------:R-:W-:Y:S02]  /*3780*/  CS2R R106, SRZ ;  /* 0x00000000006a7805 */ /* 0x000fe4000001ff00 */
        /* <DEDUP_REMOVED lines=8> */
[----:B------:R-:W-:Y:S01]  /*3810*/  CS2R R88, SRZ ;  /* 0x0000000000587805 */ /* 0x000fe2000001ff00 */
[----:B------:R-:W-:Y:S01]  /*3820*/  UIADD3 UR47, UR47, -0x2, URZ ;  /* 0xfffffffe2f2f7890 */ /* 0x000fe2000fffe03f */
[----:B------:R-:W-:Y:S01]  /*3830*/  UMOV UR22, UR37 ;  /* 0x0000002500167c82 */ /* 0x000fe20008000000 */
[----:B------:R-:W-:Y:S01]  /*3840*/  UMOV UR21, UR38 ;  /* 0x0000002600157c82 */ /* 0x000fe20008000000 */
[----:B------:R-:W-:-:S09]  /*3850*/  ULDC UR23, c[0x0][0x9d8] ;  /* 0x0002760000177ab9 */ /* 0x000fd20000000800 */
.L_x_25:
[----:B------:R-:W-:Y:S01]  /*3860*/  ISETP.NE.AND P2, PT, RZ, UR42, PT ;  /* 0x0000002aff007c0c */ /* 0x000fe2000bf45270 */
[----:B------:R-:W-:-:S04]  /*3870*/  UISETP.NE.AND UP0, UPT, UR21, 0x1, UPT ;  /* 0x000000011500788c */ /* 0x000fc8000bf05270 */
[----:B------:R-:W-:-:S04]  /*3880*/  USEL UR37, URZ, 0x1, UP0 ;  /* 0x000000013f257887 */ /* 0x000fc80008000000 */
[----:B------:R-:W-:-:S04]  /*3890*/  ULOP3.LUT UR37, UR22, UR37, URZ, 0x3c, !UPT ;  /* 0x0000002516257292 */ /* 0x000fc8000f8e3c3f */
[----:B------:R-:W-:Y:S08]  /*38a0*/  @P2 BRA `(.L_x_15) ;  /* 0x0000000000382947 */ /* 0x000ff00003800000 */
[----:B------:R-:W-:Y:S05]  /*38b0*/  @!P0 BRA `(.L_x_16) ;  /* 0x0000000000048947 */ /* 0x000fea0003800000 */
[----:B------:R-:W-:Y:S01]  /*38c0*/  BPT.TRAP 0x1 ;  /* 0x000000040000795c */ /* 0x000fe20000300000 */
.L_x_16:
[----:B------:R-:W-:Y:S01]  /*38d0*/  UIADD3 UR6, UR21, 0x1, URZ ;  /* 0x0000000115067890 */ /* 0x000fe2000fffe03f */
[----:B------:R-:W-:-:S03]  /*38e0*/  IMAD.U32 R6, RZ, RZ, UR37 ;  /* 0x00000025ff067e24 */ /* 0x000fc6000f8e00ff */
[----:B------:R-:W-:Y:S02]  /*38f0*/  UISETP.NE.AND UP0, UPT, UR6, 0x2, UPT ;  /* 0x000000020600788c */ /* 0x000fe4000bf05270 */
[----:B------:R-:W-:Y:S02]  /*3900*/  SHF.L.U32 R6, R6, 0x1f, RZ ;  /* 0x0000001f06067819 */ /* 0x000fe400000006ff */
[----:B------:R-:W-:-:S04]  /*3910*/  USEL UR6, UR6, URZ, UP0 ;  /* 0x0000003f06067287 */ /* 0x000fc80008000000 */
[----:B------:R-:W-:-:S09]  /*3920*/  ULEA UR6, UR6, UR44, 0x3 ;  /* 0x0000002c06067291 */ /* 0x000fd2000f8e183f */
[----:B------:R0:W1:Y:S01]  /*3930*/  SYNCS.PHASECHK.TRANS64.TRYWAIT P1, [UR6+0x16830], R6 ;  /* 0x01683006ff0075a7 */ /* 0x0000620008020146 */
[----:B------:R-:W-:Y:S05]  /*3940*/  @!P0 BRA `(.L_x_17) ;  /* 0x0000000000048947 */ /* 0x000fea0003800000 */
[----:B------:R-:W-:Y:S01]  /*3950*/  BPT.TRAP 0x1 ;  /* 0x000000040000795c */ /* 0x000fe20000300000 */
.L_x_17:
[----:B-1----:R-:W-:Y:S05]  /*3960*/  @P1 BRA `(.L_x_15) ;  /* 0x0000000000081947 */ /* 0x002fea0003800000 */
[----:B------:R-:W1:Y:S02]  /*3970*/  SYNCS.PHASECHK.TRANS64.TRYWAIT P1, [UR6+0x16830], R6 ;  /* 0x01683006ff0075a7 */ /* 0x000e640008020146 */
[----:B-1----:R-:W-:Y:S05]  /*3980*/  @!P1 BRA `(.L_x_18) ;  /* 0x0000007400849947 */ /* 0x002fea0003800000 */
.L_x_15:
[----:B01----:R-:W-:Y:S01]  /*3990*/  IADD3 R6, R18, 0x8, RZ ;  /* 0x0000000812067810 */ /* 0x003fe20007ffe0ff */
[----:B------:R-:W-:Y:S01]  /*39a0*/  UIADD3 UR38, UR21, 0x1, URZ ;  /* 0x0000000115267890 */ /* 0x000fe2000fffe03f */
[----:B------:R-:W-:Y:S01]  /*39b0*/  UMOV UR19, 0x40000040 ;  /* 0x4000004000137882 */ /* 0x000fe20000000000 */
[----:B------:R-:W-:Y:S02]  /*39c0*/  UMOV UR7, 0x40000040 ;  /* 0x4000004000077882 */ /* 0x000fe40000000000 */
[----:B------:R0:W-:Y:S01]  /*39d0*/  BAR.SYNC.DEFER_BLOCKING R6, 0x100 ;  /* 0x000400060000751d */ /* 0x0001e20000010000 */
[----:B------:R-:W-:-:S04]  /*39e0*/  UISETP.NE.AND UP0, UPT, UR38, 0x2, UPT ;  /* 0x000000022600788c */ /* 0x000fc8000bf05270 */
[----:B------:R-:W-:Y:S01]  /*39f0*/  USEL UR38, UR38, URZ, UP0 ;  /* 0x0000003f26267287 */ /* 0x000fe20008000000 */
[----:B------:R-:W-:Y:S01]  /*3a00*/  UMOV UR11, 0x40000040 ;  /* 0x40000040000b7882 */ /* 0x000fe20000000000 */
[----:B------:R-:W-:Y:S02]  /*3a10*/  UMOV UR15, 0x40000040 ;  /* 0x40000040000f7882 */ /* 0x000fe40000000000 */
[----:B------:R-:W-:-:S04]  /*3a20*/  ULEA UR18, UR38, UR20, 0xa ;  /* 0x0000001426127291 */ /* 0x000fc8000f8e503f */
[----:B------:R-:W-:Y:S02]  /*3a30*/  UIADD3 UR6, UR18, 0x2, URZ ;  /* 0x0000000212067890 */ /* 0x000fe4000fffe03f */
[----:B------:R-:W-:Y:S02]  /*3a40*/  UIADD3 UR10, UR18, 0x4, URZ ;  /* 0x00000004120a7890 */ /* 0x000fe4000fffe03f */
[----:B------:R-:W-:Y:S01]  /*3a50*/  UIADD3 UR14, UR18, 0x6, URZ ;  /* 0x00000006120e7890 */ /* 0x000fe2000fffe03f */
[----:B------:R-:W-:-:S06]  /*3a60*/  WARPGROUP.ARRIVE ;  /* 0x00000000000079c5 */ /* 0x000fcc0000000000 */
[----:B------:R-:W-:Y:S03]  /*3a70*/  HGMMA.64x128x16.F32.BF16 R24, gdesc[UR16], RZ, !UPT, gsb0 ;  /* 0x01e00000101879f0 */ /* 0x000fe6000c0018ff */
[----:B------:R-:W-:Y:S02]  /*3a80*/  WARPGROUP.DEPBAR.LE gsb0, 0x0 ;  /* 0x00008000000079c5 */ /* 0x000fe40000010000 */
[----:B------:R-:W-:-:S07]  /*3a90*/  WARPGROUP.ARRIVE ;  /* 0x00000000000079c5 */ /* 0x000fce0000000000 */
        /* <DEDUP_REMOVED lines=8> */
[----:B0-----:R-:W-:Y:S05]  /*3b20*/  @P2 BRA `(.L_x_19) ;  /* 0x00000000002c2947 */ /* 0x001fea0003800000 */
[----:B------:R-:W-:Y:S05]  /*3b30*/  @!P0 BRA `(.L_x_20) ;  /* 0x0000000000048947 */ /* 0x000fea0003800000 */
[----:B------:R-:W-:Y:S01]  /*3b40*/  BPT.TRAP 0x1 ;  /* 0x000000040000795c */ /* 0x000fe20000300000 */
.L_x_20:
[----:B------:R-:W-:Y:S01]  /*3b50*/  ULEA UR6, UR21, UR44, 0x3 ;  /* 0x0000002c15067291 */ /* 0x000fe2000f8e183f */
[----:B------:R-:W-:-:S05]  /*3b60*/  IMAD.U32 R6, RZ, RZ, UR22 ;  /* 0x00000016ff067e24 */ /* 0x000fca000f8e00ff */
[----:B------:R-:W-:-:S04]  /*3b70*/  SHF.L.U32 R6, R6, 0x1f, RZ ;  /* 0x0000001f06067819 */ /* 0x000fc800000006ff */
[----:B------:R0:W1:Y:S01]  /*3b80*/  SYNCS.PHASECHK.TRANS64.TRYWAIT P1, [UR6+0x16850], R6 ;  /* 0x01685006ff0075a7 */ /* 0x0000620008020146 */
[----:B------:R-:W-:Y:S05]  /*3b90*/  @!P0 BRA `(.L_x_21) ;  /* 0x0000000000048947 */ /* 0x000fea0003800000 */
[----:B------:R-:W-:Y:S01]  /*3ba0*/  BPT.TRAP 0x1 ;  /* 0x000000040000795c */ /* 0x000fe20000300000 */
.L_x_21:
[----:B-1----:R-:W-:Y:S05]  /*3bb0*/  @P1 BRA `(.L_x_19) ;  /* 0x0000000000081947 */ /* 0x002fea0003800000 */
[----:B------:R-:W1:Y:S02]  /*3bc0*/  SYNCS.PHASECHK.TRANS64.TRYWAIT P1, [UR6+0x16850], R6 ;  /* 0x01685006ff0075a7 */ /* 0x000e640008020146 */
[----:B-1----:R-:W-:Y:S05]  /*3bd0*/  @!P1 BRA `(.L_x_22) ;  /* 0x0000007400089947 */ /* 0x002fea0003800000 */
.L_x_19:
[----:B------:R-:W-:Y:S01]  /*3be0*/  UIADD3 UR6, UR44, 0x400, URZ ;  /* 0x000004002c067890 */ /* 0x000fe2000fffe03f */
[----:B------:R-:W-:Y:S01]  /*3bf0*/  WARPGROUP.ARRIVE ;  /* 0x00000000000079c5 */ /* 0x000fe20000000000 */
[----:B------:R-:W-:-:S05]  /*3c00*/  UMOV UR7, 0x40000040 ;  /* 0x4000004000077882 */ /* 0x000fca0000000000 */
[----:B-1----:R-:W1:Y:S01]  /*3c10*/  S2R R7, SR_TID.X ;  /* 0x0000000000077919 */ /* 0x002e620000002100 */
[----:B------:R-:W-:Y:S01]  /*3c20*/  USHF.R.U32.HI UR6, URZ, 0x4, UR6 ;  /* 0x000000043f067899 */ /* 0x000fe20008011606 */
[----:B0-----:R-:W-:-:S03]  /*3c30*/  VIADD R6, R18, 0x9 ;  /* 0x0000000912067836 */ /* 0x001fc60000000000 */
[----:B------:R-:W-:-:S04]  /*3c40*/  ULOP3.LUT UR6, UR6, 0x3fff, URZ, 0xc0, !UPT ;  /* 0x00003fff06067892 */ /* 0x000fc8000f8ec03f */
[----:B------:R-:W-:-:S07]  /*3c50*/  ULEA UR10, UR21, UR6, 0xa ;  /* 0x00000006150a7291 */ /* 0x000fce000f8e503f */
[----:B------:R-:W-:Y:S02]  /*3c60*/  UMOV UR6, UR10 ;  /* 0x0000000a00067c82 */ /* 0x000fe40008000000 */
[----:B------:R-:W-:Y:S01]  /*3c70*/  HGMMA.64x64x16.F32.BF16 R88, R120, gdesc[UR4].tnspB, R88, gsb0 ;  /* 0x40e0000478587df0 */ /* 0x000fe20008001858 */
[----:B------:R-:W-:Y:S01]  /*3c80*/  UIADD3 UR6, UR10, 0x80, URZ ;  /* 0x000000800a067890 */ /* 0x000fe2000fffe03f */
[----:B------:R-:W-:Y:S01]  /*3c90*/  UMOV UR7, 0x40000040 ;  /* 0x4000004000077882 */ /* 0x000fe20000000000 */
[----:B-1----:R-:W-:-:S04]  /*3ca0*/  ISETP.GE.U32.AND P1, PT, R7, 0x180, PT ;  /* 0x000001800700780c */ /* 0x002fc80003f26070 */
[----:B------:R-:W-:Y:S01]  /*3cb0*/  SEL R6, R6, 0x9, !P1 ;  /* 0x0000000906067807 */ /* 0x000fe20004800000 */
[----:B------:R-:W-:Y:S02]  /*3cc0*/  WARPGROUP.DEPBAR.LE gsb0, 0x0 ;  /* 0x00008000000079c5 */ /* 0x000fe40000010000 */
[----:B------:R-:W-:-:S06]  /*3cd0*/  WARPGROUP.ARRIVE ;  /* 0x00000000000079c5 */ /* 0x000fcc0000000000 */
[----:B------:R-:W-:Y:S01]  /*3ce0*/  HGMMA.64x64x16.F32.BF16 R88, R124, gdesc[UR4].tnspB, R88, gsb0 ;  /* 0x40e000047c587df0 */ /* 0x000fe20008001858 */
[----:B------:R-:W-:Y:S01]  /*3cf0*/  UIADD3 UR6, UR10, 0x100, URZ ;  /* 0x000001000a067890 */ /* 0x000fe2000fffe03f */
[----:B------:R-:W-:Y:S01]  /*3d00*/  UMOV UR7, 0x40000040 ;  /* 0x4000004000077882 */ /* 0x000fe20000000000 */
        /* <DEDUP_REMOVED lines=27> */
[----:B------:R-:W-:Y:S03]  /*3ec0*/  HGMMA.64x64x16.F32.BF16 R88, R148, gdesc[UR4].tnspB, R88, gsb0 ;  /* 0x40e0000494587df0 */ /* 0x000fe60008001858 */
[----:B------:R-:W-:Y:S02]  /*3ed0*/  WARPGROUP.DEPBAR.LE gsb0, 0x0 ;  /* 0x00008000000079c5 */ /* 0x000fe40000010000 */
[----:B------:R0:W-:Y:S06]  /*3ee0*/  BAR.ARV R6, 0x100 ;  /* 0x000400060000751d */ /* 0x0001ec0000002000 */
[----:B------:R-:W-:Y:S05]  /*3ef0*/  @!P0 BRA `(.L_x_23) ;  /* 0x0000000000048947 */ /* 0x000fea0003800000 */
[----:B------:R-:W-:Y:S01]  /*3f00*/  BPT.TRAP 0x1 ;  /* 0x000000040000795c */ /* 0x000fe20000300000 */
.L_x_23:
[----:B------:R-:W-:Y:S01]  /*3f10*/  FMUL.FTZ R7, R24, UR23 ;  /* 0x0000001718077c20 */ /* 0x000fe20008410000 */
[----:B0-----:R-:W-:Y:S01]  /*3f20*/  FMUL.FTZ R6, R25, UR23 ;  /* 0x0000001719067c20 */ /* 0x001fe20008410000 */
[----:B------:R-:W-:Y:S01]  /*3f30*/  FMUL.FTZ R9, R26, UR23 ;  /* 0x000000171a097c20 */ /* 0x000fe20008410000 */
[----:B------:R-:W-:Y:S01]  /*3f40*/  FMUL.FTZ R10, R28, UR23 ;  /* 0x000000171c0a7c20 */ /* 0x000fe20008410000 */
[----:B------:R-:W-:Y:S01]  /*3f50*/  FMUL.FTZ R8, R27, UR23 ;  /* 0x000000171b087c20 */ /* 0x000fe20008410000 */
[----:B------:R-:W-:Y:S01]  /*3f60*/  FMUL.FTZ R11, R29, UR23 ;  /* 0x000000171d0b7c20 */ /* 0x000fe20008410000 */
[----:B------:R-:W0:Y:S01]  /*3f70*/  MUFU.TANH R7, R7 ;  /* 0x0000000700077308 */ /* 0x000e220000002400 */
[----:B------:R-:W-:Y:S01]  /*3f80*/  FMUL.FTZ R12, R30, UR23 ;  /* 0x000000171e0c7c20 */ /* 0x000fe20008410000 */
[----:B------:R-:W-:Y:S01]  /*3f90*/  FMUL.FTZ R21, R32, UR23 ;  /* 0x0000001720157c20 */ /* 0x000fe20008410000 */
[----:B------:R-:W-:Y:S01]  /*3fa0*/  FMUL.FTZ R13, R31, UR23 ;  /* 0x000000171f0d7c20 */ /* 0x000fe20008410000 */
[----:B------:R-:W-:Y:S01]  /*3fb0*/  FMUL.FTZ R25, R33, UR23 ;  /* 0x0000001721197c20 */ /* 0x000fe20008410000 */
[----:B------:R-:W-:Y:S01]  /*3fc0*/  FMUL.FTZ R27, R34, UR23 ;  /* 0x00000017221b7c20 */ /* 0x000fe20008410000 */
[----:B------:R-:W-:Y:S01]  /*3fd0*/  FMUL.FTZ R121, R36, UR23 ;  /* 0x0000001724797c20 */ /* 0x000fe20008410000 */
[----:B------:R-:W-:Y:S01]  /*3fe0*/  FMUL.FTZ R29, R35, UR23 ;  /* 0x00000017231d7c20 */ /* 0x000fe20008410000 */
[----:B------:R-:W1:Y:S01]  /*3ff0*/  MUFU.TANH R6, R6 ;  /* 0x0000000600067308 */ /* 0x000e620000002400 */
[----:B------:R-:W-:Y:S01]  /*4000*/  FMUL.FTZ R123, R37, UR23 ;  /* 0x00000017257b7c20 */ /* 0x000fe20008410000 */
[----:B------:R-:W-:Y:S01]  /*4010*/  FMUL.FTZ R33, R38, UR23 ;  /* 0x0000001726217c20 */ /* 0x000fe20008410000 */
[----:B------:R-:W-:Y:S01]  /*4020*/  FMUL.FTZ R125, R40, UR23 ;  /* 0x00000017287d7c20 */ /* 0x000fe20008410000 */
[----:B------:R-:W-:Y:S01]  /*4030*/  FMUL.FTZ R35, R39, UR23 ;  /* 0x0000001727237c20 */ /* 0x000fe20008410000 */
[----:B------:R-:W-:Y:S01]  /*4040*/  FMUL.FTZ R127, R41, UR23 ;  /* 0x00000017297f7c20 */ /* 0x000fe20008410000 */
[----:B------:R-:W-:Y:S01]  /*4050*/  FMUL.FTZ R37, R42, UR23 ;  /* 0x000000172a257c20 */ /* 0x000fe20008410000 */
[----:B------:R-:W-:Y:S01]  /*4060*/  FMUL.FTZ R129, R44, UR23 ;  /* 0x000000172c817c20 */ /* 0x000fe20008410000 */
[----:B------:R-:W2:Y:S01]  /*4070*/  MUFU.TANH R9, R9 ;  /* 0x0000000900097308 */ /* 0x000ea20000002400 */
[----:B0-----:R-:W-:Y:S01]  /*4080*/  FMNMX.FTZ R15, R7, R0, !PT ;  /* 0x00000000070f7209 */ /* 0x001fe20007810000 */
[----:B------:R-:W-:Y:S01]  /*4090*/  FMUL.FTZ R39, R43, UR23 ;  /* 0x000000172b277c20 */ /* 0x000fe20008410000 */
[----:B------:R-:W-:Y:S01]  /*40a0*/  FMUL.FTZ R131, R45, UR23 ;  /* 0x000000172d837c20 */ /* 0x000fe20008410000 */
[----:B------:R-:W-:Y:S01]  /*40b0*/  FMUL.FTZ R41, R46, UR23 ;  /* 0x000000172e297c20 */ /* 0x000fe20008410000 */
[----:B------:R-:W-:Y:S01]  /*40c0*/  FMUL.FTZ R133, R48, UR23 ;  /* 0x0000001730857c20 */ /* 0x000fe20008410000 */
[----:B------:R-:W-:Y:S01]  /*40d0*/  FMUL.FTZ R43, R47, UR23 ;  /* 0x000000172f2b7c20 */ /* 0x000fe20008410000 */
[----:B------:R-:W-:Y:S01]  /*40e0*/  FMUL.FTZ R135, R49, UR23 ;  /* 0x0000001731877c20 */ /* 0x000fe20008410000 */
[----:B------:R-:W0:Y:S01]  /*40f0*/  MUFU.TANH R10, R10 ;  /* 0x0000000a000a7308 */ /* 0x000e220000002400 */
[----:B-1----:R-:W-:Y:S01]  /*4100*/  FMNMX.FTZ R15, R6, R15, !PT ;  /* 0x0000000f060f7209 */ /* 0x002fe20007810000 */
[----:B------:R-:W-:Y:S01]  /*4110*/  FMUL.FTZ R45, R50, UR23 ;  /* 0x00000017322d7c20 */ /* 0x000fe20008410000 */
[----:B------:R-:W-:Y:S01]  /*4120*/  FMUL.FTZ R137, R52, UR23 ;  /* 0x0000001734897c20 */ /* 0x000fe20008410000 */
[----:B------:R-:W-:Y:S01]  /*4130*/  FMUL.FTZ R47, R51, UR23 ;  /* 0x00000017332f7c20 */ /* 0x000fe20008410000 */
[----:B------:R-:W-:Y:S01]  /*4140*/  FMUL.FTZ R139, R53, UR23 ;  /* 0x00000017358b7c20 */ /* 0x000fe20008410000 */
[----:B------:R-:W-:Y:S01]  /*4150*/  FMUL.FTZ R49, R54, UR23 ;  /* 0x0000001736317c20 */ /* 0x000fe20008410000 */
[----:B------:R-:W-:Y:S01]  /*4160*/  FMUL.FTZ R141, R56, UR23 ;  /* 0x00000017388d7c20 */ /* 0x000fe20008410000 */
[----:B------:R-:W1:Y:S01]  /*4170*/  MUFU.TANH R8, R8 ;  /* 0x0000000800087308 */ /* 0x000e620000002400 */
[----:B--2---:R-:W-:Y:S01]  /*4180*/  FMNMX.FTZ R31, R9, R4, !PT ;  /* 0x00000004091f7209 */ /* 0x004fe20007810000 */
        /* <DEDUP_REMOVED lines=32> */
[----:B------:R-:W-:-:S04]  /*4390*/  ULEA UR6, UR38, UR44, 0x3 ;  /* 0x0000002c26067291 */ /* 0x000fc8000f8e183f */
[----:B------:R-:W-:Y:S02]  /*43a0*/  UIADD3 UR6, UR6, 0x16840, URZ ;  /* 0x0001684006067890 */ /* 0x000fe4000fffe03f */
[----:B------:R-:W0:Y:S01]  /*43b0*/  MUFU.TANH R25, R25 ;  /* 0x0000001900197308 */ /* 0x000e220000002400 */
[----:B-1----:R-:W-:Y:S01]  /*43c0*/  FMNMX.FTZ R14, R21, R14, !PT ;  /* 0x0000000e150e7209 */ /* 0x002fe20007810000 */
[----:B------:R-:W-:-:S06]  /*43d0*/  UPRMT UR6, UR41, 0x654, UR6 ;  /* 0x0000065429067896 */ /* 0x000fcc0008000006 */
[----:B------:R-:W1:Y:S01]  /*43e0*/  MUFU.TANH R27, R27 ;  /* 0x0000001b001b7308 */ /* 0x000e620000002400 */
[----:B--2---:R-:W-:Y:S01]  /*43f0*/  FMNMX.FTZ R32, R13, R30, !PT ;  /* 0x0000001e0d207209 */ /* 0x004fe20007810000 */
[----:B------:R-:W-:Y:S01]  /*4400*/  FMUL.FTZ R30, R76, UR23 ;  /* 0x000000174c1e7c20 */ /* 0x000fe20008410000 */
[----:B------:R-:W-:Y:S05]  /*4410*/  SYNCS.ARRIVE.TRANS64.RED.A1T0 RZ, [UR6], RZ ;  /* 0x000000ffffff79a7 */ /* 0x000fea0008100406 */
[----:B------:R-:W2:Y:S01]  /*4420*/  MUFU.TANH R121, R121 ;  /* 0x0000007900797308 */ /* 0x000ea20000002400 */
[----:B0-----:R-:W-:-:S07]  /*4430*/  FMNMX.FTZ R14, R25, R14, !PT ;  /* 0x0000000e190e7209 */ /* 0x001fce0007810000 */
[----:B------:R-:W0:Y:S01]  /*4440*/  MUFU.TANH R29, R29 ;  /* 0x0000001d001d7308 */ /* 0x000e220000002400 */
[----:B-1----:R-:W-:-:S07]  /*4450*/  FMNMX.FTZ R32, R27, R32, !PT ;  /* 0x000000201b207209 */ /* 0x002fce0007810000 */
[----:B------:R-:W1:Y:S01]  /*4460*/  MUFU.TANH R123, R123 ;  /* 0x0000007b007b7308 */ /* 0x000e620000002400 */
[----:B--2---:R-:W-:-:S07]  /*4470*/  FMNMX.FTZ R14, R121, R14, !PT ;  /* 0x0000000e790e7209 */ /* 0x004fce0007810000 */
[----:B------:R-:W2:Y:S01]  /*4480*/  MUFU.TANH R33, R33 ;  /* 0x0000002100217308 */ /* 0x000ea20000002400 */
[----:B0-----:R-:W-:Y:S01]  /*4490*/  FMNMX.FTZ R34, R29, R32, !PT ;  /* 0x000000201d227209 */ /* 0x001fe20007810000 */
[----:B------:R-:W-:Y:S01]  /*44a0*/  FMUL.FTZ R32, R77, UR23 ;  /* 0x000000174d207c20 */ /* 0x000fe20008410000 */
[----:B------:R-:W-:-:S05]  /*44b0*/  FMUL.FTZ R77, R82, UR23 ;  /* 0x00000017524d7c20 */ /* 0x000fca0008410000 */
[----:B------:R-:W0:Y:S01]  /*44c0*/  MUFU.TANH R125, R125 ;  /* 0x0000007d007d7308 */ /* 0x000e220000002400 */
[----:B-1----:R-:W-:-:S07]  /*44d0*/  FMNMX.FTZ R14, R123, R14, !PT ;  /* 0x0000000e7b0e7209 */ /* 0x002fce0007810000 */
[----:B------:R-:W1:Y:S01]  /*44e0*/  MUFU.TANH R35, R35 ;  /* 0x0000002300237308 */ /* 0x000e620000002400 */
[----:B--2---:R-:W-:-:S07]  /*44f0*/  FMNMX.FTZ R34, R33, R34, !PT ;  /* 0x0000002221227209 */ /* 0x004fce0007810000 */
[----:B------:R-:W2:Y:S01]  /*4500*/  MUFU.TANH R127, R127 ;  /* 0x0000007f007f7308 */ /* 0x000ea20000002400 */
[----:B0-----:R-:W-:-:S07]  /*4510*/  FMNMX.FTZ R14, R125, R14, !PT ;  /* 0x0000000e7d0e7209 */ /* 0x001fce0007810000 */
        /* <DEDUP_REMOVED lines=18> */
[----:B------:R-:W-:-:S06]  /*4640*/  FMUL.FTZ R34, R80, UR23 ;  /* 0x0000001750227c20 */ /* 0x000fcc0008410000 */
[----:B------:R-:W0:Y:S01]  /*4650*/  MUFU.TANH R137, R137 ;  /* 0x0000008900897308 */ /* 0x000e220000002400 */
[----:B-1----:R-:W-:-:S07]  /*4660*/  FMNMX.FTZ R14, R135, R14, !PT ;  /* 0x0000000e870e7209 */ /* 0x002fce0007810000 */
[----:B------:R-:W1:Y:S01]  /*4670*/  MUFU.TANH R47, R47 ;  /* 0x0000002f002f7308 */ /* 0x000e620000002400 */
[----:B--2---:R-:W-:-:S07]  /*4680*/  FMNMX.FTZ R36, R45, R36, !PT ;  /* 0x000000242d247209 */ /* 0x004fce0007810000 */
[----:B------:R-:W2:Y:S01]  /*4690*/  MUFU.TANH R139, R139 ;  /* 0x0000008b008b7308 */ /* 0x000ea20000002400 */
[----:B0-----:R-:W-:-:S07]  /*46a0*/  FMNMX.FTZ R14, R137, R14, !PT ;  /* 0x0000000e890e7209 */ /* 0x001fce0007810000 */
[----:B------:R-:W0:Y:S01]  /*46b0*/  MUFU.TANH R49, R49 ;  /* 0x0000003100317308 */ /* 0x000e220000002400 */
[----:B-1----:R-:W-:Y:S01]  /*46c0*/  FMNMX.FTZ R38, R47, R36, !PT ;  /* 0x000000242f267209 */ /* 0x002fe20007810000 */
[----:B------:R-:W-:Y:S01]  /*46d0*/  FMUL.FTZ R36, R81, UR23 ;  /* 0x0000001751247c20 */ /* 0x000fe20008410000 */
[----:B------:R-:W-:-:S05]  /*46e0*/  FMUL.FTZ R81, R86, UR23 ;  /* 0x0000001756517c20 */ /* 0x000fca0008410000 */
        /* <DEDUP_REMOVED lines=24> */
[----:B------:R-:W-:-:S06]  /*4870*/  FMUL.FTZ R38, R84, UR23 ;  /* 0x0000001754267c20 */ /* 0x000fcc0008410000 */
[----:B------:R-:W1:Y:S01]  /*4880*/  MUFU.TANH R20, R20 ;  /* 0x0000001400147308 */ /* 0x000e620000002400 */
[----:B--2---:R-:W-:-:S07]  /*4890*/  FMNMX.FTZ R15, R151, R14, !PT ;  /* 0x0000000e970f7209 */ /* 0x004fce0007810000 */
[----:B------:R-:W2:Y:S01]  /*48a0*/  MUFU.TANH R63, R63 ;  /* 0x0000003f003f7308 */ /* 0x000ea20000002400 */
[----:B0-----:R-:W-:-:S07]  /*48b0*/  FMNMX.FTZ R40, R61, R40, !PT ;  /* 0x000000283d287209 */ /* 0x001fce0007810000 */
[----:B------:R-:W0:Y:S01]  /*48c0*/  MUFU.TANH R24, R24 ;  /* 0x0000001800187308 */ /* 0x000e220000002400 */
[----:B-1----:R-:W-:-:S07]  /*48d0*/  FMNMX.FTZ R15, R20, R15, !PT ;  /* 0x0000000f140f7209 */ /* 0x002fce0007810000 */
[----:B------:R-:W1:Y:S01]  /*48e0*/  MUFU.TANH R65, R65 ;  /* 0x0000004100417308 */ /* 0x000e620000002400 */
[----:B--2---:R-:W-:Y:S01]  /*48f0*/  FMNMX.FTZ R14, R63, R40, !PT ;  /* 0x000000283f0e7209 */ /* 0x004fe20007810000 */
[----:B------:R-:W-:-:S06]  /*4900*/  FMUL.FTZ R40, R85, UR23 ;  /* 0x0000001755287c20 */ /* 0x000fcc0008410000 */
        /* <DEDUP_REMOVED lines=33> */
[----:B-1----:R-:W-:-:S05]  /*4b20*/  FMNMX.FTZ R42, R40, R15, !PT ;  /* 0x0000000f282a7209 */ /* 0x002fca0007810000 */
[----:B------:R-:W1:Y:S01]  /*4b30*/  SHFL.BFLY PT, R15, R42, 0x2, 0x1f ;  /* 0x0c401f002a0f7f89 */ /* 0x000e6200000e0000 */
[----:B--2---:R-:W-:-:S04]  /*4b40*/  FMNMX.FTZ R14, R81, R14, !PT ;  /* 0x0000000e510e7209 */ /* 0x004fc80007810000 */
[----:B0-----:R-:W-:Y:S02]  /*4b50*/  FMNMX.FTZ R44, R83, R14, !PT ;  /* 0x0000000e532c7209 */ /* 0x001fe40007810000 */
[----:B------:R-:W0:Y:S03]  /*4b60*/  LDC R14, c[0x0][0x988] ;  /* 0x00026200ff0e7b82 */ /* 0x000e260000000800 */
[----:B------:R-:W2:Y:S01]  /*4b70*/  SHFL.BFLY PT, R31, R44, 0x2, 0x1f ;  /* 0x0c401f002c1f7f89 */ /* 0x000ea200000e0000 */
[----:B-1----:R-:W-:-:S05]  /*4b80*/  FMNMX.FTZ R46, R42, R15, !PT ;  /* 0x0000000f2a2e7209 */ /* 0x002fca0007810000 */
[----:B------:R-:W1:Y:S01]  /*4b90*/  SHFL.BFLY PT, R15, R46, 0x1, 0x1f ;  /* 0x0c201f002e0f7f89 */ /* 0x000e6200000e0000 */
[----:B--2---:R-:W-:-:S05]  /*4ba0*/  FMNMX.FTZ R48, R44, R31, !PT ;  /* 0x0000001f2c307209 */ /* 0x004fca0007810000 */
[----:B------:R-:W2:Y:S01]  /*4bb0*/  SHFL.BFLY PT, R31, R48, 0x1, 0x1f ;  /* 0x0c201f00301f7f89 */ /* 0x000ea200000e0000 */
[----:B-1----:R-:W-:-:S05]  /*4bc0*/  FMNMX.FTZ R15, R46, R15, !PT ;  /* 0x0000000f2e0f7209 */ /* 0x002fca0007810000 */
[C---:B0-----:R-:W-:Y:S01]  /*4bd0*/  FMUL.FTZ R42, R15.reuse, R14 ;  /* 0x0000000e0f2a7220 */ /* 0x041fe20000410000 */
[----:B------:R-:W-:-:S03]  /*4be0*/  FADD.FTZ R85, -R15, R0 ;  /* 0x000000000f557221 */ /* 0x000fc60000010100 */
[-CC-:B------:R-:W-:Y:S01]  /*4bf0*/  FFMA.FTZ R142, R20, R14.reuse, -R42.reuse ;  /* 0x0000000e148e7223 */ /* 0x180fe2000001082a */
[-CC-:B------:R-:W-:Y:S01]  /*4c00*/  FFMA.FTZ R7, R7, R14.reuse, -R42.reuse ;  /* 0x0000000e07077223 */ /* 0x180fe2000001082a */
[-CC-:B------:R-:W-:Y:S01]  /*4c10*/  FFMA.FTZ R126, R121, R14.reuse, -R42.reuse ;  /* 0x0000000e797e7223 */ /* 0x180fe2000001082a */
[-C--:B------:R-:W-:Y:S01]  /*4c20*/  FMUL.FTZ R85, R85, R14.reuse ;  /* 0x0000000e55557220 */ /* 0x080fe20000410000 */
[-CC-:B------:R-:W-:Y:S01]  /*4c30*/  FFMA.FTZ R120, R6, R14.reuse, -R42.reuse ;  /* 0x0000000e06787223 */ /* 0x180fe2000001082a */
[-CC-:B------:R-:W-:Y:S01]  /*4c40*/  FFMA.FTZ R122, R10, R14.reuse, -R42.reuse ;  /* 0x0000000e0a7a7223 */ /* 0x180fe2000001082a */
[-CC-:B------:R-:W-:Y:S01]  /*4c50*/  FFMA.FTZ R157, R123, R14.reuse, -R42.reuse ;  /* 0x0000000e7b9d7223 */ /* 0x180fe2000001082a */
[----:B--2---:R-:W-:Y:S01]  /*4c60*/  FMNMX.FTZ R31, R48, R31, !PT ;  /* 0x0000001f301f7209 */ /* 0x004fe20007810000 */
[----:B------:R-:W-:Y:S01]  /*4c70*/  MUFU.EX2 R7, R7 ;  /* 0x0000000700077308 */ /* 0x000fe20000000800 */
[-CC-:B------:R-:W-:Y:S01]  /*4c80*/  FFMA.FTZ R10, R11, R14.reuse, -R42.reuse ;  /* 0x0000000e0b0a7223 */ /* 0x180fe2000001082a */
[-CC-:B------:R-:W-:Y:S01]  /*4c90*/  FFMA.FTZ R124, R21, R14.reuse, -R42.reuse ;  /* 0x0000000e157c7223 */ /* 0x180fe2000001082a */
[-C--:B------:R-:W-:Y:S01]  /*4ca0*/  FFMA.FTZ R128, R125, R14.reuse, -R42 ;  /* 0x0000000e7d807223 */ /* 0x080fe2000001082a */
[C---:B------:R-:W-:Y:S01]  /*4cb0*/  FADD.FTZ R87, -R31.reuse, R4 ;  /* 0x000000041f577221 */ /* 0x040fe20000010100 */
[-C--:B------:R-:W-:Y:S01]  /*4cc0*/  FMUL.FTZ R20, R31, R14.reuse ;  /* 0x0000000e1f147220 */ /* 0x080fe20000410000 */
[-CC-:B------:R-:W-:Y:S01]  /*4cd0*/  FFMA.FTZ R6, R25, R14.reuse, -R42.reuse ;  /* 0x0000000e19067223 */ /* 0x180fe2000001082a */
[-C--:B------:R-:W-:Y:S01]  /*4ce0*/  FFMA.FTZ R155, R127, R14.reuse, -R42 ;  /* 0x0000000e7f9b7223 */ /* 0x080fe2000001082a */
[-C--:B------:R-:W-:Y:S01]  /*4cf0*/  FMUL.FTZ R0, R87, R14.reuse ;  /* 0x0000000e57007220 */ /* 0x080fe20000410000 */
[-CC-:B------:R-:W-:Y:S01]  /*4d00*/  FFMA.FTZ R121, R9, R14.reuse, -R20.reuse ;  /* 0x0000000e09797223 */ /* 0x180fe20000010814 */
[-CC-:B------:R-:W-:Y:S01]  /*4d10*/  FFMA.FTZ R8, R8, R14.reuse, -R20.reuse ;  /* 0x0000000e08087223 */ /* 0x180fe20000010814 */
[----:B------:R0:W1:Y:S01]  /*4d20*/  MUFU.EX2 R4, R85 ;  /* 0x0000005500047308 */ /* 0x0000620000000800 */
[-CC-:B------:R-:W-:Y:S01]  /*4d30*/  FFMA.FTZ R123, R12, R14.reuse, -R20.reuse ;  /* 0x0000000e0c7b7223 */ /* 0x180fe20000010814 */
[-CC-:B------:R-:W-:Y:S01]  /*4d40*/  FFMA.FTZ R12, R13, R14.reuse, -R20.reuse ;  /* 0x0000000e0d0c7223 */ /* 0x180fe20000010814 */
[-CC-:B------:R-:W-:Y:S01]  /*4d50*/  FFMA.FTZ R125, R27, R14.reuse, -R20.reuse ;  /* 0x0000000e1b7d7223 */ /* 0x180fe20000010814 */
[-C--:B------:R-:W-:Y:S01]  /*4d60*/  FFMA.FTZ R127, R33, R14.reuse, -R20 ;  /* 0x0000000e217f7223 */ /* 0x080fe20000010814 */
[-CC-:B------:R-:W-:Y:S01]  /*4d70*/  FFMA.FTZ R87, R151, R14.reuse, -R42.reuse ;  /* 0x0000000e97577223 */ /* 0x180fe2000001082a */
[-CC-:B------:R-:W-:Y:S01]  /*4d80*/  FFMA.FTZ R151, R40, R14.reuse, -R42.reuse ;  /* 0x0000000e28977223 */ /* 0x180fe2000001082a */
[-CC-:B------:R-:W-:Y:S01]  /*4d90*/  FFMA.FTZ R144, R26, R14.reuse, -R42.reuse ;  /* 0x0000000e1a907223 */ /* 0x180fe2000001082a */
[----:B------:R-:W-:Y:S01]  /*4da0*/  MUFU.EX2 R0, R0 ;  /* 0x0000000000007308 */ /* 0x000fe20000000800 */
[-C--:B0-----:R-:W-:Y:S01]  /*4db0*/  FFMA.FTZ R85, R24, R14.reuse, -R42 ;  /* 0x0000000e18557223 */ /* 0x081fe2000001082a */
[-CC-:B------:R-:W-:Y:S01]  /*4dc0*/  FFMA.FTZ R24, R29, R14.reuse, -R20.reuse ;  /* 0x0000000e1d187223 */ /* 0x180fe20000010814 */
[-C--:B------:R-:W-:Y:S01]  /*4dd0*/  FFMA.FTZ R26, R35, R14.reuse, -R20 ;  /* 0x0000000e231a7223 */ /* 0x080fe20000010814 */
[-C--:B------:R-:W-:Y:S01]  /*4de0*/  FFMA.FTZ R130, R129, R14.reuse, -R42 ;  /* 0x0000000e81827223 */ /* 0x080fe2000001082a */
[-C--:B------:R-:W-:Y:S01]  /*4df0*/  FFMA.FTZ R129, R37, R14.reuse, -R20 ;  /* 0x0000000e25817223 */ /* 0x080fe20000010814 */
[-C--:B------:R-:W-:Y:S01]  /*4e00*/  FFMA.FTZ R25, R28, R14.reuse, -R42 ;  /* 0x0000000e1c197223 */ /* 0x080fe2000001082a */
[-C--:B------:R-:W-:Y:S01]  /*4e10*/  FFMA.FTZ R28, R39, R14.reuse, -R20 ;  /* 0x0000000e271c7223 */ /* 0x080fe20000010814 */
[----:B------:R-:W0:Y:S01]  /*4e20*/  MUFU.EX2 R121, R121 ;  /* 0x0000007900797308 */ /* 0x000e220000000800 */
[----:B-1----:R-:W-:Y:S01]  /*4e30*/  FFMA.FTZ R3, R4, R3, R7 ;  /* 0x0000000304037223 */ /* 0x002fe20000010007 */
[-CC-:B------:R-:W-:Y:S01]  /*4e40*/  FFMA.FTZ R132, R133, R14.reuse, -R42.reuse ;  /* 0x0000000e85847223 */ /* 0x180fe2000001082a */
[-C--:B------:R-:W-:Y:S01]  /*4e50*/  FFMA.FTZ R133, R135, R14.reuse, -R42 ;  /* 0x0000000e87857223 */ /* 0x080fe2000001082a */
[-C--:B------:R-:W-:Y:S01]  /*4e60*/  FFMA.FTZ R9, R41, R14.reuse, -R20 ;  /* 0x0000000e29097223 */ /* 0x080fe20000010814 */
[-CC-:B------:R-:W-:Y:S01]  /*4e70*/  FFMA.FTZ R134, R137, R14.reuse, -R42.reuse ;  /* 0x0000000e89867223 */ /* 0x180fe2000001082a */
[-CC-:B------:R-:W-:Y:S01]  /*4e80*/  FFMA.FTZ R135, R139, R14.reuse, -R42.reuse ;  /* 0x0000000e8b877223 */ /* 0x180fe2000001082a */
[-CC-:B------:R-:W-:Y:S01]  /*4e90*/  FFMA.FTZ R131, R131, R14.reuse, -R42.reuse ;  /* 0x0000000e83837223 */ /* 0x180fe2000001082a */
[----:B------:R-:W1:Y:S01]  /*4ea0*/  MUFU.EX2 R120, R120 ;  /* 0x0000007800787308 */ /* 0x000e620000000800 */
[-CC-:B------:R-:W-:Y:S01]  /*4eb0*/  FFMA.FTZ R136, R141, R14.reuse, -R42.reuse ;  /* 0x0000000e8d887223 */ /* 0x180fe2000001082a */
[-CC-:B------:R-:W-:Y:S01]  /*4ec0*/  FFMA.FTZ R137, R143, R14.reuse, -R42.reuse ;  /* 0x0000000e8f897223 */ /* 0x180fe2000001082a */
[-CC-:B------:R-:W-:Y:S01]  /*4ed0*/  FFMA.FTZ R138, R145, R14.reuse, -R42.reuse ;  /* 0x0000000e918a7223 */ /* 0x180fe2000001082a */
[-CC-:B------:R-:W-:Y:S01]  /*4ee0*/  FFMA.FTZ R139, R147, R14.reuse, -R42.reuse ;  /* 0x0000000e938b7223 */ /* 0x180fe2000001082a */
[-CC-:B------:R-:W-:Y:S01]  /*4ef0*/  FFMA.FTZ R140, R149, R14.reuse, -R42.reuse ;  /* 0x0000000e958c7223 */ /* 0x180fe2000001082a */
[-CC-:B------:R-:W-:Y:S01]  /*4f00*/  FFMA.FTZ R146, R30, R14.reuse, -R42.reuse ;  /* 0x0000000e1e927223 */ /* 0x180fe2000001082a */
[-CC-:B------:R-:W-:Y:S01]  /*4f10*/  FFMA.FTZ R21, R32, R14.reuse, -R42.reuse ;  /* 0x0000000e20157223 */ /* 0x180fe2000001082a */
[----:B------:R-:W2:Y:S01]  /*4f20*/  MUFU.EX2 R8, R8 ;  /* 0x0000000800087308 */ /* 0x000ea20000000800 */
[----:B0-----:R-:W-:Y:S01]  /*4f30*/  FFMA.FTZ R5, R0, R5, R121 ;  /* 0x0000000500057223 */ /* 0x001fe20000010079 */
[-CC-:B------:R-:W-:Y:S01]  /*4f40*/  FFMA.FTZ R148, R34, R14.reuse, -R42.reuse ;  /* 0x0000000e22947223 */ /* 0x180fe2000001082a */
[-CC-:B------:R-:W-:Y:S01]  /*4f50*/  FFMA.FTZ R11, R36, R14.reuse, -R42.reuse ;  /* 0x0000000e240b7223 */ /* 0x180fe2000001082a */
[-C--:B------:R-:W-:Y:S01]  /*4f60*/  FFMA.FTZ R150, R38, R14.reuse, -R42 ;  /* 0x0000000e26967223 */ /* 0x080fe2000001082a */
[-CC-:B------:R-:W-:Y:S01]  /*4f70*/  FFMA.FTZ R30, R43, R14.reuse, -R20.reuse ;  /* 0x0000000e2b1e7223 */ /* 0x180fe20000010814 */
[-CC-:B------:R-:W-:Y:S01]  /*4f80*/  FFMA.FTZ R13, R45, R14.reuse, -R20.reuse ;  /* 0x0000000e2d0d7223 */ /* 0x180fe20000010814 */
[-CC-:B------:R-:W-:Y:S01]  /*4f90*/  FFMA.FTZ R32, R47, R14.reuse, -R20.reuse ;  /* 0x0000000e2f207223 */ /* 0x180fe20000010814 */
        /* <DEDUP_REMOVED lines=10> */
[-CC-:B------:R-:W-:Y:S01]  /*5040*/  FFMA.FTZ R141, R61, R14.reuse, -R20.reuse ;  /* 0x0000000e3d8d7223 */ /* 0x180fe20000010814 */
[-CC-:B------:R-:W-:Y:S01]  /*5050*/  FFMA.FTZ R143, R65, R14.reuse, -R20.reuse ;  /* 0x0000000e418f7223 */ /* 0x180fe20000010814 */
[-CC-:B------:R-:W-:Y:S01]  /*5060*/  FFMA.FTZ R145, R69, R14.reuse, -R20.reuse ;  /* 0x0000000e45917223 */ /* 0x180fe20000010814 */
[-CC-:B------:R-:W-:Y:S01]  /*5070*/  FFMA.FTZ R147, R73, R14.reuse, -R20.reuse ;  /* 0x0000000e49937223 */ /* 0x180fe20000010814 */
[-CC-:B------:R-:W-:Y:S01]  /*5080*/  FFMA.FTZ R149, R77, R14.reuse, -R20.reuse ;  /* 0x0000000e4d957223 */ /* 0x180fe20000010814 */
[----:B------:R-:W-:Y:S01]  /*5090*/  FFMA.FTZ R35, R81, R14, -R20 ;  /* 0x0000000e51237223 */ /* 0x000fe20000010814 */
[----:B------:R-:W2:Y:S01]  /*50a0*/  MUFU.EX2 R10, R10 ;  /* 0x0000000a000a7308 */ /* 0x000ea20000000800 */
[----:B0-----:R-:W-:-:S07]  /*50b0*/  FADD.FTZ R3, R122, R3 ;  /* 0x000000037a037221 */ /* 0x001fce0000010000 */
[----:B------:R-:W0:Y:S01]  /*50c0*/  MUFU.EX2 R12, R12 ;  /* 0x0000000c000c7308 */ /* 0x000e220000000800 */
[----:B-1----:R-:W-:-:S07]  /*50d0*/  FADD.FTZ R5, R123, R40 ;  /* 0x000000287b057221 */ /* 0x002fce0000010000 */
[----:B------:R-:W1:Y:S01]  /*50e0*/  MUFU.EX2 R124, R124 ;  /* 0x0000007c007c7308 */ /* 0x000e620000000800 */
[----:B--2---:R-:W-:-:S07]  /*50f0*/  FADD.FTZ R3, R10, R3 ;  /* 0x000000030a037221 */ /* 0x004fce0000010000 */
[----:B------:R-:W2:Y:S01]  /*5100*/  MUFU.EX2 R125, R125 ;  /* 0x0000007d007d7308 */ /* 0x000ea20000000800 */
[----:B0-----:R-:W-:-:S07]  /*5110*/  FADD.FTZ R40, R12, R5 ;  /* 0x000000050c287221 */ /* 0x001fce0000010000 */
[----:B------:R-:W0:Y:S01]  /*5120*/  MUFU.EX2 R6, R6 ;  /* 0x0000000600067308 */ /* 0x000e220000000800 */
[----:B-1----:R-:W-:-:S07]  /*5130*/  FADD.FTZ R3, R124, R3 ;  /* 0x000000037c037221 */ /* 0x002fce0000010000 */
[----:B------:R-:W1:Y:S01]  /*5140*/  MUFU.EX2 R24, R24 ;  /* 0x0000001800187308 */ /* 0x000e620000000800 */
[----:B--2---:R-:W-:Y:S01]  /*5150*/  FADD.FTZ R5, R125, R40 ;  /* 0x000000287d057221 */ /* 0x004fe20000010000 */
[----:B------:R-:W-:-:S06]  /*5160*/  FFMA.FTZ R40, R63, R14, -R20 ;  /* 0x0000000e3f287223 */ /* 0x000fcc0000010814 */
        /* <DEDUP_REMOVED lines=15> */
[----:B-1----:R-:W-:Y:S01]  /*5260*/  FADD.FTZ R3, R129, R42 ;  /* 0x0000002a81037221 */ /* 0x002fe20000010000 */
[----:B------:R-:W-:-:S06]  /*5270*/  FFMA.FTZ R42, R67, R14, -R20 ;  /* 0x0000000e432a7223 */ /* 0x000fcc0000010814 */
        /* <DEDUP_REMOVED lines=15> */
[----:B0-----:R-:W-:Y:S01]  /*5370*/  FADD.FTZ R3, R13, R44 ;  /* 0x0000002c0d037221 */ /* 0x001fe20000010000 */
[----:B------:R-:W-:-:S06]  /*5380*/  FFMA.FTZ R44, R71, R14, -R20 ;  /* 0x0000000e472c7223 */ /* 0x000fcc0000010814 */
        /* <DEDUP_REMOVED lines=33> */
[-CC-:B------:R-:W-:Y:S01]  /*55a0*/  FFMA.FTZ R48, R79, R14.reuse, -R20.reuse ;  /* 0x0000000e4f307223 */ /* 0x180fe20000010814 */
[----:B------:R-:W-:-:S05]  /*55b0*/  FFMA.FTZ R20, R83, R14, -R20 ;  /* 0x0000000e53147223 */ /* 0x000fca0000010814 */
        /* <DEDUP_REMOVED lines=40> */
[----:B-1----:R-:W-:-:S03]  /*5840*/  FADD.FTZ R3, R151, R52 ;  /* 0x0000003497037221 */ /* 0x002fc60000010000 */
[----:B--2---:R-:W-:Y:S01]  /*5850*/  FADD.FTZ R5, R20, R50 ;  /* 0x0000003214057221 */ /* 0x004fe20000010000 */
[----:B------:R-:W-:Y:S06]  /*5860*/  @!P0 BRA `(.L_x_24) ;  /* 0x0000000000048947 */ /* 0x000fec0003800000 */
[----:B------:R-:W-:Y:S01]  /*5870*/  BPT.TRAP 0x1 ;  /* 0x000000040000795c */ /* 0x000fe20000300000 */
.L_x_24:
[----:B------:R-:W-:Y:S01]  /*5880*/  ULEA UR6, UR21, UR44, 0x3 ;  /* 0x0000002c15067291 */ /* 0x000fe2000f8e183f */
[----:B------:R-:W-:Y:S01]  /*5890*/  ISETP.LT.AND P1, PT, RZ, UR47, PT ;  /* 0x0000002fff007c0c */ /* 0x000fe2000bf21270 */
[----:B------:R-:W-:Y:S01]  /*58a0*/  UIADD3 UR7, UR47, -0x1, URZ ;  /* 0xffffffff2f077890 */ /* 0x000fe2000fffe03f */
[----:B------:R-:W-:Y:S01]  /*58b0*/  F2FP.BF16.F32.PACK_AB R130, R131, R130 ;  /* 0x000000828382723e */ /* 0x000fe200000010ff */
[----:B------:R-:W-:Y:S01]  /*58c0*/  UIADD3 UR6, UR6, 0x16860, URZ ;  /* 0x0001686006067890 */ /* 0x000fe2000fffe03f */
[----:B------:R-:W-:Y:S01]  /*58d0*/  F2FP.BF16.F32.PACK_AB R132, R133, R132 ;  /* 0x000000848584723e */ /* 0x000fe200000010ff */
[----:B------:R-:W-:Y:S01]  /*58e0*/  UMOV UR22, UR37 ;  /* 0x0000002500167c82 */ /* 0x000fe20008000000 */
[----:B------:R-:W-:Y:S01]  /*58f0*/  UMOV UR21, UR38 ;  /* 0x0000002600157c82 */ /* 0x000fe20008000000 */
[----:B------:R-:W-:Y:S01]  /*5900*/  UPRMT UR6, UR41, 0x654, UR6 ;  /* 0x0000065429067896 */ /* 0x000fe20008000006 */
[----:B------:R-:W-:Y:S01]  /*5910*/  F2FP.BF16.F32.PACK_AB R134, R135, R134 ;  /* 0x000000868786723e */ /* 0x000fe200000010ff */
[----:B------:R-:W-:Y:S01]  /*5920*/  UMOV UR47, UR7 ;  /* 0x00000007002f7c82 */ /* 0x000fe20008000000 */
[----:B------:R-:W-:Y:S01]  /*5930*/  F2FP.BF16.F32.PACK_AB R136, R137, R136 ;  /* 0x000000888988723e */ /* 0x000fe200000010ff */
[----:B------:R-:W-:Y:S01]  /*5940*/  FMUL.FTZ R88, R88, R4 ;  /* 0x0000000458587220 */ /* 0x000fe20000410000 */
[----:B------:R-:W-:Y:S01]  /*5950*/  F2FP.BF16.F32.PACK_AB R138, R139, R138 ;  /* 0x0000008a8b8a723e */ /* 0x000fe200000010ff */
[----:B------:R-:W-:Y:S01]  /*5960*/  FMUL.FTZ R89, R89, R4 ;  /* 0x0000000459597220 */ /* 0x000fe20000410000 */
[----:B------:R-:W-:Y:S01]  /*5970*/  F2FP.BF16.F32.PACK_AB R150, R151, R150 ;  /* 0x000000969796723e */ /* 0x000fe200000010ff */
[-C--:B------:R-:W-:Y:S01]  /*5980*/  FMUL.FTZ R92, R92, R4.reuse ;  /* 0x000000045c5c7220 */ /* 0x080fe20000410000 */
[----:B------:R-:W-:Y:S01]  /*5990*/  SYNCS.ARRIVE.TRANS64.RED.A1T0 RZ, [UR6], RZ ;  /* 0x000000ffffff79a7 */ /* 0x000fe20008100406 */
[-C--:B------:R-:W-:Y:S01]  /*59a0*/  FMUL.FTZ R93, R93, R4.reuse ;  /* 0x000000045d5d7220 */ /* 0x080fe20000410000 */
        /* <DEDUP_REMOVED lines=11> */
[----:B------:R-:W-:Y:S01]  /*5a60*/  FMUL.FTZ R117, R117, R4 ;  /* 0x0000000475757220 */ /* 0x000fe20000410000 */
        /* <DEDUP_REMOVED lines=16> */
[----:B------:R-:W-:Y:S01]  /*5b70*/  F2FP.BF16.F32.PACK_AB R120, R120, R7 ;  /* 0x000000077878723e */ /* 0x000fe200000010ff */
[----:B------:R-:W-:Y:S01]  /*5b80*/  IMAD.MOV.U32 R4, RZ, RZ, R31 ;  /* 0x000000ffff047224 */ /* 0x000fe200078e001f */
[----:B------:R-:W-:-:S02]  /*5b90*/  F2FP.BF16.F32.PACK_AB R121, R8, R121 ;  /* 0x000000790879723e */ /* 0x000fc400000010ff */
[----:B------:R-:W-:Y:S02]  /*5ba0*/  F2FP.BF16.F32.PACK_AB R122, R10, R122 ;  /* 0x0000007a0a7a723e */ /* 0x000fe400000010ff */
[----:B------:R-:W-:Y:S02]  /*5bb0*/  F2FP.BF16.F32.PACK_AB R123, R12, R123 ;  /* 0x0000007b0c7b723e */ /* 0x000fe400000010ff */
[----:B------:R-:W-:Y:S02]  /*5bc0*/  F2FP.BF16.F32.PACK_AB R124, R6, R124 ;  /* 0x0000007c067c723e */ /* 0x000fe400000010ff */
[----:B------:R-:W-:Y:S02]  /*5bd0*/  F2FP.BF16.F32.PACK_AB R125, R24, R125 ;  /* 0x0000007d187d723e */ /* 0x000fe400000010ff */
[----:B------:R-:W-:Y:S02]  /*5be0*/  F2FP.BF16.F32.PACK_AB R126, R157, R126 ;  /* 0x0000007e9d7e723e */ /* 0x000fe400000010ff */
        /* <DEDUP_REMOVED lines=19> */
[----:B------:R-:W-:Y:S01]  /*5d20*/  MOV R0, R15 ;  /* 0x0000000f00007202 */ /* 0x000fe20000000f00 */
[----:B------:R-:W-:Y:S06]  /*5d30*/  @P1 BRA `(.L_x_25) ;  /* 0xffffffd800c81947 */ /* 0x000fec000383ffff */
.L_x_14:
[----:B------:R-:W-:Y:S06]  /*5d40*/  BAR.ARV 0x8, 0x200 ;  /* 0x0208000000007b1d */ /* 0x000fec0000002000 */
[----:B------:R-:W-:Y:S05]  /*5d50*/  @!P0 BRA `(.L_x_26) ;  /* 0x0000000000048947 */ /* 0x000fea0003800000 */
[----:B------:R-:W-:Y:S01]  /*5d60*/  BPT.TRAP 0x1 ;  /* 0x000000040000795c */ /* 0x000fe20000300000 */
.L_x_26:
[----:B------:R-:W-:Y:S01]  /*5d70*/  ULEA UR4, UR38, UR44, 0x3 ;  /* 0x0000002c26047291 */ /* 0x000fe2000f8e183f */
[----:B------:R-:W-:-:S05]  /*5d80*/  IMAD.U32 R0, RZ, RZ, UR37 ;  /* 0x00000025ff007e24 */ /* 0x000fca000f8e00ff */
[----:B------:R-:W-:-:S04]  /*5d90*/  SHF.L.U32 R0, R0, 0x1f, RZ ;  /* 0x0000001f00007819 */ /* 0x000fc800000006ff */
[----:B------:R0:W1:Y:S01]  /*5da0*/  SYNCS.PHASECHK.TRANS64.TRYWAIT P1, [UR4+0x16850], R0 ;  /* 0x01685000ff0075a7 */ /* 0x0000620008020144 */
[----:B------:R-:W-:Y:S05]  /*5db0*/  @!P0 BRA `(.L_x_27) ;  /* 0x0000000000048947 */ /* 0x000fea0003800000 */
[----:B------:R-:W-:Y:S01]  /*5dc0*/  BPT.TRAP 0x1 ;  /* 0x000000040000795c */ /* 0x000fe20000300000 */
.L_x_27:
[----:B-1----:R-:W-:Y:S05]  /*5dd0*/  @P1 BRA `(.L_x_28) ;  /* 0x0000000000081947 */ /* 0x002fea0003800000 */
[----:B------:R-:W1:Y:S02]  /*5de0*/  SYNCS.PHASECHK.TRANS64.TRYWAIT P1, [UR4+0x16850], R0 ;  /* 0x01685000ff0075a7 */ /* 0x000e640008020144 */
[----:B-1----:R-:W-:Y:S05]  /*5df0*/  @!P1 BRA `(.L_x_29) ;  /* 0x0000005000989947 */ /* 0x002fea0003800000 */
.L_x_28:
[----:B------:R-:W-:Y:S01]  /*5e00*/  UIADD3 UR5, UR44, 0x400, URZ ;  /* 0x000004002c057890 */ /* 0x000fe2000fffe03f */
[----:B------:R-:W-:Y:S01]  /*5e10*/  WARPGROUP.ARRIVE ;  /* 0x00000000000079c5 */ /* 0x000fe20000000000 */
[----:B------:R-:W-:Y:S01]  /*5e20*/  UMOV UR7, 0x40000040 ;  /* 0x4000004000077882 */ /* 0x000fe20000000000 */
[----:B------:R-:W-:Y:S01]  /*5e30*/  UMOV UR11, 0x40000040 ;  /* 0x40000040000b7882 */ /* 0x000fe20000000000 */
[----:B------:R-:W-:Y:S01]  /*5e40*/  USHF.R.U32.HI UR5, URZ, 0x4, UR5 ;  /* 0x000000043f057899 */ /* 0x000fe20008011605 */
[----:B01----:R-:W0:Y:S01]  /*5e50*/  SHFL.BFLY PT, R0, R3, 0x2, 0x1f ;  /* 0x0c401f0003007f89 */ /* 0x003e2200000e0000 */
[----:B------:R-:W-:Y:S01]  /*5e60*/  IMAD.MOV.U32 R37, RZ, RZ, RZ ;  /* 0x000000ffff257224 */ /* 0x000fe200078e00ff */
[----:B------:R-:W-:Y:S01]  /*5e70*/  MOV R44, 0xff800000 ;  /* 0xff800000002c7802 */ /* 0x000fe20000000f00 */
[----:B------:R-:W-:Y:S01]  /*5e80*/  ULOP3.LUT UR5, UR5, 0x3fff, URZ, 0xc0, !UPT ;  /* 0x00003fff05057892 */ /* 0x000fe2000f8ec03f */
[----:B------:R-:W1:Y:S03]  /*5e90*/  SHFL.BFLY PT, R4, R5, 0x2, 0x1f ;  /* 0x0c401f0005047f89 */ /* 0x000e6600000e0000 */
[----:B------:R-:W-:-:S04]  /*5ea0*/  ULEA UR6, UR38, UR5, 0xa ;  /* 0x0000000526067291 */ /* 0x000fc8000f8e503f */
[----:B------:R-:W-:-:S05]  /*5eb0*/  UIADD3 UR8, UR6, 0x80, URZ ;  /* 0x0000008006087890 */ /* 0x000fca000fffe03f */
[----:B------:R-:W-:Y:S01]  /*5ec0*/  HGMMA.64x64x16.F32.BF16 R88, R120, gdesc[UR4].tnspB, R88, gsb0 ;  /* 0x40e0000478587df0 */ /* 0x000fe20008001858 */
[----:B------:R-:W-:Y:S01]  /*5ed0*/  UMOV UR7, 0x40000040 ;  /* 0x4000004000077882 */ /* 0x000fe20000000000 */
[----:B------:R-:W-:Y:S01]  /*5ee0*/  UMOV UR10, UR8 ;  /* 0x00000008000a7c82 */ /* 0x000fe20008000000 */
[----:B------:R-:W-:Y:S01]  /*5ef0*/  UIADD3 UR8, UR6, 0x100, URZ ;  /* 0x0000010006087890 */ /* 0x000fe2000fffe03f */
[----:B0-----:R-:W-:Y:S01]  /*5f00*/  FADD.FTZ R0, R0, R3 ;  /* 0x0000000300007221 */ /* 0x001fe20000010000 */
[----:B-1----:R-:W-:-:S04]  /*5f10*/  FADD.FTZ R4, R4, R5 ;  /* 0x0000000504047221 */ /* 0x002fc80000010000 */
[----:B------:R-:W0:Y:S01]  /*5f20*/  SHFL.BFLY PT, R7, R0, 0x1, 0x1f ;  /* 0x0c201f0000077f89 */ /* 0x000e2200000e0000 */
[----:B------:R-:W-:-:S03]  /*5f30*/  IMAD.MOV.U32 R5, RZ, RZ, RZ ;  /* 0x000000ffff057224 */ /* 0x000fc600078e00ff */
[----:B------:R-:W1:Y:S01]  /*5f40*/  SHFL.BFLY PT, R9, R4, 0x1, 0x1f ;  /* 0x0c201f0004097f89 */ /* 0x000e6200000e0000 */
[----:B0-----:R-:W-:Y:S01]  /*5f50*/  FADD.FTZ R7, R0, R7 ;  /* 0x0000000700077221 */ /* 0x001fe20000010000 */
[----:B------:R-:W-:Y:S02]  /*5f60*/  IMAD.MOV.U32 R0, RZ, RZ, -0x800000 ;  /* 0xff800000ff007424 */ /* 0x000fe400078e00ff */
[----:B-1----:R-:W-:Y:S02]  /*5f70*/  FADD.FTZ R9, R4, R9 ;  /* 0x0000000904097221 */ /* 0x002fe40000010000 */
[----:B------:R-:W-:-:S03]  /*5f80*/  FSETP.NE.FTZ.AND P1, PT, R7, RZ, PT ;  /* 0x000000ff0700720b */ /* 0x000fc60003f35000 */
[----:B------:R-:W-:-:S10]  /*5f90*/  FSETP.NE.FTZ.AND P2, PT, R9, RZ, PT ;  /* 0x000000ff0900720b */ /* 0x000fd40003f55000 */
[----:B------:R-:W0:Y:S01]  /*5fa0*/  @P1 MUFU.LG2 R3, R7 ;  /* 0x0000000700031308 */ /* 0x000e220000000c00 */
[C---:B------:R-:W-:Y:S02]  /*5fb0*/  @P1 FMUL.FTZ R4, R14.reuse, 0.69314718246459960938 ;  /* 0x3f3172180e041820 */ /* 0x040fe40000410000 */
[----:B------:R-:W-:-:S05]  /*5fc0*/  @P2 FMUL.FTZ R11, R14, 0.69314718246459960938 ;  /* 0x3f3172180e0b2820 */ /* 0x000fca0000410000 */
[----:B------:R-:W1:Y:S08]  /*5fd0*/  @P2 MUFU.LG2 R6, R9 ;  /* 0x0000000900062308 */ /* 0x000e700000000c00 */
[----:B------:R2:W3:Y:S01]  /*5fe0*/  @P1 MUFU.RCP R37, R7 ;  /* 0x0000000700251308 */ /* 0x0004e20000001000 */
[----:B0-----:R-:W-:-:S04]  /*5ff0*/  @P1 FMUL.FTZ R3, R3, 0.69314718246459960938 ;  /* 0x3f31721803031820 */ /* 0x001fc80000410000 */
[----:B------:R-:W-:Y:S01]  /*6000*/  @P1 FFMA.FTZ R44, R4, R15, R3 ;  /* 0x0000000f042c1223 */ /* 0x000fe20000010003 */
[----:B------:R-:W-:Y:S02]  /*6010*/  WARPGROUP.DEPBAR.LE gsb0, 0x0 ;  /* 0x00008000000079c5 */ /* 0x000fe40000010000 */
[----:B------:R-:W-:Y:S01]  /*6020*/  WARPGROUP.ARRIVE ;  /* 0x00000000000079c5 */ /* 0x000fe20000000000 */
[----:B------:R2:W0:Y:S01]  /*6030*/  @P2 MUFU.RCP R5, R9 ;  /* 0x0000000900052308 */ /* 0x0004220000001000 */
[----:B-1----:R-:W-:-:S04]  /*6040*/  @P2 FMUL.FTZ R6, R6, 0.69314718246459960938 ;  /* 0x3f31721806062820 */ /* 0x002fc80000410000 */
[----:B------:R-:W-:Y:S01]  /*6050*/  HGMMA.64x64x16.F32.BF16 R88, R124, gdesc[UR8].tnspB, R88, gsb0 ;  /* 0x40e000087c587df0 */ /* 0x000fe20008001858 */
[----:B------:R-:W-:Y:S01]  /*6060*/  UMOV UR10, UR8 ;  /* 0x00000008000a7c82 */ /* 0x000fe20008000000 */
[----:B------:R-:W-:Y:S01]  /*6070*/  UMOV UR11, 0x40000040 ;  /* 0x40000040000b7882 */ /* 0x000fe20000000000 */
[----:B------:R-:W-:Y:S01]  /*6080*/  UIADD3 UR8, UR6, 0x180, URZ ;  /* 0x0000018006087890 */ /* 0x000fe2000fffe03f */
[----:B------:R-:W-:Y:S01]  /*6090*/  @P2 FFMA.FTZ R0, R11, R31, R6 ;  /* 0x0000001f0b002223 */ /* 0x000fe20000010006 */
[----:B------:R-:W-:Y:S02]  /*60a0*/  WARPGROUP.DEPBAR.LE gsb0, 0x0 ;  /* 0x00008000000079c5 */ /* 0x000fe40000010000 */
[----:B------:R-:W-:-:S06]  /*60b0*/  WARPGROUP.ARRIVE ;  /* 0x00000000000079c5 */ /* 0x000fcc0000000000 */
[----:B------:R-:W-:Y:S01]  /*60c0*/  HGMMA.64x64x16.F32.BF16 R88, R128, gdesc[UR8].tnspB, R88, gsb0 ;  /* 0x40e0000880587df0 */ /* 0x000fe20008001858 */
[----:B------:R-:W-:Y:S01]  /*60d0*/  UMOV UR10, UR8 ;  /* 0x00000008000a7c82 */ /* 0x000fe20008000000 */
[----:B------:R-:W-:Y:S01]  /*60e0*/  UMOV UR11, 0x40000040 ;  /* 0x40000040000b7882 */ /* 0x000fe20000000000 */
[----:B------:R-:W-:Y:S01]  /*60f0*/  UIADD3 UR8, UR6, 0x200, URZ ;  /* 0x0000020006087890 */ /* 0x000fe2000fffe03f */
        /* <DEDUP_REMOVED lines=11> */
[----:B------:R-:W-:Y:S02]  /*61b0*/  UIADD3 UR8, UR6, 0x300, URZ ;  /* 0x0000030006087890 */ /* 0x000fe4000fffe03f */
[----:B------:R-:W-:Y:S01]  /*61c0*/  UIADD3 UR6, UR6, 0x380, URZ ;  /* 0x0000038006067890 */ /* 0x000fe2000fffe03f */
[----:B------:R-:W-:Y:S02]  /*61d0*/  WARPGROUP.DEPBAR.LE gsb0, 0x0 ;  /* 0x00008000000079c5 */ /* 0x000fe40000010000 */
[----:B------:R-:W-:-:S06]  /*61e0*/  WARPGROUP.ARRIVE ;  /* 0x00000000000079c5 */ /* 0x000fcc0000000000 */
[----:B------:R-:W-:Y:S01]  /*61f0*/  HGMMA.64x64x16.F32.BF16 R88, R140, gdesc[UR8].tnspB, R88, gsb0 ;  /* 0x40e000088c587df0 */ /* 0x000fe20008001858 */
[----:B------:R-:W-:Y:S01]  /*6200*/  UMOV UR10, UR8 ;  /* 0x00000008000a7c82 */ /* 0x000fe20008000000 */
[----:B------:R-:W-:Y:S01]  /*6210*/  UMOV UR11, 0x40000040 ;  /* 0x40000040000b7882 */ /* 0x000fe20000000000 */
[----:B------:R-:W-:Y:S02]  /*6220*/  WARPGROUP.DEPBAR.LE gsb0, 0x0 ;  /* 0x00008000000079c5 */ /* 0x000fe40000010000 */
[----:B------:R-:W-:-:S06]  /*6230*/  WARPGROUP.ARRIVE ;  /* 0x00000000000079c5 */ /* 0x000fcc0000000000 */
[----:B------:R-:W-:Y:S03]  /*6240*/  HGMMA.64x64x16.F32.BF16 R88, R144, gdesc[UR8].tnspB, R88, gsb0 ;  /* 0x40e0000890587df0 */ /* 0x000fe60008001858 */
[----:B------:R-:W-:Y:S02]  /*6250*/  WARPGROUP.DEPBAR.LE gsb0, 0x0 ;  /* 0x00008000000079c5 */ /* 0x000fe40000010000 */
[----:B------:R-:W-:-:S06]  /*6260*/  WARPGROUP.ARRIVE ;  /* 0x00000000000079c5 */ /* 0x000fcc0000000000 */
[----:B------:R-:W-:Y:S03]  /*6270*/  HGMMA.64x64x16.F32.BF16 R88, R148, gdesc[UR4].tnspB, R88, gsb0 ;  /* 0x40e0000494587df0 */ /* 0x000fe60008001858 */
[----:B------:R-:W-:Y:S02]  /*6280*/  WARPGROUP.DEPBAR.LE gsb0, 0x0 ;  /* 0x00008000000079c5 */ /* 0x000fe40000010000 */
[----:B0-23--:R-:W-:Y:S05]  /*6290*/  @!P0 BRA `(.L_x_30) ;  /* 0x0000000000048947 */ /* 0x00dfea0003800000 */
[----:B------:R-:W-:Y:S01]  /*62a0*/  BPT.TRAP 0x1 ;  /* 0x000000040000795c */ /* 0x000fe20000300000 */
.L_x_30:
[----:B------:R-:W0:Y:S01]  /*62b0*/  LDC R45, c[0x0][0xbe8] ;  /* 0x0002fa00ff2d7b82 */ /* 0x000e220000000800 */
[----:B------:R-:W-:Y:S01]  /*62c0*/  ULDC UR10, c[0x0][0xc44] ;  /* 0x00031100000a7ab9 */ /* 0x000fe20000000800 */
[----:B------:R-:W-:Y:S01]  /*62d0*/  IMAD R47, RZ, RZ, -UR43 ;  /* 0x8000002bff2f7e24 */ /* 0x000fe2000f8e02ff */
[----:B------:R-:W-:Y:S01]  /*62e0*/  ULDC.64 UR8, c[0x0][0xb90] ;  /* 0x0002e40000087ab9 */ /* 0x000fe20000000a00 */
[----:B------:R-:W-:Y:S01]  /*62f0*/  IMAD.SHL.U32 R3, R2, 0x8, RZ ;  /* 0x0000000802037824 */ /* 0x000fe200078e00ff */
[----:B------:R-:W-:Y:S01]  /*6300*/  UIADD3 UR4, UR4, 0x16860, URZ ;  /* 0x0001686004047890 */ /* 0x000fe2000fffe03f */
[-C--:B------:R-:W-:Y:S01]  /*6310*/  FMUL.FTZ R46, R91, R5.reuse ;  /* 0x000000055b2e7220 */ /* 0x080fe20000410000 */
[-C--:B------:R-:W-:Y:S01]  /*6320*/  FMUL.FTZ R51, R90, R5.reuse ;  /* 0x000000055a337220 */ /* 0x080fe20000410000 */
[----:B------:R-:W1:Y:S01]  /*6330*/  S2UR UR5, SR_SWINHI ;  /* 0x00000000000579c3 */ /* 0x000e620000002f00 */
[----:B------:R-:W-:Y:S01]  /*6340*/  IMAD R7, R16, 0x40, R3 ;  /* 0x0000004010077824 */ /* 0x000fe200078e0203 */
[----:B------:R-:W-:Y:S01]  /*6350*/  UPRMT UR4, UR41, 0x654, UR4 ;  /* 0x0000065429047896 */ /* 0x000fe20008000004 */
[-C--:B------:R-:W-:Y:S01]  /*6360*/  FMUL.FTZ R50, R95, R5.reuse ;  /* 0x000000055f327220 */ /* 0x080fe20000410000 */
[-C--:B------:R-:W-:Y:S01]  /*6370*/  FMUL.FTZ R53, R94, R5.reuse ;  /* 0x000000055e357220 */ /* 0x080fe20000410000 */
[-C--:B------:R-:W-:Y:S01]  /*6380*/  FMUL.FTZ R52, R99, R5.reuse ;  /* 0x0000000563347220 */ /* 0x080fe20000410000 */
[-C--:B------:R-:W-:Y:S01]  /*6390*/  FMUL.FTZ R55, R98, R5.reuse ;  /* 0x0000000562377220 */ /* 0x080fe20000410000 */
[-C--:B------:R-:W-:Y:S01]  /*63a0*/  FMUL.FTZ R54, R103, R5.reuse ;  /* 0x0000000567367220 */ /* 0x080fe20000410000 */
[----:B------:R-:W2:Y:S01]  /*63b0*/  LDC R24, c[0x0][0xc38] ;  /* 0x00030e00ff187b82 */ /* 0x000ea20000000800 */
[-C--:B------:R-:W-:Y:S01]  /*63c0*/  FMUL.FTZ R57, R102, R5.reuse ;  /* 0x0000000566397220 */ /* 0x080fe20000410000 */
[-C--:B------:R-:W-:Y:S01]  /*63d0*/  FMUL.FTZ R56, R107, R5.reuse ;  /* 0x000000056b387220 */ /* 0x080fe20000410000 */
[-C--:B------:R-:W-:Y:S01]  /*63e0*/  FMUL.FTZ R59, R106, R5.reuse ;  /* 0x000000056a3b7220 */ /* 0x080fe20000410000 */
[-C--:B------:R-:W-:Y:S01]  /*63f0*/  FMUL.FTZ R58, R111, R5.reuse ;  /* 0x000000056f3a7220 */ /* 0x080fe20000410000 */
[-C--:B------:R-:W-:Y:S01]  /*6400*/  FMUL.FTZ R61, R110, R5.reuse ;  /* 0x000000056e3d7220 */ /* 0x080fe20000410000 */
[-C--:B------:R-:W-:Y:S01]  /*6410*/  FMUL.FTZ R60, R115, R5.reuse ;  /* 0x00000005733c7220 */ /* 0x080fe20000410000 */
[-C--:B------:R-:W-:Y:S01]  /*6420*/  FMUL.FTZ R63, R114, R5.reuse ;  /* 0x00000005723f7220 */ /* 0x080fe20000410000 */
[----:B0-----:R-:W-:Y:S01]  /*6430*/  ISETP.NE.AND P1, PT, R45, 0x1, PT ;  /* 0x000000012d00780c */ /* 0x001fe20003f25270 */
[----:B------:R-:W0:Y:S01]  /*6440*/  LDC.64 R38, c[0x0][0xb98] ;  /* 0x0002e600ff267b82 */ /* 0x000e220000000a00 */
[-C--:B------:R-:W-:Y:S01]  /*6450*/  FMUL.FTZ R62, R119, R5.reuse ;  /* 0x00000005773e7220 */ /* 0x080fe20000410000 */
[----:B------:R-:W-:Y:S01]  /*6460*/  FMUL.FTZ R65, R118, R5 ;  /* 0x0000000576417220 */ /* 0x000fe20000410000 */
[-C--:B------:R-:W-:Y:S01]  /*6470*/  FMUL.FTZ R40, R89, R37.reuse ;  /* 0x0000002559287220 */ /* 0x080fe20000410000 */
[-C--:B------:R-:W-:Y:S01]  /*6480*/  FMUL.FTZ R43, R88, R37.reuse ;  /* 0x00000025582b7220 */ /* 0x080fe20000410000 */
[-C--:B------:R-:W-:Y:S01]  /*6490*/  FMUL.FTZ R41, R93, R37.reuse ;  /* 0x000000255d297220 */ /* 0x080fe20000410000 */
[-C--:B------:R-:W-:Y:S01]  /*64a0*/  FMUL.FTZ R42, R92, R37.reuse ;  /* 0x000000255c2a7220 */ /* 0x080fe20000410000 */
[----:B------:R-:W-:Y:S01]  /*64b0*/  UMOV UR6, UR44 ;  /* 0x0000002c00067c82 */ /* 0x000fe20008000000 */
[----:B-1----:R-:W-:Y:S01]  /*64c0*/  UMOV UR7, UR5 ;  /* 0x0000000500077c82 */ /* 0x002fe20008000000 */
[----:B------:R-:W-:Y:S01]  /*64d0*/  UIADD3 UR5, -UR45, URZ, URZ ;  /* 0x0000003f2d057290 */ /* 0x000fe2000fffe13f */
[----:B------:R-:W-:Y:S01]  /*64e0*/  MOV R29, UR7 ;  /* 0x00000007001d7c02 */ /* 0x000fe20008000f00 */
[----:B------:R-:W-:Y:S01]  /*64f0*/  IMAD.U32 R28, RZ, RZ, UR6 ;  /* 0x00000006ff1c7e24 */ /* 0x000fe2000f8e00ff */
[----:B------:R-:W-:Y:S01]  /*6500*/  SYNCS.ARRIVE.TRANS64.RED.A1T0 RZ, [UR4], RZ ;  /* 0x000000ffffff79a7 */ /* 0x000fe20008100404 */
[----:B------:R-:W-:Y:S01]  /*6510*/  UIMAD UR10, UR10, UR5, UR43 ;  /* 0x000000050a0a72a4 */ /* 0x000fe2000f8e022b */
[----:B------:R-:W-:Y:S01]  /*6520*/  FMUL.FTZ R12, R101, R37 ;  /* 0x00000025650c7220 */ /* 0x000fe20000410000 */
[----:B------:R-:W-:-:S04]  /*6530*/  IMAD.WIDE R10, R152, 0x2, R28 ;  /* 0x00000002980a7825 */ /* 0x000fc800078e021c */
[-C--:B------:R-:W-:Y:S01]  /*6540*/  FMUL.FTZ R35, R100, R37.reuse ;  /* 0x0000002564237220 */ /* 0x080fe20000410000 */
[----:B------:R-:W-:Y:S01]  /*6550*/  USHF.R.S32.HI UR11, URZ, 0x1f, UR10 ;  /* 0x0000001f3f0b7899 */ /* 0x000fe2000801140a */
[----:B------:R-:W-:Y:S01]  /*6560*/  FMUL.FTZ R15, R97, R37 ;  /* 0x00000025610f7220 */ /* 0x000fe20000410000 */
[----:B--2---:R-:W-:Y:S01]  /*6570*/  IMAD R47, R24, R47, UR46 ;  /* 0x0000002e182f7e24 */ /* 0x004fe2000f8e022f */
[----:B------:R-:W1:Y:S01]  /*6580*/  @P1 LDC R20, c[0x0][0xbec] ;  /* 0x0002fb00ff141b82 */ /* 0x000e620000000800 */
[----:B------:R-:W-:Y:S01]  /*6590*/  IADD3 R27, P0, R10, 0x60, RZ ;  /* 0x000000600a1b7810 */ /* 0x000fe20007f1e0ff */
[----:B------:R-:W-:Y:S01]  /*65a0*/  UIMAD UR5, UR11, UR8, URZ ;  /* 0x000000080b0572a4 */ /* 0x000fe2000f8e023f */
[----:B------:R-:W-:Y:S01]  /*65b0*/  IMAD R73, R47, 0xc0, R23 ;  /* 0x000000c02f497824 */ /* 0x000fe200078e0217 */
[----:B------:R-:W-:Y:S01]  /*65c0*/  UIMAD.WIDE.U32 UR6, UR10, UR8, URZ ;  /* 0x000000080a0672a5 */ /* 0x000fe2000f8e003f */
[----:B------:R-:W-:Y:S01]  /*65d0*/  LOP3.LUT R6, R27, 0x380, RZ, 0xc0, !PT ;  /* 0x000003801b067812 */ /* 0x000fe200078ec0ff */
[----:B------:R-:W-:Y:S01]  /*65e0*/  UIMAD UR5, UR10, UR9, UR5 ;  /* 0x000000090a0572a4 */ /* 0x000fe2000f8e0205 */
[----:B------:R-:W-:Y:S01]  /*65f0*/  IMAD.WIDE R28, R7, 0x2, R28 ;  /* 0x00000002071c7825 */ /* 0x000fe200078e021c */
[----:B------:R-:W2:Y:S01]  /*6600*/  @P1 LDC R69, c[0x0][0xbf0] ;  /* 0x0002fc00ff451b82 */ /* 0x000ea20000000800 */
[----:B------:R-:W-:Y:S01]  /*6610*/  SHF.R.U64 R6, R6, 0x3, RZ ;  /* 0x0000000306067819 */ /* 0x000fe200000012ff */
[----:B------:R-:W-:Y:S01]  /*6620*/  UIADD3 UR5, UR7, UR5, URZ ;  /* 0x0000000507057290 */ /* 0x000fe2000fffe03f */
[----:B------:R-:W-:Y:S01]  /*6630*/  IADD3 R25, P2, R10, 0x40, RZ ;  /* 0x000000400a197810 */ /* 0x000fe20007f5e0ff */
[----:B------:R-:W-:Y:S01]  /*6640*/  IMAD.X R9, RZ, RZ, R11, P0 ;  /* 0x000000ffff097224 */ /* 0x000fe200000e060b */
[----:B------:R-:W-:Y:S01]  /*6650*/  LOP3.LUT R8, R6, R27, RZ, 0x3c, !PT ;  /* 0x0000001b06087212 */ /* 0x000fe200078e3cff */
[----:B------:R-:W-:Y:S01]  /*6660*/  IMAD.MOV.U32 R67, RZ, RZ, R73 ;  /* 0x000000ffff437224 */ /* 0x000fe200078e0049 */
[----:B------:R-:W-:Y:S01]  /*6670*/  IADD3 R27, P0, R28, 0x1800, RZ ;  /* 0x000018001c1b7810 */ /* 0x000fe20007f1e0ff */
[----:B------:R-:W-:Y:S01]  /*6680*/  IMAD.U32 R49, RZ, RZ, UR7 ;  /* 0x00000007ff317e24 */ /* 0x000fe2000f8e00ff */
[----:B------:R-:W-:Y:S01]  /*6690*/  LOP3.LUT R4, R25, 0x380, RZ, 0xc0, !PT ;  /* 0x0000038019047812 */ /* 0x000fe200078ec0ff */
[----:B------:R-:W-:Y:S01]  /*66a0*/  USHF.R.S32.HI UR7, URZ, 0x1f, UR45 ;  /* 0x0000001f3f077899 */ /* 0x000fe2000801142d */
[----:B------:R-:W-:Y:S01]  /*66b0*/  MOV R49, UR5 ;  /* 0x0000000500317c02 */ /* 0x000fe20008000f00 */
[----:B------:R-:W-:Y:S01]  /*66c0*/  IMAD.U32 R48, RZ, RZ, UR6 ;  /* 0x00000006ff307e24 */ /* 0x000fe2000f8e00ff */
[----:B------:R-:W-:Y:S01]  /*66d0*/  LOP3.LUT R26, R27, 0x380, RZ, 0xc0, !PT ;  /* 0x000003801b1a7812 */ /* 0x000fe200078ec0ff */
[----:B------:R-:W-:Y:S01]  /*66e0*/  IMAD.X R7, RZ, RZ, R11, P2 ;  /* 0x000000ffff077224 */ /* 0x000fe200010e060b */
[----:B------:R-:W-:Y:S01]  /*66f0*/  SHF.R.U64 R4, R4, 0x3, RZ ;  /* 0x0000000304047819 */ /* 0x000fe200000012ff */
[----:B-1----:R-:W-:Y:S01]  /*6700*/  @P1 IMAD.HI.U32 R20, R73, R20, RZ ;  /* 0x0000001449141227 */ /* 0x002fe200078e00ff */
[----:B------:R-:W-:Y:S01]  /*6710*/  IADD3 R21, P3, R10, 0x20, RZ ;  /* 0x000000200a157810 */ /* 0x000fe20007f7e0ff */
[----:B------:R-:W-:Y:S01]  /*6720*/  ULDC.64 UR8, c[0x0][0xb88] ;  /* 0x0002e20000087ab9 */ /* 0x000fe20000000a00 */
[----:B------:R-:W-:Y:S01]  /*6730*/  SHF.R.U64 R26, R26, 0x3, RZ ;  /* 0x000000031a1a7819 */ /* 0x000fe200000012ff */
[----:B0-----:R-:W-:Y:S01]  /*6740*/  IMAD.WIDE.U32 R48, R38, UR45, R48 ;  /* 0x0000002d26307c25 */ /* 0x001fe2000f8e0030 */
[----:B------:R-:W-:Y:S01]  /*6750*/  LOP3.LUT R6, R4, R25, RZ, 0x3c, !PT ;  /* 0x0000001904067212 */ /* 0x000fe200078e3cff */
[----:B------:R-:W-:Y:S01]  /*6760*/  ULDC UR5, c[0x0][0xa88] ;  /* 0x0002a20000057ab9 */ /* 0x000fe20000000800 */
[----:B------:R-:W-:Y:S01]  /*6770*/  LOP3.LUT R4, R21, 0x380, RZ, 0xc0, !PT ;  /* 0x0000038015047812 */ /* 0x000fe200078ec0ff */
[----:B------:R-:W-:Y:S01]  /*6780*/  IMAD R64, R38, UR7, RZ ;  /* 0x0000000726407c24 */ /* 0x000fe2000f8e02ff */
[----:B--2---:R-:W-:Y:S01]  /*6790*/  @P1 SHF.R.U32.HI R67, RZ, R69, R20 ;  /* 0x00000045ff431219 */ /* 0x004fe20000011614 */
[----:B------:R-:W-:Y:S01]  /*67a0*/  FMUL.FTZ R36, R96, R37 ;  /* 0x0000002560247220 */ /* 0x000fe20000410000 */
[----:B------:R-:W-:Y:S01]  /*67b0*/  LOP3.LUT R5, R10, 0x380, RZ, 0xc0, !PT ;  /* 0x000003800a057812 */ /* 0x000fe200078ec0ff */
[----:B------:R-:W-:Y:S01]  /*67c0*/  IMAD R64, R39, UR45, R64 ;  /* 0x0000002d27407c24 */ /* 0x000fe2000f8e0240 */
[----:B------:R-:W-:Y:S01]  /*67d0*/  LOP3.LUT R26, R26, R27, RZ, 0x3c, !PT ;  /* 0x0000001b1a1a7212 */ /* 0x000fe200078e3cff */
[----:B------:R-:W-:Y:S01]  /*67e0*/  IMAD.MOV R66, RZ, RZ, -R67 ;  /* 0x000000ffff427224 */ /* 0x000fe200078e0a43 */
[----:B------:R-:W-:Y:S01]  /*67f0*/  SHF.R.U64 R4, R4, 0x3, RZ ;  /* 0x0000000304047819 */ /* 0x000fe200000012ff */
[----:B------:R-:W-:Y:S01]  /*6800*/  IMAD.X R27, RZ, RZ, R29, P0 ;  /* 0x000000ffff1b7224 */ /* 0x000fe200000e061d */
[----:B------:R-:W-:Y:S01]  /*6810*/  IADD3 R38, P0, R67, R48, RZ ;  /* 0x0000003043267210 */ /* 0x000fe20007f1e0ff */
[----:B------:R-:W-:Y:S01]  /*6820*/  IMAD R69, R45, R66, R73 ;  /* 0x000000422d457224 */ /* 0x000fe200078e0249 */
[----:B------:R-:W-:Y:S01]  /*6830*/  SHF.R.U64 R5, R5, 0x3, RZ ;  /* 0x0000000305057819 */ /* 0x000fe200000012ff */
[-C--:B------:R-:W-:Y:S01]  /*6840*/  FMUL.FTZ R13, R105, R37.reuse ;  /* 0x00000025690d7220 */ /* 0x080fe20000410000 */
[----:B------:R-:W-:Y:S01]  /*6850*/  SHF.R.S32.HI R39, RZ, 0x1f, R67 ;  /* 0x0000001fff277819 */ /* 0x000fe20000011443 */
[-C--:B------:R-:W-:Y:S01]  /*6860*/  FMUL.FTZ R34, R104, R37.reuse ;  /* 0x0000002568227220 */ /* 0x080fe20000410000 */
[----:B------:R-:W-:Y:S01]  /*6870*/  SHF.R.S32.HI R48, RZ, 0x1f, R69 ;  /* 0x0000001fff307819 */ /* 0x000fe20000011445 */
[-C--:B------:R-:W-:Y:S01]  /*6880*/  FMUL.FTZ R14, R109, R37.reuse ;  /* 0x000000256d0e7220 */ /* 0x080fe20000410000 */
[----:B------:R-:W-:Y:S01]  /*6890*/  IADD3 R25, P2, R28, 0x3000, RZ ;  /* 0x000030001c197810 */ /* 0x000fe20007f5e0ff */
[----:B------:R-:W-:Y:S01]  /*68a0*/  FMUL.FTZ R33, R108, R37 ;  /* 0x000000256c217220 */ /* 0x000fe20000410000 */
[----:B------:R-:W-:Y:S01]  /*68b0*/  LOP3.LUT R4, R4, R21, RZ, 0x3c, !PT ;  /* 0x0000001504047212 */ /* 0x000fe200078e3cff */
[----:B------:R-:W-:Y:S01]  /*68c0*/  IMAD R48, R48, UR8, RZ ;  /* 0x0000000830307c24 */ /* 0x000fe2000f8e02ff */
[----:B------:R-:W-:Y:S01]  /*68d0*/  LOP3.LUT R10, R5, R10, RZ, 0x3c, !PT ;  /* 0x0000000a050a7212 */ /* 0x000fe200078e3cff */
[-C--:B------:R-:W-:Y:S01]  /*68e0*/  FMUL.FTZ R31, R113, R37.reuse ;  /* 0x00000025711f7220 */ /* 0x080fe20000410000 */
[----:B------:R-:W-:Y:S01]  /*68f0*/  LOP3.LUT R21, R28, 0x380, RZ, 0xc0, !PT ;  /* 0x000003801c157812 */ /* 0x000fe200078ec0ff */
[----:B------:R-:W-:Y:S01]  /*6900*/  FMUL.FTZ R32, R112, R37 ;  /* 0x0000002570207220 */ /* 0x000fe20000410000 */
[----:B------:R-:W-:Y:S01]  /*6910*/  IADD3.X R39, R39, R49, R64, P0, !PT ;  /* 0x0000003127277210 */ /* 0x000fe200007fe440 */
[----:B------:R-:W-:Y:S01]  /*6920*/  IMAD R64, R45, UR5, RZ ;  /* 0x000000052d407c24 */ /* 0x000fe2000f8e02ff */
[----:B------:R-:W-:Y:S01]  /*6930*/  LOP3.LUT R24, R25, 0x380, RZ, 0xc0, !PT ;  /* 0x0000038019187812 */ /* 0x000fe200078ec0ff */
[----:B------:R-:W-:Y:S01]  /*6940*/  FMUL.FTZ R30, R117, R37 ;  /* 0x00000025751e7220 */ /* 0x000fe20000410000 */
[----:B------:R-:W-:Y:S01]  /*6950*/  IADD3.X R5, RZ, R11, RZ, P3, !PT ;  /* 0x0000000bff057210 */ /* 0x000fe20001ffe4ff */
[----:B------:R-:W-:Y:S01]  /*6960*/  FMUL.FTZ R37, R116, R37 ;  /* 0x0000002574257220 */ /* 0x000fe20000410000 */
[----:B------:R-:W-:-:S02]  /*6970*/  SHF.R.U64 R21, R21, 0x3, RZ ;  /* 0x0000000315157819 */ /* 0x000fc400000012ff */
[----:B------:R-:W-:Y:S01]  /*6980*/  MOV R70, R10 ;  /* 0x0000000a00467202 */ /* 0x000fe20000000f00 */
[C---:B------:R-:W-:Y:S01]  /*6990*/  IMAD R11, R69.reuse, UR9, R48 ;  /* 0x00000009450b7c24 */ /* 0x040fe2000f8e0230 */
[----:B------:R-:W-:Y:S01]  /*69a0*/  MOV R67, R6 ;  /* 0x0000000600437202 */ /* 0x000fe20000000f00 */
[----:B------:R-:W-:Y:S01]  /*69b0*/  IMAD.WIDE.U32 R6, R69, UR8, R38 ;  /* 0x0000000845067c25 */ /* 0x000fe2000f8e0026 */
[----:B------:R-:W-:Y:S01]  /*69c0*/  IADD3 R71, P3, R28, 0x4800, RZ ;  /* 0x000048001c477810 */ /* 0x000fe20007f7e0ff */
[----:B------:R-:W-:Y:S01]  /*69d0*/  ULDC.64 UR8, c[0x0][0xb50] ;  /* 0x0002d40000087ab9 */ /* 0x000fe20000000a00 */
[----:B------:R-:W-:Y:S01]  /*69e0*/  SHF.R.U64 R24, R24, 0x3, RZ ;  /* 0x0000000318187819 */ /* 0x000fe200000012ff */
[----:B------:R-:W-:Y:S01]  /*69f0*/  IMAD R39, R47, 0xc0, R22 ;  /* 0x000000c02f277824 */ /* 0x000fe200078e0216 */
[----:B------:R-:W-:Y:S01]  /*6a00*/  LOP3.LUT R28, R21, R28, RZ, 0x3c, !PT ;  /* 0x0000001c151c7212 */ /* 0x000fe200078e3cff */
[----:B------:R-:W-:Y:S01]  /*6a10*/  IMAD.IADD R7, R7, 0x1, R11 ;  /* 0x0000000107077824 */ /* 0x000fe200078e020b */
[----:B------:R-:W-:-:S02]  /*6a20*/  IADD3.X R21, RZ, R29, RZ, P3, !PT ;  /* 0x0000001dff157210 */ /* 0x000fc40001ffe4ff */
[----:B------:R-:W-:Y:S01]  /*6a30*/  MOV R66, R8 ;  /* 0x0000000800427202 */ /* 0x000fe20000000f00 */
[----:B------:R-:W-:Y:S01]  /*6a40*/  VIADD R9, R39, 0x8 ;  /* 0x0000000827097836 */ /* 0x000fe20000000000 */
[----:B------:R-:W-:Y:S02]  /*6a50*/  LOP3.LUT P0, RZ, R17, 0x3, RZ, 0xc0, !PT ;  /* 0x0000000311ff7812 */ /* 0x000fe4000780c0ff */
[----:B------:R-:W-:Y:S02]  /*6a60*/  LEA R38, P3, R6, UR8, 0x2 ;  /* 0x0000000806267c11 */ /* 0x000fe4000f8610ff */
[----:B------:R-:W-:Y:S01]  /*6a70*/  LOP3.LUT R24, R24, R25, RZ, 0x3c, !PT ;  /* 0x0000001918187212 */ /* 0x000fe200078e3cff */
[----:B------:R-:W-:Y:S01]  /*6a80*/  IMAD.X R25, RZ, RZ, R29, P2 ;  /* 0x000000ffff197224 */ /* 0x000fe200010e061d */
[----:B------:R-:W-:Y:S01]  /*6a90*/  ISETP.GE.OR P2, PT, R39, R64, P0 ;  /* 0x000000402700720c */ /* 0x000fe20000746670 */
[----:B------:R-:W-:Y:S01]  /*6aa0*/  SHFL.IDX PT, R48, R38, RZ, 0x1c1f ;  /* 0x001c1fff26307589 */ /* 0x000fe200000e0000 */
[----:B------:R-:W-:-:S02]  /*6ab0*/  MOV R68, R4 ;  /* 0x0000000400447202 */ /* 0x000fc40000000f00 */
[----:B------:R-:W-:Y:S01]  /*6ac0*/  LEA.HI.X R39, R6, UR9, R7, 0x2, P3 ;  /* 0x0000000906277c11 */ /* 0x000fe200098f1407 */
[----:B------:R-:W-:Y:S01]  /*6ad0*/  ULDC.64 UR8, c[0x0][0xae8] ;  /* 0x0002ba0000087ab9 */ /* 0x000fe20000000a00 */
[----:B------:R-:W-:Y:S02]  /*6ae0*/  ISETP.GE.OR P0, PT, R9, R64, P0 ;  /* 0x000000400900720c */ /* 0x000fe40000706670 */
[----:B------:R-:W-:Y:S01]  /*6af0*/  F2FP.BF16.F32.PACK_AB R4, R40, R43 ;  /* 0x0000002b2804723e */ /* 0x000fe200000010ff */
[----:B------:R-:W0:Y:S01]  /*6b00*/  SHFL.IDX PT, R49, R39, RZ, 0x1c1f ;  /* 0x001c1fff27317589 */ /* 0x000e2200000e0000 */
[----:B------:R-:W-:Y:S02]  /*6b10*/  F2FP.BF16.F32.PACK_AB R5, R46, R51 ;  /* 0x000000332e05723e */ /* 0x000fe400000010ff */
[----:B------:R-:W-:Y:S01]  /*6b20*/  F2FP.BF16.F32.PACK_AB R6, R41, R42 ;  /* 0x0000002a2906723e */ /* 0x000fe200000010ff */
[----:B------:R-:W-:Y:S01]  /*6b30*/  BAR.SYNC.DEFER_BLOCKING 0x1, 0x180 ;  /* 0x0046000000007b1d */ /* 0x000fe20000010000 */
[----:B------:R-:W-:-:S02]  /*6b40*/  F2FP.BF16.F32.PACK_AB R7, R50, R53 ;  /* 0x000000353207723e */ /* 0x000fc400000010ff */
[----:B------:R-:W-:Y:S02]  /*6b50*/  F2FP.BF16.F32.PACK_AB R10, R12, R35 ;  /* 0x000000230c0a723e */ /* 0x000fe400000010ff */
[----:B------:R-:W-:Y:S02]  /*6b60*/  F2FP.BF16.F32.PACK_AB R8, R15, R36 ;  /* 0x000000240f08723e */ /* 0x000fe400000010ff */
[----:B------:R-:W-:Y:S01]  /*6b70*/  F2FP.BF16.F32.PACK_AB R9, R52, R55 ;  /* 0x000000373409723e */ /* 0x000fe200000010ff */
[----:B------:R-:W-:Y:S01]  /*6b80*/  SHFL.IDX PT, R50, R38, 0x1, 0x1c1f ;  /* 0x003c1f0026327f89 */ /* 0x000fe200000e0000 */
[----:B------:R-:W-:Y:S02]  /*6b90*/  F2FP.BF16.F32.PACK_AB R11, R54, R57 ;  /* 0x00000039360b723e */ /* 0x000fe400000010ff */
[----:B------:R-:W-:Y:S01]  /*6ba0*/  F2FP.BF16.F32.PACK_AB R12, R13, R34 ;  /* 0x000000220d0c723e */ /* 0x000fe200000010ff */
[----:B------:R-:W1:Y:S01]  /*6bb0*/  SHFL.IDX PT, R51, R39, 0x1, 0x1c1f ;  /* 0x003c1f0027337f89 */ /* 0x000e6200000e0000 */
[----:B------:R-:W-:-:S02]  /*6bc0*/  F2FP.BF16.F32.PACK_AB R13, R56, R59 ;  /* 0x0000003b380d723e */ /* 0x000fc400000010ff */
[----:B------:R-:W-:Y:S02]  /*6bd0*/  F2FP.BF16.F32.PACK_AB R14, R14, R33 ;  /* 0x000000210e0e723e */ /* 0x000fe400000010ff */
[----:B------:R-:W-:Y:S02]  /*6be0*/  F2FP.BF16.F32.PACK_AB R15, R58, R61 ;  /* 0x0000003d3a0f723e */ /* 0x000fe400000010ff */
[----:B------:R-:W-:Y:S02]  /*6bf0*/  F2FP.BF16.F32.PACK_AB R52, R31, R32 ;  /* 0x000000201f34723e */ /* 0x000fe400000010ff */
[----:B------:R-:W-:Y:S02]  /*6c00*/  F2FP.BF16.F32.PACK_AB R53, R60, R63 ;  /* 0x0000003f3c35723e */ /* 0x000fe400000010ff */
[----:B------:R-:W-:Y:S01]  /*6c10*/  F2FP.BF16.F32.PACK_AB R54, R30, R37 ;  /* 0x000000251e36723e */ /* 0x000fe200000010ff */
[----:B------:R2:W-:Y:S01]  /*6c20*/  STSM.16.M88.4 [R70], R4 ;  /* 0x0000000446007844 */ /* 0x0005e20000000200 */
[----:B------:R-:W-:-:S02]  /*6c30*/  F2FP.BF16.F32.PACK_AB R55, R62, R65 ;  /* 0x000000413e37723e */ /* 0x000fc400000010ff */
[----:B------:R-:W-:Y:S01]  /*6c40*/  LOP3.LUT R20, R71, 0x380, RZ, 0xc0, !PT ;  /* 0x0000038047147812 */ /* 0x000fe200078ec0ff */
[----:B------:R3:W-:Y:S03]  /*6c50*/  STSM.16.M88.4 [R68], R8 ;  /* 0x0000000844007844 */ /* 0x0007e60000000200 */
[----:B------:R-:W-:Y:S01]  /*6c60*/  SHF.R.U64 R20, R20, 0x3, RZ ;  /* 0x0000000314147819 */ /* 0x000fe200000012ff */
[----:B------:R-:W-:Y:S03]  /*6c70*/  STSM.16.M88.4 [R67], R12 ;  /* 0x0000000c43007844 */ /* 0x000fe60000000200 */
[----:B------:R-:W-:Y:S01]  /*6c80*/  LOP3.LUT R20, R20, R71, RZ, 0x3c, !PT ;  /* 0x0000004714147212 */ /* 0x000fe200078e3cff */
[----:B------:R-:W-:Y:S01]  /*6c90*/  STSM.16.M88.4 [R66], R52 ;  /* 0x0000003442007844 */ /* 0x000fe20000000200 */
[----:B------:R-:W-:Y:S08]  /*6ca0*/  BAR.SYNC.DEFER_BLOCKING 0x1, 0x180 ;  /* 0x0046000000007b1d */ /* 0x000ff00000010000 */
[----:B--2---:R-:W2:Y:S08]  /*6cb0*/  @P1 LDC R5, c[0x0][0xbec] ;  /* 0x0002fb00ff051b82 */ /* 0x004eb00000000800 */
[----:B---3--:R-:W3:Y:S01]  /*6cc0*/  @P1 LDC R9, c[0x0][0xbf0] ;  /* 0x0002fc00ff091b82 */ /* 0x008ee20000000800 */
[----:B------:R-:W-:Y:S01]  /*6cd0*/  IMAD R4, R2, 0x30, R16 ;  /* 0x0000003002047824 */ /* 0x000fe200078e0210 */
[----:B------:R-:W-:-:S06]  /*6ce0*/  UIMAD UR6, UR11, UR8, URZ ;  /* 0x000000080b0672a4 */ /* 0x000fcc000f8e023f */
[----:B------:R-:W4:Y:S01]  /*6cf0*/  LDC.64 R6, c[0x0][0xae0] ;  /* 0x0002b800ff067b82 */ /* 0x000f220000000a00 */
[----:B0-----:R-:W-:Y:S04]  /*6d00*/  @!P2 ST.E desc[UR50][R48.64], R44 ;  /* 0x0000002c3000a985 */ /* 0x001fe8000c101932 */
[----:B-1----:R2:W-:Y:S04]  /*6d10*/  @!P0 ST.E desc[UR50][R50.64], R0 ;  /* 0x0000000032008985 */ /* 0x0025e8000c101932 */
[----:B------:R-:W5:Y:S04]  /*6d20*/  LD.E.128 R28, desc[UR50][R28.64] ;  /* 0x000000321c1c7980 */ /* 0x000f68000c101d00 */
[----:B------:R-:W5:Y:S04]  /*6d30*/  LD.E.128 R32, desc[UR50][R26.64] ;  /* 0x000000321a207980 */ /* 0x000f68000c101d00 */
[----:B------:R-:W5:Y:S04]  /*6d40*/  LD.E.128 R36, desc[UR50][R24.64] ;  /* 0x0000003218247980 */ /* 0x000f68000c101d00 */
[----:B------:R0:W5:Y:S01]  /*6d50*/  LD.E.128 R40, desc[UR50][R20.64] ;  /* 0x0000003214287980 */ /* 0x000162000c101d00 */
[C---:B------:R-:W-:Y:S01]  /*6d60*/  IMAD R8, R47.reuse, 0xc0, R4 ;  /* 0x000000c02f087824 */ /* 0x040fe200078e0204 */
[----:B------:R-:W-:Y:S01]  /*6d70*/  UIMAD.WIDE.U32 UR4, UR10, UR8, URZ ;  /* 0x000000080a0472a5 */ /* 0x000fe2000f8e003f */
[----:B------:R-:W-:Y:S01]  /*6d80*/  IMAD R47, R47, 0xc0, R16 ;  /* 0x000000c02f2f7824 */ /* 0x000fe200078e0210 */
[----:B------:R-:W-:Y:S01]  /*6d90*/  UIMAD UR6, UR10, UR9, UR6 ;  /* 0x000000090a0672a4 */ /* 0x000fe2000f8e0206 */
[----:B--2---:R-:W-:Y:S01]  /*6da0*/  @P1 IMAD.HI.U32 R0, R8, R5, RZ ;  /* 0x0000000508001227 */ /* 0x004fe200078e00ff */
[----:B------:R-:W-:Y:S01]  /*6db0*/  MOV R4, R8 ;  /* 0x0000000800047202 */ /* 0x000fe20000000f00 */
[----:B------:R-:W-:Y:S01]  /*6dc0*/  ULDC.64 UR8, c[0x0][0xaf0] ;  /* 0x0002bc0000087ab9 */ /* 0x000fe20000000a00 */
[----:B------:R-:W-:Y:S01]  /*6dd0*/  UIADD3 UR5, UR5, UR6, URZ ;  /* 0x0000000605057290 */ /* 0x000fe2000fffe03f */
[----:B------:R-:W-:Y:S01]  /*6de0*/  @!PT LDS RZ, [RZ] ;  /* 0x00000000fffff984 */ /* 0x000fe20000000800 */
[----:B------:R-:W-:Y:S01]  /*6df0*/  @!PT LDS RZ, [RZ] ;  /* 0x00000000fffff984 */ /* 0x000fe20000000800 */
[----:B------:R-:W-:Y:S01]  /*6e00*/  @!PT LDS RZ, [RZ] ;  /* 0x00000000fffff984 */ /* 0x000fe20000000800 */
[----:B------:R-:W-:Y:S01]  /*6e10*/  @!PT LDS RZ, [RZ] ;  /* 0x00000000fffff984 */ /* 0x000fe20000000800 */
[----:B------:R1:W-:Y:S06]  /*6e20*/  MEMBAR.ALL.CTA ;  /* 0x0000000000007992 */ /* 0x0003ec0000008000 */
[----:B-1----:R-:W1:Y:S01]  /*6e30*/  FENCE.VIEW.ASYNC.S ;  /* 0x00000000000073c6 */ /* 0x002e620000000000 */
[----:B---3--:R-:W-:Y:S01]  /*6e40*/  @P1 SHF.R.U32.HI R4, RZ, R9, R0 ;  /* 0x00000009ff041219 */ /* 0x008fe20000011600 */
[----:B------:R-:W-:Y:S01]  /*6e50*/  UIMAD UR6, UR7, UR8, URZ ;  /* 0x00000008070672a4 */ /* 0x000fe2000f8e023f */
[C---:B------:R-:W-:Y:S01]  /*6e60*/  IADD3 R13, R47.reuse, 0x30, RZ ;  /* 0x000000302f0d7810 */ /* 0x040fe20007ffe0ff */
[----:B------:R-:W-:Y:S01]  /*6e70*/  UIMAD.WIDE.U32 UR4, UR45, UR8, UR4 ;  /* 0x000000082d0472a5 */ /* 0x000fe2000f8e0004 */
[--C-:B------:R-:W-:Y:S01]  /*6e80*/  SHF.R.S32.HI R5, RZ, 0x1f, R4.reuse ;  /* 0x0000001fff057819 */ /* 0x100fe20000011404 */
[----:B------:R-:W-:Y:S01]  /*6e90*/  UIMAD UR6, UR45, UR9, UR6 ;  /* 0x000000092d0672a4 */ /* 0x000fe2000f8e0206 */
[----:B------:R-:W-:Y:S01]  /*6ea0*/  IMAD.MOV R0, RZ, RZ, -R4 ;  /* 0x000000ffff007224 */ /* 0x000fe200078e0a04 */
[----:B------:R-:W-:Y:S01]  /*6eb0*/  UIADD3 UR44, UR44, 0x16820, URZ ;  /* 0x000168202c2c7890 */ /* 0x000fe2000fffe03f */
[----:B------:R-:W-:Y:S01]  /*6ec0*/  VIADD R15, R47, 0x60 ;  /* 0x000000602f0f7836 */ /* 0x000fe20000000000 */
[----:B------:R-:W-:Y:S01]  /*6ed0*/  UIADD3 UR5, UR5, UR6, URZ ;  /* 0x0000000605057290 */ /* 0x000fe2000fffe03f */
[----:B------:R-:W-:Y:S01]  /*6ee0*/  IMAD R45, R45, R0, R8 ;  /* 0x000000002d2d7224 */ /* 0x000fe200078e0208 */
[----:B------:R-:W-:Y:S01]  /*6ef0*/  UPRMT UR44, URZ, 0x654, UR44 ;  /* 0x000006543f2c7896 */ /* 0x000fe2000800002c */
[-C--:B----4-:R-:W-:Y:S01]  /*6f00*/  IMAD R5, R5, R6.reuse, RZ ;  /* 0x0000000605057224 */ /* 0x090fe200078e02ff */
[----:B------:R-:W-:Y:S01]  /*6f10*/  UIADD3 UR38, UR38, 0x1, URZ ;  /* 0x0000000126267890 */ /* 0x000fe2000fffe03f */
[----:B0-----:R-:W-:Y:S01]  /*6f20*/  VIADD R21, R47, 0x90 ;  /* 0x000000902f157836 */ /* 0x001fe20000000000 */
[----:B------:R-:W-:Y:S01]  /*6f30*/  SHF.R.S32.HI R0, RZ, 0x1f, R45 ;  /* 0x0000001fff007819 */ /* 0x000fe2000001142d */
[C---:B------:R-:W-:Y:S01]  /*6f40*/  IMAD R7, R4.reuse, R7, R5 ;  /* 0x0000000704077224 */ /* 0x040fe200078e0205 */
[----:B------:R-:W-:Y:S01]  /*6f50*/  UISETP.NE.AND UP0, UPT, UR38, 0x2, UPT ;  /* 0x000000022600788c */ /* 0x000fe2000bf05270 */
[----:B------:R-:W-:Y:S01]  /*6f60*/  IMAD.WIDE.U32 R4, R4, R6, UR4 ;  /* 0x0000000404047e25 */ /* 0x000fe2000f8e0006 */
[----:B------:R-:W-:Y:S01]  /*6f70*/  ULDC.64 UR4, c[0x0][0xad8] ;  /* 0x0002b60000047ab9 */ /* 0x000fe20000000a00 */
[----:B------:R-:W-:-:S02]  /*6f80*/  UIADD3 UR36, UR36, 0x1, URZ ;  /* 0x0000000124247890 */ /* 0x000fc4000fffe03f */
[----:B------:R-:W-:Y:S01]  /*6f90*/  IMAD.IADD R5, R5, 0x1, R7 ;  /* 0x0000000105057824 */ /* 0x000fe200078e0207 */
[----:B-1----:R-:W-:Y:S01]  /*6fa0*/  SYNCS.ARRIVE.TRANS64.RED.A1T0 RZ, [UR44], RZ ;  /* 0x000000ffffff79a7 */ /* 0x002fe2000810042c */
[----:B------:R-:W-:Y:S01]  /*6fb0*/  IMAD R0, R0, UR4, RZ ;  /* 0x0000000400007c24 */ /* 0x000fe2000f8e02ff */
[----:B------:R-:W-:Y:S01]  /*6fc0*/  USEL UR38, UR38, URZ, UP0 ;  /* 0x0000003f26267287 */ /* 0x000fe20008000000 */
[----:B------:R-:W-:-:S04]  /*6fd0*/  IMAD.WIDE.U32 R4, R45, UR4, R4 ;  /* 0x000000042d047c25 */ /* 0x000fc8000f8e0004 */
[----:B------:R-:W-:Y:S01]  /*6fe0*/  IMAD R7, R45, UR5, R0 ;  /* 0x000000052d077c24 */ /* 0x000fe2000f8e0200 */
[----:B------:R-:W-:Y:S02]  /*6ff0*/  ULDC.64 UR4, c[0x0][0xa80] ;  /* 0x0002a00000047ab9 */ /* 0x000fe40000000a00 */
[----:B------:R-:W-:Y:S01]  /*7000*/  LEA R0, P0, R4, UR4, 0x1 ;  /* 0x0000000404007c11 */ /* 0x000fe2000f8008ff */
[----:B------:R-:W-:Y:S01]  /*7010*/  IMAD.IADD R5, R5, 0x1, R7 ;  /* 0x0000000105057824 */ /* 0x000fe200078e0207 */
[----:B------:R-:W-:-:S03]  /*7020*/  ULDC UR4, c[0x0][0xac8] ;  /* 0x0002b20000047ab9 */ /* 0x000fc60000000800 */
[----:B------:R-:W-:Y:S01]  /*7030*/  SHFL.IDX PT, R6, R0, 0x1, 0x181f ;  /* 0x00381f0000067f89 */ /* 0x000fe200000e0000 */
[----:B------:R-:W-:Y:S02]  /*7040*/  LEA.HI.X R12, R4, UR5, R5, 0x1, P0 ;  /* 0x00000005040c7c11 */ /* 0x000fe400080f0c05 */
[----:B------:R-:W-:Y:S01]  /*7050*/  ISETP.GE.AND P0, PT, R3, UR4, PT ;  /* 0x0000000403007c0c */ /* 0x000fe2000bf06270 */
[----:B------:R-:W-:Y:S01]  /*7060*/  SHFL.IDX PT, R4, R0, RZ, 0x181f ;  /* 0x00181fff00047589 */ /* 0x000fe200000e0000 */
[----:B------:R-:W-:Y:S02]  /*7070*/  ULDC UR4, c[0x0][0xc] ;  /* 0x0000030000047ab9 */ /* 0x000fe40000000800 */
[-C--:B------:R-:W-:Y:S01]  /*7080*/  ISETP.GE.OR P1, PT, R47, R64.reuse, P0 ;  /* 0x000000402f00720c */ /* 0x080fe20000726670 */
[----:B------:R-:W0:Y:S01]  /*7090*/  SHFL.IDX PT, R5, R12, RZ, 0x181f ;  /* 0x00181fff0c057589 */ /* 0x000e2200000e0000 */
[-C--:B------:R-:W-:Y:S01]  /*70a0*/  ISETP.GE.OR P2, PT, R13, R64.reuse, P0 ;  /* 0x000000400d00720c */ /* 0x080fe20000746670 */
[----:B------:R-:W-:Y:S01]  /*70b0*/  UIADD3 UR46, UR4, UR46, URZ ;  /* 0x0000002e042e7290 */ /* 0x000fe2000fffe03f */
[-C--:B------:R-:W-:Y:S01]  /*70c0*/  ISETP.GE.OR P3, PT, R15, R64.reuse, P0 ;  /* 0x000000400f00720c */ /* 0x080fe20000766670 */
[----:B------:R-:W1:Y:S01]  /*70d0*/  SHFL.IDX PT, R7, R12, 0x1, 0x181f ;  /* 0x00381f000c077f89 */ /* 0x000e6200000e0000 */
[----:B------:R-:W-:Y:S01]  /*70e0*/  ISETP.GE.OR P0, PT, R21, R64, P0 ;  /* 0x000000401500720c */ /* 0x000fe20000706670 */
[----:B------:R-:W-:-:S02]  /*70f0*/  USEL UR4, URZ, 0x1, UP0 ;  /* 0x000000013f047887 */ /* 0x000fc40008000000 */
[----:B------:R-:W-:Y:S02]  /*7100*/  SHFL.IDX PT, R8, R0, 0x2, 0x181f ;  /* 0x00581f0000087f89 */ /* 0x000fe400000e0000 */
[----:B------:R-:W-:Y:S02]  /*7110*/  ULOP3.LUT UR37, UR37, UR4, URZ, 0x3c, !UPT ;  /* 0x0000000425257292 */ /* 0x000fe4000f8e3c3f */
[----:B------:R-:W2:Y:S04]  /*7120*/  SHFL.IDX PT, R9, R12, 0x2, 0x181f ;  /* 0x00581f000c097f89 */ /* 0x000ea800000e0000 */
[----:B------:R3:W-:Y:S04]  /*7130*/  SHFL.IDX PT, R10, R0, 0x3, 0x181f ;  /* 0x00781f00000a7f89 */ /* 0x0007e800000e0000 */
[----:B------:R-:W4:Y:S01]  /*7140*/  SHFL.IDX PT, R11, R12, 0x3, 0x181f ;  /* 0x00781f000c0b7f89 */ /* 0x000f2200000e0000 */
[----:B---3--:R-:W3:Y:S01]  /*7150*/  LDC R0, c[0x0][0xc34] ;  /* 0x00030d00ff007b82 */ /* 0x008ee20000000800 */
[----:B0-----:R-:W-:-:S04]  /*7160*/  @!P1 IMAD.WIDE R4, R3, 0x2, R4 ;  /* 0x0000000203049825 */ /* 0x001fc800078e0204 */
[----:B-1----:R-:W-:-:S04]  /*7170*/  @!P2 IMAD.WIDE R6, R3, 0x2, R6 ;  /* 0x000000020306a825 */ /* 0x002fc800078e0206 */
[----:B--2---:R-:W-:-:S04]  /*7180*/  @!P3 IMAD.WIDE R8, R3, 0x2, R8 ;  /* 0x000000020308b825 */ /* 0x004fc800078e0208 */
[----:B----4-:R-:W-:Y:S01]  /*7190*/  @!P0 IMAD.WIDE R10, R3, 0x2, R10 ;  /* 0x00000002030a8825 */ /* 0x010fe200078e020a */
[----:B-----5:R0:W-:Y:S04]  /*71a0*/  @!P1 ST.E.128 desc[UR50][R4.64], R28 ;  /* 0x0000001c04009985 */ /* 0x0201e8000c101d32 */
[----:B------:R0:W-:Y:S04]  /*71b0*/  @!P2 ST.E.128 desc[UR50][R6.64], R32 ;  /* 0x000000200600a985 */ /* 0x0001e8000c101d32 */
[----:B------:R0:W-:Y:S04]  /*71c0*/  @!P3 ST.E.128 desc[UR50][R8.64], R36 ;  /* 0x000000240800b985 */ /* 0x0001e8000c101d32 */
[----:B------:R0:W-:Y:S01]  /*71d0*/  @!P0 ST.E.128 desc[UR50][R10.64], R40 ;  /* 0x000000280a008985 */ /* 0x0001e2000c101d32 */
[----:B---3--:R-:W-:-:S13]  /*71e0*/  ISETP.LE.AND P0, PT, R0, UR46, PT ;  /* 0x0000002e00007c0c */ /* 0x008fda000bf03270 */
[----:B------:R-:W-:Y:S05]  /*71f0*/  @!P0 BRA `(.L_x_31) ;  /* 0xffffff9800a88947 */ /* 0x000fea000383ffff */
[----:B------:R-:W-:Y:S05]  /*7200*/  EXIT ;  /* 0x000000000000794d */ /* 0x000fea0003800000 */
.L_x_5:
[----:B------:R-:W-:-:S08]  /*7210*/  NOP ;  /* 0x0000000000007918 */ /* 0x000fd00000000000 */
[----:B------:R-:W0:-:S00]  /*7220*/  USETMAXREG.DEALLOC.CTAPOOL 0x20 ;  /* 0x00000020000079c8 */ /* 0x000e0000080e0500 */
[----:B------:R-:W2:Y:S01]  /*7230*/  S2UR UR10, SR_CTAID.X ;  /* 0x00000000000a79c3 */ /* 0x000ea20000002500 */
[----:B0-----:R-:W-:Y:S01]  /*7240*/  IMAD.MOV.U32 R0, RZ, RZ, 0x1 ;  /* 0x00000001ff007424 */ /* 0x001fe200078e00ff */
[----:B------:R-:W-:Y:S01]  /*7250*/  MOV R22, RZ ;  /* 0x000000ff00167202 */ /* 0x000fe20000000f00 */
[----:B------:R-:W-:-:S05]  /*7260*/  IMAD.MOV.U32 R24, RZ, RZ, 0x1 ;  /* 0x00000001ff187424 */ /* 0x000fca00078e00ff */
[----:B------:R-:W2:Y:S02]  /*7270*/  LDC R2, c[0x0][0xc34] ;  /* 0x00030d00ff027b82 */ /* 0x000ea40000000800 */
[----:B--2---:R-:W-:-:S13]  /*7280*/  ISETP.LE.AND P0, PT, R2, UR10, PT ;  /* 0x0000000a02007c0c */ /* 0x004fda000bf03270 */
[----:B------:R-:W-:Y:S05]  /*7290*/  @P0 BRA `(.L_x_32) ;  /* 0x0000003800400947 */ /* 0x000fea0003800000 */
[----:B------:R-:W0:Y:S01]  /*72a0*/  S2R R3, SR_TID.X ;  /* 0x0000000000037919 */ /* 0x000e220000002100 */
[----:B-1----:R-:W-:Y:S01]  /*72b0*/  ULDC.64 UR4, c[0x0][0x418] ;  /* 0x0001060000047ab9 */ /* 0x002fe20000000a00 */
[----:B------:R-:W-:Y:S01]  /*72c0*/  ULDC.64 UR6, c[0x0][0x2f0] ;  /* 0x0000bc0000067ab9 */ /* 0x000fe20000000a00 */
[----:B------:R-:W-:Y:S01]  /*72d0*/  UISETP.NE.U32.AND UP0, UPT, UR4, URZ, UPT ;  /* 0x0000003f0400728c */ /* 0x000fe2000bf05070 */
[----:B------:R-:W1:Y:S01]  /*72e0*/  S2UR UR8, SR_CgaCtaId ;  /* 0x00000000000879c3 */ /* 0x000e620000008800 */
[----:B------:R-:W-:Y:S01]  /*72f0*/  LOP3.LUT R25, R25, 0xfffffffe, RZ, 0xc0, !PT ;  /* 0xfffffffe19197812 */ /* 0x000fe200078ec0ff */
[----:B------:R-:W-:Y:S01]  /*7300*/  ULDC UR4, c[0x0][0x424] ;  /* 0x0001090000047ab9 */ /* 0x000fe20000000800 */
[----:B------:R-:W-:Y:S01]  /*7310*/  UISETP.NE.AND.EX UP0, UPT, UR5, URZ, UPT, UP0 ;  /* 0x0000003f0500728c */ /* 0x000fe2000bf05300 */
[----:B------:R-:W-:Y:S01]  /*7320*/  IMAD.MOV.U32 R24, RZ, RZ, 0x1 ;  /* 0x00000001ff187424 */ /* 0x000fe200078e00ff */
[----:B------:R-:W-:Y:S01]  /*7330*/  ULDC UR9, c[0x0][0x2b8] ;  /* 0x0000ae0000097ab9 */ /* 0x000fe20000000800 */
[----:B------:R-:W-:Y:S01]  /*7340*/  ULDC UR37, c[0x0][0x448] ;  /* 0x0001120000257ab9 */ /* 0x000fe20000000800 */
[----:B------:R-:W-:Y:S01]  /*7350*/  USEL UR4, UR4, 0x1, UP0 ;  /* 0x0000000104047887 */ /* 0x000fe20008000000 */
[----:B------:R-:W-:Y:S01]  /*7360*/  IMAD.MOV.U32 R22, RZ, RZ, RZ ;  /* 0x000000ffff167224 */ /* 0x000fe200078e00ff */
[----:B------:R-:W-:Y:S01]  /*7370*/  UMOV UR38, 0x400 ;  /* 0x0000040000267882 */ /* 0x000fe20000000000 */
[----:B------:R-:W-:-:S02]  /*7380*/  ULOP3.LUT UR41, UR39, 0x2, URZ, 0xfc, !UPT ;  /* 0x0000000227297892 */ /* 0x000fc4000f8efc3f */
[----:B------:R-:W-:Y:S01]  /*7390*/  UIMAD UR36, UR4, UR6, URZ ;  /* 0x00000006042472a4 */ /* 0x000fe2000f8e023f */
[----:B------:R-:W-:Y:S02]  /*73a0*/  ULDC UR43, c[0x0][0xc] ;  /* 0x00000300002b7ab9 */ /* 0x000fe40000000800 */
[----:B------:R-:W-:Y:S01]  /*73b0*/  ULDC UR4, c[0x0][0x288] ;  /* 0x0000a20000047ab9 */ /* 0x000fe20000000800 */
[----:B------:R-:W-:Y:S02]  /*73c0*/  UIADD3 UR5, UR36, 0x7f, URZ ;  /* 0x0000007f24057890 */ /* 0x000fe4000fffe03f */
[----:B------:R-:W-:Y:S02]  /*73d0*/  UIMAD UR37, UR37, UR4, URZ ;  /* 0x00000004252572a4 */ /* 0x000fe4000f8e023f */
[----:B------:R-:W-:-:S04]  /*73e0*/  USHF.R.S32.HI UR6, URZ, 0x1f, UR5 ;  /* 0x0000001f3f067899 */ /* 0x000fc80008011405 */
[----:B------:R-:W-:Y:S02]  /*73f0*/  ULEA.HI UR6, UR6, UR5, URZ, 0x7 ;  /* 0x0000000506067291 */ /* 0x000fe4000f8f383f */
[----:B-1----:R-:W-:Y:S01]  /*7400*/  ULEA UR38, UR8, UR38, 0x18 ;  /* 0x0000002608267291 */ /* 0x002fe2000f8ec03f */
[C---:B0-----:R-:W-:Y:S01]  /*7410*/  IMAD.SHL.U32 R29, R3.reuse, 0x8, RZ ;  /* 0x00000008031d7824 */ /* 0x041fe200078e00ff */
[----:B------:R-:W-:Y:S01]  /*7420*/  ULEA.HI.SX32 UR42, UR6, 0xffffffff, 0x19 ;  /* 0xffffffff062a7891 */ /* 0x000fe2000f8fca3f */
[----:B------:R-:W-:Y:S01]  /*7430*/  IMAD.SHL.U32 R2, R3, 0x10, RZ ;  /* 0x0000001003027824 */ /* 0x000fe200078e00ff */
[----:B------:R-:W-:Y:S02]  /*7440*/  ULEA.HI.SX32 UR40, UR6, 0xfffffffe, 0x19 ;  /* 0xfffffffe06287891 */ /* 0x000fe4000f8fca3f */
[C---:B------:R-:W-:Y:S01]  /*7450*/  LOP3.LUT R4, R29.reuse, 0x38, RZ, 0xc0, !PT ;  /* 0x000000381d047812 */ /* 0x040fe200078ec0ff */
[----:B------:R-:W-:Y:S01]  /*7460*/  USHF.L.U32 UR4, UR42, 0x7, URZ ;  /* 0x000000072a047899 */ /* 0x000fe2000800063f */
[----:B------:R-:W-:-:S02]  /*7470*/  LOP3.LUT R0, R29, 0x1f8, RZ, 0xc0, !PT ;  /* 0x000001f81d007812 */ /* 0x000fc400078ec0ff */
[----:B------:R-:W-:Y:S02]  /*7480*/  ISETP.GE.AND P1, PT, R4, UR7, PT ;  /* 0x0000000704007c0c */ /* 0x000fe4000bf26270 */
[----:B------:R-:W-:Y:S02]  /*7490*/  LOP3.LUT R0, R0, 0x38, R3, 0x78, !PT ;  /* 0x0000003800007812 */ /* 0x000fe400078e7803 */
[----:B------:R-:W-:Y:S02]  /*74a0*/  ISETP.GE.AND P0, PT, R4, UR7, PT ;  /* 0x0000000704007c0c */ /* 0x000fe4000bf06270 */
[----:B------:R-:W-:Y:S02]  /*74b0*/  LOP3.LUT R29, R0, 0x200, R29, 0xf8, !PT ;  /* 0x00000200001d7812 */ /* 0x000fe400078ef81d */
[----:B------:R-:W-:Y:S02]  /*74c0*/  SHF.R.U32.HI R0, RZ, 0x3, R3 ;  /* 0x00000003ff007819 */ /* 0x000fe40000011603 */
[----:B------:R-:W-:-:S02]  /*74d0*/  MOV R3, UR10 ;  /* 0x0000000a00037c02 */ /* 0x000fc40008000f00 */
[----:B------:R-:W-:Y:S02]  /*74e0*/  LOP3.LUT R2, R2, 0x70, RZ, 0xc0, !PT ;  /* 0x0000007002027812 */ /* 0x000fe400078ec0ff */
[----:B------:R-:W-:Y:S01]  /*74f0*/  @P1 LOP3.LUT R25, R25, 0x1, RZ, 0xfc, !PT ;  /* 0x0000000119191812 */ /* 0x000fe200078efcff */
[----:B------:R0:W-:Y:S03]  /*7500*/  STL [R1+0x8], R3 ;  /* 0x0000080301007387 */ /* 0x0001e60000100800 */
[----:B------:R-:W-:Y:S01]  /*7510*/  LOP3.LUT R25, R25, 0xfffffffd, RZ, 0xc0, !PT ;  /* 0xfffffffd19197812 */ /* 0x000fe200078ec0ff */
[----:B------:R1:W-:Y:S03]  /*7520*/  STL [R1+0xc], RZ ;  /* 0x00000cff01007387 */ /* 0x0003e60000100800 */
[----:B------:R-:W-:-:S02]  /*7530*/  @P0 LOP3.LUT R25, R25, 0x2, RZ, 0xfc, !PT ;  /* 0x0000000219190812 */ /* 0x000fc400078efcff */
[----:B------:R-:W-:Y:S02]  /*7540*/  ISETP.GE.AND P0, PT, R4, UR9, PT ;  /* 0x0000000904007c0c */ /* 0x000fe4000bf06270 */
[----:B0-----:R-:W-:Y:S01]  /*7550*/  LOP3.LUT R3, R0, 0xf, RZ, 0xc0, !PT ;  /* 0x0000000f00037812 */ /* 0x001fe200078ec0ff */
[----:B------:R-:W-:Y:S01]  /*7560*/  IMAD.U32 R0, RZ, RZ, UR4 ;  /* 0x00000004ff007e24 */ /* 0x000fe2000f8e00ff */
[----:B------:R-:W-:Y:S02]  /*7570*/  LOP3.LUT R25, R25, 0xffffffef, RZ, 0xc0, !PT ;  /* 0xffffffef19197812 */ /* 0x000fe400078ec0ff */
[----:B------:R-:W-:Y:S02]  /*7580*/  LOP3.LUT R5, R3, R2, RZ, 0xfc, !PT ;  /* 0x0000000203057212 */ /* 0x000fe400078efcff */
[----:B------:R-:W-:Y:S02]  /*7590*/  LEA R4, R29, UR38, 0x1 ;  /* 0x000000261d047c11 */ /* 0x000fe4000f8e08ff */
[----:B------:R-:W-:-:S02]  /*75a0*/  LOP3.LUT R2, R3, UR4, R2, 0xfe, !PT ;  /* 0x0000000403027c12 */ /* 0x000fc4000f8efe02 */
[----:B------:R-:W-:Y:S02]  /*75b0*/  IADD3 R0, -R3, UR36, -R0 ;  /* 0x0000002403007c10 */ /* 0x000fe4000fffe900 */
[----:B-1----:R-:W-:-:S07]  /*75c0*/  @P0 LOP3.LUT R25, R25, 0x10, RZ, 0xfc, !PT ;  /* 0x0000001019190812 */ /* 0x002fce00078efcff */
.L_x_67:
[----:B------:R-:W2:Y:S01]  /*75d0*/  LDL R6, [R1+0x8] ;  /* 0x0000080001067983 */ /* 0x000ea20000100800 */
[----:B------:R-:W0:Y:S01]  /*75e0*/  LDC R0, c[0x0][0xc38] ;  /* 0x00030e00ff007b82 */ /* 0x000e220000000800 */
[----:B------:R-:W-:Y:S05]  /*75f0*/  YIELD ;  /* 0x0000000000007946 */ /* 0x000fea0003800000 */
[----:B------:R-:W-:Y:S01]  /*7600*/  ULDC.64 UR4, c[0x0][0xa28] ;  /* 0x00028a0000047ab9 */ /* 0x000fe20000000a00 */
[----:B------:R-:W-:Y:S01]  /*7610*/  IMAD.MOV.U32 R17, RZ, RZ, RZ ;  /* 0x000000ffff117224 */ /* 0x000fe200078e00ff */
[----:B------:R-:W1:Y:S01]  /*7620*/  LDC R2, c[0x0][0xc44] ;  /* 0x00031100ff027b82 */ /* 0x000e620000000800 */
[----:B------:R-:W-:-:S04]  /*7630*/  ISETP.NE.U32.AND P0, PT, RZ, UR4, PT ;  /* 0x00000004ff007c0c */ /* 0x000fc8000bf05070 */
[----:B------:R-:W-:Y:S02]  /*7640*/  ISETP.NE.AND.EX P0, PT, RZ, UR5, PT, P0 ;  /* 0x00000005ff007c0c */ /* 0x000fe4000bf05300 */
[----:B0-----:R-:W-:Y:S02]  /*7650*/  ISETP.NE.AND P1, PT, R0, 0x1, PT ;  /* 0x000000010000780c */ /* 0x001fe40003f25270 */
[----:B-1----:R-:W-:-:S09]  /*7660*/  ISETP.NE.AND P2, PT, R2, 0x1, PT ;  /* 0x000000010200780c */ /* 0x002fd20003f45270 */
[----:B------:R-:W0:Y:S08]  /*7670*/  @P0 LDC.64 R2, c[0x0][0xa28] ;  /* 0x00028a00ff020b82 */ /* 0x000e300000000a00 */
[----:B------:R-:W2:Y:S08]  /*7680*/  @P1 LDC R0, c[0x0][0xc3c] ;  /* 0x00030f00ff001b82 */ /* 0x000eb00000000800 */
[----:B------:R-:W1:Y:S08]  /*7690*/  @P1 LDC R7, c[0x0][0xc40] ;  /* 0x00031000ff071b82 */ /* 0x000e700000000800 */
[----:B------:R-:W3:Y:S01]  /*76a0*/  @P2 LDC.64 R4, c[0x0][0xc48] ;  /* 0x00031200ff042b82 */ /* 0x000ee20000000a00 */
[----:B--2---:R-:W-:Y:S01]  /*76b0*/  @P1 IMAD.HI.U32 R0, R6, R0, RZ ;  /* 0x0000000006001227 */ /* 0x004fe200078e00ff */
[----:B------:R-:W-:-:S04]  /*76c0*/  MOV R23, R6 ;  /* 0x0000000600177202 */ /* 0x000fc80000000f00 */
[----:B-1----:R-:W-:-:S05]  /*76d0*/  @P1 SHF.R.U32.HI R23, RZ, R7, R0 ;  /* 0x00000007ff171219 */ /* 0x002fca0000011600 */
[----:B---3--:R-:W-:-:S04]  /*76e0*/  @P2 IMAD.HI.U32 R4, R23, R4, RZ ;  /* 0x0000000417042227 */ /* 0x008fc800078e00ff */
[----:B------:R-:W-:Y:S01]  /*76f0*/  IMAD.MOV.U32 R18, RZ, RZ, R23 ;  /* 0x000000ffff127224 */ /* 0x000fe200078e0017 */
[----:B------:R-:W-:-:S05]  /*7700*/  @P2 SHF.R.U32.HI R18, RZ, R5, R4 ;  /* 0x00000005ff122219 */ /* 0x000fca0000011604 */
[----:B0-----:R-:W-:-:S05]  /*7710*/  @P0 IMAD.WIDE R2, R18, 0x4, R2 ;  /* 0x0000000412020825 */ /* 0x001fca00078e0202 */
[----:B------:R-:W2:Y:S01]  /*7720*/  @P0 LDG.E R17, desc[UR50][R2.64] ;  /* 0x0000003202110981 */ /* 0x000ea2000c1e1900 */
[----:B------:R-:W-:-:S04]  /*7730*/  UIADD3 UR4, UR38, 0xe400, URZ ;  /* 0x0000e40026047890 */ /* 0x000fc8000fffe03f */
[----:B------:R-:W-:-:S06]  /*7740*/  ULOP3.LUT UP0, URZ, UR4, 0x3ff, URZ, 0xc0, !UPT ;  /* 0x000003ff043f7892 */ /* 0x000fcc000f80c03f */
[----:B------:R-:W-:Y:S01]  /*7750*/  PLOP3.LUT P0, PT, PT, PT, UP0, 0x80, 0x0 ;  /* 0x000000000000781c */ /* 0x000fe20003f0f008 */
[----:B--2---:R0:W-:-:S12]  /*7760*/  STL [R1+0x4], R17 ;  /* 0x0000041101007387 */ /* 0x0041d80000100800 */
[----:B------:R-:W-:Y:S05]  /*7770*/  @!P0 BRA `(.L_x_33) ;  /* 0x0000000000408947 */ /* 0x000fea0003800000 */
[----:B------:R-:W-:Y:S01]  /*7780*/  MOV R2, 0x0 ;  /* 0x0000000000027802 */ /* 0x000fe20000000f00 */
[----:B------:R-:W-:Y:S01]  /*7790*/  ULDC.64 UR6, c[0x4][0x88] ;  /* 0x0100220000067ab9 */ /* 0x000fe20000000a00 */
[----:B------:R-:W-:Y:S01]  /*77a0*/  ULDC.64 UR8, c[0x4][0x90] ;  /* 0x0100240000087ab9 */ /* 0x000fe20000000a00 */
[----:B------:R-:W-:Y:S01]  /*77b0*/  ULDC.64 UR4, c[0x4][0x8] ;  /* 0x0100020000047ab9 */ /* 0x000fe20000000a00 */
[----:B------:R-:W-:Y:S01]  /*77c0*/  IMAD.U32 R4, RZ, RZ, UR6 ;  /* 0x00000006ff047e24 */ /* 0x000fe2000f8e00ff */
[----:B------:R-:W-:Y:S01]  /*77d0*/  MOV R5, UR7 ;  /* 0x0000000700057c02 */ /* 0x000fe20008000f00 */
[----:B------:R-:W1:Y:S01]  /*77e0*/  LDC.64 R2, c[0x4][R2] ;  /* 0x0100000002027b82 */ /* 0x000e620000000a00 */
[----:B------:R-:W-:Y:S01]  /*77f0*/  IMAD.U32 R6, RZ, RZ, UR8 ;  /* 0x00000008ff067e24 */ /* 0x000fe2000f8e00ff */
[----:B------:R-:W-:Y:S01]  /*7800*/  MOV R11, UR5 ;  /* 0x00000005000b7c02 */ /* 0x000fe20008000f00 */
[----:B------:R-:W-:Y:S02]  /*7810*/  IMAD.U32 R7, RZ, RZ, UR9 ;  /* 0x00000009ff077e24 */ /* 0x000fe4000f8e00ff */
[----:B------:R-:W-:-:S02]  /*7820*/  IMAD.U32 R10, RZ, RZ, UR4 ;  /* 0x00000004ff0a7e24 */ /* 0x000fc4000f8e00ff */
[----:B------:R-:W-:Y:S02]  /*7830*/  IMAD.MOV.U32 R8, RZ, RZ, 0x70 ;  /* 0x00000070ff087424 */ /* 0x000fe400078e00ff */
[----:B------:R-:W-:Y:S02]  /*7840*/  IMAD.MOV.U32 R12, RZ, RZ, 0x1 ;  /* 0x00000001ff0c7424 */ /* 0x000fe400078e00ff */
[----:B------:R-:W-:-:S07]  /*7850*/  IMAD.MOV.U32 R13, RZ, RZ, RZ ;  /* 0x000000ffff0d7224 */ /* 0x000fce00078e00ff */
[----:B------:R-:W-:-:S07]  /*7860*/  LEPC R20, `(.L_x_33) ;  /* 0x000000001014794e */ /* 0x000fce0000000000 */
[----:B01----:R-:W-:Y:S05]  /*7870*/  CALL.ABS.NOINC R2 ;  /* 0x0000000002007343 */ /* 0x003fea0003c00000 */
.L_x_33:
[----:B------:R-:W-:-:S04]  /*7880*/  UIADD3 UR4, UR38, 0x400, URZ ;  /* 0x0000040026047890 */ /* 0x000fc8000fffe03f */
[----:B------:R-:W-:-:S06]  /*7890*/  ULOP3.LUT UP0, URZ, UR4, 0x3ff, URZ, 0xc0, !UPT ;  /* 0x000003ff043f7892 */ /* 0x000fcc000f80c03f */
[----:B------:R-:W-:-:S13]  /*78a0*/  PLOP3.LUT P0, PT, PT, PT, UP0, 0x80, 0x0 ;  /* 0x000000000000781c */ /* 0x000fda0003f0f008 */
[----:B------:R-:W-:Y:S05]  /*78b0*/  @!P0 BRA `(.L_x_34) ;  /* 0x00000000007c8947 */ /* 0x000fea0003800000 */
[----:B------:R-:W-:Y:S01]  /*78c0*/  MOV R16, 0x0 ;  /* 0x0000000000107802 */ /* 0x000fe20000000f00 */
[----:B------:R-:W-:Y:S01]  /*78d0*/  ULDC.64 UR6, c[0x4][0x88] ;  /* 0x0100220000067ab9 */ /* 0x000fe20000000a00 */
[----:B------:R-:W-:Y:S01]  /*78e0*/  ULDC.64 UR8, c[0x4][0x90] ;  /* 0x0100240000087ab9 */ /* 0x000fe20000000a00 */
[----:B------:R-:W-:Y:S01]  /*78f0*/  ULDC.64 UR4, c[0x4][0x10] ;  /* 0x0100040000047ab9 */ /* 0x000fe20000000a00 */
[----:B------:R1:W2:Y:S01]  /*7900*/  LDC.64 R2, c[0x4][R16] ;  /* 0x0100000010027b82 */ /* 0x0002a20000000a00 */
[----:B------:R-:W-:Y:S01]  /*7910*/  MOV R4, UR6 ;  /* 0x0000000600047c02 */ /* 0x000fe20008000f00 */
[----:B------:R-:W-:Y:S01]  /*7920*/  IMAD.U32 R5, RZ, RZ, UR7 ;  /* 0x00000007ff057e24 */ /* 0x000fe2000f8e00ff */
[----:B------:R-:W-:Y:S01]  /*7930*/  MOV R10, UR4 ;  /* 0x00000004000a7c02 */ /* 0x000fe20008000f00 */
[----:B------:R-:W-:Y:S01]  /*7940*/  IMAD.U32 R6, RZ, RZ, UR8 ;  /* 0x00000008ff067e24 */ /* 0x000fe2000f8e00ff */
[----:B------:R-:W-:Y:S01]  /*7950*/  MOV R13, RZ ;  /* 0x000000ff000d7202 */ /* 0x000fe20000000f00 */
[----:B------:R-:W-:-:S02]  /*7960*/  IMAD.U32 R7, RZ, RZ, UR9 ;  /* 0x00000009ff077e24 */ /* 0x000fc4000f8e00ff */
[----:B------:R-:W-:Y:S02]  /*7970*/  IMAD.U32 R11, RZ, RZ, UR5 ;  /* 0x00000005ff0b7e24 */ /* 0x000fe4000f8e00ff */
[----:B------:R-:W-:Y:S02]  /*7980*/  IMAD.MOV.U32 R8, RZ, RZ, 0x70 ;  /* 0x00000070ff087424 */ /* 0x000fe400078e00ff */
[----:B-1----:R-:W-:-:S07]  /*7990*/  IMAD.MOV.U32 R12, RZ, RZ, 0x1 ;  /* 0x00000001ff0c7424 */ /* 0x002fce00078e00ff */
[----:B------:R-:W-:-:S07]  /*79a0*/  LEPC R20, `(.L_x_35) ;  /* 0x000000001014794e */ /* 0x000fce0000000000 */
[----:B0-2---:R-:W-:Y:S05]  /*79b0*/  CALL.ABS.NOINC R2 ;  /* 0x0000000002007343 */ /* 0x005fea0003c00000 */
.L_x_35:
[----:B------:R0:W1:Y:S01]  /*79c0*/  LDC.64 R2, c[0x4][R16] ;  /* 0x0100000010027b82 */ /* 0x0000620000000a00 */
[----:B------:R-:W-:Y:S01]  /*79d0*/  ULDC.64 UR6, c[0x4][0x88] ;  /* 0x0100220000067ab9 */ /* 0x000fe20000000a00 */
[----:B------:R-:W-:Y:S01]  /*79e0*/  ULDC.64 UR8, c[0x4][0x90] ;  /* 0x0100240000087ab9 */ /* 0x000fe20000000a00 */
[----:B------:R-:W-:Y:S01]  /*79f0*/  ULDC.64 UR4, c[0x4][0x18] ;  /* 0x0100060000047ab9 */ /* 0x000fe20000000a00 */
[----:B------:R-:W-:Y:S01]  /*7a00*/  IMAD.U32 R4, RZ, RZ, UR6 ;  /* 0x00000006ff047e24 */ /* 0x000fe2000f8e00ff */
[----:B------:R-:W-:Y:S01]  /*7a10*/  MOV R7, UR9 ;  /* 0x0000000900077c02 */ /* 0x000fe20008000f00 */
[----:B------:R-:W-:Y:S01]  /*7a20*/  IMAD.U32 R5, RZ, RZ, UR7 ;  /* 0x00000007ff057e24 */ /* 0x000fe2000f8e00ff */
[----:B------:R-:W-:Y:S01]  /*7a30*/  MOV R12, 0x1 ;  /* 0x00000001000c7802 */ /* 0x000fe20000000f00 */
[----:B------:R-:W-:Y:S02]  /*7a40*/  IMAD.U32 R6, RZ, RZ, UR8 ;  /* 0x00000008ff067e24 */ /* 0x000fe4000f8e00ff */
[----:B------:R-:W-:-:S02]  /*7a50*/  IMAD.U32 R10, RZ, RZ, UR4 ;  /* 0x00000004ff0a7e24 */ /* 0x000fc4000f8e00ff */
[----:B------:R-:W-:Y:S02]  /*7a60*/  IMAD.U32 R11, RZ, RZ, UR5 ;  /* 0x00000005ff0b7e24 */ /* 0x000fe4000f8e00ff */
[----:B------:R-:W-:Y:S02]  /*7a70*/  IMAD.MOV.U32 R8, RZ, RZ, 0x70 ;  /* 0x00000070ff087424 */ /* 0x000fe400078e00ff */
[----:B0-----:R-:W-:-:S07]  /*7a80*/  IMAD.MOV.U32 R13, RZ, RZ, RZ ;  /* 0x000000ffff0d7224 */ /* 0x001fce00078e00ff */
[----:B------:R-:W-:-:S07]  /*7a90*/  LEPC R20, `(.L_x_34) ;  /* 0x000000001014794e */ /* 0x000fce0000000000 */
[----:B-1----:R-:W-:Y:S05]  /*7aa0*/  CALL.ABS.NOINC R2 ;  /* 0x0000000002007343 */ /* 0x002fea0003c00000 */
.L_x_34:
[----:B------:R-:W-:Y:S01]  /*7ab0*/  ULDC.64 UR4, c[0x0][0x9f8] ;  /* 0x00027e0000047ab9 */ /* 0x000fe20000000a00 */
[----:B------:R-:W-:Y:S01]  /*7ac0*/  IMAD.MOV.U32 R28, RZ, RZ, R18 ;  /* 0x000000ffff1c7224 */ /* 0x000fe200078e0012 */
[----:B------:R-:W-:Y:S01]  /*7ad0*/  ISETP.NE.U32.AND P0, PT, RZ, UR4, PT ;  /* 0x00000004ff007c0c */ /* 0x000fe2000bf05070 */
[----:B------:R-:W1:Y:S01]  /*7ae0*/  LDC R9, c[0x0][0x430] ;  /* 0x00010c00ff097b82 */ /* 0x000e620000000800 */
[----:B------:R-:W2:Y:S01]  /*7af0*/  S2R R19, SR_TID.X ;  /* 0x0000000000137919 */ /* 0x000ea20000002100 */
[----:B------:R-:W-:Y:S01]  /*7b00*/  USHF.L.U32 UR44, UR42, 0x7, URZ ;  /* 0x000000072a2c7899 */ /* 0x000fe2000800063f */
[----:B------:R-:W-:Y:S01]  /*7b10*/  ISETP.NE.AND.EX P0, PT, RZ, UR5, PT, P0 ;  /* 0x00000005ff007c0c */ /* 0x000fe2000bf05300 */
[----:B------:R-:W-:-:S12]  /*7b20*/  ULDC UR4, c[0x0][0xc44] ;  /* 0x0003110000047ab9 */ /* 0x000fd80000000800 */
[----:B------:R-:W3:Y:S02]  /*7b30*/  @P0 LDC.64 R2, c[0x0][0x9f8] ;  /* 0x00027e00ff020b82 */ /* 0x000ee40000000a00 */
[----:B---3--:R-:W-:-:S05]  /*7b40*/  @P0 IMAD.WIDE R2, R18, 0x4, R2 ;  /* 0x0000000412020825 */ /* 0x008fca00078e0202 */
[----:B------:R3:W4:Y:S01]  /*7b50*/  @P0 LDG.E R28, desc[UR50][R2.64] ;  /* 0x00000032021c0981 */ /* 0x000722000c1e1900 */
[----:B-1----:R-:W-:Y:S02]  /*7b60*/  ISETP.NE.AND P1, PT, R9, 0x1, PT ;  /* 0x000000010900780c */ /* 0x002fe40003f25270 */
[----:B--2---:R-:W-:Y:S01]  /*7b70*/  SHF.R.U32.HI R16, RZ, 0x3, R19 ;  /* 0x00000003ff107819 */ /* 0x004fe20000011613 */
[----:B------:R-:W-:Y:S01]  /*7b80*/  IMAD.SHL.U32 R19, R19, 0x10, RZ ;  /* 0x0000001013137824 */ /* 0x000fe200078e00ff */
[----:B------:R-:W-:Y:S02]  /*7b90*/  LOP3.LUT R25, R25, 0xfffffff7, RZ, 0xc0, !PT ;  /* 0xfffffff719197812 */ /* 0x000fe400078ec0ff */
[----:B------:R-:W-:Y:S02]  /*7ba0*/  LOP3.LUT R16, R16, 0xf, RZ, 0xc0, !PT ;  /* 0x0000000f10107812 */ /* 0x000fe400078ec0ff */
[----:B------:R-:W-:-:S04]  /*7bb0*/  LOP3.LUT R19, R19, 0x70, RZ, 0xc0, !PT ;  /* 0x0000007013137812 */ /* 0x000fc800078ec0ff */
[----:B------:R-:W-:Y:S01]  /*7bc0*/  LOP3.LUT R16, R16, UR44, R19, 0xfe, !PT ;  /* 0x0000002c10107c12 */ /* 0x000fe2000f8efe13 */
[----:B------:R-:W1:Y:S01]  /*7bd0*/  @P1 LDC R5, c[0x0][0x434] ;  /* 0x00010d00ff051b82 */ /* 0x000e620000000800 */
[----:B------:R-:W-:Y:S02]  /*7be0*/  @P1 LOP3.LUT R25, R25, 0x8, RZ, 0xfc, !PT ;  /* 0x0000000819191812 */ /* 0x000fe400078efcff */
[C---:B------:R-:W-:Y:S02]  /*7bf0*/  ISETP.GE.AND P0, PT, R16.reuse, UR36, PT ;  /* 0x0000002410007c0c */ /* 0x040fe4000bf06270 */
[----:B------:R-:W-:-:S03]  /*7c00*/  IADD3 R0, R16, R17, RZ ;  /* 0x0000001110007210 */ /* 0x000fc60007ffe0ff */
[----:B------:R-:W2:Y:S02]  /*7c10*/  @P1 LDC R7, c[0x0][0x438] ;  /* 0x00010e00ff071b82 */ /* 0x000ea40000000800 */
[----:B------:R-:W-:Y:S02]  /*7c20*/  IMAD.MOV.U32 R8, RZ, RZ, R0 ;  /* 0x000000ffff087224 */ /* 0x000fe400078e0000 */
[----:B-1----:R-:W-:-:S05]  /*7c30*/  @P1 IMAD.HI.U32 R4, R0, R5, RZ ;  /* 0x0000000500041227 */ /* 0x002fca00078e00ff */
[----:B--2---:R-:W-:Y:S02]  /*7c40*/  @P1 SHF.R.U32.HI R8, RZ, R7, R4 ;  /* 0x00000007ff081219 */ /* 0x004fe40000011604 */
[----:B------:R-:W1:Y:S02]  /*7c50*/  @!P0 LDC.64 R4, c[0x0][0x428] ;  /* 0x00010a00ff048b82 */ /* 0x000e640000000a00 */
[--C-:B---3--:R-:W-:Y:S01]  /*7c60*/  @!P0 SHF.R.S32.HI R3, RZ, 0x1f, R8.reuse ;  /* 0x0000001fff038819 */ /* 0x108fe20000011408 */
[----:B------:R-:W-:-:S05]  /*7c70*/  @!P0 IMAD.MOV.U32 R2, RZ, RZ, R8 ;  /* 0x000000ffff028224 */ /* 0x000fca00078e0008 */
[----:B------:R-:W2:Y:S01]  /*7c80*/  @!P0 LDC.64 R6, c[0x0][0x418] ;  /* 0x00010600ff068b82 */ /* 0x000ea20000000a00 */
[----:B----4-:R-:W-:Y:S01]  /*7c90*/  SHF.R.S32.HI R10, RZ, 0x1f, R28 ;  /* 0x0000001fff0a7819 */ /* 0x010fe2000001141c */
[----:B-1----:R-:W-:-:S04]  /*7ca0*/  @!P0 IMAD.WIDE.U32 R2, R28, R4, R2 ;  /* 0x000000041c028225 */ /* 0x002fc800078e0002 */
[----:B------:R-:W-:Y:S01]  /*7cb0*/  @!P0 IMAD R4, R10, R4, RZ ;  /* 0x000000040a048224 */ /* 0x000fe200078e02ff */
[----:B--2---:R-:W-:Y:S01]  /*7cc0*/  @!P0 LEA R6, P1, R2, R6, 0x2 ;  /* 0x0000000602068211 */ /* 0x004fe200078210ff */
[----:B------:R1:W-:Y:S02]  /*7cd0*/  STL [R1], R10 ;  /* 0x0000000a01007387 */ /* 0x0003e40000100800 */
[----:B------:R-:W-:Y:S01]  /*7ce0*/  @!P0 IMAD R5, R28, R5, R4 ;  /* 0x000000051c058224 */ /* 0x000fe200078e0204 */
[----:B------:R-:W-:-:S03]  /*7cf0*/  MOV R4, RZ ;  /* 0x000000ff00047202 */ /* 0x000fc60000000f00 */
[----:B------:R-:W-:-:S05]  /*7d00*/  @!P0 IMAD.IADD R3, R3, 0x1, R5 ;  /* 0x0000000103038824 */ /* 0x000fca00078e0205 */
[----:B------:R-:W-:-:S05]  /*7d10*/  @!P0 LEA.HI.X R7, R2, R7, R3, 0x2, P1 ;  /* 0x0000000702078211 */ /* 0x000fca00008f1403 */
[----:B------:R1:W5:Y:S01]  /*7d20*/  @!P0 LDG.E R4, desc[UR50][R6.64] ;  /* 0x0000003206048981 */ /* 0x000362000c1e1900 */
[----:B------:R-:W-:Y:S01]  /*7d30*/  IMAD.U32 R2, RZ, RZ, UR41 ;  /* 0x00000029ff027e24 */ /* 0x000fe2000f8e00ff */
[----:B------:R-:W-:Y:S01]  /*7d40*/  UMOV UR5, 0xffffffff ;  /* 0xffffffff00057882 */ /* 0x000fe20000000000 */
[----:B------:R-:W-:Y:S01]  /*7d50*/  IMAD.MOV R5, RZ, RZ, -R8 ;  /* 0x000000ffff057224 */ /* 0x000fe200078e0a08 */
[----:B------:R-:W-:Y:S02]  /*7d60*/  LOP3.LUT R25, R25, 0xfffffffb, RZ, 0xc0, !PT ;  /* 0xfffffffb19197812 */ /* 0x000fe400078ec0ff */
[----:B------:R-:W-:Y:S01]  /*7d70*/  ISETP.NE.AND P2, PT, R2, 0x3, PT ;  /* 0x000000030200780c */ /* 0x000fe20003f45270 */
[----:B------:R-:W-:Y:S02]  /*7d80*/  IMAD R5, R9, R5, R0 ;  /* 0x0000000509057224 */ /* 0x000fe400078e0200 */
[----:B------:R-:W-:-:S04]  /*7d90*/  IMAD.MOV R0, RZ, RZ, -R18 ;  /* 0x000000ffff007224 */ /* 0x000fc800078e0a12 */
[----:B------:R-:W-:-:S06]  /*7da0*/  IMAD R19, R0, UR4, R23 ;  /* 0x0000000400137c24 */ /* 0x000fcc000f8e0217 */
[----:B------:R-:W-:Y:S01]  /*7db0*/  @P2 LOP3.LUT R25, R25, 0x4, RZ, 0xfc, !PT ;  /* 0x0000000419192812 */ /* 0x000fe200078efcff */
[----:B-1----:R-:W-:Y:S06]  /*7dc0*/  BRA.DIV UR5, `(.L_x_36) ;  /* 0x0000003205bc7947 */ /* 0x002fec000b800000 */
.L_x_84:
[----:B------:R-:W-:Y:S01]  /*7dd0*/  SHF.R.S32.HI R27, RZ, 0x1f, R19 ;  /* 0x0000001fff1b7819 */ /* 0x000fe20000011413 */
[----:B------:R-:W-:Y:S06]  /*7de0*/  @!P2 BRA `(.L_x_37) ;  /* 0x000000000004a947 */ /* 0x000fec0003800000 */
[----:B------:R-:W-:Y:S01]  /*7df0*/  BPT.TRAP 0x1 ;  /* 0x000000040000795c */ /* 0x000fe20000300000 */
.L_x_37:
[----:B------:R-:W-:Y:S01]  /*7e00*/  SHF.R.S32.HI R7, RZ, 0x1f, R5 ;  /* 0x0000001fff077819 */ /* 0x000fe20000011405 */
[----:B------:R-:W-:Y:S01]  /*7e10*/  ULDC.64 UR4, c[0x0][0x328] ;  /* 0x0000ca0000047ab9 */ /* 0x000fe20000000a00 */
[----:B-----5:R-:W-:Y:S01]  /*7e20*/  SHF.R.S32.HI R6, RZ, 0x1f, R4 ;  /* 0x0000001fff067819 */ /* 0x020fe20000011404 */
[----:B------:R-:W-:Y:S01]  /*7e30*/  IMAD.WIDE.U32 R2, R5, UR4, RZ ;  /* 0x0000000405027c25 */ /* 0x000fe2000f8e00ff */
[----:B------:R-:W-:Y:S03]  /*7e40*/  BSSY B0, `(.L_x_38) ;  /* 0x0000015000007945 */ /* 0x000fe60003800000 */
[----:B------:R-:W-:-:S04]  /*7e50*/  IMAD R0, R7, UR4, RZ ;  /* 0x0000000407007c24 */ /* 0x000fc8000f8e02ff */
[----:B------:R-:W-:Y:S01]  /*7e60*/  IMAD R9, R5, UR5, R0 ;  /* 0x0000000505097c24 */ /* 0x000fe2000f8e0200 */
[----:B------:R-:W-:Y:S02]  /*7e70*/  ULDC.64 UR4, c[0x0][0x338] ;  /* 0x0000ce0000047ab9 */ /* 0x000fe40000000a00 */
[----:B------:R-:W-:Y:S02]  /*7e80*/  IMAD R0, R6, UR4, RZ ;  /* 0x0000000406007c24 */ /* 0x000fe4000f8e02ff */
[----:B------:R-:W-:Y:S02]  /*7e90*/  IADD3 R3, R3, R9, RZ ;  /* 0x0000000903037210 */ /* 0x000fe40007ffe0ff */
[C---:B------:R-:W-:Y:S02]  /*7ea0*/  IMAD R0, R4.reuse, UR5, R0 ;  /* 0x0000000504007c24 */ /* 0x040fe4000f8e0200 */
[----:B------:R-:W-:Y:S01]  /*7eb0*/  IMAD.WIDE.U32 R2, R4, UR4, R2 ;  /* 0x0000000404027c25 */ /* 0x000fe2000f8e0002 */
[----:B------:R-:W-:-:S03]  /*7ec0*/  ULDC.64 UR4, c[0x0][0x330] ;  /* 0x0000cc0000047ab9 */ /* 0x000fc60000000a00 */
[----:B------:R-:W-:Y:S02]  /*7ed0*/  IMAD.IADD R3, R3, 0x1, R0 ;  /* 0x0000000103037824 */ /* 0x000fe400078e0200 */
[----:B------:R-:W-:Y:S02]  /*7ee0*/  IMAD R0, R27, UR4, RZ ;  /* 0x000000041b007c24 */ /* 0x000fe4000f8e02ff */
[----:B------:R-:W-:-:S04]  /*7ef0*/  IMAD.WIDE.U32 R2, R19, UR4, R2 ;  /* 0x0000000413027c25 */ /* 0x000fc8000f8e0002 */
[----:B------:R-:W-:Y:S01]  /*7f00*/  IMAD R0, R19, UR5, R0 ;  /* 0x0000000513007c24 */ /* 0x000fe2000f8e0200 */
[----:B------:R-:W-:Y:S02]  /*7f10*/  ULDC.64 UR4, c[0x0][0x318] ;  /* 0x0000c60000047ab9 */ /* 0x000fe40000000a00 */
[----:B------:R-:W-:Y:S01]  /*7f20*/  LEA R16, P0, R2, UR4, 0x1 ;  /* 0x0000000402107c11 */ /* 0x000fe2000f8008ff */
[----:B------:R-:W-:-:S05]  /*7f30*/  IMAD.IADD R0, R3, 0x1, R0 ;  /* 0x0000000103007824 */ /* 0x000fca00078e0200 */
[----:B0-----:R-:W-:Y:S02]  /*7f40*/  LEA.HI.X R17, R2, UR5, R0, 0x1, P0 ;  /* 0x0000000502117c11 */ /* 0x001fe400080f0c00 */
[----:B------:R-:W-:Y:S02]  /*7f50*/  LEA R0, R22, UR38, 0x3 ;  /* 0x0000002616007c11 */ /* 0x000fe4000f8e18ff */
[----:B------:R-:W-:-:S04]  /*7f60*/  SHF.L.U32 R2, R24, 0x1f, RZ ;  /* 0x0000001f18027819 */ /* 0x000fc800000006ff */
[----:B------:R-:W0:Y:S02]  /*7f70*/  SYNCS.PHASECHK.TRANS64.TRYWAIT P0, [R0+URZ+0x16840], R2 ;  /* 0x01684002000075a7 */ /* 0x000e24000800017f */
[----:B0-----:R-:W-:Y:S05]  /*7f80*/  @!P0 BRA `(.L_x_39) ;  /* 0x0000003000808947 */ /* 0x001fea0003800000 */
.L_x_85:
[----:B------:R-:W-:Y:S05]  /*7f90*/  BSYNC B0 ;  /* 0x0000000000007941 */ /* 0x000fea0003800000 */
.L_x_38:
[----:B------:R-:W1:Y:S01]  /*7fa0*/  S2R R9, SR_TID.X ;  /* 0x0000000000097919 */ /* 0x000e620000002100 */
[----:B------:R-:W-:Y:S01]  /*7fb0*/  ULDC.64 UR4, c[0x0][0x300] ;  /* 0x0000c00000047ab9 */ /* 0x000fe20000000a00 */
[----:B------:R-:W-:Y:S01]  /*7fc0*/  USHF.L.U32 UR6, UR42, 0x7, URZ ;  /* 0x000000072a067899 */ /* 0x000fe2000800063f */
[----:B------:R-:W-:Y:S01]  /*7fd0*/  IMAD R7, R7, UR4, RZ ;  /* 0x0000000407077c24 */ /* 0x000fe2000f8e02ff */
[----:B------:R-:W-:Y:S01]  /*7fe0*/  LOP3.LUT P2, RZ, R25, 0x1, RZ, 0xc0, !PT ;  /* 0x0000000119ff7812 */ /* 0x000fe2000784c0ff */
[----:B0-----:R-:W-:-:S04]  /*7ff0*/  IMAD.WIDE.U32 R2, R5, UR4, RZ ;  /* 0x0000000405027c25 */ /* 0x001fc8000f8e00ff */
[----:B------:R-:W-:Y:S01]  /*8000*/  IMAD R7, R5, UR5, R7 ;  /* 0x0000000505077c24 */ /* 0x000fe2000f8e0207 */
[----:B------:R-:W-:Y:S02]  /*8010*/  ULDC.64 UR4, c[0x0][0x310] ;  /* 0x0000c40000047ab9 */ /* 0x000fe40000000a00 */
[----:B------:R-:W-:Y:S02]  /*8020*/  IMAD R6, R6, UR4, RZ ;  /* 0x0000000406067c24 */ /* 0x000fe4000f8e02ff */
[----:B------:R-:W-:Y:S02]  /*8030*/  IMAD.IADD R3, R3, 0x1, R7 ;  /* 0x0000000103037824 */ /* 0x000fe400078e0207 */
[C---:B------:R-:W-:Y:S02]  /*8040*/  IMAD R5, R4.reuse, UR5, R6 ;  /* 0x0000000504057c24 */ /* 0x040fe4000f8e0206 */
[----:B------:R-:W-:Y:S01]  /*8050*/  IMAD.WIDE.U32 R2, R4, UR4, R2 ;  /* 0x0000000404027c25 */ /* 0x000fe2000f8e0002 */
[----:B------:R-:W-:-:S03]  /*8060*/  ULDC.64 UR4, c[0x0][0x308] ;  /* 0x0000c20000047ab9 */ /* 0x000fc60000000a00 */
[----:B------:R-:W-:Y:S01]  /*8070*/  IMAD R4, R27, UR4, RZ ;  /* 0x000000041b047c24 */ /* 0x000fe2000f8e02ff */
[----:B------:R-:W-:Y:S01]  /*8080*/  IADD3 R3, R3, R5, RZ ;  /* 0x0000000503037210 */ /* 0x000fe20007ffe0ff */
[----:B------:R-:W-:Y:S02]  /*8090*/  IMAD R6, R22, 0x2000, R29 ;  /* 0x0000200016067824 */ /* 0x000fe400078e021d */
[C---:B------:R-:W-:Y:S02]  /*80a0*/  IMAD R4, R19.reuse, UR5, R4 ;  /* 0x0000000513047c24 */ /* 0x040fe4000f8e0204 */
[----:B------:R-:W-:Y:S01]  /*80b0*/  IMAD.WIDE.U32 R2, R19, UR4, R2 ;  /* 0x0000000413027c25 */ /* 0x000fe2000f8e0002 */
[----:B------:R-:W-:-:S03]  /*80c0*/  ULDC.64 UR4, c[0x0][0x2e8] ;  /* 0x0000ba0000047ab9 */ /* 0x000fc60000000a00 */
[----:B------:R-:W-:Y:S01]  /*80d0*/  IMAD.IADD R5, R3, 0x1, R4 ;  /* 0x0000000103057824 */ /* 0x000fe200078e0204 */
[----:B-1----:R-:W-:Y:S01]  /*80e0*/  SHF.R.U32.HI R10, RZ, 0x3, R9 ;  /* 0x00000003ff0a7819 */ /* 0x002fe20000011609 */
[----:B------:R-:W-:Y:S01]  /*80f0*/  IMAD.SHL.U32 R8, R9, 0x8, RZ ;  /* 0x0000000809087824 */ /* 0x000fe200078e00ff */
[----:B------:R-:W-:Y:S01]  /*8100*/  LEA R4, P0, R2, UR4, 0x1 ;  /* 0x0000000402047c11 */ /* 0x000fe2000f8008ff */
[----:B------:R-:W-:Y:S01]  /*8110*/  UMOV UR4, 0xffffffff ;  /* 0xffffffff00047882 */ /* 0x000fe20000000000 */
[----:B------:R-:W-:Y:S02]  /*8120*/  LOP3.LUT R10, R10, 0xf, RZ, 0xc0, !PT ;  /* 0x0000000f0a0a7812 */ /* 0x000fe400078ec0ff */
[----:B------:R-:W-:Y:S02]  /*8130*/  MOV R9, UR6 ;  /* 0x0000000600097c02 */ /* 0x000fe40008000f00 */
[----:B------:R-:W-:Y:S02]  /*8140*/  LEA.HI.X R5, R2, UR5, R5, 0x1, P0 ;  /* 0x0000000502057c11 */ /* 0x000fe400080f0c05 */
[----:B------:R-:W-:-:S02]  /*8150*/  LOP3.LUT R8, R8, 0x38, RZ, 0xc0, !PT ;  /* 0x0000003808087812 */ /* 0x000fc400078ec0ff */
[----:B------:R-:W-:Y:S01]  /*8160*/  IADD3 R9, -R10, UR36, -R9 ;  /* 0x000000240a097c10 */ /* 0x000fe2000fffe909 */
[----:B------:R-:W-:Y:S06]  /*8170*/  BRA.DIV UR4, `(.L_x_40) ;  /* 0x0000003204187947 */ /* 0x000fec000b800000 */
[----:B------:R-:W0:Y:S01]  /*8180*/  SHFL.IDX PT, R3, R4, RZ, 0x181f ;  /* 0x00181fff04037589 */ /* 0x000e2200000e0000 */
[----:B------:R-:W-:-:S03]  /*8190*/  ISETP.GE.AND P1, PT, R9, 0x1, PT ;  /* 0x000000010900780c */ /* 0x000fc60003f26270 */
[----:B------:R-:W1:Y:S04]  /*81a0*/  SHFL.IDX PT, R2, R5, RZ, 0x181f ;  /* 0x00181fff05027589 */ /* 0x000e6800000e0000 */
[----:B------:R-:W-:Y:S06]  /*81b0*/  SHFL.IDX PT, R14, R4, 0x7, 0x181f ;  /* 0x00f81f00040e7f89 */ /* 0x000fec00000e0000 */
[----:B------:R-:W-:-:S02]  /*81c0*/  @P1 LEA R7, R6, UR38, 0x1 ;  /* 0x0000002606071c11 */ /* 0x000fc4000f8e08ff */
[----:B0-----:R-:W-:-:S05]  /*81d0*/  @P1 LEA R3, P0, R8, R3, 0x1 ;  /* 0x0000000308031211 */ /* 0x001fca00078008ff */
[----:B-1----:R-:W-:-:S05]  /*81e0*/  @P1 IMAD.X R2, RZ, RZ, R2, P0 ;  /* 0x000000ffff021224 */ /* 0x002fca00000e0602 */
[----:B------:R-:W-:-:S04]  /*81f0*/  @P1 LOP3.LUT R3, R3, R2, RZ, 0x3c, !PT ;  /* 0x0000000203031212 */ /* 0x000fc800078e3cff */
[----:B------:R-:W-:-:S04]  /*8200*/  @P1 LOP3.LUT R2, R3, R2, RZ, 0x3c, !PT ;  /* 0x0000000203021212 */ /* 0x000fc800078e3cff */
[----:B------:R-:W-:-:S05]  /*8210*/  @P1 LOP3.LUT R3, R3, R2, RZ, 0x3c, !PT ;  /* 0x0000000203031212 */ /* 0x000fca00078e3cff */
[----:B------:R0:W-:Y:S01]  /*8220*/  @P1 LDGSTS.E.BYPASS.LTC128B.128 [R7+0xe400], desc[UR50][R2.64], !P2 ;  /* 0x0e40000002071fae */ /* 0x0001e2000d101d72 */
[----:B------:R-:W-:-:S03]  /*8230*/  ISETP.GE.AND P1, PT, R9, 0x11, PT ;  /* 0x000000110900780c */ /* 0x000fc60003f26270 */
[----:B0-----:R-:W0:Y:S10]  /*8240*/  SHFL.IDX PT, R3, R4, 0x1, 0x181f ;  /* 0x00381f0004037f89 */ /* 0x001e3400000e0000 */
[----:B------:R-:W-:Y:S01]  /*8250*/  @P1 LEA R7, R6, UR38, 0x1 ;  /* 0x0000002606071c11 */ /* 0x000fe2000f8e08ff */
[----:B------:R-:W1:Y:S01]  /*8260*/  SHFL.IDX PT, R2, R5, 0x1, 0x181f ;  /* 0x00381f0005027f89 */ /* 0x000e6200000e0000 */
        /* <DEDUP_REMOVED lines=20> */
[----:B0-----:R-:W-:-:S04]  /*83b0*/  @P1 LEA R3, P0, R8, R3, 0x1 ;  /* 0x0000000308031211 */ /* 0x001fc800078008ff */
[----:B-1----:R-:W-:-:S04]  /*83c0*/  @P1 IADD3.X R2, RZ, R2, RZ, P0, !PT ;  /* 0x00000002ff021210 */ /* 0x002fc800007fe4ff */
        /* <DEDUP_REMOVED lines=27> */
[----:B------:R-:W1:Y:S04]  /*8580*/  SHFL.IDX PT, R2, R5, 0x6, 0x181f ;  /* 0x00d81f0005027f89 */ /* 0x000e6800000e0000 */
[----:B------:R-:W2:Y:S01]  /*8590*/  SHFL.IDX PT, R5, R5, 0x7, 0x181f ;  /* 0x00f81f0005057f89 */ /* 0x000ea200000e0000 */
[----:B0-----:R-:W-:-:S05]  /*85a0*/  @P1 LEA R3, P0, R8, R3, 0x1 ;  /* 0x0000000308031211 */ /* 0x001fca00078008ff */
[----:B-1----:R-:W-:-:S05]  /*85b0*/  @P1 IMAD.X R2, RZ, RZ, R2, P0 ;  /* 0x000000ffff021224 */ /* 0x002fca00000e0602 */
[----:B------:R-:W-:-:S04]  /*85c0*/  @P1 LOP3.LUT R3, R3, R2, RZ, 0x3c, !PT ;  /* 0x0000000203031212 */ /* 0x000fc800078e3cff */
[----:B------:R-:W-:-:S04]  /*85d0*/  @P1 LOP3.LUT R2, R3, R2, RZ, 0x3c, !PT ;  /* 0x0000000203021212 */ /* 0x000fc800078e3cff */
[----:B------:R-:W-:-:S05]  /*85e0*/  @P1 LOP3.LUT R3, R3, R2, RZ, 0x3c, !PT ;  /* 0x0000000203031212 */ /* 0x000fca00078e3cff */
[----:B--2---:R0:W-:Y:S02]  /*85f0*/  @P1 LDGSTS.E.BYPASS.LTC128B.128 [R7+0x11400], desc[UR50][R2.64], !P2 ;  /* 0x1140000002071fae */ /* 0x0041e4000d101d72 */
.L_x_103:
[----:B------:R-:W-:-:S13]  /*8600*/  ISETP.GE.AND P0, PT, R9, 0x71, PT ;  /* 0x000000710900780c */ /* 0x000fda0003f06270 */
[----:B0-----:R-:W-:-:S04]  /*8610*/  @P0 LEA R2, P1, R8, R14, 0x1 ;  /* 0x0000000e08020211 */ /* 0x001fc800078208ff */
[----:B------:R-:W-:Y:S02]  /*8620*/  @P0 IADD3.X R3, RZ, R5, RZ, P1, !PT ;  /* 0x00000005ff030210 */ /* 0x000fe40000ffe4ff */
[----:B------:R-:W-:-:S05]  /*8630*/  @P0 LEA R5, R6, UR38, 0x1 ;  /* 0x0000002606050c11 */ /* 0x000fca000f8e08ff */
[----:B------:R-:W-:Y:S01]  /*8640*/  @!PT LDS RZ, [RZ] ;  /* 0x00000000fffff984 */ /* 0x000fe20000000800 */
[----:B------:R-:W-:Y:S01]  /*8650*/  @!PT LDS RZ, [RZ] ;  /* 0x00000000fffff984 */ /* 0x000fe20000000800 */
[----:B------:R-:W-:Y:S01]  /*8660*/  @!PT LDS RZ, [RZ] ;  /* 0x00000000fffff984 */ /* 0x000fe20000000800 */
[----:B------:R0:W-:Y:S01]  /*8670*/  @P0 LDGSTS.E.BYPASS.LTC128B.128 [R5+0x11c00], desc[UR50][R2.64], !P2 ;  /* 0x11c0000002050fae */ /* 0x0001e2000d101d72 */
[----:B------:R-:W-:Y:S01]  /*8680*/  PLOP3.LUT P0, PT, PT, PT, PT, 0x80, 0x0 ;  /* 0x000000000000781c */ /* 0x000fe20003f0f070 */
[----:B------:R-:W-:-:S12]  /*8690*/  NOP ;  /* 0x0000000000007918 */ /* 0x000fd80000000000 */
.L_x_41:
[----:B------:R-:W-:Y:S02]  /*86a0*/  PLOP3.LUT P1, PT, P1, P0, PT, 0xa2, 0x0 ;  /* 0x000000000000781c */ /* 0x000fe40000f21472 */
[----:B------:R-:W-:-:S08]  /*86b0*/  @P0 R2UR P1, UR4, R0 ;  /* 0x00000000000402ca */ /* 0x000fd00000020000 */
[----:B------:R-:W-:-:S05]  /*86c0*/  @P0 PLOP3.LUT P0, PT, P1, PT, PT, 0x80, 0x0 ;  /* 0x000000000000081c */ /* 0x000fca0000f0f070 */
[----:B------:R-:W-:Y:S01]  /*86d0*/  @!P1 SYNCS.ARRIVE.TRANS64.RED.A0T1 RZ, [UR4+0x16830], RZ ;  /* 0x016830ffffff99a7 */ /* 0x000fe20008200404 */
[----:B------:R-:W-:Y:S07]  /*86e0*/  @!P1 ARRIVES.LDGSTSBAR.64.TRANSCNT [UR4+0x16830] ;  /* 0x01683000ff0099b0 */ /* 0x000fee0008000a84 */
[----:B------:R-:W-:Y:S05]  /*86f0*/  @P0 BRA.U.ANY `(.L_x_41) ;  /* 0xfffffffd00e80947 */ /* 0x000fea000393ffff */
[----:B------:R-:W-:Y:S01]  /*8700*/  NOP ;  /* 0x0000000000007918 */ /* 0x000fe20000000000 */
[----:B0-----:R-:W-:-:S05]  /*8710*/  IMAD.U32 R2, RZ, RZ, UR41 ;  /* 0x00000029ff027e24 */ /* 0x001fca000f8e00ff */
[----:B------:R-:W-:-:S13]  /*8720*/  ISETP.NE.AND P2, PT, R2, 0x3, PT ;  /* 0x000000030200780c */ /* 0x000fda0003f45270 */
[----:B------:R-:W-:Y:S05]  /*8730*/  @!P2 BRA `(.L_x_42) ;  /* 0x000000000004a947 */ /* 0x000fea0003800000 */
[----:B------:R-:W-:Y:S01]  /*8740*/  BPT.TRAP 0x1 ;  /* 0x000000040000795c */ /* 0x000fe20000300000 */
.L_x_42:
[----:B------:R0:W-:Y:S02]  /*8750*/  SYNCS.ARRIVE.TRANS64.A1T0 RZ, [R0+URZ+0x16830], RZ ;  /* 0x016830ff00ff79a7 */ /* 0x0001e4000810003f */
[----:B------:R-:W-:Y:S05]  /*8760*/  WARPSYNC.ALL ;  /* 0x0000000000007948 */ /* 0x000fea0003800000 */
[----:B------:R-:W-:-:S04]  /*8770*/  UIADD3 UR4, UR38, 0x8400, URZ ;  /* 0x0000840026047890 */ /* 0x000fc8000fffe03f */
[----:B------:R-:W-:Y:S01]  /*8780*/  ULOP3.LUT UP0, URZ, UR4, 0x3ff, URZ, 0xc0, !UPT ;  /* 0x000003ff043f7892 */ /* 0x000fe2000f80c03f */
[----:B------:R-:W-:Y:S05]  /*8790*/  BAR.SYNC.DEFER_BLOCKING 0x8, 0x200 ;  /* 0x0208000000007b1d */ /* 0x000fea0000010000 */
[----:B------:R-:W-:-:S13]  /*87a0*/  PLOP3.LUT P0, PT, PT, PT, UP0, 0x80, 0x0 ;  /* 0x000000000000781c */ /* 0x000fda0003f0f008 */
        /* <DEDUP_REMOVED lines=9> */
[----:B------:R-:W-:Y:S01]  /*8840*/  MOV R8, 0x70 ;  /* 0x0000007000087802 */ /* 0x000fe20000000f00 */
[----:B------:R-:W-:Y:S02]  /*8850*/  IMAD.U32 R7, RZ, RZ, UR9 ;  /* 0x00000009ff077e24 */ /* 0x000fe4000f8e00ff */
[----:B------:R-:W-:-:S02]  /*8860*/  IMAD.U32 R10, RZ, RZ, UR4 ;  /* 0x00000004ff0a7e24 */ /* 0x000fc4000f8e00ff */
[----:B------:R-:W-:Y:S02]  /*8870*/  IMAD.U32 R11, RZ, RZ, UR5 ;  /* 0x00000005ff0b7e24 */ /* 0x000fe4000f8e00ff */
[----:B------:R-:W-:Y:S02]  /*8880*/  IMAD.MOV.U32 R12, RZ, RZ, 0x1 ;  /* 0x00000001ff0c7424 */ /* 0x000fe400078e00ff */
[----:B------:R-:W-:-:S07]  /*8890*/  IMAD.MOV.U32 R13, RZ, RZ, RZ ;  /* 0x000000ffff0d7224 */ /* 0x000fce00078e00ff */
[----:B------:R-:W-:-:S07]  /*88a0*/  LEPC R20, `(.L_x_43) ;  /* 0x000000001014794e */ /* 0x000fce0000000000 */
[----:B01----:R-:W-:Y:S05]  /*88b0*/  CALL.ABS.NOINC R2 ;  /* 0x0000000002007343 */ /* 0x003fea0003c00000 */
.L_x_43:
[----:B------:R-:W2:Y:S01]  /*88c0*/  LDL R21, [R1+0x8] ;  /* 0x0000080001157983 */ /* 0x000ea20000100800 */
[----:B------:R-:W1:Y:S01]  /*88d0*/  LDC R10, c[0x0][0x448] ;  /* 0x00011200ff0a7b82 */ /* 0x000e620000000800 */
[----:B------:R-:W-:Y:S01]  /*88e0*/  ULDC.64 UR4, c[0x0][0x2d8] ;  /* 0x0000b60000047ab9 */ /* 0x000fe20000000a00 */
[----:B0-----:R-:W-:Y:S01]  /*88f0*/  SHF.R.S32.HI R0, RZ, 0x1f, R18 ;  /* 0x0000001fff007819 */ /* 0x001fe20000011412 */
[----:B------:R-:W0:Y:S01]  /*8900*/  S2R R26, SR_TID.X ;  /* 0x00000000001a7919 */ /* 0x000e220000002100 */
[----:B------:R-:W-:Y:S01]  /*8910*/  IMAD R4, R27, UR4, RZ ;  /* 0x000000041b047c24 */ /* 0x000fe2000f8e02ff */
[----:B------:R-:W-:Y:S01]  /*8920*/  ULDC.64 UR6, c[0x0][0x2c8] ;  /* 0x0000b20000067ab9 */ /* 0x000fe20000000a00 */
[----:B------:R-:W-:Y:S01]  /*8930*/  IMAD.WIDE.U32 R2, R19, UR4, RZ ;  /* 0x0000000413027c25 */ /* 0x000fe2000f8e00ff */
[----:B------:R-:W-:Y:S01]  /*8940*/  ULDC.64 UR8, c[0x0][0x280] ;  /* 0x0000a00000087ab9 */ /* 0x000fe20000000a00 */
[----:B------:R-:W3:Y:S01]  /*8950*/  S2R R11, SR_TID.X ;  /* 0x00000000000b7919 */ /* 0x000ee20000002100 */
[----:B------:R-:W-:Y:S01]  /*8960*/  LOP3.LUT P5, RZ, R25, 0x10, RZ, 0xc0, !PT ;  /* 0x0000001019ff7812 */ /* 0x000fe200078ac0ff */
[----:B------:R-:W-:Y:S01]  /*8970*/  IMAD R4, R19, UR5, R4 ;  /* 0x0000000513047c24 */ /* 0x000fe2000f8e0204 */
[----:B------:R-:W-:Y:S01]  /*8980*/  ULDC.64 UR4, c[0x0][0x2e0] ;  /* 0x0000b80000047ab9 */ /* 0x000fe20000000a00 */
[----:B------:R-:W-:-:S02]  /*8990*/  IMAD.MOV R6, RZ, RZ, -R23 ;  /* 0x000000ffff067224 */ /* 0x000fc400078e0a17 */
[----:B------:R-:W-:Y:S02]  /*89a0*/  IMAD.IADD R3, R3, 0x1, R4 ;  /* 0x0000000103037824 */ /* 0x000fe400078e0204 */
[----:B------:R-:W-:Y:S02]  /*89b0*/  IMAD R0, R0, UR4, RZ ;  /* 0x0000000400007c24 */ /* 0x000fe4000f8e02ff */
[----:B------:R-:W-:Y:S01]  /*89c0*/  IMAD.WIDE.U32 R2, R18, UR4, R2 ;  /* 0x0000000412027c25 */ /* 0x000fe2000f8e0002 */
[----:B------:R-:W-:-:S03]  /*89d0*/  ULDC UR4, c[0x0][0xc38] ;  /* 0x00030e0000047ab9 */ /* 0x000fc60000000800 */
[----:B------:R-:W-:Y:S01]  /*89e0*/  IMAD R0, R18, UR5, R0 ;  /* 0x0000000512007c24 */ /* 0x000fe2000f8e0200 */
[----:B------:R-:W-:Y:S02]  /*89f0*/  LEA R18, R29, UR38, 0x1 ;  /* 0x000000261d127c11 */ /* 0x000fe4000f8e08ff */
[----:B-1----:R-:W-:Y:S01]  /*8a00*/  ISETP.NE.AND P0, PT, R10, 0x1, PT ;  /* 0x000000010a00780c */ /* 0x002fe20003f05270 */
[----:B------:R-:W-:Y:S01]  /*8a10*/  IMAD.IADD R3, R3, 0x1, R0 ;  /* 0x0000000103037824 */ /* 0x000fe200078e0200 */
[----:B0-----:R-:W-:Y:S02]  /*8a20*/  SHF.R.U32.HI R20, RZ, 0x3, R26 ;  /* 0x00000003ff147819 */ /* 0x001fe4000001161a */
[----:B------:R-:W-:-:S09]  /*8a30*/  SHF.L.U32 R26, R26, 0x4, RZ ;  /* 0x000000041a1a7819 */ /* 0x000fd200000006ff */
[----:B------:R-:W0:Y:S01]  /*8a40*/  @P0 LDC R4, c[0x0][0x44c] ;  /* 0x00011300ff040b82 */ /* 0x000e220000000800 */
[----:B------:R-:W-:Y:S02]  /*8a50*/  LOP3.LUT R20, R20, 0xf, RZ, 0xc0, !PT ;  /* 0x0000000f14147812 */ /* 0x000fe400078ec0ff */
[----:B------:R-:W-:-:S04]  /*8a60*/  LOP3.LUT R26, R26, 0x70, RZ, 0xc0, !PT ;  /* 0x000000701a1a7812 */ /* 0x000fc800078ec0ff */
[----:B------:R-:W-:Y:S01]  /*8a70*/  LOP3.LUT R20, R20, R26, RZ, 0xfc, !PT ;  /* 0x0000001a14147212 */ /* 0x000fe200078efcff */
[----:B------:R-:W1:Y:S01]  /*8a80*/  @P0 LDC R5, c[0x0][0x450] ;  /* 0x00011400ff050b82 */ /* 0x000e620000000800 */
[----:B--2---:R-:W-:Y:S01]  /*8a90*/  IMAD R0, R6, UR4, R21 ;  /* 0x0000000406007c24 */ /* 0x004fe2000f8e0215 */
[----:B------:R-:W-:Y:S01]  /*8aa0*/  ULDC.64 UR4, c[0x0][0x2d0] ;  /* 0x0000b40000047ab9 */ /* 0x000fe20000000a00 */
[----:B---3--:R-:W-:Y:S02]  /*8ab0*/  SHF.R.U32.HI R21, RZ, 0x3, R11 ;  /* 0x00000003ff157819 */ /* 0x008fe4000001160b */
[----:B------:R-:W-:Y:S01]  /*8ac0*/  IMAD R6, R0, 0xc0, R20 ;  /* 0x000000c000067824 */ /* 0x000fe200078e0214 */
[----:B------:R-:W-:Y:S02]  /*8ad0*/  SHF.L.U32 R20, R11, 0x3, RZ ;  /* 0x000000030b147819 */ /* 0x000fe400000006ff */
[----:B------:R-:W-:Y:S01]  /*8ae0*/  LOP3.LUT R21, R21, 0xf, RZ, 0xc0, !PT ;  /* 0x0000000f15157812 */ /* 0x000fe200078ec0ff */
[----:B0-----:R-:W-:Y:S01]  /*8af0*/  @P0 IMAD.HI.U32 R7, R6, R4, RZ ;  /* 0x0000000406070227 */ /* 0x001fe200078e00ff */
[----:B------:R-:W-:-:S03]  /*8b00*/  LOP3.LUT R20, R20, 0x38, RZ, 0xc0, !PT ;  /* 0x0000003814147812 */ /* 0x000fc600078ec0ff */
[----:B------:R-:W-:Y:S01]  /*8b10*/  IMAD.MOV.U32 R4, RZ, RZ, R6 ;  /* 0x000000ffff047224 */ /* 0x000fe200078e0006 */
[----:B-1----:R-:W-:-:S04]  /*8b20*/  @P0 SHF.R.U32.HI R4, RZ, R5, R7 ;  /* 0x00000005ff040219 */ /* 0x002fc80000011607 */
[----:B------:R-:W-:Y:S02]  /*8b30*/  SHF.R.S32.HI R5, RZ, 0x1f, R4 ;  /* 0x0000001fff057819 */ /* 0x000fe40000011404 */
[----:B------:R-:W-:-:S03]  /*8b40*/  IADD3 R7, -R4, RZ, RZ ;  /* 0x000000ff04077210 */ /* 0x000fc60007ffe1ff */
[----:B------:R-:W-:Y:S02]  /*8b50*/  IMAD R5, R5, UR4, RZ ;  /* 0x0000000405057c24 */ /* 0x000fe4000f8e02ff */
[----:B------:R-:W-:Y:S02]  /*8b60*/  IMAD R7, R10, R7, R6 ;  /* 0x000000070a077224 */ /* 0x000fe400078e0206 */
[C---:B------:R-:W-:Y:S02]  /*8b70*/  IMAD R8, R4.reuse, UR5, R5 ;  /* 0x0000000504087c24 */ /* 0x040fe4000f8e0205 */
[----:B------:R-:W-:-:S04]  /*8b80*/  IMAD.WIDE.U32 R4, R4, UR4, R2 ;  /* 0x0000000404047c25 */ /* 0x000fc8000f8e0002 */
[----:B------:R-:W-:Y:S01]  /*8b90*/  IMAD.IADD R5, R5, 0x1, R8 ;  /* 0x0000000105057824 */ /* 0x000fe200078e0208 */
[----:B------:R-:W-:Y:S01]  /*8ba0*/  SHF.R.S32.HI R8, RZ, 0x1f, R7 ;  /* 0x0000001fff087819 */ /* 0x000fe20000011407 */
[----:B------:R-:W-:Y:S02]  /*8bb0*/  VIADD R6, R6, 0x80 ;  /* 0x0000008006067836 */ /* 0x000fe40000000000 */
[----:B------:R-:W-:-:S04]  /*8bc0*/  IMAD.WIDE.U32 R4, R7, UR6, R4 ;  /* 0x0000000607047c25 */ /* 0x000fc8000f8e0004 */
[----:B------:R-:W-:-:S04]  /*8bd0*/  IMAD R8, R8, UR6, RZ ;  /* 0x0000000608087c24 */ /* 0x000fc8000f8e02ff */
[----:B------:R-:W-:Y:S02]  /*8be0*/  IMAD R7, R7, UR7, R8 ;  /* 0x0000000707077c24 */ /* 0x000fe4000f8e0208 */
[----:B------:R-:W0:Y:S02]  /*8bf0*/  @P0 LDC R8, c[0x0][0x450] ;  /* 0x00011400ff080b82 */ /* 0x000e240000000800 */
[----:B------:R-:W-:Y:S01]  /*8c00*/  IMAD.IADD R7, R5, 0x1, R7 ;  /* 0x0000000105077824 */ /* 0x000fe200078e0207 */
[----:B------:R-:W-:-:S04]  /*8c10*/  LEA R5, P1, R4, UR8, 0x1 ;  /* 0x0000000804057c11 */ /* 0x000fc8000f8208ff */
[----:B------:R-:W-:Y:S02]  /*8c20*/  LEA.HI.X R4, R4, UR9, R7, 0x1, P1 ;  /* 0x0000000904047c11 */ /* 0x000fe400088f0c07 */
[----:B------:R-:W1:Y:S02]  /*8c30*/  @P0 LDC R7, c[0x0][0x44c] ;  /* 0x00011300ff070b82 */ /* 0x000e640000000800 */
[----:B-1----:R-:W-:Y:S01]  /*8c40*/  @P0 IMAD.HI.U32 R9, R6, R7, RZ ;  /* 0x0000000706090227 */ /* 0x002fe200078e00ff */
[----:B------:R-:W-:-:S04]  /*8c50*/  MOV R7, R6 ;  /* 0x0000000600077202 */ /* 0x000fc80000000f00 */
[----:B0-----:R-:W-:-:S05]  /*8c60*/  @P0 SHF.R.U32.HI R7, RZ, R8, R9 ;  /* 0x00000008ff070219 */ /* 0x001fca0000011609 */
[----:B------:R-:W-:Y:S02]  /*8c70*/  IMAD.MOV R8, RZ, RZ, -R7 ;  /* 0x000000ffff087224 */ /* 0x000fe400078e0a07 */
[----:B------:R-:W-:-:S04]  /*8c80*/  IMAD.WIDE.U32 R2, R7, UR4, R2 ;  /* 0x0000000407027c25 */ /* 0x000fc8000f8e0002 */
[----:B------:R-:W-:Y:S01]  /*8c90*/  IMAD R6, R10, R8, R6 ;  /* 0x000000080a067224 */ /* 0x000fe200078e0206 */
[----:B------:R-:W-:-:S05]  /*8ca0*/  SHF.R.S32.HI R8, RZ, 0x1f, R7 ;  /* 0x0000001fff087819 */ /* 0x000fca0000011407 */
[----:B------:R-:W-:Y:S01]  /*8cb0*/  IMAD R8, R8, UR4, RZ ;  /* 0x0000000408087c24 */ /* 0x000fe2000f8e02ff */
[----:B------:R-:W-:-:S03]  /*8cc0*/  UMOV UR4, 0xffffffff ;  /* 0xffffffff00047882 */ /* 0x000fc60000000000 */
[----:B------:R-:W-:Y:S01]  /*8cd0*/  IMAD R8, R7, UR5, R8 ;  /* 0x0000000507087c24 */ /* 0x000fe2000f8e0208 */
[----:B------:R-:W-:-:S03]  /*8ce0*/  SHF.R.S32.HI R7, RZ, 0x1f, R6 ;  /* 0x0000001fff077819 */ /* 0x000fc60000011406 */
[----:B------:R-:W-:Y:S02]  /*8cf0*/  IMAD.IADD R3, R3, 0x1, R8 ;  /* 0x0000000103037824 */ /* 0x000fe400078e0208 */
[----:B------:R-:W-:Y:S02]  /*8d00*/  IMAD R7, R7, UR6, RZ ;  /* 0x0000000607077c24 */ /* 0x000fe4000f8e02ff */
[----:B------:R-:W-:-:S04]  /*8d10*/  IMAD.WIDE.U32 R2, R6, UR6, R2 ;  /* 0x0000000606027c25 */ /* 0x000fc8000f8e0002 */
[----:B------:R-:W-:Y:S01]  /*8d20*/  IMAD R7, R6, UR7, R7 ;  /* 0x0000000706077c24 */ /* 0x000fe2000f8e0207 */
[----:B------:R-:W-:-:S03]  /*8d30*/  LEA R6, P0, R2, UR8, 0x1 ;  /* 0x0000000802067c11 */ /* 0x000fc6000f8008ff */
[----:B------:R-:W-:-:S05]  /*8d40*/  IMAD.IADD R7, R3, 0x1, R7 ;  /* 0x0000000103077824 */ /* 0x000fca00078e0207 */
[----:B------:R-:W-:Y:S01]  /*8d50*/  LEA.HI.X R7, R2, UR9, R7, 0x1, P0 ;  /* 0x0000000902077c11 */ /* 0x000fe200080f0c07 */
[----:B------:R-:W-:Y:S06]  /*8d60*/  BRA.DIV UR4, `(.L_x_44) ;  /* 0x0000002e04cc7947 */ /* 0x000fec000b800000 */
[----:B------:R-:W0:Y:S01]  /*8d70*/  SHFL.IDX PT, R3, R5, RZ, 0x181f ;  /* 0x00181fff05037589 */ /* 0x000e2200000e0000 */
[----:B------:R-:W-:-:S03]  /*8d80*/  IMAD R0, R0, 0xc0, R21 ;  /* 0x000000c000007824 */ /* 0x000fc600078e0215 */
[----:B------:R-:W1:Y:S01]  /*8d90*/  SHFL.IDX PT, R2, R4, RZ, 0x181f ;  /* 0x00181fff04027589 */ /* 0x000e6200000e0000 */
[C---:B------:R-:W-:Y:S01]  /*8da0*/  VIADD R8, R0.reuse, 0x10 ;  /* 0x0000001000087836 */ /* 0x040fe20000000000 */
[----:B------:R-:W-:Y:S02]  /*8db0*/  ISETP.GE.AND P1, PT, R0, UR37, PT ;  /* 0x0000002500007c0c */ /* 0x000fe4000bf26270 */
[----:B------:R-:W-:Y:S11]  /*8dc0*/  SHFL.IDX PT, R14, R5, 0x7, 0x181f ;  /* 0x00f81f00050e7f89 */ /* 0x000ff600000e0000 */
[----:B0-----:R-:W-:-:S05]  /*8dd0*/  @!P1 LEA R3, P0, R20, R3, 0x1 ;  /* 0x0000000314039211 */ /* 0x001fca00078008ff */
[----:B-1----:R-:W-:Y:S01]  /*8de0*/  @!P1 IMAD.X R2, RZ, RZ, R2, P0 ;  /* 0x000000ffff029224 */ /* 0x002fe200000e0602 */
[----:B------:R-:W-:Y:S02]  /*8df0*/  ISETP.GE.AND P0, PT, R8, UR37, PT ;  /* 0x0000002508007c0c */ /* 0x000fe4000bf06270 */
[----:B------:R-:W-:Y:S02]  /*8e00*/  IADD3 R8, R0, 0x20, RZ ;  /* 0x0000002000087810 */ /* 0x000fe40007ffe0ff */
[----:B------:R-:W-:-:S04]  /*8e10*/  @!P1 LOP3.LUT R3, R3, R2, RZ, 0x3c, !PT ;  /* 0x0000000203039212 */ /* 0x000fc800078e3cff */
[----:B------:R-:W-:-:S04]  /*8e20*/  @!P1 LOP3.LUT R2, R3, R2, RZ, 0x3c, !PT ;  /* 0x0000000203029212 */ /* 0x000fc800078e3cff */
[----:B------:R-:W-:-:S05]  /*8e30*/  @!P1 LOP3.LUT R3, R3, R2, RZ, 0x3c, !PT ;  /* 0x0000000203039212 */ /* 0x000fca00078e3cff */
[----:B------:R0:W-:Y:S04]  /*8e40*/  @!P1 LDGSTS.E.BYPASS.LTC128B.128 [R18+0x8400], desc[UR50][R2.64], !P5 ;  /* 0x0840000002129fae */ /* 0x0001e8000e901d72 */
[----:B0-----:R-:W0:Y:S04]  /*8e50*/  SHFL.IDX PT, R3, R5, 0x1, 0x181f ;  /* 0x00381f0005037f89 */ /* 0x001e2800000e0000 */
[----:B------:R-:W1:Y:S01]  /*8e60*/  SHFL.IDX PT, R2, R4, 0x1, 0x181f ;  /* 0x00381f0004027f89 */ /* 0x000e6200000e0000 */
[----:B0-----:R-:W-:-:S05]  /*8e70*/  @!P0 LEA R3, P1, R20, R3, 0x1 ;  /* 0x0000000314038211 */ /* 0x001fca00078208ff */
[----:B-1----:R-:W-:-:S05]  /*8e80*/  @!P0 IMAD.X R2, RZ, RZ, R2, P1 ;  /* 0x000000ffff028224 */ /* 0x002fca00008e0602 */
[----:B------:R-:W-:-:S04]  /*8e90*/  @!P0 LOP3.LUT R3, R3, R2, RZ, 0x3c, !PT ;  /* 0x0000000203038212 */ /* 0x000fc800078e3cff */
[----:B------:R-:W-:-:S04]  /*8ea0*/  @!P0 LOP3.LUT R2, R3, R2, RZ, 0x3c, !PT ;  /* 0x0000000203028212 */ /* 0x000fc800078e3cff */
[----:B------:R-:W-:-:S05]  /*8eb0*/  @!P0 LOP3.LUT R3, R3, R2, RZ, 0x3c, !PT ;  /* 0x0000000203038212 */ /* 0x000fca00078e3cff */
[----:B------:R0:W-:Y:S01]  /*8ec0*/  @!P0 LDGSTS.E.BYPASS.LTC128B.128 [R18+0x8c00], desc[UR50][R2.64], !P5 ;  /* 0x08c0000002128fae */ /* 0x0001e2000e901d72 */
[----:B------:R-:W-:Y:S01]  /*8ed0*/  ISETP.GE.AND P0, PT, R8, UR37, PT ;  /* 0x0000002508007c0c */ /* 0x000fe2000bf06270 */
[----:B------:R-:W-:Y:S02]  /*8ee0*/  VIADD R8, R0, 0x30 ;  /* 0x0000003000087836 */ /* 0x000fe40000000000 */
[----:B0-----:R-:W0:Y:S04]  /*8ef0*/  SHFL.IDX PT, R3, R5, 0x2, 0x181f ;  /* 0x00581f0005037f89 */ /* 0x001e2800000e0000 */
[----:B------:R-:W1:Y:S06]  /*8f00*/  SHFL.IDX PT, R2, R4, 0x2, 0x181f ;  /* 0x00581f0004027f89 */ /* 0x000e6c00000e0000 */
[----:B0-----:R-:W-:-:S05]  /*8f10*/  @!P0 LEA R3, P1, R20, R3, 0x1 ;  /* 0x0000000314038211 */ /* 0x001fca00078208ff */
[----:B-1----:R-:W-:-:S05]  /*8f20*/  @!P0 IMAD.X R2, RZ, RZ, R2, P1 ;  /* 0x000000ffff028224 */ /* 0x002fca00008e0602 */
[----:B------:R-:W-:-:S04]  /*8f30*/  @!P0 LOP3.LUT R3, R3, R2, RZ, 0x3c, !PT ;  /* 0x0000000203038212 */ /* 0x000fc800078e3cff */
[----:B------:R-:W-:-:S04]  /*8f40*/  @!P0 LOP3.LUT R2, R3, R2, RZ, 0x3c, !PT ;  /* 0x0000000203028212 */ /* 0x000fc800078e3cff */
[----:B------:R-:W-:-:S05]  /*8f50*/  @!P0 LOP3.LUT R3, R3, R2, RZ, 0x3c, !PT ;  /* 0x0000000203038212 */ /* 0x000fca00078e3cff */
[----:B------:R0:W-:Y:S01]  /*8f60*/  @!P0 LDGSTS.E.BYPASS.LTC128B.128 [R18+0x9400], desc[UR50][R2.64], !P5 ;  /* 0x0940000002128fae */ /* 0x0001e2000e901d72 */
[----:B------:R-:W-:Y:S02]  /*8f70*/  ISETP.GE.AND P0, PT, R8, UR37, PT ;  /* 0x0000002508007c0c */ /* 0x000fe4000bf06270 */
[----:B------:R-:W-:Y:S01]  /*8f80*/  IADD3 R8, R0, 0x40, RZ ;  /* 0x0000004000087810 */ /* 0x000fe20007ffe0ff */
        /* <DEDUP_REMOVED lines=31> */
[----:B------:R-:W1:Y:S04]  /*9180*/  SHFL.IDX PT, R2, R4, 0x6, 0x181f ;  /* 0x00d81f0004027f89 */ /* 0x000e6800000e0000 */
[----:B------:R-:W2:Y:S02]  /*9190*/  SHFL.IDX PT, R4, R4, 0x7, 0x181f ;  /* 0x00f81f0004047f89 */ /* 0x000ea400000e0000 */
[----:B0-----:R-:W-:-:S05]  /*91a0*/  @!P0 LEA R3, P1, R20, R3, 0x1 ;  /* 0x0000000314038211 */ /* 0x001fca00078208ff */
[----:B-1----:R-:W-:-:S05]  /*91b0*/  @!P0 IMAD.X R2, RZ, RZ, R2, P1 ;  /* 0x000000ffff028224 */ /* 0x002fca00008e0602 */
[----:B------:R-:W-:-:S04]  /*91c0*/  @!P0 LOP3.LUT R3, R3, R2, RZ, 0x3c, !PT ;  /* 0x0000000203038212 */ /* 0x000fc800078e3cff */
[----:B------:R-:W-:-:S04]  /*91d0*/  @!P0 LOP3.LUT R2, R3, R2, RZ, 0x3c, !PT ;  /* 0x0000000203028212 */ /* 0x000fc800078e3cff */
[----:B------:R-:W-:-:S05]  /*91e0*/  @!P0 LOP3.LUT R3, R3, R2, RZ, 0x3c, !PT ;  /* 0x0000000203038212 */ /* 0x000fca00078e3cff */
[----:B------:R0:W-:Y:S01]  /*91f0*/  @!P0 LDGSTS.E.BYPASS.LTC128B.128 [R18+0xb400], desc[UR50][R2.64], !P5 ;  /* 0x0b40000002128fae */ /* 0x0001e2000e901d72 */
[----:B------:R-:W-:Y:S01]  /*9200*/  ISETP.GE.AND P0, PT, R8, UR37, PT ;  /* 0x0000002508007c0c */ /* 0x000fe2000bf06270 */
[----:B0-----:R-:W-:-:S12]  /*9210*/  VIADD R2, R0, 0x80 ;  /* 0x0000008000027836 */ /* 0x001fd80000000000 */
[----:B------:R-:W-:Y:S02]  /*9220*/  @!P0 LEA R3, P1, R20, R14, 0x1 ;  /* 0x0000000e14038211 */ /* 0x000fe400078208ff */
[----:B------:R-:W-:Y:S02]  /*9230*/  SHFL.IDX PT, R14, R6, 0x1, 0x181f ;  /* 0x00381f00060e7f89 */ /* 0x000fe400000e0000 */
[----:B--2---:R-:W-:Y:S02]  /*9240*/  @!P0 IADD3.X R8, RZ, R4, RZ, P1, !PT ;  /* 0x00000004ff088210 */ /* 0x004fe40000ffe4ff */
[----:B------:R-:W0:Y:S01]  /*9250*/  SHFL.IDX PT, R4, R6, RZ, 0x181f ;  /* 0x00181fff06047589 */ /* 0x000e2200000e0000 */
[----:B------:R-:W-:-:S03]  /*9260*/  ISETP.GE.AND P1, PT, R2, UR37, PT ;  /* 0x0000002502007c0c */ /* 0x000fc6000bf26270 */
[----:B------:R-:W1:Y:S10]  /*9270*/  SHFL.IDX PT, R2, R7, RZ, 0x181f ;  /* 0x00181fff07027589 */ /* 0x000e7400000e0000 */
[----:B0-----:R-:W-:-:S05]  /*9280*/  @!P1 LEA R4, P2, R20, R4, 0x1 ;  /* 0x0000000414049211 */ /* 0x001fca00078408ff */
[----:B-1----:R-:W-:Y:S02]  /*9290*/  @!P1 IMAD.X R5, RZ, RZ, R2, P2 ;  /* 0x000000ffff059224 */ /* 0x002fe400010e0602 */
[----:B------:R-:W-:Y:S02]  /*92a0*/  @!P0 IMAD.MOV.U32 R2, RZ, RZ, R3 ;  /* 0x000000ffff028224 */ /* 0x000fe400078e0003 */
[----:B------:R-:W-:-:S05]  /*92b0*/  @!P0 IMAD.MOV.U32 R3, RZ, RZ, R8 ;  /* 0x000000ffff038224 */ /* 0x000fca00078e0008 */
[----:B------:R0:W-:Y:S02]  /*92c0*/  @!P0 LDGSTS.E.BYPASS.LTC128B.128 [R18+0xbc00], desc[UR50][R2.64], !P5 ;  /* 0x0bc0000002128fae */ /* 0x0001e4000e901d72 */
[----:B0-----:R-:W-:Y:S01]  /*92d0*/  @!P1 MOV R2, R4 ;  /* 0x0000000400029202 */ /* 0x001fe20000000f00 */
[----:B------:R-:W-:Y:S02]  /*92e0*/  @!P1 IMAD.MOV.U32 R3, RZ, RZ, R5 ;  /* 0x000000ffff039224 */ /* 0x000fe400078e0005 */
[----:B------:R-:W-:-:S03]  /*92f0*/  VIADD R4, R0, 0x90 ;  /* 0x0000009000047836 */ /* 0x000fc60000000000 */
[----:B------:R0:W-:Y:S02]  /*9300*/  @!P1 LDGSTS.E.BYPASS.LTC128B.128 [R18+0xc400], desc[UR50][R2.64], !P5 ;  /* 0x0c40000002129fae */ /* 0x0001e4000e901d72 */
[----:B------:R-:W-:Y:S01]  /*9310*/  ISETP.GE.AND P0, PT, R4, UR37, PT ;  /* 0x0000002504007c0c */ /* 0x000fe2000bf06270 */
[----:B------:R-:W-:Y:S01]  /*9320*/  VIADD R4, R0, 0xa0 ;  /* 0x000000a000047836 */ /* 0x000fe20000000000 */
[----:B0-----:R-:W0:Y:S11]  /*9330*/  SHFL.IDX PT, R2, R7, 0x1, 0x181f ;  /* 0x00381f0007027f89 */ /* 0x001e3600000e0000 */
[----:B------:R-:W-:-:S05]  /*9340*/  @!P0 LEA R14, P1, R20, R14, 0x1 ;  /* 0x0000000e140e8211 */ /* 0x000fca00078208ff */
[----:B0-----:R-:W-:Y:S01]  /*9350*/  @!P0 IMAD.X R5, RZ, RZ, R2, P1 ;  /* 0x000000ffff058224 */ /* 0x001fe200008e0602 */
[----:B------:R-:W-:Y:S02]  /*9360*/  @!P0 MOV R2, R14 ;  /* 0x0000000e00028202 */ /* 0x000fe40000000f00 */
[----:B------:R-:W0:Y:S01]  /*9370*/  SHFL.IDX PT, R14, R6, 0x2, 0x181f ;  /* 0x00581f00060e7f89 */ /* 0x000e2200000e0000 */
[----:B------:R-:W-:Y:S01]  /*9380*/  @!P0 IMAD.MOV.U32 R3, RZ, RZ, R5 ;  /* 0x000000ffff038224 */ /* 0x000fe200078e0005 */
[----:B------:R-:W-:-:S04]  /*9390*/  ISETP.GE.AND P1, PT, R4, UR37, PT ;  /* 0x0000002504007c0c */ /* 0x000fc8000bf26270 */
[----:B------:R1:W-:Y:S04]  /*93a0*/  @!P0 LDGSTS.E.BYPASS.LTC128B.128 [R18+0xcc00], desc[UR50][R2.64], !P5 ;  /* 0x0cc0000002128fae */ /* 0x0003e8000e901d72 */
[----:B-1----:R-:W1:Y:S04]  /*93b0*/  SHFL.IDX PT, R2, R7, 0x2, 0x181f ;  /* 0x00581f0007027f89 */ /* 0x002e6800000e0000 */
[----:B------:R-:W2:Y:S01]  /*93c0*/  SHFL.IDX PT, R7, R7, 0x3, 0x181f ;  /* 0x00781f0007077f89 */ /* 0x000ea200000e0000 */
[----:B0-----:R-:W-:-:S05]  /*93d0*/  @!P1 LEA R14, P0, R20, R14, 0x1 ;  /* 0x0000000e140e9211 */ /* 0x001fca00078008ff */
[----:B-1----:R-:W-:Y:S01]  /*93e0*/  @!P1 IMAD.X R3, RZ, RZ, R2, P0 ;  /* 0x000000ffff039224 */ /* 0x002fe200000e0602 */
[----:B------:R-:W-:Y:S02]  /*93f0*/  @!P1 MOV R2, R14 ;  /* 0x0000000e00029202 */ /* 0x000fe40000000f00 */
[----:B------:R0:W1:Y:S04]  /*9400*/  SHFL.IDX PT, R14, R6, 0x3, 0x181f ;  /* 0x00781f00060e7f89 */ /* 0x00006800000e0000 */
[----:B--2---:R0:W-:Y:S02]  /*9410*/  @!P1 LDGSTS.E.BYPASS.LTC128B.128 [R18+0xd400], desc[UR50][R2.64], !P5 ;  /* 0x0d40000002129fae */ /* 0x0041e4000e901d72 */
.L_x_128:
[----:B------:R-:W2:Y:S01]  /*9420*/  LDL R5, [R1+0xc] ;  /* 0x00000c0001057983 */ /* 0x000ea20000100800 */
[----:B------:R-:W-:-:S05]  /*9430*/  VIADD R0, R0, 0xb0 ;  /* 0x000000b000007836 */ /* 0x000fca0000000000 */
[----:B------:R-:W-:-:S13]  /*9440*/  ISETP.GE.AND P0, PT, R0, UR37, PT ;  /* 0x0000002500007c0c */ /* 0x000fda000bf06270 */
[----:B01----:R-:W-:-:S05]  /*9450*/  @!P0 LEA R2, P1, R20, R14, 0x1 ;  /* 0x0000000e14028211 */ /* 0x003fca00078208ff */
[----:B------:R-:W-:-:S05]  /*9460*/  @!P0 IMAD.X R3, RZ, RZ, R7, P1 ;  /* 0x000000ffff038224 */ /* 0x000fca00008e0607 */
[----:B------:R-:W-:Y:S01]  /*9470*/  @!PT LDS RZ, [RZ] ;  /* 0x00000000fffff984 */ /* 0x000fe20000000800 */
[----:B------:R-:W-:Y:S01]  /*9480*/  @!PT LDS RZ, [RZ] ;  /* 0x00000000fffff984 */ /* 0x000fe20000000800 */
[----:B------:R-:W-:Y:S01]  /*9490*/  @!PT LDS RZ, [RZ] ;  /* 0x00000000fffff984 */ /* 0x000fe20000000800 */
[----:B------:R0:W-:Y:S01]  /*94a0*/  @!P0 LDGSTS.E.BYPASS.LTC128B.128 [R18+0xdc00], desc[UR50][R2.64], !P5 ;  /* 0x0dc0000002128fae */ /* 0x0001e2000e901d72 */
[----:B------:R-:W-:Y:S01]  /*94b0*/  NOP ;  /* 0x0000000000007918 */ /* 0x000fe20000000000 */
[----:B------:R-:W-:Y:S02]  /*94c0*/  SYNCS.ARRIVE.TRANS64.RED.A0T1 RZ, [UR38+0x16800], RZ ;  /* 0x016800ffffff79a7 */ /* 0x000fe40008200426 */
[----:B------:R-:W-:Y:S01]  /*94d0*/  ARRIVES.LDGSTSBAR.64.TRANSCNT [UR38+0x16800] ;  /* 0x01680000ff0079b0 */ /* 0x000fe20008000aa6 */
[----:B--2---:R-:W-:-:S04]  /*94e0*/  LOP3.LUT R0, R5, 0x1, RZ, 0xc, !PT ;  /* 0x0000000105007812 */ /* 0x004fc800078e0cff */
[----:B------:R-:W-:Y:S01]  /*94f0*/  SHF.L.U32 R0, R0, 0x1f, RZ ;  /* 0x0000001f00007819 */ /* 0x000fe200000006ff */
[----:B------:R-:W-:Y:S01]  /*9500*/  NOP ;  /* 0x0000000000007918 */ /* 0x000fe20000000000 */
[----:B------:R-:W-:Y:S01]  /*9510*/  SYNCS.ARRIVE.TRANS64.A1T0 RZ, [UR38+0x16800], RZ ;  /* 0x016800ffffff79a7 */ /* 0x000fe20008100026 */
[----:B------:R-:W-:Y:S01]  /*9520*/  BSSY B0, `(.L_x_45) ;  /* 0x0000003000007945 */ /* 0x000fe20003800000 */
[----:B------:R-:W1:Y:S03]  /*9530*/  SYNCS.PHASECHK.TRANS64.TRYWAIT P0, [UR38+0x16820], R0 ;  /* 0x01682000ff0075a7 */ /* 0x000e660008000166 */
[----:B01----:R-:W-:Y:S05]  /*9540*/  @!P0 BRA `(.L_x_46) ;  /* 0x0000003400b08947 */ /* 0x003fea0003800000 */
.L_x_129:
[----:B------:R-:W-:Y:S05]  /*9550*/  BSYNC B0 ;  /* 0x0000000000007941 */ /* 0x000fea0003800000 */
.L_x_45:
[----:B------:R-:W-:Y:S01]  /*9560*/  UISETP.GE.AND UP0, UPT, UR36, 0x81, UPT ;  /* 0x000000812400788c */ /* 0x000fe2000bf06270 */
[----:B------:R-:W-:-:S05]  /*9570*/  IMAD.U32 R18, RZ, RZ, UR42 ;  /* 0x0000002aff127e24 */ /* 0x000fca000f8e00ff */
[----:B------:R-:W-:-:S13]  /*9580*/  PLOP3.LUT P0, PT, PT, PT, UP0, 0x80, 0x0 ;  /* 0x000000000000781c */ /* 0x000fda0003f0f008 */
[----:B------:R-:W-:Y:S05]  /*9590*/  @!P0 BRA `(.L_x_47) ;  /* 0x0000000c00dc8947 */ /* 0x000fea0003800000 */
[----:B------:R-:W-:Y:S01]  /*95a0*/  BSSY B0, `(.L_x_47) ;  /* 0x00000f6000007945 */ /* 0x000fe20003800000 */
[----:B------:R-:W-:Y:S01]  /*95b0*/  MOV R20, R24 ;  /* 0x0000001800147202 */ /* 0x000fe20000000f00 */
[----:B------:R-:W-:Y:S02]  /*95c0*/  IMAD.MOV.U32 R6, RZ, RZ, R22 ;  /* 0x000000ffff067224 */ /* 0x000fe400078e0016 */
[----:B------:R-:W-:Y:S02]  /*95d0*/  IMAD.U32 R7, RZ, RZ, UR40 ;  /* 0x00000028ff077e24 */ /* 0x000fe4000f8e00ff */
[----:B------:R-:W-:-:S07]  /*95e0*/  IMAD.U32 R26, RZ, RZ, UR42 ;  /* 0x0000002aff1a7e24 */ /* 0x000fce000f8e00ff */
.L_x_60:
[----:B------:R-:W2:Y:S01]  /*95f0*/  LDL R8, [R1+0x4] ;  /* 0x0000040001087983 */ /* 0x000ea20000100800 */
[----:B------:R-:W1:Y:S01]  /*9600*/  LDC R2, c[0x0][0x430] ;  /* 0x00010c00ff027b82 */ /* 0x000e620000000800 */
[----:B------:R-:W-:Y:S02]  /*9610*/  ULDC UR4, c[0x0][0x430] ;  /* 0x00010c0000047ab9 */ /* 0x000fe40000000800 */
[----:B------:R-:W3:Y:S01]  /*9620*/  LDL R4, [R1] ;  /* 0x0000000001047983 */ /* 0x000ee20000100800 */
[----:B0-----:R-:W0:Y:S01]  /*9630*/  S2R R0, SR_TID.X ;  /* 0x0000000000007919 */ /* 0x001e220000002100 */
[----:B-1----:R-:W-:-:S13]  /*9640*/  ISETP.NE.AND P0, PT, R2, 0x1, PT ;  /* 0x000000010200780c */ /* 0x002fda0003f05270 */
[----:B------:R-:W1:Y:S01]  /*9650*/  @P0 LDC R2, c[0x0][0x434] ;  /* 0x00010d00ff020b82 */ /* 0x000e620000000800 */
[----:B0-----:R-:W-:Y:S02]  /*9660*/  SHF.L.U32 R5, R0, 0x4, RZ ;  /* 0x0000000400057819 */ /* 0x001fe400000006ff */
[----:B------:R-:W-:-:S05]  /*9670*/  SHF.R.U32.HI R3, RZ, 0x3, R0 ;  /* 0x00000003ff037819 */ /* 0x000fca0000011600 */
[----:B------:R-:W0:Y:S01]  /*9680*/  @P0 LDC R0, c[0x0][0x438] ;  /* 0x00010e00ff000b82 */ /* 0x000e220000000800 */
[----:B------:R-:W-:Y:S02]  /*9690*/  LOP3.LUT R3, R3, 0xf, RZ, 0xc0, !PT ;  /* 0x0000000f03037812 */ /* 0x000fe400078ec0ff */
[----:B------:R-:W-:-:S03]  /*96a0*/  LOP3.LUT R5, R5, 0x70, RZ, 0xc0, !PT ;  /* 0x0000007005057812 */ /* 0x000fc600078ec0ff */
[----:B------:R-:W-:-:S05]  /*96b0*/  IMAD R3, R7, 0x80, R3 ;  /* 0x0000008007037824 */ /* 0x000fca00078e0203 */
[----:B--2---:R-:W-:-:S05]  /*96c0*/  IADD3 R3, R5, R3, R8 ;  /* 0x0000000305037210 */ /* 0x004fca0007ffe008 */
[----:B-1----:R-:W-:-:S04]  /*96d0*/  @P0 IMAD.HI.U32 R5, R3, R2, RZ ;  /* 0x0000000203050227 */ /* 0x002fc800078e00ff */
[----:B------:R-:W-:Y:S01]  /*96e0*/  IMAD.MOV.U32 R2, RZ, RZ, R3 ;  /* 0x000000ffff027224 */ /* 0x000fe200078e0003 */
[----:B0-----:R-:W-:-:S05]  /*96f0*/  @P0 SHF.R.U32.HI R2, RZ, R0, R5 ;  /* 0x00000000ff020219 */ /* 0x001fca0000011605 */
[----:B------:R-:W-:-:S04]  /*9700*/  IMAD.MOV R0, RZ, RZ, -R2 ;  /* 0x000000ffff007224 */ /* 0x000fc800078e0a02 */
[----:B------:R-:W-:Y:S01]  /*9710*/  IMAD R0, R0, UR4, R3 ;  /* 0x0000000400007c24 */ /* 0x000fe2000f8e0203 */
[----:B------:R-:W-:Y:S01]  /*9720*/  ULDC.64 UR4, c[0x0][0x428] ;  /* 0x00010a0000047ab9 */ /* 0x000fe20000000a00 */
[----:B------:R-:W-:Y:S01]  /*9730*/  SHF.R.S32.HI R3, RZ, 0x1f, R2 ;  /* 0x0000001fff037819 */ /* 0x000fe20000011402 */
[----:B---3--:R-:W-:-:S04]  /*9740*/  IMAD R4, R4, UR4, RZ ;  /* 0x0000000404047c24 */ /* 0x008fc8000f8e02ff */
[C---:B------:R-:W-:Y:S02]  /*9750*/  IMAD R4, R28.reuse, UR5, R4 ;  /* 0x000000051c047c24 */ /* 0x040fe4000f8e0204 */
[----:B------:R-:W-:Y:S01]  /*9760*/  IMAD.WIDE.U32 R2, R28, UR4, R2 ;  /* 0x000000041c027c25 */ /* 0x000fe2000f8e0002 */
[----:B------:R-:W-:-:S04]  /*9770*/  ULDC.64 UR4, c[0x0][0x418] ;  /* 0x0001060000047ab9 */ /* 0x000fc80000000a00 */
[----:B------:R-:W-:Y:S02]  /*9780*/  IADD3 R3, R4, R3, RZ ;  /* 0x0000000304037210 */ /* 0x000fe40007ffe0ff */
[----:B------:R-:W-:-:S04]  /*9790*/  LEA R4, P0, R2, UR4, 0x2 ;  /* 0x0000000402047c11 */ /* 0x000fc8000f8010ff */
[----:B------:R-:W-:-:S05]  /*97a0*/  LEA.HI.X R5, R2, UR5, R3, 0x2, P0 ;  /* 0x0000000502057c11 */ /* 0x000fca00080f1403 */
[----:B------:R-:W2:Y:S01]  /*97b0*/  LDG.E R4, desc[UR50][R4.64] ;  /* 0x0000003204047981 */ /* 0x000ea2000c1e1900 */
[----:B------:R-:W-:Y:S02]  /*97c0*/  IMAD.U32 R8, RZ, RZ, UR41 ;  /* 0x00000029ff087e24 */ /* 0x000fe4000f8e00ff */
[----:B------:R-:W-:-:S03]  /*97d0*/  VIADD R22, R6, 0x1 ;  /* 0x0000000106167836 */ /* 0x000fc60000000000 */
[----:B------:R-:W-:Y:S02]  /*97e0*/  ISETP.NE.AND P1, PT, R8, 0x3, PT ;  /* 0x000000030800780c */ /* 0x000fe40003f25270 */
[----:B------:R-:W-:-:S04]  /*97f0*/  ISETP.NE.AND P0, PT, R22, 0x2, PT ;  /* 0x000000021600780c */ /* 0x000fc80003f05270 */
[----:B------:R-:W-:Y:S01]  /*9800*/  SEL R24, RZ, 0x1, P0 ;  /* 0x00000001ff187807 */ /* 0x000fe20000000000 */
[----:B------:R-:W-:Y:S01]  /*9810*/  IMAD.MOV.U32 R18, RZ, RZ, R7 ;  /* 0x000000ffff127224 */ /* 0x000fe200078e0007 */
[----:B------:R-:W-:Y:S02]  /*9820*/  SEL R22, R22, RZ, P0 ;  /* 0x000000ff16167207 */ /* 0x000fe40000000000 */
[----:B------:R-:W-:Y:S02]  /*9830*/  LOP3.LUT R24, R20, R24, RZ, 0x3c, !PT ;  /* 0x0000001814187212 */ /* 0x000fe400078e3cff */
[----:B--2---:R-:W-:Y:S01]  /*9840*/  SHF.R.S32.HI R23, RZ, 0x1f, R4 ;  /* 0x0000001fff177819 */ /* 0x004fe20000011404 */
[----:B------:R-:W-:Y:S06]  /*9850*/  @!P1 BRA `(.L_x_48) ;  /* 0x0000000000049947 */ /* 0x000fec0003800000 */
[----:B------:R-:W-:Y:S01]  /*9860*/  BPT.TRAP 0x1 ;  /* 0x000000040000795c */ /* 0x000fe20000300000 */
.L_x_48:
[----:B------:R-:W-:Y:S01]  /*9870*/  LEA R5, R22, UR38, 0x3 ;  /* 0x0000002616057c11 */ /* 0x000fe2000f8e18ff */
[----:B------:R-:W-:Y:S01]  /*9880*/  BSSY B1, `(.L_x_49) ;  /* 0x0000004000017945 */ /* 0x000fe20003800000 */
[----:B------:R-:W-:-:S04]  /*9890*/  SHF.L.U32 R2, R24, 0x1f, RZ ;  /* 0x0000001f18027819 */ /* 0x000fc800000006ff */
[----:B------:R-:W0:Y:S02]  /*98a0*/  SYNCS.PHASECHK.TRANS64.TRYWAIT P0, [R5+URZ+0x16840], R2 ;  /* 0x01684002050075a7 */ /* 0x000e24000800017f */
[----:B0-----:R-:W-:Y:S05]  /*98b0*/  @!P0 BRA `(.L_x_50) ;  /* 0x0000003000ec8947 */ /* 0x001fea0003800000 */
.L_x_130:
[----:B------:R-:W-:Y:S05]  /*98c0*/  BSYNC B1 ;  /* 0x0000000000017941 */ /* 0x000fea0003800000 */
.L_x_49:
[----:B------:R-:W-:Y:S01]  /*98d0*/  SHF.R.S32.HI R21, RZ, 0x1f, R0 ;  /* 0x0000001fff157819 */ /* 0x000fe20000011400 */
[----:B------:R-:W-:Y:S01]  /*98e0*/  ULDC.64 UR4, c[0x0][0x300] ;  /* 0x0000c00000047ab9 */ /* 0x000fe20000000a00 */
[----:B------:R-:W-:Y:S01]  /*98f0*/  LOP3.LUT P1, RZ, R25, 0x1, RZ, 0xc0, !PT ;  /* 0x0000000119ff7812 */ /* 0x000fe2000782c0ff */
[----:B0-----:R-:W-:-:S04]  /*9900*/  IMAD.WIDE.U32 R2, R0, UR4, RZ ;  /* 0x0000000400027c25 */ /* 0x001fc8000f8e00ff */
[----:B------:R-:W-:Y:S02]  /*9910*/  IMAD R7, R21, UR4, RZ ;  /* 0x0000000415077c24 */ /* 0x000fe4000f8e02ff */
[----:B------:R-:W-:Y:S02]  /*9920*/  IMAD R8, R22, 0x2000, R29 ;  /* 0x0000200016087824 */ /* 0x000fe400078e021d */
[----:B------:R-:W-:Y:S01]  /*9930*/  IMAD R7, R0, UR5, R7 ;  /* 0x0000000500077c24 */ /* 0x000fe2000f8e0207 */
[----:B------:R-:W-:-:S04]  /*9940*/  ULDC.64 UR4, c[0x0][0x310] ;  /* 0x0000c40000047ab9 */ /* 0x000fc80000000a00 */
[----:B------:R-:W-:Y:S01]  /*9950*/  IADD3 R3, R3, R7, RZ ;  /* 0x0000000703037210 */ /* 0x000fe20007ffe0ff */
[----:B------:R-:W-:-:S04]  /*9960*/  IMAD R7, R23, UR4, RZ ;  /* 0x0000000417077c24 */ /* 0x000fc8000f8e02ff */
        /* <DEDUP_REMOVED lines=9> */
[----:B------:R-:W-:Y:S01]  /*9a00*/  IMAD.IADD R7, R7, 0x1, R3 ;  /* 0x0000000107077824 */ /* 0x000fe200078e0203 */
[----:B------:R-:W-:-:S04]  /*9a10*/  UMOV UR4, 0xffffffff ;  /* 0xffffffff00047882 */ /* 0x000fc80000000000 */
[----:B------:R-:W-:Y:S01]  /*9a20*/  LEA.HI.X R10, R2, UR5, R7, 0x1, P0 ;  /* 0x00000005020a7c11 */ /* 0x000fe200080f0c07 */
[----:B------:R-:W-:Y:S06]  /*9a30*/  BRA.DIV UR4, `(.L_x_51) ;  /* 0x0000003204a07947 */ /* 0x000fec000b800000 */
[----:B------:R-:W0:Y:S01]  /*9a40*/  S2R R3, SR_TID.X ;  /* 0x0000000000037919 */ /* 0x000e220000002100 */
[----:B------:R-:W-:Y:S01]  /*9a50*/  LEA R8, R8, UR38, 0x1 ;  /* 0x0000002608087c11 */ /* 0x000fe2000f8e08ff */
[----:B------:R-:W1:Y:S01]  /*9a60*/  SHFL.IDX PT, R2, R9, RZ, 0x181f ;  /* 0x00181fff09027589 */ /* 0x000e6200000e0000 */
[----:B0-----:R-:W-:-:S03]  /*9a70*/  SHF.L.U32 R11, R3, 0x3, RZ ;  /* 0x00000003030b7819 */ /* 0x001fc600000006ff */
[----:B------:R-:W0:Y:S01]  /*9a80*/  SHFL.IDX PT, R3, R10, RZ, 0x181f ;  /* 0x00181fff0a037589 */ /* 0x000e2200000e0000 */
[----:B------:R-:W-:-:S05]  /*9a90*/  LOP3.LUT R11, R11, 0x38, RZ, 0xc0, !PT ;  /* 0x000000380b0b7812 */ /* 0x000fca00078ec0ff */
[----:B------:R-:W-:-:S05]  /*9aa0*/  IMAD.SHL.U32 R7, R11, 0x2, RZ ;  /* 0x000000020b077824 */ /* 0x000fca00078e00ff */
[----:B-1----:R-:W-:-:S05]  /*9ab0*/  IADD3 R2, P0, R2, R7, RZ ;  /* 0x0000000702027210 */ /* 0x002fca0007f1e0ff */
[----:B0-----:R-:W-:-:S05]  /*9ac0*/  IMAD.X R3, RZ, RZ, R3, P0 ;  /* 0x000000ffff037224 */ /* 0x001fca00000e0603 */
[----:B------:R-:W-:Y:S01]  /*9ad0*/  @!PT LDS RZ, [RZ] ;  /* 0x00000000fffff984 */ /* 0x000fe20000000800 */
[----:B------:R0:W-:Y:S04]  /*9ae0*/  LDGSTS.E.BYPASS.LTC128B.128 [R8+0xe400], desc[UR50][R2.64], !P1 ;  /* 0x0e40000002087fae */ /* 0x0001e8000c901d72 */
[----:B0-----:R-:W0:Y:S04]  /*9af0*/  SHFL.IDX PT, R2, R9, 0x1, 0x181f ;  /* 0x00381f0009027f89 */ /* 0x001e2800000e0000 */
[----:B------:R-:W1:Y:S01]  /*9b00*/  SHFL.IDX PT, R3, R10, 0x1, 0x181f ;  /* 0x00381f000a037f89 */ /* 0x000e6200000e0000 */
[----:B0-----:R-:W-:-:S05]  /*9b10*/  IADD3 R2, P0, R2, R7, RZ ;  /* 0x0000000702027210 */ /* 0x001fca0007f1e0ff */
[----:B-1----:R-:W-:-:S05]  /*9b20*/  IMAD.X R3, RZ, RZ, R3, P0 ;  /* 0x000000ffff037224 */ /* 0x002fca00000e0603 */
[----:B------:R0:W-:Y:S04]  /*9b30*/  LDGSTS.E.BYPASS.LTC128B.128 [R8+0xec00], desc[UR50][R2.64], !P1 ;  /* 0x0ec0000002087fae */ /* 0x0001e8000c901d72 */
[----:B0-----:R-:W0:Y:S04]  /*9b40*/  SHFL.IDX PT, R2, R9, 0x2, 0x181f ;  /* 0x00581f0009027f89 */ /* 0x001e2800000e0000 */
[----:B------:R-:W1:Y:S01]  /*9b50*/  SHFL.IDX PT, R3, R10, 0x2, 0x181f ;  /* 0x00581f000a037f89 */ /* 0x000e6200000e0000 */
[----:B0-----:R-:W-:-:S04]  /*9b60*/  IADD3 R2, P0, R2, R7, RZ ;  /* 0x0000000702027210 */ /* 0x001fc80007f1e0ff */
[----:B-1----:R-:W-:-:S05]  /*9b70*/  IADD3.X R3, RZ, R3, RZ, P0, !PT ;  /* 0x00000003ff037210 */ /* 0x002fca00007fe4ff */
        /* <DEDUP_REMOVED lines=17> */
[----:B------:R-:W1:Y:S04]  /*9c90*/  SHFL.IDX PT, R3, R10, 0x6, 0x181f ;  /* 0x00d81f000a037f89 */ /* 0x000e6800000e0000 */
[----:B------:R-:W2:Y:S01]  /*9ca0*/  SHFL.IDX PT, R10, R10, 0x7, 0x181f ;  /* 0x00f81f000a0a7f89 */ /* 0x000ea200000e0000 */
[----:B0-----:R-:W-:-:S04]  /*9cb0*/  IADD3 R2, P0, R2, R7, RZ ;  /* 0x0000000702027210 */ /* 0x001fc80007f1e0ff */
[----:B-1----:R-:W-:-:S05]  /*9cc0*/  IADD3.X R3, RZ, R3, RZ, P0, !PT ;  /* 0x00000003ff037210 */ /* 0x002fca00007fe4ff */
[----:B------:R0:W-:Y:S04]  /*9cd0*/  LDGSTS.E.BYPASS.LTC128B.128 [R8+0x11400], desc[UR50][R2.64], !P1 ;  /* 0x1140000002087fae */ /* 0x0001e8000c901d72 */
[----:B0-2---:R0:W1:Y:S02]  /*9ce0*/  SHFL.IDX PT, R2, R9, 0x7, 0x181f ;  /* 0x00f81f0009027f89 */ /* 0x00506400000e0000 */
.L_x_148:
[----:B-1----:R-:W-:-:S05]  /*9cf0*/  IADD3 R2, P0, R2, R7, RZ ;  /* 0x0000000702027210 */ /* 0x002fca0007f1e0ff */
[----:B------:R-:W-:Y:S01]  /*9d00*/  IMAD.X R3, RZ, RZ, R10, P0 ;  /* 0x000000ffff037224 */ /* 0x000fe200000e060a */
[----:B------:R-:W-:-:S04]  /*9d10*/  PLOP3.LUT P0, PT, PT, PT, PT, 0x80, 0x0 ;  /* 0x000000000000781c */ /* 0x000fc80003f0f070 */
[----:B------:R-:W-:Y:S01]  /*9d20*/  @!PT LDS RZ, [RZ] ;  /* 0x00000000fffff984 */ /* 0x000fe20000000800 */
[----:B------:R-:W-:Y:S01]  /*9d30*/  @!PT LDS RZ, [RZ] ;  /* 0x00000000fffff984 */ /* 0x000fe20000000800 */
[----:B------:R-:W-:Y:S01]  /*9d40*/  @!PT LDS RZ, [RZ] ;  /* 0x00000000fffff984 */ /* 0x000fe20000000800 */
[----:B------:R1:W-:Y:S01]  /*9d50*/  LDGSTS.E.BYPASS.LTC128B.128 [R8+0x11c00], desc[UR50][R2.64], !P1 ;  /* 0x11c0000002087fae */ /* 0x0003e2000c901d72 */
[----:B------:R-:W-:-:S08]  /*9d60*/  NOP ;  /* 0x0000000000007918 */ /* 0x000fd00000000000 */
.L_x_52:
[----:B------:R-:W-:Y:S02]  /*9d70*/  PLOP3.LUT P1, PT, P1, P0, PT, 0xa2, 0x0 ;  /* 0x000000000000781c */ /* 0x000fe40000f21472 */
[----:B------:R-:W-:-:S08]  /*9d80*/  @P0 R2UR P1, UR4, R5 ;  /* 0x00000000050402ca */ /* 0x000fd00000020000 */
[----:B------:R-:W-:-:S05]  /*9d90*/  @P0 PLOP3.LUT P0, PT, P1, PT, PT, 0x80, 0x0 ;  /* 0x000000000000081c */ /* 0x000fca0000f0f070 */
[----:B------:R-:W-:Y:S01]  /*9da0*/  @!P1 SYNCS.ARRIVE.TRANS64.RED.A0T1 RZ, [UR4+0x16830], RZ ;  /* 0x016830ffffff99a7 */ /* 0x000fe20008200404 */
[----:B------:R-:W-:Y:S07]  /*9db0*/  @!P1 ARRIVES.LDGSTSBAR.64.TRANSCNT [UR4+0x16830] ;  /* 0x01683000ff0099b0 */ /* 0x000fee0008000a84 */
[----:B------:R-:W-:Y:S05]  /*9dc0*/  @P0 BRA.U.ANY `(.L_x_52) ;  /* 0xfffffffd00e80947 */ /* 0x000fea000393ffff */
[----:B------:R-:W-:Y:S01]  /*9dd0*/  NOP ;  /* 0x0000000000007918 */ /* 0x000fe20000000000 */
[----:B-1----:R-:W-:-:S05]  /*9de0*/  IMAD.U32 R2, RZ, RZ, UR41 ;  /* 0x00000029ff027e24 */ /* 0x002fca000f8e00ff */
[----:B------:R-:W-:-:S13]  /*9df0*/  ISETP.NE.AND P2, PT, R2, 0x3, PT ;  /* 0x000000030200780c */ /* 0x000fda0003f45270 */
[----:B------:R-:W-:Y:S05]  /*9e00*/  @!P2 BRA `(.L_x_53) ;  /* 0x000000000004a947 */ /* 0x000fea0003800000 */
[----:B------:R-:W-:Y:S01]  /*9e10*/  BPT.TRAP 0x1 ;  /* 0x000000040000795c */ /* 0x000fe20000300000 */
.L_x_53:
[----:B------:R1:W-:Y:S01]  /*9e20*/  SYNCS.ARRIVE.TRANS64.A1T0 RZ, [R5+URZ+0x16830], RZ ;  /* 0x016830ff05ff79a7 */ /* 0x0003e2000810003f */
[----:B------:R-:W-:Y:S05]  /*9e30*/  @!P2 BRA `(.L_x_54) ;  /* 0x000000000004a947 */ /* 0x000fea0003800000 */
[----:B------:R-:W-:Y:S01]  /*9e40*/  BPT.TRAP 0x1 ;  /* 0x000000040000795c */ /* 0x000fe20000300000 */
.L_x_54:
[----:B------:R-:W-:Y:S01]  /*9e50*/  SHF.L.U32 R2, R20, 0x1f, RZ ;  /* 0x0000001f14027819 */ /* 0x000fe200000006ff */
[----:B------:R-:W-:Y:S01]  /*9e60*/  BSSY B1, `(.L_x_55) ;  /* 0x0000004000017945 */ /* 0x000fe20003800000 */
[----:B-1----:R-:W-:-:S04]  /*9e70*/  LEA R5, R6, UR38, 0x3 ;  /* 0x0000002606057c11 */ /* 0x002fc8000f8e18ff */
[----:B------:R-:W1:Y:S02]  /*9e80*/  SYNCS.PHASECHK.TRANS64.TRYWAIT P0, [R5+URZ+0x16860], R2 ;  /* 0x01686002050075a7 */ /* 0x000e64000800017f */
[----:B-1----:R-:W-:Y:S05]  /*9e90*/  @!P0 BRA `(.L_x_56) ;  /* 0x0000003400c48947 */ /* 0x002fea0003800000 */
.L_x_149:
[----:B------:R-:W-:Y:S05]  /*9ea0*/  BSYNC B1 ;  /* 0x0000000000017941 */ /* 0x000fea0003800000 */
.L_x_55:
[----:B------:R-:W2:Y:S01]  /*9eb0*/  S2R R3, SR_TID.X ;  /* 0x0000000000037919 */ /* 0x000ea20000002100 */
[----:B-1----:R-:W-:Y:S01]  /*9ec0*/  IMAD.MOV.U32 R2, RZ, RZ, -0x80 ;  /* 0xffffff80ff027424 */ /* 0x002fe200078e00ff */
[----:B------:R-:W-:Y:S01]  /*9ed0*/  UMOV UR4, 0xffffffff ;  /* 0xffffffff00047882 */ /* 0x000fe20000000000 */
[----:B------:R-:W-:Y:S02]  /*9ee0*/  LOP3.LUT P2, RZ, R25, 0x2, RZ, 0xc0, !PT ;  /* 0x0000000219ff7812 */ /* 0x000fe4000784c0ff */
[----:B------:R-:W-:Y:S01]  /*9ef0*/  IMAD R2, R26, R2, UR36 ;  /* 0x000000241a027e24 */ /* 0x000fe2000f8e0202 */
[----:B------:R-:W-:Y:S02]  /*9f00*/  LEA R6, R6, R29, 0xd ;  /* 0x0000001d06067211 */ /* 0x000fe400078e68ff */
[----:B--2---:R-:W-:-:S04]  /*9f10*/  SHF.R.U32.HI R3, RZ, 0x3, R3 ;  /* 0x00000003ff037819 */ /* 0x004fc80000011603 */
[----:B------:R-:W-:-:S05]  /*9f20*/  LOP3.LUT R3, R3, 0xf, RZ, 0xc0, !PT ;  /* 0x0000000f03037812 */ /* 0x000fca00078ec0ff */
[----:B------:R-:W-:Y:S01]  /*9f30*/  IMAD.IADD R8, R2, 0x1, -R3 ;  /* 0x0000000102087824 */ /* 0x000fe200078e0a03 */
[----:B------:R-:W-:Y:S06]  /*9f40*/  BRA.DIV UR4, `(.L_x_57) ;  /* 0x0000003604ac7947 */ /* 0x000fec000b800000 */
[----:B------:R-:W1:Y:S01]  /*9f50*/  SHFL.IDX PT, R2, R16, RZ, 0x181f ;  /* 0x00181fff10027589 */ /* 0x000e6200000e0000 */
[----:B------:R-:W-:Y:S02]  /*9f60*/  ISETP.LT.OR P0, PT, R8, 0x1, P2 ;  /* 0x000000010800780c */ /* 0x000fe40001701670 */
[----:B------:R-:W-:Y:S01]  /*9f70*/  LEA R6, R6, UR38, 0x1 ;  /* 0x0000002606067c11 */ /* 0x000fe2000f8e08ff */
[----:B------:R-:W2:Y:S01]  /*9f80*/  SHFL.IDX PT, R3, R17, RZ, 0x181f ;  /* 0x00181fff11037589 */ /* 0x000ea200000e0000 */
[----:B-1----:R-:W-:-:S05]  /*9f90*/  IADD3 R2, P1, R2, R7, RZ ;  /* 0x0000000702027210 */ /* 0x002fca0007f3e0ff */
[----:B--2---:R-:W-:-:S05]  /*9fa0*/  IMAD.X R3, RZ, RZ, R3, P1 ;  /* 0x000000ffff037224 */ /* 0x004fca00008e0603 */
[----:B------:R-:W-:Y:S01]  /*9fb0*/  @!PT LDS RZ, [RZ] ;  /* 0x00000000fffff984 */ /* 0x000fe20000000800 */
[----:B------:R1:W-:Y:S01]  /*9fc0*/  LDGSTS.E.BYPASS.LTC128B.128 [R6+0x400], desc[UR50][R2.64], !P0 ;  /* 0x0040000002067fae */ /* 0x0003e2000c101d72 */
[----:B------:R-:W-:-:S03]  /*9fd0*/  ISETP.LT.OR P0, PT, R8, 0x11, P2 ;  /* 0x000000110800780c */ /* 0x000fc60001701670 */
[----:B-1----:R-:W1:Y:S04]  /*9fe0*/  SHFL.IDX PT, R2, R16, 0x1, 0x181f ;  /* 0x00381f0010027f89 */ /* 0x002e6800000e0000 */
[----:B------:R-:W2:Y:S01]  /*9ff0*/  SHFL.IDX PT, R3, R17, 0x1, 0x181f ;  /* 0x00381f0011037f89 */ /* 0x000ea200000e0000 */
[----:B-1----:R-:W-:-:S05]  /*a000*/  IADD3 R2, P1, R2, R7, RZ ;  /* 0x0000000702027210 */ /* 0x002fca0007f3e0ff */
[----:B--2---:R-:W-:-:S05]  /*a010*/  IMAD.X R3, RZ, RZ, R3, P1 ;  /* 0x000000ffff037224 */ /* 0x004fca00008e0603 */
[----:B------:R1:W-:Y:S01]  /*a020*/  LDGSTS.E.BYPASS.LTC128B.128 [R6+0xc00], desc[UR50][R2.64], !P0 ;  /* 0x00c0000002067fae */ /* 0x0003e2000c101d72 */
[----:B------:R-:W-:-:S03]  /*a030*/  ISETP.LT.OR P0, PT, R8, 0x21, P2 ;  /* 0x000000210800780c */ /* 0x000fc60001701670 */
[----:B-1----:R-:W1:Y:S04]  /*a040*/  SHFL.IDX PT, R2, R16, 0x2, 0x181f ;  /* 0x00581f0010027f89 */ /* 0x002e6800000e0000 */
[----:B------:R-:W2:Y:S01]  /*a050*/  SHFL.IDX PT, R3, R17, 0x2, 0x181f ;  /* 0x00581f0011037f89 */ /* 0x000ea200000e0000 */
[----:B-1----:R-:W-:-:S04]  /*a060*/  IADD3 R2, P1, R2, R7, RZ ;  /* 0x0000000702027210 */ /* 0x002fc80007f3e0ff */
[----:B--2---:R-:W-:-:S05]  /*a070*/  IADD3.X R3, RZ, R3, RZ, P1, !PT ;  /* 0x00000003ff037210 */ /* 0x004fca0000ffe4ff */
        /* <DEDUP_REMOVED lines=21> */
[----:B------:R-:W2:Y:S04]  /*a1d0*/  SHFL.IDX PT, R3, R17, 0x6, 0x181f ;  /* 0x00d81f0011037f89 */ /* 0x000ea800000e0000 */
[----:B------:R-:W3:Y:S01]  /*a1e0*/  SHFL.IDX PT, R17, R17, 0x7, 0x181f ;  /* 0x00f81f0011117f89 */ /* 0x000ee200000e0000 */
[----:B-1----:R-:W-:-:S04]  /*a1f0*/  IADD3 R2, P1, R2, R7, RZ ;  /* 0x0000000702027210 */ /* 0x002fc80007f3e0ff */
[----:B--2---:R-:W-:-:S05]  /*a200*/  IADD3.X R3, RZ, R3, RZ, P1, !PT ;  /* 0x00000003ff037210 */ /* 0x004fca0000ffe4ff */
[----:B------:R1:W-:Y:S04]  /*a210*/  LDGSTS.E.BYPASS.LTC128B.128 [R6+0x3400], desc[UR50][R2.64], !P0 ;  /* 0x0340000002067fae */ /* 0x0003e8000c101d72 */
[----:B-1-3--:R1:W2:Y:S02]  /*a220*/  SHFL.IDX PT, R2, R16, 0x7, 0x181f ;  /* 0x00f81f0010027f89 */ /* 0x00a2a400000e0000 */
.L_x_167:
[----:B------:R-:W-:Y:S01]  /*a230*/  ISETP.LT.OR P0, PT, R8, 0x71, P2 ;  /* 0x000000710800780c */ /* 0x000fe20001701670 */
[----:B------:R-:W-:Y:S01]  /*a240*/  ULDC.64 UR4, c[0x0][0x328] ;  /* 0x0000ca0000047ab9 */ /* 0x000fe20000000a00 */
[----:B--2---:R-:W-:Y:S01]  /*a250*/  IADD3 R2, P1, R2, R7, RZ ;  /* 0x0000000702027210 */ /* 0x004fe20007f3e0ff */
[----:B------:R-:W-:-:S04]  /*a260*/  IMAD R21, R21, UR4, RZ ;  /* 0x0000000415157c24 */ /* 0x000fc8000f8e02ff */
[----:B------:R-:W-:Y:S02]  /*a270*/  IMAD.X R3, RZ, RZ, R17, P1 ;  /* 0x000000ffff037224 */ /* 0x000fe400008e0611 */
[----:B------:R-:W-:-:S04]  /*a280*/  IMAD R21, R0, UR5, R21 ;  /* 0x0000000500157c24 */ /* 0x000fc8000f8e0215 */
[----:B------:R-:W-:Y:S01]  /*a290*/  @!PT LDS RZ, [RZ] ;  /* 0x00000000fffff984 */ /* 0x000fe20000000800 */
[----:B------:R-:W-:Y:S01]  /*a2a0*/  @!PT LDS RZ, [RZ] ;  /* 0x00000000fffff984 */ /* 0x000fe20000000800 */
[----:B------:R-:W-:Y:S01]  /*a2b0*/  @!PT LDS RZ, [RZ] ;  /* 0x00000000fffff984 */ /* 0x000fe20000000800 */
[----:B------:R2:W-:Y:S01]  /*a2c0*/  LDGSTS.E.BYPASS.LTC128B.128 [R6+0x3c00], desc[UR50][R2.64], !P0 ;  /* 0x03c0000002067fae */ /* 0x0005e2000c101d72 */
[----:B------:R-:W-:Y:S01]  /*a2d0*/  PLOP3.LUT P0, PT, PT, PT, PT, 0x80, 0x0 ;  /* 0x000000000000781c */ /* 0x000fe20003f0f070 */
[----:B------:R-:W-:Y:S01]  /*a2e0*/  NOP ;  /* 0x0000000000007918 */ /* 0x000fe20000000000 */
[----:B--2---:R-:W-:Y:S01]  /*a2f0*/  IMAD.WIDE.U32 R2, R0, UR4, RZ ;  /* 0x0000000400027c25 */ /* 0x004fe2000f8e00ff */
[----:B------:R-:W-:-:S03]  /*a300*/  ULDC.64 UR4, c[0x0][0x338] ;  /* 0x0000ce0000047ab9 */ /* 0x000fc60000000a00 */
[----:B------:R-:W-:Y:S02]  /*a310*/  IMAD.IADD R3, R3, 0x1, R21 ;  /* 0x0000000103037824 */ /* 0x000fe400078e0215 */
[----:B------:R-:W-:Y:S02]  /*a320*/  IMAD R23, R23, UR4, RZ ;  /* 0x0000000417177c24 */ /* 0x000fe4000f8e02ff */
[----:B------:R-:W-:-:S04]  /*a330*/  IMAD.WIDE.U32 R2, R4, UR4, R2 ;  /* 0x0000000404027c25 */ /* 0x000fc8000f8e0002 */
[----:B------:R-:W-:Y:S01]  /*a340*/  IMAD R23, R4, UR5, R23 ;  /* 0x0000000504177c24 */ /* 0x000fe2000f8e0217 */
[----:B------:R-:W-:Y:S02]  /*a350*/  ULDC.64 UR4, c[0x0][0x330] ;  /* 0x0000cc0000047ab9 */ /* 0x000fe40000000a00 */
[----:B------:R-:W-:Y:S02]  /*a360*/  IMAD R0, R27, UR4, RZ ;  /* 0x000000041b007c24 */ /* 0x000fe4000f8e02ff */
[----:B------:R-:W-:Y:S02]  /*a370*/  IMAD.IADD R3, R3, 0x1, R23 ;  /* 0x0000000103037824 */ /* 0x000fe400078e0217 */
[C---:B------:R-:W-:Y:S02]  /*a380*/  IMAD R7, R19.reuse, UR5, R0 ;  /* 0x0000000513077c24 */ /* 0x040fe4000f8e0200 */
[----:B------:R-:W-:Y:S01]  /*a390*/  IMAD.WIDE.U32 R2, R19, UR4, R2 ;  /* 0x0000000413027c25 */ /* 0x000fe2000f8e0002 */
[----:B------:R-:W-:-:S02]  /*a3a0*/  ULDC.64 UR4, c[0x0][0x318] ;  /* 0x0000c60000047ab9 */ /* 0x000fc40000000a00 */
[----:B-1----:R-:W-:Y:S02]  /*a3b0*/  LEA R16, P1, R2, UR4, 0x1 ;  /* 0x0000000402107c11 */ /* 0x002fe4000f8208ff */
[----:B------:R-:W-:-:S04]  /*a3c0*/  IADD3 R3, R7, R3, RZ ;  /* 0x0000000307037210 */ /* 0x000fc80007ffe0ff */
[----:B------:R-:W-:-:S07]  /*a3d0*/  LEA.HI.X R17, R2, UR5, R3, 0x1, P1 ;  /* 0x0000000502117c11 */ /* 0x000fce00088f0c03 */
.L_x_58:
[----:B------:R-:W-:Y:S02]  /*a3e0*/  PLOP3.LUT P1, PT, P1, P0, PT, 0xa2, 0x0 ;  /* 0x000000000000781c */ /* 0x000fe40000f21472 */
[----:B------:R-:W-:-:S08]  /*a3f0*/  @P0 R2UR P1, UR4, R5 ;  /* 0x00000000050402ca */ /* 0x000fd00000020000 */
[----:B------:R-:W-:-:S05]  /*a400*/  @P0 PLOP3.LUT P0, PT, P1, PT, PT, 0x80, 0x0 ;  /* 0x000000000000081c */ /* 0x000fca0000f0f070 */
[----:B------:R-:W-:Y:S01]  /*a410*/  @!P1 SYNCS.ARRIVE.TRANS64.RED.A0T1 RZ, [UR4+0x16850], RZ ;  /* 0x016850ffffff99a7 */ /* 0x000fe20008200404 */
[----:B------:R-:W-:Y:S07]  /*a420*/  @!P1 ARRIVES.LDGSTSBAR.64.TRANSCNT [UR4+0x16850] ;  /* 0x01685000ff0099b0 */ /* 0x000fee0008000a84 */
[----:B------:R-:W-:Y:S05]  /*a430*/  @P0 BRA.U.ANY `(.L_x_58) ;  /* 0xfffffffd00e80947 */ /* 0x000fea000393ffff */
[----:B------:R-:W-:Y:S01]  /*a440*/  NOP ;  /* 0x0000000000007918 */ /* 0x000fe20000000000 */
[----:B------:R-:W-:-:S05]  /*a450*/  IMAD.U32 R0, RZ, RZ, UR41 ;  /* 0x00000029ff007e24 */ /* 0x000fca000f8e00ff */
[----:B------:R-:W-:-:S13]  /*a460*/  ISETP.NE.AND P2, PT, R0, 0x3, PT ;  /* 0x000000030000780c */ /* 0x000fda0003f45270 */
[----:B------:R-:W-:Y:S05]  /*a470*/  @!P2 BRA `(.L_x_59) ;  /* 0x000000000004a947 */ /* 0x000fea0003800000 */
[----:B------:R-:W-:Y:S01]  /*a480*/  BPT.TRAP 0x1 ;  /* 0x000000040000795c */ /* 0x000fe20000300000 */
.L_x_59:
[C---:B------:R-:W-:Y:S01]  /*a490*/  ISETP.GT.AND P0, PT, R18.reuse, RZ, PT ;  /* 0x000000ff1200720c */ /* 0x040fe20003f04270 */
[----:B------:R1:W-:Y:S01]  /*a4a0*/  SYNCS.ARRIVE.TRANS64.A1T0 RZ, [R5+URZ+0x16850], RZ ;  /* 0x016850ff05ff79a7 */ /* 0x0003e2000810003f */
[----:B------:R-:W-:Y:S01]  /*a4b0*/  VIADD R7, R18, 0xffffffff ;  /* 0xffffffff12077836 */ /* 0x000fe20000000000 */
[----:B------:R-:W-:Y:S01]  /*a4c0*/  MOV R6, R22 ;  /* 0x0000001600067202 */ /* 0x000fe20000000f00 */
[----:B------:R-:W-:Y:S02]  /*a4d0*/  IMAD.MOV.U32 R20, RZ, RZ, R24 ;  /* 0x000000ffff147224 */ /* 0x000fe400078e0018 */
[----:B------:R-:W-:-:S07]  /*a4e0*/  IMAD.MOV.U32 R26, RZ, RZ, R18 ;  /* 0x000000ffff1a7224 */ /* 0x000fce00078e0012 */
[----:B-1----:R-:W-:Y:S05]  /*a4f0*/  @P0 BRA `(.L_x_60) ;  /* 0xfffffff0003c0947 */ /* 0x002fea000383ffff */
[----:B------:R-:W-:Y:S05]  /*a500*/  BSYNC B0 ;  /* 0x0000000000007941 */ /* 0x000fea0003800000 */
.L_x_47:
[----:B0-----:R-:W-:-:S05]  /*a510*/  IMAD.U32 R0, RZ, RZ, UR41 ;  /* 0x00000029ff007e24 */ /* 0x001fca000f8e00ff */
[----:B------:R-:W-:-:S13]  /*a520*/  ISETP.NE.AND P0, PT, R0, 0x3, PT ;  /* 0x000000030000780c */ /* 0x000fda0003f05270 */
[----:B------:R-:W-:Y:S05]  /*a530*/  @!P0 BRA `(.L_x_61) ;  /* 0x0000000000048947 */ /* 0x000fea0003800000 */
[----:B------:R-:W-:Y:S01]  /*a540*/  BPT.TRAP 0x1 ;  /* 0x000000040000795c */ /* 0x000fe20000300000 */
.L_x_61:
[----:B------:R-:W-:Y:S01]  /*a550*/  LEA R4, R22, UR38, 0x3 ;  /* 0x0000002616047c11 */ /* 0x000fe2000f8e18ff */
[----:B------:R-:W-:Y:S01]  /*a560*/  IMAD.MOV.U32 R5, RZ, RZ, -0x80 ;  /* 0xffffff80ff057424 */ /* 0x000fe200078e00ff */
[----:B------:R-:W-:Y:S01]  /*a570*/  SHF.L.U32 R3, R24, 0x1f, RZ ;  /* 0x0000001f18037819 */ /* 0x000fe200000006ff */
[----:B------:R-:W-:Y:S02]  /*a580*/  BSSY B0, `(.L_x_62) ;  /* 0x0000004000007945 */ /* 0x000fe40003800000 */
[----:B------:R-:W-:Y:S01]  /*a590*/  IMAD R6, R18, R5, UR36 ;  /* 0x0000002412067e24 */ /* 0x000fe2000f8e0205 */
[----:B------:R-:W0:Y:S02]  /*a5a0*/  SYNCS.PHASECHK.TRANS64.TRYWAIT P0, [R4+URZ+0x16860], R3 ;  /* 0x01686003040075a7 */ /* 0x000e24000800017f */
[----:B0-----:R-:W-:Y:S05]  /*a5b0*/  @!P0 BRA `(.L_x_63) ;  /* 0x0000003800588947 */ /* 0x001fea0003800000 */
.L_x_168:
[----:B------:R-:W-:Y:S05]  /*a5c0*/  BSYNC B0 ;  /* 0x0000000000007941 */ /* 0x000fea0003800000 */
.L_x_62:
[----:B------:R-:W1:Y:S01]  /*a5d0*/  S2R R0, SR_TID.X ;  /* 0x0000000000007919 */ /* 0x000e620000002100 */
[----:B------:R-:W-:Y:S01]  /*a5e0*/  UMOV UR4, 0xffffffff ;  /* 0xffffffff00047882 */ /* 0x000fe20000000000 */
[----:B------:R-:W-:Y:S01]  /*a5f0*/  LOP3.LUT P2, RZ, R25, 0x2, RZ, 0xc0, !PT ;  /* 0x0000000219ff7812 */ /* 0x000fe2000784c0ff */
[----:B------:R-:W-:Y:S01]  /*a600*/  IMAD R8, R22, 0x2000, R29 ;  /* 0x0000200016087824 */ /* 0x000fe200078e021d */
[----:B-1----:R-:W-:-:S04]  /*a610*/  SHF.R.U32.HI R0, RZ, 0x3, R0 ;  /* 0x00000003ff007819 */ /* 0x002fc80000011600 */
[----:B------:R-:W-:-:S04]  /*a620*/  LOP3.LUT R0, R0, 0xf, RZ, 0xc0, !PT ;  /* 0x0000000f00007812 */ /* 0x000fc800078ec0ff */
[----:B------:R-:W-:Y:S01]  /*a630*/  IADD3 R6, -R0, R6, RZ ;  /* 0x0000000600067210 */ /* 0x000fe20007ffe1ff */
[----:B------:R-:W-:Y:S06]  /*a640*/  BRA.DIV UR4, `(.L_x_64) ;  /* 0x0000003a04487947 */ /* 0x000fec000b800000 */
[----:B------:R-:W0:Y:S01]  /*a650*/  S2R R2, SR_TID.X ;  /* 0x0000000000027919 */ /* 0x000e220000002100 */
[----:B------:R-:W-:Y:S01]  /*a660*/  ISETP.LT.OR P0, PT, R6, 0x1, P2 ;  /* 0x000000010600780c */ /* 0x000fe20001701670 */
[----:B------:R-:W-:Y:S04]  /*a670*/  SHFL.IDX PT, R0, R17, RZ, 0x181f ;  /* 0x00181fff11007589 */ /* 0x000fe800000e0000 */
[----:B------:R-:W-:Y:S04]  /*a680*/  SHFL.IDX PT, R14, R16, 0x1, 0x181f ;  /* 0x00381f00100e7f89 */ /* 0x000fe800000e0000 */
[----:B------:R-:W-:Y:S04]  /*a690*/  SHFL.IDX PT, R7, R17, 0x1, 0x181f ;  /* 0x00381f0011077f89 */ /* 0x000fe800000e0000 */
[----:B------:R-:W-:Y:S01]  /*a6a0*/  SHFL.IDX PT, R10, R16, 0x2, 0x181f ;  /* 0x00581f00100a7f89 */ /* 0x000fe200000e0000 */
[----:B0-----:R-:W-:-:S03]  /*a6b0*/  IMAD.SHL.U32 R3, R2, 0x8, RZ ;  /* 0x0000000802037824 */ /* 0x001fc600078e00ff */
[----:B------:R-:W0:Y:S02]  /*a6c0*/  SHFL.IDX PT, R2, R16, RZ, 0x181f ;  /* 0x00181fff10027589 */ /* 0x000e2400000e0000 */
[----:B------:R-:W-:-:S05]  /*a6d0*/  LOP3.LUT R3, R3, 0x38, RZ, 0xc0, !PT ;  /* 0x0000003803037812 */ /* 0x000fca00078ec0ff */
[----:B------:R-:W-:-:S05]  /*a6e0*/  IMAD.SHL.U32 R5, R3, 0x2, RZ ;  /* 0x0000000203057824 */ /* 0x000fca00078e00ff */
[----:B0-----:R-:W-:-:S04]  /*a6f0*/  IADD3 R2, P1, R2, R5, RZ ;  /* 0x0000000502027210 */ /* 0x001fc80007f3e0ff */
[----:B------:R-:W-:Y:S02]  /*a700*/  IADD3.X R3, RZ, R0, RZ, P1, !PT ;  /* 0x00000000ff037210 */ /* 0x000fe40000ffe4ff */
[----:B------:R-:W-:Y:S02]  /*a710*/  LEA R0, R8, UR38, 0x1 ;  /* 0x0000002608007c11 */ /* 0x000fe4000f8e08ff */
[----:B------:R-:W0:Y:S04]  /*a720*/  SHFL.IDX PT, R8, R17, 0x2, 0x181f ;  /* 0x00581f0011087f89 */ /* 0x000e2800000e0000 */
[----:B------:R1:W-:Y:S01]  /*a730*/  LDGSTS.E.BYPASS.LTC128B.128 [R0+0x400], desc[UR50][R2.64], !P0 ;  /* 0x0040000002007fae */ /* 0x0003e2000c101d72 */
[----:B------:R-:W-:Y:S02]  /*a740*/  ISETP.LT.OR P0, PT, R6, 0x11, P2 ;  /* 0x000000110600780c */ /* 0x000fe40001701670 */
[----:B-1----:R-:W-:-:S02]  /*a750*/  IADD3 R2, P1, R14, R5, RZ ;  /* 0x000000050e027210 */ /* 0x002fc40007f3e0ff */
[----:B------:R-:W1:Y:S03]  /*a760*/  SHFL.IDX PT, R14, R16, 0x3, 0x181f ;  /* 0x00781f00100e7f89 */ /* 0x000e6600000e0000 */
[----:B------:R-:W-:Y:S02]  /*a770*/  IMAD.X R3, RZ, RZ, R7, P1 ;  /* 0x000000ffff037224 */ /* 0x000fe400008e0607 */
[----:B------:R-:W2:Y:S04]  /*a780*/  SHFL.IDX PT, R7, R17, 0x3, 0x181f ;  /* 0x00781f0011077f89 */ /* 0x000ea800000e0000 */
[----:B------:R3:W-:Y:S01]  /*a790*/  LDGSTS.E.BYPASS.LTC128B.128 [R0+0xc00], desc[UR50][R2.64], !P0 ;  /* 0x00c0000002007fae */ /* 0x0007e2000c101d72 */
[----:B------:R-:W-:-:S02]  /*a7a0*/  ISETP.LT.OR P0, PT, R6, 0x21, P2 ;  /* 0x000000210600780c */ /* 0x000fc40001701670 */
[----:B---3--:R-:W-:Y:S02]  /*a7b0*/  IADD3 R2, P1, R10, R5, RZ ;  /* 0x000000050a027210 */ /* 0x008fe40007f3e0ff */
[----:B------:R-:W3:Y:S03]  /*a7c0*/  SHFL.IDX PT, R10, R16, 0x4, 0x181f ;  /* 0x00981f00100a7f89 */ /* 0x000ee600000e0000 */
[----:B0-----:R-:W-:Y:S02]  /*a7d0*/  IMAD.X R3, RZ, RZ, R8, P1 ;  /* 0x000000ffff037224 */ /* 0x001fe400008e0608 */
[----:B------:R-:W0:Y:S04]  /*a7e0*/  SHFL.IDX PT, R8, R17, 0x4, 0x181f ;  /* 0x00981f0011087f89 */ /* 0x000e2800000e0000 */
[----:B------:R1:W-:Y:S01]  /*a7f0*/  LDGSTS.E.BYPASS.LTC128B.128 [R0+0x1400], desc[UR50][R2.64], !P0 ;  /* 0x0140000002007fae */ /* 0x0003e2000c101d72 */
[----:B------:R-:W-:-:S02]  /*a800*/  ISETP.LT.OR P0, PT, R6, 0x31, P2 ;  /* 0x000000310600780c */ /* 0x000fc40001701670 */
[----:B-1----:R-:W-:Y:S02]  /*a810*/  IADD3 R2, P1, R14, R5, RZ ;  /* 0x000000050e027210 */ /* 0x002fe40007f3e0ff */
[----:B------:R-:W1:Y:S03]  /*a820*/  SHFL.IDX PT, R14, R16, 0x5, 0x181f ;  /* 0x00b81f00100e7f89 */ /* 0x000e6600000e0000 */
[----:B--2---:R-:W-:Y:S02]  /*a830*/  IMAD.X R3, RZ, RZ, R7, P1 ;  /* 0x000000ffff037224 */ /* 0x004fe400008e0607 */
[----:B------:R-:W2:Y:S04]  /*a840*/  SHFL.IDX PT, R7, R17, 0x5, 0x181f ;  /* 0x00b81f0011077f89 */ /* 0x000ea800000e0000 */
[----:B------:R3:W-:Y:S01]  /*a850*/  LDGSTS.E.BYPASS.LTC128B.128 [R0+0x1c00], desc[UR50][R2.64], !P0 ;  /* 0x01c0000002007fae */ /* 0x0007e2000c101d72 */
[----:B------:R-:W-:-:S02]  /*a860*/  ISETP.LT.OR P0, PT, R6, 0x41, P2 ;  /* 0x000000410600780c */ /* 0x000fc40001701670 */
[----:B---3--:R-:W-:Y:S02]  /*a870*/  IADD3 R2, P1, R10, R5, RZ ;  /* 0x000000050a027210 */ /* 0x008fe40007f3e0ff */
[----:B------:R-:W3:Y:S02]  /*a880*/  SHFL.IDX PT, R10, R16, 0x6, 0x181f ;  /* 0x00d81f00100a7f89 */ /* 0x000ee400000e0000 */
[----:B0-----:R-:W-:Y:S02]  /*a890*/  IADD3.X R3, RZ, R8, RZ, P1, !PT ;  /* 0x00000008ff037210 */ /* 0x001fe40000ffe4ff */
[----:B------:R-:W0:Y:S05]  /*a8a0*/  SHFL.IDX PT, R8, R17, 0x6, 0x181f ;  /* 0x00d81f0011087f89 */ /* 0x000e2a00000e0000 */
[----:B------:R1:W-:Y:S01]  /*a8b0*/  LDGSTS.E.BYPASS.LTC128B.128 [R0+0x2400], desc[UR50][R2.64], !P0 ;  /* 0x0240000002007fae */ /* 0x0003e2000c101d72 */
[----:B------:R-:W-:-:S02]  /*a8c0*/  ISETP.LT.OR P0, PT, R6, 0x51, P2 ;  /* 0x000000510600780c */ /* 0x000fc40001701670 */
[----:B-1----:R-:W-:Y:S02]  /*a8d0*/  IADD3 R2, P1, R14, R5, RZ ;  /* 0x000000050e027210 */ /* 0x002fe40007f3e0ff */
[----:B------:R1:W4:Y:S03]  /*a8e0*/  SHFL.IDX PT, R14, R16, 0x7, 0x181f ;  /* 0x00f81f00100e7f89 */ /* 0x00032600000e0000 */
[----:B--2---:R-:W-:Y:S02]  /*a8f0*/  IMAD.X R3, RZ, RZ, R7, P1 ;  /* 0x000000ffff037224 */ /* 0x004fe400008e0607 */
[----:B------:R1:W2:Y:S04]  /*a900*/  SHFL.IDX PT, R7, R17, 0x7, 0x181f ;  /* 0x00f81f0011077f89 */ /* 0x0002a800000e0000 */
[----:B------:R3:W-:Y:S01]  /*a910*/  LDGSTS.E.BYPASS.LTC128B.128 [R0+0x2c00], desc[UR50][R2.64], !P0 ;  /* 0x02c0000002007fae */ /* 0x0007e2000c101d72 */
[----:B------:R-:W-:-:S02]  /*a920*/  ISETP.LT.OR P0, PT, R6, 0x61, P2 ;  /* 0x000000610600780c */ /* 0x000fc40001701670 */
[----:B---3--:R-:W-:-:S05]  /*a930*/  IADD3 R2, P1, R10, R5, RZ ;  /* 0x000000050a027210 */ /* 0x008fca0007f3e0ff */
[----:B0-----:R-:W-:-:S06]  /*a940*/  IMAD.X R3, RZ, RZ, R8, P1 ;  /* 0x000000ffff037224 */ /* 0x001fcc00008e0608 */
[----:B--2-4-:R1:W-:Y:S02]  /*a950*/  LDGSTS.E.BYPASS.LTC128B.128 [R0+0x3400], desc[UR50][R2.64], !P0 ;  /* 0x0340000002007fae */ /* 0x0143e4000c101d72 */
.L_x_186:
[----:B------:R-:W-:Y:S02]  /*a960*/  ISETP.LT.OR P0, PT, R6, 0x71, P2 ;  /* 0x000000710600780c */ /* 0x000fe40001701670 */
[----:B-1----:R-:W-:-:S05]  /*a970*/  IADD3 R2, P1, R14, R5, RZ ;  /* 0x000000050e027210 */ /* 0x002fca0007f3e0ff */
[----:B------:R-:W-:-:S06]  /*a980*/  IMAD.X R3, RZ, RZ, R7, P1 ;  /* 0x000000ffff037224 */ /* 0x000fcc00008e0607 */
[----:B------:R-:W-:Y:S01]  /*a990*/  @!PT LDS RZ, [RZ] ;  /* 0x00000000fffff984 */ /* 0x000fe20000000800 */
[----:B------:R-:W-:Y:S01]  /*a9a0*/  @!PT LDS RZ, [RZ] ;  /* 0x00000000fffff984 */ /* 0x000fe20000000800 */
[----:B------:R-:W-:Y:S01]  /*a9b0*/  @!PT LDS RZ, [RZ] ;  /* 0x00000000fffff984 */ /* 0x000fe20000000800 */
[----:B------:R0:W-:Y:S01]  /*a9c0*/  LDGSTS.E.BYPASS.LTC128B.128 [R0+0x3c00], desc[UR50][R2.64], !P0 ;  /* 0x03c0000002007fae */ /* 0x0001e2000c101d72 */
[----:B------:R-:W-:Y:S01]  /*a9d0*/  PLOP3.LUT P0, PT, PT, PT, PT, 0x80, 0x0 ;  /* 0x000000000000781c */ /* 0x000fe20003f0f070 */
[----:B------:R-:W-:-:S12]  /*a9e0*/  NOP ;  /* 0x0000000000007918 */ /* 0x000fd80000000000 */
.L_x_65:
[----:B------:R-:W-:Y:S02]  /*a9f0*/  PLOP3.LUT P1, PT, P1, P0, PT, 0xa2, 0x0 ;  /* 0x000000000000781c */ /* 0x000fe40000f21472 */
[----:B------:R-:W-:-:S08]  /*aa00*/  @P0 R2UR P1, UR4, R4 ;  /* 0x00000000040402ca */ /* 0x000fd00000020000 */
[----:B------:R-:W-:-:S05]  /*aa10*/  @P0 PLOP3.LUT P0, PT, P1, PT, PT, 0x80, 0x0 ;  /* 0x000000000000081c */ /* 0x000fca0000f0f070 */
[----:B------:R-:W-:Y:S01]  /*aa20*/  @!P1 SYNCS.ARRIVE.TRANS64.RED.A0T1 RZ, [UR4+0x16850], RZ ;  /* 0x016850ffffff99a7 */ /* 0x000fe20008200404 */
[----:B------:R-:W-:Y:S07]  /*aa30*/  @!P1 ARRIVES.LDGSTSBAR.64.TRANSCNT [UR4+0x16850] ;  /* 0x01685000ff0099b0 */ /* 0x000fee0008000a84 */
[----:B------:R-:W-:Y:S05]  /*aa40*/  @P0 BRA.U.ANY `(.L_x_65) ;  /* 0xfffffffd00e80947 */ /* 0x000fea000393ffff */
[----:B------:R-:W-:Y:S01]  /*aa50*/  NOP ;  /* 0x0000000000007918 */ /* 0x000fe20000000000 */
[----:B0-----:R-:W-:-:S04]  /*aa60*/  MOV R0, UR41 ;  /* 0x0000002900007c02 */ /* 0x001fc80008000f00 */
[----:B------:R-:W-:-:S13]  /*aa70*/  ISETP.NE.AND P2, PT, R0, 0x3, PT ;  /* 0x000000030000780c */ /* 0x000fda0003f45270 */
[----:B------:R-:W-:Y:S05]  /*aa80*/  @!P2 BRA `(.L_x_66) ;  /* 0x000000000004a947 */ /* 0x000fea0003800000 */
[----:B------:R-:W-:Y:S01]  /*aa90*/  BPT.TRAP 0x1 ;  /* 0x000000040000795c */ /* 0x000fe20000300000 */
.L_x_66:
[----:B------:R-:W2:Y:S01]  /*aaa0*/  LDL.LU R2, [R1+0x8] ;  /* 0x0000080001027983 */ /* 0x000ea20000300800 */
[----:B------:R-:W-:Y:S01]  /*aab0*/  ULDC UR4, c[0x0][0xc34] ;  /* 0x00030d0000047ab9 */ /* 0x000fe20000000800 */
[----:B------:R0:W-:Y:S02]  /*aac0*/  SYNCS.ARRIVE.TRANS64.A1T0 RZ, [R4+URZ+0x16850], RZ ;  /* 0x016850ff04ff79a7 */ /* 0x0001e4000810003f */
[----:B------:R-:W3:Y:S01]  /*aad0*/  LDL.LU R0, [R1+0xc] ;  /* 0x00000c0001007983 */ /* 0x000ee20000300800 */
[----:B------:R-:W-:-:S05]  /*aae0*/  VIADD R22, R22, 0x1 ;  /* 0x0000000116167836 */ /* 0x000fca0000000000 */
[----:B------:R-:W-:-:S04]  /*aaf0*/  ISETP.NE.AND P0, PT, R22, 0x2, PT ;  /* 0x000000021600780c */ /* 0x000fc80003f05270 */
[----:B------:R-:W-:Y:S02]  /*ab00*/  SEL R3, RZ, 0x1, P0 ;  /* 0x00000001ff037807 */ /* 0x000fe40000000000 */
[----:B------:R-:W-:Y:S02]  /*ab10*/  SEL R22, R22, RZ, P0 ;  /* 0x000000ff16167207 */ /* 0x000fe40000000000 */
[----:B------:R-:W-:Y:S01]  /*ab20*/  LOP3.LUT R24, R24, R3, RZ, 0x3c, !PT ;  /* 0x0000000318187212 */ /* 0x000fe200078e3cff */
[----:B--2---:R-:W-:Y:S02]  /*ab30*/  VIADD R2, R2, UR43 ;  /* 0x0000002b02027c36 */ /* 0x004fe40008000000 */
[----:B---3--:R-:W-:-:S03]  /*ab40*/  VIADD R0, R0, 0x1 ;  /* 0x0000000100007836 */ /* 0x008fc60000000000 */
[----:B------:R0:W-:Y:S01]  /*ab50*/  STL [R1+0x8], R2 ;  /* 0x0000080201007387 */ /* 0x0001e20000100800 */
[----:B------:R-:W-:-:S03]  /*ab60*/  ISETP.GE.AND P1, PT, R2, UR4, PT ;  /* 0x0000000402007c0c */ /* 0x000fc6000bf26270 */
[----:B------:R0:W-:Y:S10]  /*ab70*/  STL [R1+0xc], R0 ;  /* 0x00000c0001007387 */ /* 0x0001f40000100800 */
[----:B0-----:R-:W-:Y:S05]  /*ab80*/  @!P1 BRA `(.L_x_67) ;  /* 0xffffffc800909947 */ /* 0x001fea000383ffff */
[----:B------:R-:W-:-:S07]  /*ab90*/  LOP3.LUT R0, R0, 0x1, RZ, 0xc, !PT ;  /* 0x0000000100007812 */ /* 0x000fce00078e0cff */
.L_x_32:
[----:B------:R-:W0:Y:S01]  /*aba0*/  S2R R3, SR_CgaCtaId ;  /* 0x0000000000037919 */ /* 0x000e220000008800 */
[----:B------:R-:W-:Y:S01]  /*abb0*/  MOV R2, 0x400 ;  /* 0x0000040000027802 */ /* 0x000fe20000000f00 */
[----:B------:R-:W-:Y:S01]  /*abc0*/  BSSY B0, `(.L_x_68) ;  /* 0x0000005000007945 */ /* 0x000fe20003800000 */
[----:B------:R-:W-:Y:S02]  /*abd0*/  SHF.L.U32 R0, R0, 0x1f, RZ ;  /* 0x0000001f00007819 */ /* 0x000fe400000006ff */
[----:B0-----:R-:W-:-:S04]  /*abe0*/  LEA R7, R3, R2, 0x18 ;  /* 0x0000000203077211 */ /* 0x001fc800078ec0ff */
[----:B------:R-:W0:Y:S02]  /*abf0*/  SYNCS.PHASECHK.TRANS64.TRYWAIT P0, [R7+URZ+0x16820], R0 ;  /* 0x01682000070075a7 */ /* 0x000e24000800017f */
[----:B0-----:R-:W-:Y:S05]  /*ac00*/  @!P0 BRA `(.L_x_69) ;  /* 0x0000003c00208947 */ /* 0x001fea0003800000 */
.L_x_187:
[----:B-1----:R-:W-:Y:S05]  /*ac10*/  BSYNC B0 ;  /* 0x0000000000007941 */ /* 0x002fea0003800000 */
.L_x_68:
[----:B------:R-:W-:-:S03]  /*ac20*/  UMOV UR4, 0xffffffff ;  /* 0xffffffff00047882 */ /* 0x000fc60000000000 */
[----:B------:R-:W-:Y:S05]  /*ac30*/  BRA.DIV UR4, `(.L_x_70) ;  /* 0x0000003e04287947 */ /* 0x000fea000b800000 */
[----:B0-----:R-:W0:Y:S02]  /*ac40*/  S2R R0, SR_TID.X ;  /* 0x0000000000007919 */ /* 0x001e240000002100 */
[----:B0-----:R-:W-:-:S04]  /*ac50*/  SHF.R.U32.HI R0, RZ, 0x5, R0 ;  /* 0x00000005ff007819 */ /* 0x001fc80000011600 */
[----:B------:R-:W-:-:S05]  /*ac60*/  LOP3.LUT R0, R0, 0x3, RZ, 0xc0, !PT ;  /* 0x0000000300007812 */ /* 0x000fca00078ec0ff */
[----:B------:R0:W1:Y:S02]  /*ac70*/  SHFL.IDX PT, R14, R0, RZ, 0x1f ;  /* 0x00001fff000e7589 */ /* 0x00006400000e0000 */
.L_x_190:
[----:B-1----:R-:W-:Y:S01]  /*ac80*/  ISETP.NE.AND P0, PT, R14, RZ, PT ;  /* 0x000000ff0e00720c */ /* 0x002fe20003f05270 */
[----:B------:R-:W-:-:S12]  /*ac90*/  BSSY B0, `(.L_x_71) ;  /* 0x0000024000007945 */ /* 0x000fd80003800000 */
[----:B------:R-:W-:Y:S05]  /*aca0*/  @P0 BRA `(.L_x_72) ;  /* 0x0000000000880947 */ /* 0x000fea0003800000 */
[----:B------:R-:W-:-:S03]  /*acb0*/  UMOV UR4, 0xffffffff ;  /* 0xffffffff00047882 */ /* 0x000fc60000000000 */
[----:B------:R-:W-:Y:S05]  /*acc0*/  BRA.DIV UR4, `(.L_x_73) ;  /* 0x0000003e04387947 */ /* 0x000fea000b800000 */
[----:B------:R-:W-:-:S13]  /*acd0*/  ELECT P6, URZ, PT ;  /* 0x00000000003f782f */ /* 0x000fda00038c0000 */
.L_x_193:
[----:B------:R-:W-:Y:S05]  /*ace0*/  @!P6 BRA `(.L_x_72) ;  /* 0x000000000078e947 */ /* 0x000fea0003800000 */
[----:B------:R-:W-:-:S06]  /*acf0*/  ULOP3.LUT UR4, UR39, 0x2, URZ, 0xfc, !UPT ;  /* 0x0000000227047892 */ /* 0x000fcc000f8efc3f */
[----:B0-----:R-:W-:-:S04]  /*ad00*/  MOV R0, UR4 ;  /* 0x0000000400007c02 */ /* 0x001fc80008000f00 */
[----:B------:R-:W-:-:S13]  /*ad10*/  ISETP.NE.AND P0, PT, R0, 0x3, PT ;  /* 0x000000030000780c */ /* 0x000fda0003f05270 */
[----:B------:R-:W-:Y:S05]  /*ad20*/  @!P0 BRA `(.L_x_74) ;  /* 0x0000000000048947 */ /* 0x000fea0003800000 */
[----:B------:R-:W-:Y:S01]  /*ad30*/  BPT.TRAP 0x1 ;  /* 0x000000040000795c */ /* 0x000fe20000300000 */
.L_x_74:
[----:B------:R-:W-:Y:S01]  /*ad40*/  IMAD R5, R22, 0x8, R7 ;  /* 0x0000000816057824 */ /* 0x000fe200078e0207 */
[----:B------:R-:W-:Y:S01]  /*ad50*/  SHF.L.U32 R0, R24, 0x1f, RZ ;  /* 0x0000001f18007819 */ /* 0x000fe200000006ff */
[----:B------:R-:W-:-:S03]  /*ad60*/  VIADD R22, R22, 0x1 ;  /* 0x0000000116167836 */ /* 0x000fc60000000000 */
[----:B------:R-:W0:Y:S02]  /*ad70*/  SYNCS.PHASECHK.TRANS64.TRYWAIT P1, [R5+URZ+0x16840], R0 ;  /* 0x01684000050075a7 */ /* 0x000e24000802017f */
[----:B------:R-:W-:-:S04]  /*ad80*/  ISETP.NE.AND P2, PT, R22, 0x2, PT ;  /* 0x000000021600780c */ /* 0x000fc80003f45270 */
[----:B------:R-:W-:Y:S01]  /*ad90*/  SEL R3, RZ, 0x1, P2 ;  /* 0x00000001ff037807 */ /* 0x000fe20001000000 */
[----:B0-----:R-:W-:Y:S08]  /*ada0*/  @!P1 BRA `(.L_x_75) ;  /* 0x0000003c00209947 */ /* 0x001ff00003800000 */
.L_x_194:
[----:B------:R-:W-:Y:S02]  /*adb0*/  SEL R22, R22, RZ, P2 ;  /* 0x000000ff16167207 */ /* 0x000fe40001000000 */
[----:B------:R-:W-:Y:S01]  /*adc0*/  LOP3.LUT R2, R24, R3, RZ, 0x3c, !PT ;  /* 0x0000000318027212 */ /* 0x000fe200078e3cff */
[----:B------:R-:W-:Y:S06]  /*add0*/  @!P0 BRA `(.L_x_76) ;  /* 0x0000000000048947 */ /* 0x000fec0003800000 */
[----:B------:R-:W-:Y:S01]  /*ade0*/  BPT.TRAP 0x1 ;  /* 0x000000040000795c */ /* 0x000fe20000300000 */
.L_x_76:
[----:B------:R-:W-:Y:S01]  /*adf0*/  IMAD R3, R22, 0x8, R7 ;  /* 0x0000000816037824 */ /* 0x000fe200078e0207 */
[----:B------:R-:W-:-:S04]  /*ae00*/  SHF.L.U32 R2, R2, 0x1f, RZ ;  /* 0x0000001f02027819 */ /* 0x000fc800000006ff */
[----:B------:R-:W1:Y:S02]  /*ae10*/  SYNCS.PHASECHK.TRANS64.TRYWAIT P1, [R3+URZ+0x16840], R2 ;  /* 0x01684002030075a7 */ /* 0x000e64000802017f */
[----:B-1----:R-:W-:Y:S05]  /*ae20*/  @!P1 BRA `(.L_x_77) ;  /* 0x0000003c00149947 */ /* 0x002fea0003800000 */
.L_x_195:
[----:B------:R-:W-:Y:S05]  /*ae30*/  @!P0 BRA `(.L_x_78) ;  /* 0x0000000000048947 */ /* 0x000fea0003800000 */
[----:B------:R-:W-:Y:S01]  /*ae40*/  BPT.TRAP 0x1 ;  /* 0x000000040000795c */ /* 0x000fe20000300000 */
.L_x_78:
[----:B------:R-:W2:Y:S02]  /*ae50*/  SYNCS.PHASECHK.TRANS64.TRYWAIT P1, [R5+URZ+0x16860], R0 ;  /* 0x01686000050075a7 */ /* 0x000ea4000802017f */
[----:B--2---:R-:W-:Y:S05]  /*ae60*/  @!P1 BRA `(.L_x_79) ;  /* 0x0000003c00189947 */ /* 0x004fea0003800000 */
.L_x_196:
[----:B------:R-:W-:Y:S05]  /*ae70*/  @!P0 BRA `(.L_x_80) ;  /* 0x0000000000048947 */ /* 0x000fea0003800000 */
[----:B------:R-:W-:Y:S01]  /*ae80*/  BPT.TRAP 0x1 ;  /* 0x000000040000795c */ /* 0x000fe20000300000 */
.L_x_80:
[----:B---3--:R3:W4:Y:S02]  /*ae90*/  SYNCS.PHASECHK.TRANS64.TRYWAIT P0, [R3+URZ+0x16860], R2 ;  /* 0x01686002030075a7 */ /* 0x008724000800017f */
[----:B----4-:R-:W-:Y:S05]  /*aea0*/  @!P0 NANOSLEEP.SYNCS 0x989680 ;  /* 0x009896800000895d */ /* 0x010fea0003900000 */
[----:B------:R-:W4:Y:S02]  /*aeb0*/  @!P0 SYNCS.PHASECHK.TRANS64 P0, [R3+URZ+0x16860], R2 ;  /* 0x01686002030085a7 */ /* 0x000f24000800007f */
[----:B----4-:R-:W-:Y:S05]  /*aec0*/  @!P0 BRA `(.L_x_80) ;  /* 0xfffffffc00f08947 */ /* 0x010fea000383ffff */
.L_x_72:
[----:B------:R-:W-:Y:S05]  /*aed0*/  BSYNC B0 ;  /* 0x0000000000007941 */ /* 0x000fea0003800000 */
.L_x_71:
[----:B------:R-:W-:Y:S05]  /*aee0*/  EXIT ;  /* 0x000000000000794d */ /* 0x000fea0003800000 */
.L_x_8:
[----:B0-----:R-:W-:-:S04]  /*aef0*/  MOV R3, UR44 ;  /* 0x0000002c00037c02 */ /* 0x001fc80008000f00 */
[----:B------:R0:W1:Y:S03]  /*af00*/  SYNCS.PHASECHK.TRANS64.TRYWAIT P1, [R3+URZ+0x16800], R0 ;  /* 0x01680000030075a7 */ /* 0x000066000802017f */
[----:B-1----:R-:W-:Y:S05]  /*af10*/  @!P1 NANOSLEEP.SYNCS 0x989680 ;  /* 0x009896800000995d */ /* 0x002fea0003900000 */
[----:B------:R-:W1:Y:S02]  /*af20*/  @!P1 SYNCS.PHASECHK.TRANS64 P1, [R3+URZ+0x16800], R0 ;  /* 0x01680000030095a7 */ /* 0x000e64000802007f */
[----:B-1----:R-:W-:Y:S05]  /*af30*/  @!P1 BRA `(.L_x_8) ;  /* 0xfffffffc00ec9947 */ /* 0x002fea000383ffff */
[----:B------:R-:W-:Y:S05]  /*af40*/  BRA `(.L_x_81) ;  /* 0xffffff60004c7947 */ /* 0x000fea000383ffff */
.L_x_12:
[----:B-1----:R1:W2:Y:S02]  /*af50*/  SYNCS.PHASECHK.TRANS64.TRYWAIT P1, [R0+URZ+0x16830], R3 ;  /* 0x01683003000075a7 */ /* 0x0022a4000802017f */
[----:B--2---:R-:W-:Y:S05]  /*af60*/  @!P1 NANOSLEEP.SYNCS 0x989680 ;  /* 0x009896800000995d */ /* 0x004fea0003900000 */
[----:B------:R-:W2:Y:S02]  /*af70*/  @!P1 SYNCS.PHASECHK.TRANS64 P1, [R0+URZ+0x16830], R3 ;  /* 0x01683003000095a7 */ /* 0x000ea4000802007f */
[----:B--2---:R-:W-:Y:S05]  /*af80*/  @!P1 BRA `(.L_x_12) ;  /* 0xfffffffc00f09947 */ /* 0x004fea000383ffff */
[----:B------:R-:W-:Y:S05]  /*af90*/  BRA `(.L_x_11) ;  /* 0xffffff60006c7947 */ /* 0x000fea000383ffff */
.L_x_18:
[----:B-1----:R-:W-:-:S04]  /*afa0*/  IMAD.U32 R7, RZ, RZ, UR6 ;  /* 0x00000006ff077e24 */ /* 0x002fc8000f8e00ff */
[----:B------:R1:W2:Y:S03]  /*afb0*/  SYNCS.PHASECHK.TRANS64.TRYWAIT P1, [R7+URZ+0x16830], R6 ;  /* 0x01683006070075a7 */ /* 0x0002a6000802017f */
[----:B--2---:R-:W-:Y:S05]  /*afc0*/  @!P1 NANOSLEEP.SYNCS 0x989680 ;  /* 0x009896800000995d */ /* 0x004fea0003900000 */
[----:B------:R-:W2:Y:S02]  /*afd0*/  @!P1 SYNCS.PHASECHK.TRANS64 P1, [R7+URZ+0x16830], R6 ;  /* 0x01683006070095a7 */ /* 0x000ea4000802007f */
[----:B--2---:R-:W-:Y:S05]  /*afe0*/  @!P1 BRA `(.L_x_18) ;  /* 0xfffffffc00ec9947 */ /* 0x004fea000383ffff */
[----:B------:R-:W-:Y:S05]  /*aff0*/  BRA `(.L_x_15) ;  /* 0xffffff8800647947 */ /* 0x000fea000383ffff */
.L_x_22:
[----:B-1----:R-:W-:-:S04]  /*b000*/  IMAD.U32 R7, RZ, RZ, UR6 ;  /* 0x00000006ff077e24 */ /* 0x002fc8000f8e00ff */
[----:B------:R1:W2:Y:S03]  /*b010*/  SYNCS.PHASECHK.TRANS64.TRYWAIT P1, [R7+URZ+0x16850], R6 ;  /* 0x01685006070075a7 */ /* 0x0002a6000802017f */
[----:B--2---:R-:W-:Y:S05]  /*b020*/  @!P1 NANOSLEEP.SYNCS 0x989680 ;  /* 0x009896800000995d */ /* 0x004fea0003900000 */
[----:B------:R-:W2:Y:S02]  /*b030*/  @!P1 SYNCS.PHASECHK.TRANS64 P1, [R7+URZ+0x16850], R6 ;  /* 0x01685006070095a7 */ /* 0x000ea4000802007f */
[----:B--2---:R-:W-:Y:S05]  /*b040*/  @!P1 BRA `(.L_x_22) ;  /* 0xfffffffc00ec9947 */ /* 0x004fea000383ffff */
[----:B------:R-:W-:Y:S05]  /*b050*/  BRA `(.L_x_19) ;  /* 0xffffff8800e07947 */ /* 0x000fea000383ffff */
.L_x_29:
[----:B-1----:R-:W-:-:S04]  /*b060*/  IMAD.U32 R7, RZ, RZ, UR4 ;  /* 0x00000004ff077e24 */ /* 0x002fc8000f8e00ff */
[----:B------:R1:W2:Y:S03]  /*b070*/  SYNCS.PHASECHK.TRANS64.TRYWAIT P1, [R7+URZ+0x16850], R0 ;  /* 0x01685000070075a7 */ /* 0x0002a6000802017f */
[----:B--2---:R-:W-:Y:S05]  /*b080*/  @!P1 NANOSLEEP.SYNCS 0x989680 ;  /* 0x009896800000995d */ /* 0x004fea0003900000 */
[----:B------:R-:W2:Y:S02]  /*b090*/  @!P1 SYNCS.PHASECHK.TRANS64 P1, [R7+URZ+0x16850], R0 ;  /* 0x01685000070095a7 */ /* 0x000ea4000802007f */
[----:B--2---:R-:W-:Y:S05]  /*b0a0*/  @!P1 BRA `(.L_x_29) ;  /* 0xfffffffc00ec9947 */ /* 0x004fea000383ffff */
[----:B------:R-:W-:Y:S05]  /*b0b0*/  BRA `(.L_x_28) ;  /* 0xffffffac00507947 */ /* 0x000fea000383ffff */
.L_x_36:
[----:B------:R-:W1:Y:S01]  /*b0c0*/  S2R R16, SR_TID.X ;  /* 0x0000000000107919 */ /* 0x000e620000002100 */
[----:B------:R-:W-:Y:S01]  /*b0d0*/  BSSY B0, `(.L_x_82) ;  /* 0x000000a000007945 */ /* 0x000fe20003800000 */
[----:B------:R-:W-:Y:S02]  /*b0e0*/  IMAD.MOV.U32 R12, RZ, RZ, RZ ;  /* 0x000000ffff0c7224 */ /* 0x000fe400078e00ff */
[----:B------:R-:W-:Y:S02]  /*b0f0*/  IMAD.MOV.U32 R11, RZ, RZ, 0x1f ;  /* 0x0000001fff0b7424 */ /* 0x000fe400078e00ff */
[----:B------:R-:W-:Y:S01]  /*b100*/  IMAD.MOV.U32 R15, RZ, RZ, -0x1 ;  /* 0xffffffffff0f7424 */ /* 0x000fe200078e00ff */
[----:B-1----:R-:W-:-:S04]  /*b110*/  SHF.R.U32.HI R16, RZ, 0x5, R16 ;  /* 0x00000005ff107819 */ /* 0x002fc80000011610 */
[----:B------:R-:W-:-:S04]  /*b120*/  LOP3.LUT R16, R16, 0x3, RZ, 0xc0, !PT ;  /* 0x0000000310107812 */ /* 0x000fc800078ec0ff */
[----:B------:R-:W-:-:S07]  /*b130*/  MOV R13, R16 ;  /* 0x00000010000d7202 */ /* 0x000fce0000000f00 */
[----:B0----5:R-:W-:Y:S05]  /*b140*/  WARPSYNC.COLLECTIVE R15, `(.L_x_83) ;  /* 0x000000000f087348 */ /* 0x021fea0003c00000 */
[----:B------:R1:W2:Y:S02]  /*b150*/  SHFL.IDX P6, R14, R13, R12, R11 ;  /* 0x0000000c0d0e7389 */ /* 0x0002a400000c000b */
[----:B012--5:R-:W-:Y:S01]  /*b160*/  ENDCOLLECTIVE ;  /* 0x000000000000791b */ /* 0x027fe20003800000 */
.L_x_83:
[----:B------:R-:W-:Y:S05]  /*b170*/  BSYNC B0 ;  /* 0x0000000000007941 */ /* 0x000fea0003800000 */
.L_x_82:
[----:B------:R-:W-:Y:S05]  /*b180*/  BRA `(.L_x_84) ;  /* 0xffffffcc00107947 */ /* 0x000fea000383ffff */
.L_x_39:
[----:B0-----:R0:W1:Y:S02]  /*b190*/  SYNCS.PHASECHK.TRANS64.TRYWAIT P0, [R0+URZ+0x16840], R2 ;  /* 0x01684002000075a7 */ /* 0x001064000800017f */
[----:B-1----:R-:W-:Y:S05]  /*b1a0*/  @!P0 NANOSLEEP.SYNCS 0x989680 ;  /* 0x009896800000895d */ /* 0x002fea0003900000 */
[----:B------:R-:W1:Y:S02]  /*b1b0*/  @!P0 SYNCS.PHASECHK.TRANS64 P0, [R0+URZ+0x16840], R2 ;  /* 0x01684002000085a7 */ /* 0x000e64000800007f */
[----:B-1----:R-:W-:Y:S05]  /*b1c0*/  @!P0 BRA `(.L_x_39) ;  /* 0xfffffffc00f08947 */ /* 0x002fea000383ffff */
[----:B------:R-:W-:Y:S05]  /*b1d0*/  BRA `(.L_x_85) ;  /* 0xffffffcc006c7947 */ /* 0x000fea000383ffff */
.L_x_40:
[----:B------:R-:W-:Y:S01]  /*b1e0*/  BSSY B0, `(.L_x_86) ;  /* 0x0000008000007945 */ /* 0x000fe20003800000 */
[----:B------:R-:W-:Y:S01]  /*b1f0*/  MOV R13, R5 ;  /* 0x00000005000d7202 */ /* 0x000fe20000000f00 */
[----:B------:R-:W-:Y:S02]  /*b200*/  IMAD.MOV.U32 R12, RZ, RZ, RZ ;  /* 0x000000ffff0c7224 */ /* 0x000fe400078e00ff */
[----:B------:R-:W-:Y:S02]  /*b210*/  IMAD.MOV.U32 R11, RZ, RZ, 0x181f ;  /* 0x0000181fff0b7424 */ /* 0x000fe400078e00ff */
[----:B------:R-:W-:-:S07]  /*b220*/  IMAD.MOV.U32 R15, RZ, RZ, -0x1 ;  /* 0xffffffffff0f7424 */ /* 0x000fce00078e00ff */
[----:B------:R-:W-:Y:S05]  /*b230*/  WARPSYNC.COLLECTIVE R15, `(.L_x_87) ;  /* 0x000000000f087348 */ /* 0x000fea0003c00000 */
[----:B------:R0:W1:Y:S02]  /*b240*/  SHFL.IDX P6, R14, R13, R12, R11 ;  /* 0x0000000c0d0e7389 */ /* 0x00006400000c000b */
[----:B01----:R-:W-:Y:S01]  /*b250*/  ENDCOLLECTIVE ;  /* 0x000000000000791b */ /* 0x003fe20003800000 */
.L_x_87:
[----:B------:R-:W-:Y:S05]  /*b260*/  BSYNC B0 ;  /* 0x0000000000007941 */ /* 0x000fea0003800000 */
.L_x_86:
[----:B------:R-:W-:Y:S01]  /*b270*/  IMAD.MOV.U32 R13, RZ, RZ, R4 ;  /* 0x000000ffff0d7224 */ /* 0x000fe200078e0004 */
[----:B------:R-:W-:Y:S01]  /*b280*/  MOV R15, 0xffffffff ;  /* 0xffffffff000f7802 */ /* 0x000fe20000000f00 */
[----:B------:R-:W-:Y:S01]  /*b290*/  IMAD.MOV.U32 R12, RZ, RZ, RZ ;  /* 0x000000ffff0c7224 */ /* 0x000fe200078e00ff */
[----:B------:R-:W-:Y:S01]  /*b2a0*/  MOV R2, R14 ;  /* 0x0000000e00027202 */ /* 0x000fe20000000f00 */
[----:B------:R-:W-:Y:S01]  /*b2b0*/  IMAD.MOV.U32 R11, RZ, RZ, 0x181f ;  /* 0x0000181fff0b7424 */ /* 0x000fe200078e00ff */
[----:B------:R-:W-:-:S13]  /*b2c0*/  ISETP.GE.AND P1, PT, R9, 0x1, PT ;  /* 0x000000010900780c */ /* 0x000fda0003f26270 */
[----:B------:R-:W-:Y:S05]  /*b2d0*/  WARPSYNC.COLLECTIVE R15, `(.L_x_88) ;  /* 0x000000000f087348 */ /* 0x000fea0003c00000 */
[----:B------:R0:W1:Y:S02]  /*b2e0*/  SHFL.IDX P6, R14, R13, R12, R11 ;  /* 0x0000000c0d0e7389 */ /* 0x00006400000c000b */
[----:B01----:R-:W-:Y:S01]  /*b2f0*/  ENDCOLLECTIVE ;  /* 0x000000000000791b */ /* 0x003fe20003800000 */
.L_x_88:
[----:B------:R-:W-:Y:S01]  /*b300*/  @P1 LEA R7, R6, UR38, 0x1 ;  /* 0x0000002606071c11 */ /* 0x000fe2000f8e08ff */
[----:B------:R-:W-:Y:S01]  /*b310*/  IMAD.MOV.U32 R13, RZ, RZ, R5 ;  /* 0x000000ffff0d7224 */ /* 0x000fe200078e0005 */
[----:B------:R-:W-:Y:S01]  /*b320*/  MOV R12, 0x1 ;  /* 0x00000001000c7802 */ /* 0x000fe20000000f00 */
[----:B------:R-:W-:-:S07]  /*b330*/  IMAD.MOV.U32 R3, RZ, RZ, R14 ;  /* 0x000000ffff037224 */ /* 0x000fce00078e000e */
[----:B------:R-:W-:Y:S05]  /*b340*/  WARPSYNC.COLLECTIVE R15, `(.L_x_89) ;  /* 0x000000000f087348 */ /* 0x000fea0003c00000 */
[----:B------:R0:W1:Y:S02]  /*b350*/  SHFL.IDX P6, R14, R13, R12, R11 ;  /* 0x0000000c0d0e7389 */ /* 0x00006400000c000b */
[----:B01----:R-:W-:Y:S01]  /*b360*/  ENDCOLLECTIVE ;  /* 0x000000000000791b */ /* 0x003fe20003800000 */
.L_x_89:
[----:B------:R-:W-:-:S05]  /*b370*/  @P1 LEA R3, P0, R8, R3, 0x1 ;  /* 0x0000000308031211 */ /* 0x000fca00078008ff */
[----:B------:R-:W-:-:S05]  /*b380*/  @P1 IMAD.X R2, RZ, RZ, R2, P0 ;  /* 0x000000ffff021224 */ /* 0x000fca00000e0602 */
[----:B------:R-:W-:Y:S01]  /*b390*/  @P1 LOP3.LUT R3, R3, R2, RZ, 0x3c, !PT ;  /* 0x0000000203031212 */ /* 0x000fe200078e3cff */
[----:B------:R-:W-:-:S03]  /*b3a0*/  IMAD.MOV.U32 R13, RZ, RZ, R4 ;  /* 0x000000ffff0d7224 */ /* 0x000fc600078e0004 */
[----:B------:R-:W-:-:S04]  /*b3b0*/  @P1 LOP3.LUT R2, R3, R2, RZ, 0x3c, !PT ;  /* 0x0000000203021212 */ /* 0x000fc800078e3cff */
[----:B------:R-:W-:-:S05]  /*b3c0*/  @P1 LOP3.LUT R3, R3, R2, RZ, 0x3c, !PT ;  /* 0x0000000203031212 */ /* 0x000fca00078e3cff */
[----:B------:R-:W-:Y:S01]  /*b3d0*/  @!PT LDS RZ, [RZ] ;  /* 0x00000000fffff984 */ /* 0x000fe20000000800 */
[----:B------:R-:W-:Y:S01]  /*b3e0*/  @!PT LDS RZ, [RZ] ;  /* 0x00000000fffff984 */ /* 0x000fe20000000800 */
[----:B------:R-:W-:Y:S01]  /*b3f0*/  @!PT LDS RZ, [RZ] ;  /* 0x00000000fffff984 */ /* 0x000fe20000000800 */
[----:B------:R0:W-:Y:S01]  /*b400*/  @P1 LDGSTS.E.BYPASS.LTC128B.128 [R7+0xe400], desc[UR50][R2.64], !P2 ;  /* 0x0e40000002071fae */ /* 0x0001e2000d101d72 */
[----:B------:R-:W-:Y:S01]  /*b410*/  ISETP.GE.AND P1, PT, R9, 0x11, PT ;  /* 0x000000110900780c */ /* 0x000fe20003f26270 */
[----:B0-----:R-:W-:-:S12]  /*b420*/  IMAD.MOV.U32 R2, RZ, RZ, R14 ;  /* 0x000000ffff027224 */ /* 0x001fd800078e000e */
[----:B------:R-:W-:Y:S05]  /*b430*/  WARPSYNC.COLLECTIVE R15, `(.L_x_90) ;  /* 0x000000000f087348 */ /* 0x000fea0003c00000 */
[----:B------:R0:W1:Y:S02]  /*b440*/  SHFL.IDX P6, R14, R13, R12, R11 ;  /* 0x0000000c0d0e7389 */ /* 0x00006400000c000b */
[----:B01----:R-:W-:Y:S01]  /*b450*/  ENDCOLLECTIVE ;  /* 0x000000000000791b */ /* 0x003fe20003800000 */
.L_x_90:
[----:B------:R-:W-:Y:S01]  /*b460*/  @P1 LEA R7, R6, UR38, 0x1 ;  /* 0x0000002606071c11 */ /* 0x000fe2000f8e08ff */
[----:B------:R-:W-:Y:S02]  /*b470*/  IMAD.MOV.U32 R13, RZ, RZ, R5 ;  /* 0x000000ffff0d7224 */ /* 0x000fe400078e0005 */
[----:B------:R-:W-:Y:S02]  /*b480*/  IMAD.MOV.U32 R12, RZ, RZ, 0x2 ;  /* 0x00000002ff0c7424 */ /* 0x000fe400078e00ff */
[----:B------:R-:W-:-:S07]  /*b490*/  IMAD.MOV.U32 R3, RZ, RZ, R14 ;  /* 0x000000ffff037224 */ /* 0x000fce00078e000e */
[----:B------:R-:W-:Y:S05]  /*b4a0*/  WARPSYNC.COLLECTIVE R15, `(.L_x_91) ;  /* 0x000000000f087348 */ /* 0x000fea0003c00000 */
[----:B------:R0:W1:Y:S02]  /*b4b0*/  SHFL.IDX P6, R14, R13, R12, R11 ;  /* 0x0000000c0d0e7389 */ /* 0x00006400000c000b */
[----:B01----:R-:W-:Y:S01]  /*b4c0*/  ENDCOLLECTIVE ;  /* 0x000000000000791b */ /* 0x003fe20003800000 */
.L_x_91:
[----:B------:R-:W-:-:S04]  /*b4d0*/  @P1 LEA R3, P0, R8, R3, 0x1 ;  /* 0x0000000308031211 */ /* 0x000fc800078008ff */
[----:B------:R-:W-:-:S04]  /*b4e0*/  @P1 IADD3.X R2, RZ, R2, RZ, P0, !PT ;  /* 0x00000002ff021210 */ /* 0x000fc800007fe4ff */
[----:B------:R-:W-:Y:S02]  /*b4f0*/  @P1 LOP3.LUT R3, R3, R2, RZ, 0x3c, !PT ;  /* 0x0000000203031212 */ /* 0x000fe400078e3cff */
[----:B------:R-:W-:Y:S02]  /*b500*/  MOV R13, R4 ;  /* 0x00000004000d7202 */ /* 0x000fe40000000f00 */
        /* <DEDUP_REMOVED lines=11> */
.L_x_92:
[----:B------:R-:W-:Y:S01]  /*b5c0*/  @P1 LEA R7, R6, UR38, 0x1 ;  /* 0x0000002606071c11 */ /* 0x000fe2000f8e08ff */
[----:B------:R-:W-:Y:S01]  /*b5d0*/  IMAD.MOV.U32 R13, RZ, RZ, R5 ;  /* 0x000000ffff0d7224 */ /* 0x000fe200078e0005 */
[----:B------:R-:W-:Y:S01]  /*b5e0*/  MOV R12, 0x3 ;  /* 0x00000003000c7802 */ /* 0x000fe20000000f00 */
[----:B------:R-:W-:-:S07]  /*b5f0*/  IMAD.MOV.U32 R3, RZ, RZ, R14 ;  /* 0x000000ffff037224 */ /* 0x000fce00078e000e */
[----:B------:R-:W-:Y:S05]  /*b600*/  WARPSYNC.COLLECTIVE R15, `(.L_x_93) ;  /* 0x000000000f087348 */ /* 0x000fea0003c00000 */
[----:B------:R0:W1:Y:S02]  /*b610*/  SHFL.IDX P6, R14, R13, R12, R11 ;  /* 0x0000000c0d0e7389 */ /* 0x00006400000c000b */
[----:B01----:R-:W-:Y:S01]  /*b620*/  ENDCOLLECTIVE ;  /* 0x000000000000791b */ /* 0x003fe20003800000 */
.L_x_93:
        /* <DEDUP_REMOVED lines=15> */
.L_x_94:
[----:B------:R-:W-:Y:S01]  /*b720*/  @P1 LEA R7, R6, UR38, 0x1 ;  /* 0x0000002606071c11 */ /* 0x000fe2000f8e08ff */
[----:B------:R-:W-:Y:S02]  /*b730*/  IMAD.MOV.U32 R13, RZ, RZ, R5 ;  /* 0x000000ffff0d7224 */ /* 0x000fe400078e0005 */
[----:B------:R-:W-:Y:S02]  /*b740*/  IMAD.MOV.U32 R12, RZ, RZ, 0x4 ;  /* 0x00000004ff0c7424 */ /* 0x000fe400078e00ff */
[----:B------:R-:W-:-:S07]  /*b750*/  IMAD.MOV.U32 R3, RZ, RZ, R14 ;  /* 0x000000ffff037224 */ /* 0x000fce00078e000e */
[----:B------:R-:W-:Y:S05]  /*b760*/  WARPSYNC.COLLECTIVE R15, `(.L_x_95) ;  /* 0x000000000f087348 */ /* 0x000fea0003c00000 */
[----:B------:R0:W1:Y:S02]  /*b770*/  SHFL.IDX P6, R14, R13, R12, R11 ;  /* 0x0000000c0d0e7389 */ /* 0x00006400000c000b */
[----:B01----:R-:W-:Y:S01]  /*b780*/  ENDCOLLECTIVE ;  /* 0x000000000000791b */ /* 0x003fe20003800000 */
.L_x_95:
        /* <DEDUP_REMOVED lines=15> */
.L_x_96:
[----:B------:R-:W-:Y:S01]  /*b880*/  @P1 LEA R7, R6, UR38, 0x1 ;  /* 0x0000002606071c11 */ /* 0x000fe2000f8e08ff */
[----:B------:R-:W-:Y:S01]  /*b890*/  IMAD.MOV.U32 R13, RZ, RZ, R5 ;  /* 0x000000ffff0d7224 */ /* 0x000fe200078e0005 */
[----:B------:R-:W-:Y:S01]  /*b8a0*/  MOV R12, 0x5 ;  /* 0x00000005000c7802 */ /* 0x000fe20000000f00 */
[----:B------:R-:W-:-:S07]  /*b8b0*/  IMAD.MOV.U32 R3, RZ, RZ, R14 ;  /* 0x000000ffff037224 */ /* 0x000fce00078e000e */
[----:B------:R-:W-:Y:S05]  /*b8c0*/  WARPSYNC.COLLECTIVE R15, `(.L_x_97) ;  /* 0x000000000f087348 */ /* 0x000fea0003c00000 */
[----:B------:R0:W1:Y:S02]  /*b8d0*/  SHFL.IDX P6, R14, R13, R12, R11 ;  /* 0x0000000c0d0e7389 */ /* 0x00006400000c000b */
[----:B01----:R-:W-:Y:S01]  /*b8e0*/  ENDCOLLECTIVE ;  /* 0x000000000000791b */ /* 0x003fe20003800000 */
.L_x_97:
        /* <DEDUP_REMOVED lines=15> */
.L_x_98:
[----:B------:R-:W-:Y:S01]  /*b9e0*/  @P1 LEA R7, R6, UR38, 0x1 ;  /* 0x0000002606071c11 */ /* 0x000fe2000f8e08ff */
[----:B------:R-:W-:Y:S02]  /*b9f0*/  IMAD.MOV.U32 R13, RZ, RZ, R5 ;  /* 0x000000ffff0d7224 */ /* 0x000fe400078e0005 */
[----:B------:R-:W-:Y:S02]  /*ba00*/  IMAD.MOV.U32 R12, RZ, RZ, 0x6 ;  /* 0x00000006ff0c7424 */ /* 0x000fe400078e00ff */
[----:B------:R-:W-:-:S07]  /*ba10*/  IMAD.MOV.U32 R3, RZ, RZ, R14 ;  /* 0x000000ffff037224 */ /* 0x000fce00078e000e */
[----:B------:R-:W-:Y:S05]  /*ba20*/  WARPSYNC.COLLECTIVE R15, `(.L_x_99) ;  /* 0x000000000f087348 */ /* 0x000fea0003c00000 */
[----:B------:R0:W1:Y:S02]  /*ba30*/  SHFL.IDX P6, R14, R13, R12, R11 ;  /* 0x0000000c0d0e7389 */ /* 0x00006400000c000b */
[----:B01----:R-:W-:Y:S01]  /*ba40*/  ENDCOLLECTIVE ;  /* 0x000000000000791b */ /* 0x003fe20003800000 */
.L_x_99:
        /* <DEDUP_REMOVED lines=15> */
.L_x_100:
[----:B------:R-:W-:Y:S01]  /*bb40*/  @P1 LEA R7, R6, UR38, 0x1 ;  /* 0x0000002606071c11 */ /* 0x000fe2000f8e08ff */
[----:B------:R-:W-:Y:S01]  /*bb50*/  IMAD.MOV.U32 R13, RZ, RZ, R5 ;  /* 0x000000ffff0d7224 */ /* 0x000fe200078e0005 */
[----:B------:R-:W-:Y:S01]  /*bb60*/  MOV R12, 0x7 ;  /* 0x00000007000c7802 */ /* 0x000fe20000000f00 */
[----:B------:R-:W-:-:S07]  /*bb70*/  IMAD.MOV.U32 R3, RZ, RZ, R14 ;  /* 0x000000ffff037224 */ /* 0x000fce00078e000e */
[----:B------:R-:W-:Y:S05]  /*bb80*/  WARPSYNC.COLLECTIVE R15, `(.L_x_101) ;  /* 0x000000000f087348 */ /* 0x000fea0003c00000 */
[----:B------:R0:W1:Y:S02]  /*bb90*/  SHFL.IDX P6, R14, R13, R12, R11 ;  /* 0x0000000c0d0e7389 */ /* 0x00006400000c000b */
[----:B01----:R-:W-:Y:S01]  /*bba0*/  ENDCOLLECTIVE ;  /* 0x000000000000791b */ /* 0x003fe20003800000 */
.L_x_101:
[----:B------:R-:W-:-:S05]  /*bbb0*/  @P1 LEA R3, P0, R8, R3, 0x1 ;  /* 0x0000000308031211 */ /* 0x000fca00078008ff */
[----:B------:R-:W-:-:S05]  /*bbc0*/  @P1 IMAD.X R2, RZ, RZ, R2, P0 ;  /* 0x000000ffff021224 */ /* 0x000fca00000e0602 */
[----:B------:R-:W-:Y:S01]  /*bbd0*/  @P1 LOP3.LUT R3, R3, R2, RZ, 0x3c, !PT ;  /* 0x0000000203031212 */ /* 0x000fe200078e3cff */
[----:B------:R-:W-:-:S03]  /*bbe0*/  IMAD.MOV.U32 R13, RZ, RZ, R4 ;  /* 0x000000ffff0d7224 */ /* 0x000fc600078e0004 */
[----:B------:R-:W-:-:S04]  /*bbf0*/  @P1 LOP3.LUT R2, R3, R2, RZ, 0x3c, !PT ;  /* 0x0000000203021212 */ /* 0x000fc800078e3cff */
[----:B------:R-:W-:Y:S01]  /*bc00*/  @P1 LOP3.LUT R3, R3, R2, RZ, 0x3c, !PT ;  /* 0x0000000203031212 */ /* 0x000fe200078e3cff */
[----:B------:R-:W-:-:S04]  /*bc10*/  IMAD.MOV.U32 R5, RZ, RZ, R14 ;  /* 0x000000ffff057224 */ /* 0x000fc800078e000e */
[----:B------:R-:W-:Y:S01]  /*bc20*/  @!PT LDS RZ, [RZ] ;  /* 0x00000000fffff984 */ /* 0x000fe20000000800 */
[----:B------:R-:W-:Y:S01]  /*bc30*/  @!PT LDS RZ, [RZ] ;  /* 0x00000000fffff984 */ /* 0x000fe20000000800 */
[----:B------:R-:W-:Y:S01]  /*bc40*/  @!PT LDS RZ, [RZ] ;  /* 0x00000000fffff984 */ /* 0x000fe20000000800 */
[----:B------:R0:W-:Y:S03]  /*bc50*/  @P1 LDGSTS.E.BYPASS.LTC128B.128 [R7+0x11400], desc[UR50][R2.64], !P2 ;  /* 0x1140000002071fae */ /* 0x0001e6000d101d72 */
[----:B0-----:R-:W-:Y:S05]  /*bc60*/  WARPSYNC.COLLECTIVE R15, `(.L_x_102) ;  /* 0x000000000f087348 */ /* 0x001fea0003c00000 */
[----:B------:R1:W2:Y:S02]  /*bc70*/  SHFL.IDX P6, R14, R13, R12, R11 ;  /* 0x0000000c0d0e7389 */ /* 0x0002a400000c000b */
[----:B012---:R-:W-:Y:S01]  /*bc80*/  ENDCOLLECTIVE ;  /* 0x000000000000791b */ /* 0x007fe20003800000 */
.L_x_102:
[----:B------:R-:W-:Y:S05]  /*bc90*/  BRA `(.L_x_103) ;  /* 0xffffffc800587947 */ /* 0x000fea000383ffff */
.L_x_44:
[----:B------:R-:W-:Y:S01]  /*bca0*/  IMAD.MOV.U32 R13, RZ, RZ, R4 ;  /* 0x000000ffff0d7224 */ /* 0x000fe200078e0004 */
[----:B------:R-:W-:Y:S01]  /*bcb0*/  MOV R12, RZ ;  /* 0x000000ff000c7202 */ /* 0x000fe20000000f00 */
[----:B------:R-:W-:Y:S02]  /*bcc0*/  IMAD.MOV.U32 R11, RZ, RZ, 0x181f ;  /* 0x0000181fff0b7424 */ /* 0x000fe400078e00ff */
[----:B------:R-:W-:Y:S02]  /*bcd0*/  IMAD.MOV.U32 R15, RZ, RZ, -0x1 ;  /* 0xffffffffff0f7424 */ /* 0x000fe400078e00ff */
[----:B------:R-:W-:-:S07]  /*bce0*/  IMAD R0, R0, 0xc0, R21 ;  /* 0x000000c000007824 */ /* 0x000fce00078e0215 */
[----:B------:R-:W-:Y:S05]  /*bcf0*/  WARPSYNC.COLLECTIVE R15, `(.L_x_104) ;  /* 0x000000000f087348 */ /* 0x000fea0003c00000 */
[----:B------:R0:W1:Y:S02]  /*bd00*/  SHFL.IDX P6, R14, R13, R12, R11 ;  /* 0x0000000c0d0e7389 */ /* 0x00006400000c000b */
[----:B01----:R-:W-:Y:S01]  /*bd10*/  ENDCOLLECTIVE ;  /* 0x000000000000791b */ /* 0x003fe20003800000 */
.L_x_104:
[C---:B------:R-:W-:Y:S01]  /*bd20*/  VIADD R8, R0.reuse, 0x10 ;  /* 0x0000001000087836 */ /* 0x040fe20000000000 */
[----:B------:R-:W-:Y:S02]  /*bd30*/  ISETP.GE.AND P1, PT, R0, UR37, PT ;  /* 0x0000002500007c0c */ /* 0x000fe4000bf26270 */
[----:B------:R-:W-:Y:S01]  /*bd40*/  MOV R13, R5 ;  /* 0x00000005000d7202 */ /* 0x000fe20000000f00 */
[----:B------:R-:W-:-:S10]  /*bd50*/  IMAD.MOV.U32 R2, RZ, RZ, R14 ;  /* 0x000000ffff027224 */ /* 0x000fd400078e000e */
[----:B------:R-:W-:Y:S05]  /*bd60*/  WARPSYNC.COLLECTIVE R15, `(.L_x_105) ;  /* 0x000000000f087348 */ /* 0x000fea0003c00000 */
[----:B------:R0:W1:Y:S02]  /*bd70*/  SHFL.IDX P6, R14, R13, R12, R11 ;  /* 0x0000000c0d0e7389 */ /* 0x00006400000c000b */
[----:B01----:R-:W-:Y:S01]  /*bd80*/  ENDCOLLECTIVE ;  /* 0x000000000000791b */ /* 0x003fe20003800000 */
.L_x_105:
[----:B------:R-:W-:Y:S01]  /*bd90*/  MOV R13, R4 ;  /* 0x00000004000d7202 */ /* 0x000fe20000000f00 */
[----:B------:R-:W-:Y:S02]  /*bda0*/  IMAD.MOV.U32 R12, RZ, RZ, 0x1 ;  /* 0x00000001ff0c7424 */ /* 0x000fe400078e00ff */
[----:B------:R-:W-:-:S07]  /*bdb0*/  IMAD.MOV.U32 R3, RZ, RZ, R14 ;  /* 0x000000ffff037224 */ /* 0x000fce00078e000e */
[----:B------:R-:W-:Y:S05]  /*bdc0*/  WARPSYNC.COLLECTIVE R15, `(.L_x_106) ;  /* 0x000000000f087348 */ /* 0x000fea0003c00000 */
[----:B------:R0:W1:Y:S02]  /*bdd0*/  SHFL.IDX P6, R14, R13, R12, R11 ;  /* 0x0000000c0d0e7389 */ /* 0x00006400000c000b */
[----:B01----:R-:W-:Y:S01]  /*bde0*/  ENDCOLLECTIVE ;  /* 0x000000000000791b */ /* 0x003fe20003800000 */
.L_x_106:
[----:B------:R-:W-:-:S05]  /*bdf0*/  @!P1 LEA R3, P0, R20, R3, 0x1 ;  /* 0x0000000314039211 */ /* 0x000fca00078008ff */
[----:B------:R-:W-:Y:S01]  /*be00*/  @!P1 IMAD.X R2, RZ, RZ, R2, P0 ;  /* 0x000000ffff029224 */ /* 0x000fe200000e0602 */
[----:B------:R-:W-:Y:S01]  /*be10*/  ISETP.GE.AND P0, PT, R8, UR37, PT ;  /* 0x0000002508007c0c */ /* 0x000fe2000bf06270 */
[----:B------:R-:W-:-:S03]  /*be20*/  VIADD R8, R0, 0x20 ;  /* 0x0000002000087836 */ /* 0x000fc60000000000 */
[----:B------:R-:W-:Y:S01]  /*be30*/  @!P1 LOP3.LUT R3, R3, R2, RZ, 0x3c, !PT ;  /* 0x0000000203039212 */ /* 0x000fe200078e3cff */
[----:B------:R-:W-:-:S03]  /*be40*/  IMAD.MOV.U32 R13, RZ, RZ, R5 ;  /* 0x000000ffff0d7224 */ /* 0x000fc600078e0005 */
[----:B------:R-:W-:-:S04]  /*be50*/  @!P1 LOP3.LUT R2, R3, R2, RZ, 0x3c, !PT ;  /* 0x0000000203029212 */ /* 0x000fc800078e3cff */
[----:B------:R-:W-:-:S05]  /*be60*/  @!P1 LOP3.LUT R3, R3, R2, RZ, 0x3c, !PT ;  /* 0x0000000203039212 */ /* 0x000fca00078e3cff */
[----:B------:R-:W-:Y:S01]  /*be70*/  @!PT LDS RZ, [RZ] ;  /* 0x00000000fffff984 */ /* 0x000fe20000000800 */
[----:B------:R-:W-:Y:S01]  /*be80*/  @!PT LDS RZ, [RZ] ;  /* 0x00000000fffff984 */ /* 0x000fe20000000800 */
[----:B------:R-:W-:Y:S01]  /*be90*/  @!PT LDS RZ, [RZ] ;  /* 0x00000000fffff984 */ /* 0x000fe20000000800 */
[----:B------:R0:W-:Y:S02]  /*bea0*/  @!P1 LDGSTS.E.BYPASS.LTC128B.128 [R18+0x8400], desc[UR50][R2.64], !P5 ;  /* 0x0840000002129fae */ /* 0x0001e4000e901d72 */
[----:B0-----:R-:W-:-:S07]  /*beb0*/  IMAD.MOV.U32 R2, RZ, RZ, R14 ;  /* 0x000000ffff027224 */ /* 0x001fce00078e000e */
[----:B------:R-:W-:Y:S05]  /*bec0*/  WARPSYNC.COLLECTIVE R15, `(.L_x_107) ;  /* 0x000000000f087348 */ /* 0x000fea0003c00000 */
[----:B------:R0:W1:Y:S02]  /*bed0*/  SHFL.IDX P6, R14, R13, R12, R11 ;  /* 0x0000000c0d0e7389 */ /* 0x00006400000c000b */
[----:B01----:R-:W-:Y:S01]  /*bee0*/  ENDCOLLECTIVE ;  /* 0x000000000000791b */ /* 0x003fe20003800000 */
.L_x_107:
[----:B------:R-:W-:Y:S01]  /*bef0*/  IMAD.MOV.U32 R13, RZ, RZ, R4 ;  /* 0x000000ffff0d7224 */ /* 0x000fe200078e0004 */
[----:B------:R-:W-:Y:S02]  /*bf00*/  MOV R12, 0x2 ;  /* 0x00000002000c7802 */ /* 0x000fe40000000f00 */
[----:B------:R-:W-:-:S07]  /*bf10*/  MOV R3, R14 ;  /* 0x0000000e00037202 */ /* 0x000fce0000000f00 */
[----:B------:R-:W-:Y:S05]  /*bf20*/  WARPSYNC.COLLECTIVE R15, `(.L_x_108) ;  /* 0x000000000f087348 */ /* 0x000fea0003c00000 */
[----:B------:R0:W1:Y:S02]  /*bf30*/  SHFL.IDX P6, R14, R13, R12, R11 ;  /* 0x0000000c0d0e7389 */ /* 0x00006400000c000b */
[----:B01----:R-:W-:Y:S01]  /*bf40*/  ENDCOLLECTIVE ;  /* 0x000000000000791b */ /* 0x003fe20003800000 */
.L_x_108:
[----:B------:R-:W-:-:S05]  /*bf50*/  @!P0 LEA R3, P1, R20, R3, 0x1 ;  /* 0x0000000314038211 */ /* 0x000fca00078208ff */
[----:B------:R-:W-:-:S05]  /*bf60*/  @!P0 IMAD.X R2, RZ, RZ, R2, P1 ;  /* 0x000000ffff028224 */ /* 0x000fca00008e0602 */
[----:B------:R-:W-:Y:S01]  /*bf70*/  @!P0 LOP3.LUT R3, R3, R2, RZ, 0x3c, !PT ;  /* 0x0000000203038212 */ /* 0x000fe200078e3cff */
[----:B------:R-:W-:-:S03]  /*bf80*/  IMAD.MOV.U32 R13, RZ, RZ, R5 ;  /* 0x000000ffff0d7224 */ /* 0x000fc600078e0005 */
[----:B------:R-:W-:-:S04]  /*bf90*/  @!P0 LOP3.LUT R2, R3, R2, RZ, 0x3c, !PT ;  /* 0x0000000203028212 */ /* 0x000fc800078e3cff */
[----:B------:R-:W-:-:S05]  /*bfa0*/  @!P0 LOP3.LUT R3, R3, R2, RZ, 0x3c, !PT ;  /* 0x0000000203038212 */ /* 0x000fca00078e3cff */
[----:B------:R-:W-:Y:S01]  /*bfb0*/  @!PT LDS RZ, [RZ] ;  /* 0x00000000fffff984 */ /* 0x000fe20000000800 */
[----:B------:R-:W-:Y:S01]  /*bfc0*/  @!PT LDS RZ, [RZ] ;  /* 0x00000000fffff984 */ /* 0x000fe20000000800 */
[----:B------:R-:W-:Y:S01]  /*bfd0*/  @!PT LDS RZ, [RZ] ;  /* 0x00000000fffff984 */ /* 0x000fe20000000800 */
[----:B------:R0:W-:Y:S01]  /*bfe0*/  @!P0 LDGSTS.E.BYPASS.LTC128B.128 [R18+0x8c00], desc[UR50][R2.64], !P5 ;  /* 0x08c0000002128fae */ /* 0x0001e2000e901d72 */
[----:B------:R-:W-:Y:S01]  /*bff0*/  ISETP.GE.AND P0, PT, R8, UR37, PT ;  /* 0x0000002508007c0c */ /* 0x000fe2000bf06270 */
[----:B------:R-:W-:Y:S02]  /*c000*/  VIADD R8, R0, 0x30 ;  /* 0x0000003000087836 */ /* 0x000fe40000000000 */
[----:B0-----:R-:W-:-:S10]  /*c010*/  IMAD.MOV.U32 R2, RZ, RZ, R14 ;  /* 0x000000ffff027224 */ /* 0x001fd400078e000e */
[----:B------:R-:W-:Y:S05]  /*c020*/  WARPSYNC.COLLECTIVE R15, `(.L_x_109) ;  /* 0x000000000f087348 */ /* 0x000fea0003c00000 */
[----:B------:R0:W1:Y:S02]  /*c030*/  SHFL.IDX P6, R14, R13, R12, R11 ;  /* 0x0000000c0d0e7389 */ /* 0x00006400000c000b */
[----:B01----:R-:W-:Y:S01]  /*c040*/  ENDCOLLECTIVE ;  /* 0x000000000000791b */ /* 0x003fe20003800000 */
.L_x_109:
[----:B------:R-:W-:Y:S02]  /*c050*/  IMAD.MOV.U32 R13, RZ, RZ, R4 ;  /* 0x000000ffff0d7224 */ /* 0x000fe400078e0004 */
[----:B------:R-:W-:Y:S02]  /*c060*/  IMAD.MOV.U32 R12, RZ, RZ, 0x3 ;  /* 0x00000003ff0c7424 */ /* 0x000fe400078e00ff */
[----:B------:R-:W-:-:S07]  /*c070*/  IMAD.MOV.U32 R3, RZ, RZ, R14 ;  /* 0x000000ffff037224 */ /* 0x000fce00078e000e */
[----:B------:R-:W-:Y:S05]  /*c080*/  WARPSYNC.COLLECTIVE R15, `(.L_x_110) ;  /* 0x000000000f087348 */ /* 0x000fea0003c00000 */
[----:B------:R0:W1:Y:S02]  /*c090*/  SHFL.IDX P6, R14, R13, R12, R11 ;  /* 0x0000000c0d0e7389 */ /* 0x00006400000c000b */
[----:B01----:R-:W-:Y:S01]  /*c0a0*/  ENDCOLLECTIVE ;  /* 0x000000000000791b */ /* 0x003fe20003800000 */
.L_x_110:
[----:B------:R-:W-:-:S04]  /*c0b0*/  @!P0 LEA R3, P1, R20, R3, 0x1 ;  /* 0x0000000314038211 */ /* 0x000fc800078208ff */
[----:B------:R-:W-:-:S04]  /*c0c0*/  @!P0 IADD3.X R2, RZ, R2, RZ, P1, !PT ;  /* 0x00000002ff028210 */ /* 0x000fc80000ffe4ff */
        /* <DEDUP_REMOVED lines=8> */
[----:B------:R-:W-:Y:S02]  /*c150*/  ISETP.GE.AND P0, PT, R8, UR37, PT ;  /* 0x0000002508007c0c */ /* 0x000fe4000bf06270 */
[----:B------:R-:W-:Y:S02]  /*c160*/  IADD3 R8, R0, 0x40, RZ ;  /* 0x0000004000087810 */ /* 0x000fe40007ffe0ff */
[----:B0-----:R-:W-:-:S09]  /*c170*/  MOV R2, R14 ;  /* 0x0000000e00027202 */ /* 0x001fd20000000f00 */
[----:B------:R-:W-:Y:S05]  /*c180*/  WARPSYNC.COLLECTIVE R15, `(.L_x_111) ;  /* 0x000000000f087348 */ /* 0x000fea0003c00000 */
[----:B------:R0:W1:Y:S02]  /*c190*/  SHFL.IDX P6, R14, R13, R12, R11 ;  /* 0x0000000c0d0e7389 */ /* 0x00006400000c000b */
[----:B01----:R-:W-:Y:S01]  /*c1a0*/  ENDCOLLECTIVE ;  /* 0x000000000000791b */ /* 0x003fe20003800000 */
.L_x_111:
[----:B------:R-:W-:Y:S02]  /*c1b0*/  IMAD.MOV.U32 R13, RZ, RZ, R4 ;  /* 0x000000ffff0d7224 */ /* 0x000fe400078e0004 */
[----:B------:R-:W-:Y:S02]  /*c1c0*/  IMAD.MOV.U32 R12, RZ, RZ, 0x4 ;  /* 0x00000004ff0c7424 */ /* 0x000fe400078e00ff */
[----:B------:R-:W-:-:S07]  /*c1d0*/  IMAD.MOV.U32 R3, RZ, RZ, R14 ;  /* 0x000000ffff037224 */ /* 0x000fce00078e000e */
[----:B------:R-:W-:Y:S05]  /*c1e0*/  WARPSYNC.COLLECTIVE R15, `(.L_x_112) ;  /* 0x000000000f087348 */ /* 0x000fea0003c00000 */
[----:B------:R0:W1:Y:S02]  /*c1f0*/  SHFL.IDX P6, R14, R13, R12, R11 ;  /* 0x0000000c0d0e7389 */ /* 0x00006400000c000b */
[----:B01----:R-:W-:Y:S01]  /*c200*/  ENDCOLLECTIVE ;  /* 0x000000000000791b */ /* 0x003fe20003800000 */
.L_x_112:
[----:B------:R-:W-:-:S05]  /*c210*/  @!P0 LEA R3, P1, R20, R3, 0x1 ;  /* 0x0000000314038211 */ /* 0x000fca00078208ff */
[----:B------:R-:W-:-:S05]  /*c220*/  @!P0 IMAD.X R2, RZ, RZ, R2, P1 ;  /* 0x000000ffff028224 */ /* 0x000fca00008e0602 */
[-C--:B------:R-:W-:Y:S02]  /*c230*/  @!P0 LOP3.LUT R3, R3, R2.reuse, RZ, 0x3c, !PT ;  /* 0x0000000203038212 */ /* 0x080fe400078e3cff */
[----:B------:R-:W-:Y:S02]  /*c240*/  MOV R13, R5 ;  /* 0x00000005000d7202 */ /* 0x000fe40000000f00 */
        /* <DEDUP_REMOVED lines=12> */
.L_x_113:
[----:B------:R-:W-:Y:S01]  /*c310*/  MOV R13, R4 ;  /* 0x00000004000d7202 */ /* 0x000fe20000000f00 */
[----:B------:R-:W-:Y:S02]  /*c320*/  IMAD.MOV.U32 R12, RZ, RZ, 0x5 ;  /* 0x00000005ff0c7424 */ /* 0x000fe400078e00ff */
[----:B------:R-:W-:-:S07]  /*c330*/  IMAD.MOV.U32 R3, RZ, RZ, R14 ;  /* 0x000000ffff037224 */ /* 0x000fce00078e000e */
[----:B------:R-:W-:Y:S05]  /*c340*/  WARPSYNC.COLLECTIVE R15, `(.L_x_114) ;  /* 0x000000000f087348 */ /* 0x000fea0003c00000 */
[----:B------:R0:W1:Y:S02]  /*c350*/  SHFL.IDX P6, R14, R13, R12, R11 ;  /* 0x0000000c0d0e7389 */ /* 0x00006400000c000b */
[----:B01----:R-:W-:Y:S01]  /*c360*/  ENDCOLLECTIVE ;  /* 0x000000000000791b */ /* 0x003fe20003800000 */
.L_x_114:
        /* <DEDUP_REMOVED lines=16> */
.L_x_115:
[----:B------:R-:W-:Y:S01]  /*c470*/  IMAD.MOV.U32 R13, RZ, RZ, R4 ;  /* 0x000000ffff0d7224 */ /* 0x000fe200078e0004 */
[----:B------:R-:W-:Y:S02]  /*c480*/  MOV R12, 0x6 ;  /* 0x00000006000c7802 */ /* 0x000fe40000000f00 */
[----:B------:R-:W-:-:S07]  /*c490*/  MOV R3, R14 ;  /* 0x0000000e00037202 */ /* 0x000fce0000000f00 */
[----:B------:R-:W-:Y:S05]  /*c4a0*/  WARPSYNC.COLLECTIVE R15, `(.L_x_116) ;  /* 0x000000000f087348 */ /* 0x000fea0003c00000 */
[----:B------:R0:W1:Y:S02]  /*c4b0*/  SHFL.IDX P6, R14, R13, R12, R11 ;  /* 0x0000000c0d0e7389 */ /* 0x00006400000c000b */
[----:B01----:R-:W-:Y:S01]  /*c4c0*/  ENDCOLLECTIVE ;  /* 0x000000000000791b */ /* 0x003fe20003800000 */
.L_x_116:
        /* <DEDUP_REMOVED lines=11> */
[----:B0-----:R-:W-:-:S12]  /*c580*/  IMAD.MOV.U32 R2, RZ, RZ, R14 ;  /* 0x000000ffff027224 */ /* 0x001fd800078e000e */
[----:B------:R-:W-:Y:S05]  /*c590*/  WARPSYNC.COLLECTIVE R15, `(.L_x_117) ;  /* 0x000000000f087348 */ /* 0x000fea0003c00000 */
[----:B------:R0:W1:Y:S02]  /*c5a0*/  SHFL.IDX P6, R14, R13, R12, R11 ;  /* 0x0000000c0d0e7389 */ /* 0x00006400000c000b */
[----:B01----:R-:W-:Y:S01]  /*c5b0*/  ENDCOLLECTIVE ;  /* 0x000000000000791b */ /* 0x003fe20003800000 */
.L_x_117:
[----:B------:R-:W-:Y:S02]  /*c5c0*/  IMAD.MOV.U32 R13, RZ, RZ, R4 ;  /* 0x000000ffff0d7224 */ /* 0x000fe400078e0004 */
[----:B------:R-:W-:Y:S02]  /*c5d0*/  IMAD.MOV.U32 R12, RZ, RZ, 0x7 ;  /* 0x00000007ff0c7424 */ /* 0x000fe400078e00ff */
[----:B------:R-:W-:-:S07]  /*c5e0*/  IMAD.MOV.U32 R3, RZ, RZ, R14 ;  /* 0x000000ffff037224 */ /* 0x000fce00078e000e */
[----:B------:R-:W-:Y:S05]  /*c5f0*/  WARPSYNC.COLLECTIVE R15, `(.L_x_118) ;  /* 0x000000000f087348 */ /* 0x000fea0003c00000 */
[----:B------:R0:W1:Y:S02]  /*c600*/  SHFL.IDX P6, R14, R13, R12, R11 ;  /* 0x0000000c0d0e7389 */ /* 0x00006400000c000b */
[----:B01----:R-:W-:Y:S01]  /*c610*/  ENDCOLLECTIVE ;  /* 0x000000000000791b */ /* 0x003fe20003800000 */
.L_x_118:
[----:B------:R-:W-:-:S04]  /*c620*/  @!P0 LEA R3, P1, R20, R3, 0x1 ;  /* 0x0000000314038211 */ /* 0x000fc800078208ff */
[----:B------:R-:W-:-:S04]  /*c630*/  @!P0 IADD3.X R2, RZ, R2, RZ, P1, !PT ;  /* 0x00000002ff028210 */ /* 0x000fc80000ffe4ff */
[-C--:B------:R-:W-:Y:S02]  /*c640*/  @!P0 LOP3.LUT R3, R3, R2.reuse, RZ, 0x3c, !PT ;  /* 0x0000000203038212 */ /* 0x080fe400078e3cff */
[----:B------:R-:W-:Y:S02]  /*c650*/  MOV R13, R5 ;  /* 0x00000005000d7202 */ /* 0x000fe40000000f00 */
[----:B------:R-:W-:-:S04]  /*c660*/  @!P0 LOP3.LUT R2, R3, R2, RZ, 0x3c, !PT ;  /* 0x0000000203028212 */ /* 0x000fc800078e3cff */
[----:B------:R-:W-:Y:S01]  /*c670*/  @!P0 LOP3.LUT R3, R3, R2, RZ, 0x3c, !PT ;  /* 0x0000000203038212 */ /* 0x000fe200078e3cff */
[----:B------:R-:W-:-:S04]  /*c680*/  IMAD.MOV.U32 R4, RZ, RZ, R14 ;  /* 0x000000ffff047224 */ /* 0x000fc800078e000e */
[----:B------:R-:W-:Y:S01]  /*c690*/  @!PT LDS RZ, [RZ] ;  /* 0x00000000fffff984 */ /* 0x000fe20000000800 */
[----:B------:R-:W-:Y:S01]  /*c6a0*/  @!PT LDS RZ, [RZ] ;  /* 0x00000000fffff984 */ /* 0x000fe20000000800 */
[----:B------:R-:W-:Y:S01]  /*c6b0*/  @!PT LDS RZ, [RZ] ;  /* 0x00000000fffff984 */ /* 0x000fe20000000800 */
[----:B------:R0:W-:Y:S03]  /*c6c0*/  @!P0 LDGSTS.E.BYPASS.LTC128B.128 [R18+0xb400], desc[UR50][R2.64], !P5 ;  /* 0x0b40000002128fae */ /* 0x0001e6000e901d72 */
[----:B0-----:R-:W-:Y:S05]  /*c6d0*/  WARPSYNC.COLLECTIVE R15, `(.L_x_119) ;  /* 0x000000000f087348 */ /* 0x001fea0003c00000 */
[----:B------:R1:W2:Y:S02]  /*c6e0*/  SHFL.IDX P6, R14, R13, R12, R11 ;  /* 0x0000000c0d0e7389 */ /* 0x0002a400000c000b */
[----:B012---:R-:W-:Y:S01]  /*c6f0*/  ENDCOLLECTIVE ;  /* 0x000000000000791b */ /* 0x007fe20003800000 */
.L_x_119:
[----:B------:R-:W-:-:S05]  /*c700*/  VIADD R2, R0, 0x70 ;  /* 0x0000007000027836 */ /* 0x000fca0000000000 */
[----:B------:R-:W-:Y:S01]  /*c710*/  ISETP.GE.AND P0, PT, R2, UR37, PT ;  /* 0x0000002502007c0c */ /* 0x000fe2000bf06270 */
[----:B------:R-:W-:Y:S02]  /*c720*/  IMAD.MOV.U32 R13, RZ, RZ, R7 ;  /* 0x000000ffff0d7224 */ /* 0x000fe400078e0007 */
[----:B------:R-:W-:-:S10]  /*c730*/  IMAD.MOV.U32 R12, RZ, RZ, RZ ;  /* 0x000000ffff0c7224 */ /* 0x000fd400078e00ff */
[----:B------:R-:W-:-:S13]  /*c740*/  @!P0 LEA R3, P1, R20, R14, 0x1 ;  /* 0x0000000e14038211 */ /* 0x000fda00078208ff */
[----:B------:R-:W-:Y:S05]  /*c750*/  WARPSYNC.COLLECTIVE R15, `(.L_x_120) ;  /* 0x000000000f087348 */ /* 0x000fea0003c00000 */
[----:B------:R0:W1:Y:S02]  /*c760*/  SHFL.IDX P6, R14, R13, R12, R11 ;  /* 0x0000000c0d0e7389 */ /* 0x00006400000c000b */
[----:B01----:R-:W-:Y:S01]  /*c770*/  ENDCOLLECTIVE ;  /* 0x000000000000791b */ /* 0x003fe20003800000 */
.L_x_120:
[----:B------:R-:W-:Y:S02]  /*c780*/  @!P0 IMAD.X R8, RZ, RZ, R4, P1 ;  /* 0x000000ffff088224 */ /* 0x000fe400008e0604 */
[----:B------:R-:W-:Y:S02]  /*c790*/  @!P0 IMAD.MOV.U32 R2, RZ, RZ, R3 ;  /* 0x000000ffff028224 */ /* 0x000fe400078e0003 */
[----:B------:R-:W-:Y:S01]  /*c7a0*/  VIADD R4, R0, 0x80 ;  /* 0x0000008000047836 */ /* 0x000fe20000000000 */
[----:B------:R-:W-:-:S05]  /*c7b0*/  @!P0 MOV R3, R8 ;  /* 0x0000000800038202 */ /* 0x000fca0000000f00 */
[----:B------:R-:W-:Y:S01]  /*c7c0*/  @!PT LDS RZ, [RZ] ;  /* 0x00000000fffff984 */ /* 0x000fe20000000800 */
[----:B------:R-:W-:Y:S01]  /*c7d0*/  @!PT LDS RZ, [RZ] ;  /* 0x00000000fffff984 */ /* 0x000fe20000000800 */
[----:B------:R-:W-:Y:S01]  /*c7e0*/  @!PT LDS RZ, [RZ] ;  /* 0x00000000fffff984 */ /* 0x000fe20000000800 */
[----:B------:R0:W-:Y:S01]  /*c7f0*/  @!P0 LDGSTS.E.BYPASS.LTC128B.128 [R18+0xbc00], desc[UR50][R2.64], !P5 ;  /* 0x0bc0000002128fae */ /* 0x0001e2000e901d72 */
[----:B------:R-:W-:Y:S01]  /*c800*/  IMAD.MOV.U32 R13, RZ, RZ, R6 ;  /* 0x000000ffff0d7224 */ /* 0x000fe200078e0006 */
[----:B------:R-:W-:Y:S02]  /*c810*/  ISETP.GE.AND P0, PT, R4, UR37, PT ;  /* 0x0000002504007c0c */ /* 0x000fe4000bf06270 */
[----:B0-----:R-:W-:-:S11]  /*c820*/  MOV R2, R14 ;  /* 0x0000000e00027202 */ /* 0x001fd60000000f00 */
[----:B------:R-:W-:Y:S05]  /*c830*/  WARPSYNC.COLLECTIVE R15, `(.L_x_121) ;  /* 0x000000000f087348 */ /* 0x000fea0003c00000 */
[----:B------:R0:W1:Y:S02]  /*c840*/  SHFL.IDX P6, R14, R13, R12, R11 ;  /* 0x0000000c0d0e7389 */ /* 0x00006400000c000b */
[----:B01----:R-:W-:Y:S01]  /*c850*/  ENDCOLLECTIVE ;  /* 0x000000000000791b */ /* 0x003fe20003800000 */
.L_x_121:
[----:B------:R-:W-:Y:S01]  /*c860*/  IMAD.MOV.U32 R13, RZ, RZ, R7 ;  /* 0x000000ffff0d7224 */ /* 0x000fe200078e0007 */
[----:B------:R-:W-:Y:S01]  /*c870*/  MOV R12, 0x1 ;  /* 0x00000001000c7802 */ /* 0x000fe20000000f00 */
[----:B------:R-:W-:-:S07]  /*c880*/  IMAD.MOV.U32 R4, RZ, RZ, R14 ;  /* 0x000000ffff047224 */ /* 0x000fce00078e000e */
[----:B------:R-:W-:Y:S05]  /*c890*/  WARPSYNC.COLLECTIVE R15, `(.L_x_122) ;  /* 0x000000000f087348 */ /* 0x000fea0003c00000 */
[----:B------:R0:W1:Y:S02]  /*c8a0*/  SHFL.IDX P6, R14, R13, R12, R11 ;  /* 0x0000000c0d0e7389 */ /* 0x00006400000c000b */
[----:B01----:R-:W-:Y:S01]  /*c8b0*/  ENDCOLLECTIVE ;  /* 0x000000000000791b */ /* 0x003fe20003800000 */
.L_x_122:
[----:B------:R-:W-:-:S05]  /*c8c0*/  @!P0 LEA R4, P2, R20, R4, 0x1 ;  /* 0x0000000414048211 */ /* 0x000fca00078408ff */
[----:B------:R-:W-:Y:S01]  /*c8d0*/  @!P0 IMAD.X R5, RZ, RZ, R2, P2 ;  /* 0x000000ffff058224 */ /* 0x000fe200010e0602 */
[----:B------:R-:W-:Y:S01]  /*c8e0*/  @!P0 MOV R2, R4 ;  /* 0x0000000400028202 */ /* 0x000fe20000000f00 */
[----:B------:R-:W-:Y:S02]  /*c8f0*/  VIADD R4, R0, 0x90 ;  /* 0x0000009000047836 */ /* 0x000fe40000000000 */
[----:B------:R-:W-:Y:S02]  /*c900*/  @!P0 IMAD.MOV.U32 R3, RZ, RZ, R5 ;  /* 0x000000ffff038224 */ /* 0x000fe400078e0005 */
[----:B------:R-:W-:-:S03]  /*c910*/  IMAD.MOV.U32 R13, RZ, RZ, R6 ;  /* 0x000000ffff0d7224 */ /* 0x000fc600078e0006 */
        /* <DEDUP_REMOVED lines=9> */
.L_x_123:
[----:B------:R-:W-:Y:S02]  /*c9b0*/  IMAD.MOV.U32 R13, RZ, RZ, R7 ;  /* 0x000000ffff0d7224 */ /* 0x000fe400078e0007 */
[----:B------:R-:W-:Y:S01]  /*c9c0*/  IMAD.MOV.U32 R12, RZ, RZ, 0x2 ;  /* 0x00000002ff0c7424 */ /* 0x000fe200078e00ff */
[----:B------:R-:W-:-:S05]  /*c9d0*/  @!P0 LEA R14, P1, R20, R14, 0x1 ;  /* 0x0000000e140e8211 */ /* 0x000fca00078208ff */
[----:B------:R-:W-:Y:S01]  /*c9e0*/  @!P0 IMAD.X R5, RZ, RZ, R2, P1 ;  /* 0x000000ffff058224 */ /* 0x000fe200008e0602 */
[----:B------:R-:W-:-:S07]  /*c9f0*/  @!P0 MOV R2, R14 ;  /* 0x0000000e00028202 */ /* 0x000fce0000000f00 */
[----:B------:R-:W-:Y:S05]  /*ca00*/  WARPSYNC.COLLECTIVE R15, `(.L_x_124) ;  /* 0x000000000f087348 */ /* 0x000fea0003c00000 */
[----:B------:R0:W1:Y:S02]  /*ca10*/  SHFL.IDX P6, R14, R13, R12, R11 ;  /* 0x0000000c0d0e7389 */ /* 0x00006400000c000b */
[----:B01----:R-:W-:Y:S01]  /*ca20*/  ENDCOLLECTIVE ;  /* 0x000000000000791b */ /* 0x003fe20003800000 */
.L_x_124:
[----:B------:R-:W-:-:S05]  /*ca30*/  @!P0 IMAD.MOV.U32 R3, RZ, RZ, R5 ;  /* 0x000000ffff038224 */ /* 0x000fca00078e0005 */
[----:B------:R-:W-:Y:S01]  /*ca40*/  @!PT LDS RZ, [RZ] ;  /* 0x00000000fffff984 */ /* 0x000fe20000000800 */
[----:B------:R-:W-:Y:S01]  /*ca50*/  @!PT LDS RZ, [RZ] ;  /* 0x00000000fffff984 */ /* 0x000fe20000000800 */
[----:B------:R-:W-:Y:S01]  /*ca60*/  @!PT LDS RZ, [RZ] ;  /* 0x00000000fffff984 */ /* 0x000fe20000000800 */
[----:B------:R0:W-:Y:S01]  /*ca70*/  @!P0 LDGSTS.E.BYPASS.LTC128B.128 [R18+0xcc00], desc[UR50][R2.64], !P5 ;  /* 0x0cc0000002128fae */ /* 0x0001e2000e901d72 */
[----:B------:R-:W-:Y:S02]  /*ca80*/  IMAD.MOV.U32 R13, RZ, RZ, R6 ;  /* 0x000000ffff0d7224 */ /* 0x000fe400078e0006 */
[----:B0-----:R-:W-:-:S05]  /*ca90*/  VIADD R3, R0, 0xa0 ;  /* 0x000000a000037836 */ /* 0x001fca0000000000 */
[----:B------:R-:W-:Y:S02]  /*caa0*/  ISETP.GE.AND P1, PT, R3, UR37, PT ;  /* 0x0000002503007c0c */ /* 0x000fe4000bf26270 */
[----:B------:R-:W-:-:S11]  /*cab0*/  MOV R2, R14 ;  /* 0x0000000e00027202 */ /* 0x000fd60000000f00 */
[----:B------:R-:W-:Y:S05]  /*cac0*/  WARPSYNC.COLLECTIVE R15, `(.L_x_125) ;  /* 0x000000000f087348 */ /* 0x000fea0003c00000 */
[----:B------:R0:W1:Y:S02]  /*cad0*/  SHFL.IDX P6, R14, R13, R12, R11 ;  /* 0x0000000c0d0e7389 */ /* 0x00006400000c000b */
[----:B01----:R-:W-:Y:S01]  /*cae0*/  ENDCOLLECTIVE ;  /* 0x000000000000791b */ /* 0x003fe20003800000 */
.L_x_125:
        /* <DEDUP_REMOVED lines=8> */
.L_x_126:
[----:B------:R-:W-:Y:S01]  /*cb70*/  @!PT LDS RZ, [RZ] ;  /* 0x00000000fffff984 */ /* 0x000fe20000000800 */
[----:B------:R-:W-:Y:S01]  /*cb80*/  @!PT LDS RZ, [RZ] ;  /* 0x00000000fffff984 */ /* 0x000fe20000000800 */
[----:B------:R-:W-:Y:S01]  /*cb90*/  @!PT LDS RZ, [RZ] ;  /* 0x00000000fffff984 */ /* 0x000fe20000000800 */
[----:B------:R0:W-:Y:S01]  /*cba0*/  @!P1 LDGSTS.E.BYPASS.LTC128B.128 [R18+0xd400], desc[UR50][R2.64], !P5 ;  /* 0x0d40000002129fae */ /* 0x0001e2000e901d72 */
[----:B------:R-:W-:Y:S01]  /*cbb0*/  MOV R13, R6 ;  /* 0x00000006000d7202 */ /* 0x000fe20000000f00 */
[----:B------:R-:W-:-:S07]  /*cbc0*/  IMAD.MOV.U32 R7, RZ, RZ, R14 ;  /* 0x000000ffff077224 */ /* 0x000fce00078e000e */
[----:B0-----:R-:W-:Y:S05]  /*cbd0*/  WARPSYNC.COLLECTIVE R15, `(.L_x_127) ;  /* 0x000000000f087348 */ /* 0x001fea0003c00000 */
[----:B------:R1:W2:Y:S02]  /*cbe0*/  SHFL.IDX P6, R14, R13, R12, R11 ;  /* 0x0000000c0d0e7389 */ /* 0x0002a400000c000b */
[----:B012---:R-:W-:Y:S01]  /*cbf0*/  ENDCOLLECTIVE ;  /* 0x000000000000791b */ /* 0x007fe20003800000 */
.L_x_127:
[----:B------:R-:W-:Y:S05]  /*cc00*/  BRA `(.L_x_128) ;  /* 0xffffffc800047947 */ /* 0x000fea000383ffff */
.L_x_46:
[----:B0-----:R-:W-:-:S04]  /*cc10*/  IMAD.U32 R3, RZ, RZ, UR38 ;  /* 0x00000026ff037e24 */ /* 0x001fc8000f8e00ff */
[----:B------:R0:W1:Y:S03]  /*cc20*/  SYNCS.PHASECHK.TRANS64.TRYWAIT P0, [R3+URZ+0x16820], R0 ;  /* 0x01682000030075a7 */ /* 0x000066000800017f */
[----:B-1----:R-:W-:Y:S05]  /*cc30*/  @!P0 NANOSLEEP.SYNCS 0x989680 ;  /* 0x009896800000895d */ /* 0x002fea0003900000 */
[----:B------:R-:W1:Y:S02]  /*cc40*/  @!P0 SYNCS.PHASECHK.TRANS64 P0, [R3+URZ+0x16820], R0 ;  /* 0x01682000030085a7 */ /* 0x000e64000800007f */
[----:B-1----:R-:W-:Y:S05]  /*cc50*/  @!P0 BRA `(.L_x_46) ;  /* 0xfffffffc00ec8947 */ /* 0x002fea000383ffff */
[----:B------:R-:W-:Y:S05]  /*cc60*/  BRA `(.L_x_129) ;  /* 0xffffffc800387947 */ /* 0x000fea000383ffff */
.L_x_50:
[----:B0-----:R0:W1:Y:S02]  /*cc70*/  SYNCS.PHASECHK.TRANS64.TRYWAIT P0, [R5+URZ+0x16840], R2 ;  /* 0x01684002050075a7 */ /* 0x001064000800017f */
[----:B-1----:R-:W-:Y:S05]  /*cc80*/  @!P0 NANOSLEEP.SYNCS 0x989680 ;  /* 0x009896800000895d */ /* 0x002fea0003900000 */
[----:B------:R-:W1:Y:S02]  /*cc90*/  @!P0 SYNCS.PHASECHK.TRANS64 P0, [R5+URZ+0x16840], R2 ;  /* 0x01684002050085a7 */ /* 0x000e64000800007f */
[----:B-1----:R-:W-:Y:S05]  /*cca0*/  @!P0 BRA `(.L_x_50) ;  /* 0xfffffffc00f08947 */ /* 0x002fea000383ffff */
[----:B------:R-:W-:Y:S05]  /*ccb0*/  BRA `(.L_x_130) ;  /* 0xffffffcc00007947 */ /* 0x000fea000383ffff */
.L_x_51:
[----:B------:R-:W-:Y:S01]  /*ccc0*/  BSSY B1, `(.L_x_131) ;  /* 0x0000008000017945 */ /* 0x000fe20003800000 */
[----:B------:R-:W-:Y:S01]  /*ccd0*/  IMAD.MOV.U32 R13, RZ, RZ, R10 ;  /* 0x000000ffff0d7224 */ /* 0x000fe200078e000a */
[----:B------:R-:W-:Y:S01]  /*cce0*/  MOV R11, 0x181f ;  /* 0x0000181f000b7802 */ /* 0x000fe20000000f00 */
[----:B------:R-:W-:Y:S02]  /*ccf0*/  IMAD.MOV.U32 R12, RZ, RZ, RZ ;  /* 0x000000ffff0c7224 */ /* 0x000fe400078e00ff */
[----:B------:R-:W-:-:S07]  /*cd00*/  IMAD.MOV.U32 R15, RZ, RZ, -0x1 ;  /* 0xffffffffff0f7424 */ /* 0x000fce00078e00ff */
[----:B------:R-:W-:Y:S05]  /*cd10*/  WARPSYNC.COLLECTIVE R15, `(.L_x_132) ;  /* 0x000000000f087348 */ /* 0x000fea0003c00000 */
[----:B------:R0:W1:Y:S02]  /*cd20*/  SHFL.IDX P6, R14, R13, R12, R11 ;  /* 0x0000000c0d0e7389 */ /* 0x00006400000c000b */
[----:B01----:R-:W-:Y:S01]  /*cd30*/  ENDCOLLECTIVE ;  /* 0x000000000000791b */ /* 0x003fe20003800000 */
.L_x_132:
[----:B------:R-:W-:Y:S05]  /*cd40*/  BSYNC B1 ;  /* 0x0000000000017941 */ /* 0x000fea0003800000 */
.L_x_131:
[----:B------:R-:W0:Y:S01]  /*cd50*/  S2R R7, SR_TID.X ;  /* 0x0000000000077919 */ /* 0x000e220000002100 */
[----:B------:R-:W-:Y:S01]  /*cd60*/  IMAD.MOV.U32 R13, RZ, RZ, R9 ;  /* 0x000000ffff0d7224 */ /* 0x000fe200078e0009 */
[----:B------:R-:W-:Y:S01]  /*cd70*/  MOV R12, RZ ;  /* 0x000000ff000c7202 */ /* 0x000fe20000000f00 */
[----:B------:R-:W-:Y:S01]  /*cd80*/  IMAD.MOV.U32 R11, RZ, RZ, 0x181f ;  /* 0x0000181fff0b7424 */ /* 0x000fe200078e00ff */
[----:B------:R-:W-:Y:S01]  /*cd90*/  LEA R8, R8, UR38, 0x1 ;  /* 0x0000002608087c11 */ /* 0x000fe2000f8e08ff */
[----:B------:R-:W-:Y:S02]  /*cda0*/  IMAD.MOV.U32 R15, RZ, RZ, -0x1 ;  /* 0xffffffffff0f7424 */ /* 0x000fe400078e00ff */
[----:B------:R-:W-:-:S07]  /*cdb0*/  IMAD.MOV.U32 R3, RZ, RZ, R14 ;  /* 0x000000ffff037224 */ /* 0x000fce00078e000e */
[----:B0-----:R-:W-:Y:S05]  /*cdc0*/  WARPSYNC.COLLECTIVE R15, `(.L_x_133) ;  /* 0x000000000f087348 */ /* 0x001fea0003c00000 */
[----:B------:R1:W2:Y:S02]  /*cdd0*/  SHFL.IDX P6, R14, R13, R12, R11 ;  /* 0x0000000c0d0e7389 */ /* 0x0002a400000c000b */
[----:B012---:R-:W-:Y:S01]  /*cde0*/  ENDCOLLECTIVE ;  /* 0x000000000000791b */ /* 0x007fe20003800000 */
.L_x_133:
[----:B------:R-:W-:Y:S01]  /*cdf0*/  IMAD.MOV.U32 R13, RZ, RZ, R10 ;  /* 0x000000ffff0d7224 */ /* 0x000fe200078e000a */
[----:B------:R-:W-:Y:S01]  /*ce00*/  MOV R12, 0x1 ;  /* 0x00000001000c7802 */ /* 0x000fe20000000f00 */
[----:B------:R-:W-:Y:S01]  /*ce10*/  IMAD.SHL.U32 R7, R7, 0x8, RZ ;  /* 0x0000000807077824 */ /* 0x000fe200078e00ff */
[----:B------:R-:W-:-:S07]  /*ce20*/  MOV R2, R14 ;  /* 0x0000000e00027202 */ /* 0x000fce0000000f00 */
[----:B------:R-:W-:Y:S05]  /*ce30*/  WARPSYNC.COLLECTIVE R15, `(.L_x_134) ;  /* 0x000000000f087348 */ /* 0x000fea0003c00000 */
[----:B------:R0:W1:Y:S02]  /*ce40*/  SHFL.IDX P6, R14, R13, R12, R11 ;  /* 0x0000000c0d0e7389 */ /* 0x00006400000c000b */
[----:B01----:R-:W-:Y:S01]  /*ce50*/  ENDCOLLECTIVE ;  /* 0x000000000000791b */ /* 0x003fe20003800000 */
.L_x_134:
[----:B------:R-:W-:-:S05]  /*ce60*/  LOP3.LUT R7, R7, 0x38, RZ, 0xc0, !PT ;  /* 0x0000003807077812 */ /* 0x000fca00078ec0ff */
[----:B------:R-:W-:-:S05]  /*ce70*/  IMAD.SHL.U32 R7, R7, 0x2, RZ ;  /* 0x0000000207077824 */ /* 0x000fca00078e00ff */
[----:B------:R-:W-:Y:S01]  /*ce80*/  IADD3 R2, P0, R2, R7, RZ ;  /* 0x0000000702027210 */ /* 0x000fe20007f1e0ff */
[----:B------:R-:W-:-:S04]  /*ce90*/  IMAD.MOV.U32 R13, RZ, RZ, R9 ;  /* 0x000000ffff0d7224 */ /* 0x000fc800078e0009 */
[----:B------:R-:W-:-:S05]  /*cea0*/  IMAD.X R3, RZ, RZ, R3, P0 ;  /* 0x000000ffff037224 */ /* 0x000fca00000e0603 */
[----:B------:R-:W-:Y:S01]  /*ceb0*/  @!PT LDS RZ, [RZ] ;  /* 0x00000000fffff984 */ /* 0x000fe20000000800 */
[----:B------:R-:W-:Y:S01]  /*cec0*/  @!PT LDS RZ, [RZ] ;  /* 0x00000000fffff984 */ /* 0x000fe20000000800 */
[----:B------:R-:W-:Y:S01]  /*ced0*/  @!PT LDS RZ, [RZ] ;  /* 0x00000000fffff984 */ /* 0x000fe20000000800 */
[----:B------:R0:W-:Y:S02]  /*cee0*/  LDGSTS.E.BYPASS.LTC128B.128 [R8+0xe400], desc[UR50][R2.64], !P1 ;  /* 0x0e40000002087fae */ /* 0x0001e4000c901d72 */
[----:B0-----:R-:W-:-:S07]  /*cef0*/  IMAD.MOV.U32 R3, RZ, RZ, R14 ;  /* 0x000000ffff037224 */ /* 0x001fce00078e000e */
[----:B------:R-:W-:Y:S05]  /*cf00*/  WARPSYNC.COLLECTIVE R15, `(.L_x_135) ;  /* 0x000000000f087348 */ /* 0x000fea0003c00000 */
[----:B------:R0:W1:Y:S02]  /*cf10*/  SHFL.IDX P6, R14, R13, R12, R11 ;  /* 0x0000000c0d0e7389 */ /* 0x00006400000c000b */
[----:B01----:R-:W-:Y:S01]  /*cf20*/  ENDCOLLECTIVE ;  /* 0x000000000000791b */ /* 0x003fe20003800000 */
.L_x_135:
[----:B------:R-:W-:Y:S02]  /*cf30*/  IMAD.MOV.U32 R13, RZ, RZ, R10 ;  /* 0x000000ffff0d7224 */ /* 0x000fe400078e000a */
[----:B------:R-:W-:Y:S02]  /*cf40*/  IMAD.MOV.U32 R12, RZ, RZ, 0x2 ;  /* 0x00000002ff0c7424 */ /* 0x000fe400078e00ff */
[----:B------:R-:W-:-:S07]  /*cf50*/  IMAD.MOV.U32 R2, RZ, RZ, R14 ;  /* 0x000000ffff027224 */ /* 0x000fce00078e000e */
[----:B------:R-:W-:Y:S05]  /*cf60*/  WARPSYNC.COLLECTIVE R15, `(.L_x_136) ;  /* 0x000000000f087348 */ /* 0x000fea0003c00000 */
[----:B------:R0:W1:Y:S02]  /*cf70*/  SHFL.IDX P6, R14, R13, R12, R11 ;  /* 0x0000000c0d0e7389 */ /* 0x00006400000c000b */
[----:B01----:R-:W-:Y:S01]  /*cf80*/  ENDCOLLECTIVE ;  /* 0x000000000000791b */ /* 0x003fe20003800000 */
.L_x_136:
[----:B------:R-:W-:-:S04]  /*cf90*/  IADD3 R2, P0, R2, R7, RZ ;  /* 0x0000000702027210 */ /* 0x000fc80007f1e0ff */
[----:B------:R-:W-:-:S05]  /*cfa0*/  IADD3.X R3, RZ, R3, RZ, P0, !PT ;  /* 0x00000003ff037210 */ /* 0x000fca00007fe4ff */
[----:B------:R-:W-:Y:S01]  /*cfb0*/  @!PT LDS RZ, [RZ] ;  /* 0x00000000fffff984 */ /* 0x000fe20000000800 */
[----:B------:R-:W-:Y:S01]  /*cfc0*/  @!PT LDS RZ, [RZ] ;  /* 0x00000000fffff984 */ /* 0x000fe20000000800 */
[----:B------:R-:W-:Y:S01]  /*cfd0*/  @!PT LDS RZ, [RZ] ;  /* 0x00000000fffff984 */ /* 0x000fe20000000800 */
[----:B------:R0:W-:Y:S01]  /*cfe0*/  LDGSTS.E.BYPASS.LTC128B.128 [R8+0xec00], desc[UR50][R2.64], !P1 ;  /* 0x0ec0000002087fae */ /* 0x0001e2000c901d72 */
[----:B------:R-:W-:Y:S01]  /*cff0*/  MOV R13, R9 ;  /* 0x00000009000d7202 */ /* 0x000fe20000000f00 */
[----:B0-----:R-:W-:-:S07]  /*d000*/  IMAD.MOV.U32 R3, RZ, RZ, R14 ;  /* 0x000000ffff037224 */ /* 0x001fce00078e000e */
[----:B------:R-:W-:Y:S05]  /*d010*/  WARPSYNC.COLLECTIVE R15, `(.L_x_137) ;  /* 0x000000000f087348 */ /* 0x000fea0003c00000 */
[----:B------:R0:W1:Y:S02]  /*d020*/  SHFL.IDX P6, R14, R13, R12, R11 ;  /* 0x0000000c0d0e7389 */ /* 0x00006400000c000b */
[----:B01----:R-:W-:Y:S01]  /*d030*/  ENDCOLLECTIVE ;  /* 0x000000000000791b */ /* 0x003fe20003800000 */
.L_x_137:
[----:B------:R-:W-:Y:S01]  /*d040*/  IMAD.MOV.U32 R13, RZ, RZ, R10 ;  /* 0x000000ffff0d7224 */ /* 0x000fe200078e000a */
[----:B------:R-:W-:Y:S01]  /*d050*/  MOV R12, 0x3 ;  /* 0x00000003000c7802 */ /* 0x000fe20000000f00 */
[----:B------:R-:W-:-:S07]  /*d060*/  IMAD.MOV.U32 R2, RZ, RZ, R14 ;  /* 0x000000ffff027224 */ /* 0x000fce00078e000e */
[----:B------:R-:W-:Y:S05]  /*d070*/  WARPSYNC.COLLECTIVE R15, `(.L_x_138) ;  /* 0x000000000f087348 */ /* 0x000fea0003c00000 */
[----:B------:R0:W1:Y:S02]  /*d080*/  SHFL.IDX P6, R14, R13, R12, R11 ;  /* 0x0000000c0d0e7389 */ /* 0x00006400000c000b */
[----:B01----:R-:W-:Y:S01]  /*d090*/  ENDCOLLECTIVE ;  /* 0x000000000000791b */ /* 0x003fe20003800000 */
.L_x_138:
[----:B------:R-:W-:-:S05]  /*d0a0*/  IADD3 R2, P0, R2, R7, RZ ;  /* 0x0000000702027210 */ /* 0x000fca0007f1e0ff */
[----:B------:R-:W-:-:S05]  /*d0b0*/  IMAD.X R3, RZ, RZ, R3, P0 ;  /* 0x000000ffff037224 */ /* 0x000fca00000e0603 */
[----:B------:R-:W-:Y:S01]  /*d0c0*/  @!PT LDS RZ, [RZ] ;  /* 0x00000000fffff984 */ /* 0x000fe20000000800 */
[----:B------:R-:W-:Y:S01]  /*d0d0*/  @!PT LDS RZ, [RZ] ;  /* 0x00000000fffff984 */ /* 0x000fe20000000800 */
[----:B------:R-:W-:Y:S01]  /*d0e0*/  @!PT LDS RZ, [RZ] ;  /* 0x00000000fffff984 */ /* 0x000fe20000000800 */
[----:B------:R0:W-:Y:S01]  /*d0f0*/  LDGSTS.E.BYPASS.LTC128B.128 [R8+0xf400], desc[UR50][R2.64], !P1 ;  /* 0x0f40000002087fae */ /* 0x0001e2000c901d72 */
[----:B------:R-:W-:Y:S02]  /*d100*/  IMAD.MOV.U32 R13, RZ, RZ, R9 ;  /* 0x000000ffff0d7224 */ /* 0x000fe400078e0009 */
[----:B0-----:R-:W-:-:S07]  /*d110*/  IMAD.MOV.U32 R3, RZ, RZ, R14 ;  /* 0x000000ffff037224 */ /* 0x001fce00078e000e */
[----:B------:R-:W-:Y:S05]  /*d120*/  WARPSYNC.COLLECTIVE R15, `(.L_x_139) ;  /* 0x000000000f087348 */ /* 0x000fea0003c00000 */
[----:B------:R0:W1:Y:S02]  /*d130*/  SHFL.IDX P6, R14, R13, R12, R11 ;  /* 0x0000000c0d0e7389 */ /* 0x00006400000c000b */
[----:B01----:R-:W-:Y:S01]  /*d140*/  ENDCOLLECTIVE ;  /* 0x000000000000791b */ /* 0x003fe20003800000 */
.L_x_139:
[----:B------:R-:W-:Y:S02]  /*d150*/  IMAD.MOV.U32 R13, RZ, RZ, R10 ;  /* 0x000000ffff0d7224 */ /* 0x000fe400078e000a */
[----:B------:R-:W-:Y:S02]  /*d160*/  IMAD.MOV.U32 R12, RZ, RZ, 0x4 ;  /* 0x00000004ff0c7424 */ /* 0x000fe400078e00ff */
[----:B------:R-:W-:-:S07]  /*d170*/  IMAD.MOV.U32 R2, RZ, RZ, R14 ;  /* 0x000000ffff027224 */ /* 0x000fce00078e000e */
[----:B------:R-:W-:Y:S05]  /*d180*/  WARPSYNC.COLLECTIVE R15, `(.L_x_140) ;  /* 0x000000000f087348 */ /* 0x000fea0003c00000 */
[----:B------:R0:W1:Y:S02]  /*d190*/  SHFL.IDX P6, R14, R13, R12, R11 ;  /* 0x0000000c0d0e7389 */ /* 0x00006400000c000b */
[----:B01----:R-:W-:Y:S01]  /*d1a0*/  ENDCOLLECTIVE ;  /* 0x000000000000791b */ /* 0x003fe20003800000 */
.L_x_140:
        /* <DEDUP_REMOVED lines=11> */
.L_x_141:
[----:B------:R-:W-:Y:S01]  /*d260*/  IMAD.MOV.U32 R13, RZ, RZ, R10 ;  /* 0x000000ffff0d7224 */ /* 0x000fe200078e000a */
[----:B------:R-:W-:Y:S01]  /*d270*/  MOV R12, 0x5 ;  /* 0x00000005000c7802 */ /* 0x000fe20000000f00 */
[----:B------:R-:W-:-:S07]  /*d280*/  IMAD.MOV.U32 R2, RZ, RZ, R14 ;  /* 0x000000ffff027224 */ /* 0x000fce00078e000e */
[----:B------:R-:W-:Y:S05]  /*d290*/  WARPSYNC.COLLECTIVE R15, `(.L_x_142) ;  /* 0x000000000f087348 */ /* 0x000fea0003c00000 */
[----:B------:R0:W1:Y:S02]  /*d2a0*/  SHFL.IDX P6, R14, R13, R12, R11 ;  /* 0x0000000c0d0e7389 */ /* 0x00006400000c000b */
[----:B01----:R-:W-:Y:S01]  /*d2b0*/  ENDCOLLECTIVE ;  /* 0x000000000000791b */ /* 0x003fe20003800000 */
.L_x_142:
        /* <DEDUP_REMOVED lines=11> */
.L_x_143:
[----:B------:R-:W-:Y:S02]  /*d370*/  IMAD.MOV.U32 R13, RZ, RZ, R10 ;  /* 0x000000ffff0d7224 */ /* 0x000fe400078e000a */
[----:B------:R-:W-:Y:S02]  /*d380*/  IMAD.MOV.U32 R12, RZ, RZ, 0x6 ;  /* 0x00000006ff0c7424 */ /* 0x000fe400078e00ff */
[----:B------:R-:W-:-:S07]  /*d390*/  IMAD.MOV.U32 R2, RZ, RZ, R14 ;  /* 0x000000ffff027224 */ /* 0x000fce00078e000e */
[----:B------:R-:W-:Y:S05]  /*d3a0*/  WARPSYNC.COLLECTIVE R15, `(.L_x_144) ;  /* 0x000000000f087348 */ /* 0x000fea0003c00000 */
[----:B------:R0:W1:Y:S02]  /*d3b0*/  SHFL.IDX P6, R14, R13, R12, R11 ;  /* 0x0000000c0d0e7389 */ /* 0x00006400000c000b */
[----:B01----:R-:W-:Y:S01]  /*d3c0*/  ENDCOLLECTIVE ;  /* 0x000000000000791b */ /* 0x003fe20003800000 */
.L_x_144:
        /* <DEDUP_REMOVED lines=11> */
.L_x_145:
[----:B------:R-:W-:Y:S01]  /*d480*/  IMAD.MOV.U32 R13, RZ, RZ, R10 ;  /* 0x000000ffff0d7224 */ /* 0x000fe200078e000a */
[----:B------:R-:W-:Y:S01]  /*d490*/  MOV R12, 0x7 ;  /* 0x00000007000c7802 */ /* 0x000fe20000000f00 */
[----:B------:R-:W-:-:S07]  /*d4a0*/  IMAD.MOV.U32 R2, RZ, RZ, R14 ;  /* 0x000000ffff027224 */ /* 0x000fce00078e000e */
[----:B------:R-:W-:Y:S05]  /*d4b0*/  WARPSYNC.COLLECTIVE R15, `(.L_x_146) ;  /* 0x000000000f087348 */ /* 0x000fea0003c00000 */
[----:B------:R0:W1:Y:S02]  /*d4c0*/  SHFL.IDX P6, R14, R13, R12, R11 ;  /* 0x0000000c0d0e7389 */ /* 0x00006400000c000b */
[----:B01----:R-:W-:Y:S01]  /*d4d0*/  ENDCOLLECTIVE ;  /* 0x000000000000791b */ /* 0x003fe20003800000 */
.L_x_146:
[----:B------:R-:W-:-:S05]  /*d4e0*/  IADD3 R2, P0, R2, R7, RZ ;  /* 0x0000000702027210 */ /* 0x000fca0007f1e0ff */
[----:B------:R-:W-:-:S05]  /*d4f0*/  IMAD.X R3, RZ, RZ, R3, P0 ;  /* 0x000000ffff037224 */ /* 0x000fca00000e0603 */
[----:B------:R-:W-:Y:S01]  /*d500*/  @!PT LDS RZ, [RZ] ;  /* 0x00000000fffff984 */ /* 0x000fe20000000800 */
[----:B------:R-:W-:Y:S01]  /*d510*/  @!PT LDS RZ, [RZ] ;  /* 0x00000000fffff984 */ /* 0x000fe20000000800 */
[----:B------:R-:W-:Y:S01]  /*d520*/  @!PT LDS RZ, [RZ] ;  /* 0x00000000fffff984 */ /* 0x000fe20000000800 */
[----:B------:R0:W-:Y:S01]  /*d530*/  LDGSTS.E.BYPASS.LTC128B.128 [R8+0x11400], desc[UR50][R2.64], !P1 ;  /* 0x1140000002087fae */ /* 0x0001e2000c901d72 */
[----:B------:R-:W-:Y:S02]  /*d540*/  IMAD.MOV.U32 R13, RZ, RZ, R9 ;  /* 0x000000ffff0d7224 */ /* 0x000fe400078e0009 */
[----:B------:R-:W-:-:S07]  /*d550*/  IMAD.MOV.U32 R10, RZ, RZ, R14 ;  /* 0x000000ffff0a7224 */ /* 0x000fce00078e000e */
[----:B0-----:R-:W-:Y:S05]  /*d560*/  WARPSYNC.COLLECTIVE R15, `(.L_x_147) ;  /* 0x000000000f087348 */ /* 0x001fea0003c00000 */
[----:B------:R1:W2:Y:S02]  /*d570*/  SHFL.IDX P6, R14, R13, R12, R11 ;  /* 0x0000000c0d0e7389 */ /* 0x0002a400000c000b */
[----:B012---:R-:W-:Y:S01]  /*d580*/  ENDCOLLECTIVE ;  /* 0x000000000000791b */ /* 0x007fe20003800000 */
.L_x_147:
[----:B------:R-:W-:Y:S01]  /*d590*/  IMAD.MOV.U32 R2, RZ, RZ, R14 ;  /* 0x000000ffff027224 */ /* 0x000fe200078e000e */
[----:B------:R-:W-:Y:S06]  /*d5a0*/  BRA `(.L_x_148) ;  /* 0xffffffc400d07947 */ /* 0x000fec000383ffff */
.L_x_56:
[----:B-1----:R1:W2:Y:S02]  /*d5b0*/  SYNCS.PHASECHK.TRANS64.TRYWAIT P0, [R5+URZ+0x16860], R2 ;  /* 0x01686002050075a7 */ /* 0x0022a4000800017f */
[----:B--2---:R-:W-:Y:S05]  /*d5c0*/  @!P0 NANOSLEEP.SYNCS 0x989680 ;  /* 0x009896800000895d */ /* 0x004fea0003900000 */
[----:B------:R-:W2:Y:S02]  /*d5d0*/  @!P0 SYNCS.PHASECHK.TRANS64 P0, [R5+URZ+0x16860], R2 ;  /* 0x01686002050085a7 */ /* 0x000ea4000800007f */
[----:B--2---:R-:W-:Y:S05]  /*d5e0*/  @!P0 BRA `(.L_x_56) ;  /* 0xfffffffc00f08947 */ /* 0x004fea000383ffff */
[----:B------:R-:W-:Y:S05]  /*d5f0*/  BRA `(.L_x_149) ;  /* 0xffffffc800287947 */ /* 0x000fea000383ffff */
.L_x_57:
[----:B------:R-:W-:Y:S01]  /*d600*/  BSSY B1, `(.L_x_150) ;  /* 0x0000008000017945 */ /* 0x000fe20003800000 */
[----:B------:R-:W-:Y:S01]  /*d610*/  MOV R13, R17 ;  /* 0x00000011000d7202 */ /* 0x000fe20000000f00 */
[----:B------:R-:W-:Y:S02]  /*d620*/  IMAD.MOV.U32 R12, RZ, RZ, RZ ;  /* 0x000000ffff0c7224 */ /* 0x000fe400078e00ff */
[----:B------:R-:W-:Y:S02]  /*d630*/  IMAD.MOV.U32 R11, RZ, RZ, 0x181f ;  /* 0x0000181fff0b7424 */ /* 0x000fe400078e00ff */
[----:B------:R-:W-:-:S07]  /*d640*/  IMAD.MOV.U32 R15, RZ, RZ, -0x1 ;  /* 0xffffffffff0f7424 */ /* 0x000fce00078e00ff */
[----:B0-----:R-:W-:Y:S05]  /*d650*/  WARPSYNC.COLLECTIVE R15, `(.L_x_151) ;  /* 0x000000000f087348 */ /* 0x001fea0003c00000 */
[----:B------:R1:W2:Y:S02]  /*d660*/  SHFL.IDX P6, R14, R13, R12, R11 ;  /* 0x0000000c0d0e7389 */ /* 0x0002a400000c000b */
[----:B012---:R-:W-:Y:S01]  /*d670*/  ENDCOLLECTIVE ;  /* 0x000000000000791b */ /* 0x007fe20003800000 */
.L_x_151:
[----:B------:R-:W-:Y:S05]  /*d680*/  BSYNC B1 ;  /* 0x0000000000017941 */ /* 0x000fea0003800000 */
.L_x_150:
[----:B------:R-:W-:Y:S01]  /*d690*/  IMAD.MOV.U32 R13, RZ, RZ, R16 ;  /* 0x000000ffff0d7224 */ /* 0x000fe200078e0010 */
[----:B------:R-:W-:Y:S01]  /*d6a0*/  MOV R15, 0xffffffff ;  /* 0xffffffff000f7802 */ /* 0x000fe20000000f00 */
[----:B------:R-:W-:Y:S01]  /*d6b0*/  IMAD.MOV.U32 R12, RZ, RZ, RZ ;  /* 0x000000ffff0c7224 */ /* 0x000fe200078e00ff */
[----:B------:R-:W-:Y:S01]  /*d6c0*/  MOV R3, R14 ;  /* 0x0000000e00037202 */ /* 0x000fe20000000f00 */
[----:B------:R-:W-:Y:S01]  /*d6d0*/  IMAD.MOV.U32 R11, RZ, RZ, 0x181f ;  /* 0x0000181fff0b7424 */ /* 0x000fe200078e00ff */
[----:B------:R-:W-:Y:S02]  /*d6e0*/  ISETP.LT.OR P1, PT, R8, 0x1, P2 ;  /* 0x000000010800780c */ /* 0x000fe40001721670 */
[----:B------:R-:W-:-:S11]  /*d6f0*/  LEA R6, R6, UR38, 0x1 ;  /* 0x0000002606067c11 */ /* 0x000fd6000f8e08ff */
[----:B------:R-:W-:Y:S05]  /*d700*/  WARPSYNC.COLLECTIVE R15, `(.L_x_152) ;  /* 0x000000000f087348 */ /* 0x000fea0003c00000 */
[----:B------:R0:W1:Y:S02]  /*d710*/  SHFL.IDX P6, R14, R13, R12, R11 ;  /* 0x0000000c0d0e7389 */ /* 0x00006400000c000b */
[----:B01----:R-:W-:Y:S01]  /*d720*/  ENDCOLLECTIVE ;  /* 0x000000000000791b */ /* 0x003fe20003800000 */
.L_x_152:
[----:B------:R-:W-:Y:S01]  /*d730*/  IMAD.MOV.U32 R13, RZ, RZ, R17 ;  /* 0x000000ffff0d7224 */ /* 0x000fe200078e0011 */
[----:B------:R-:W-:Y:S01]  /*d740*/  MOV R12, 0x1 ;  /* 0x00000001000c7802 */ /* 0x000fe20000000f00 */
[----:B------:R-:W-:-:S07]  /*d750*/  IMAD.MOV.U32 R2, RZ, RZ, R14 ;  /* 0x000000ffff027224 */ /* 0x000fce00078e000e */
[----:B------:R-:W-:Y:S05]  /*d760*/  WARPSYNC.COLLECTIVE R15, `(.L_x_153) ;  /* 0x000000000f087348 */ /* 0x000fea0003c00000 */
[----:B------:R0:W1:Y:S02]  /*d770*/  SHFL.IDX P6, R14, R13, R12, R11 ;  /* 0x0000000c0d0e7389 */ /* 0x00006400000c000b */
[----:B01----:R-:W-:Y:S01]  /*d780*/  ENDCOLLECTIVE ;  /* 0x000000000000791b */ /* 0x003fe20003800000 */
.L_x_153:
[----:B------:R-:W-:-:S05]  /*d790*/  IADD3 R2, P0, R2, R7, RZ ;  /* 0x0000000702027210 */ /* 0x000fca0007f1e0ff */
[----:B------:R-:W-:-:S05]  /*d7a0*/  IMAD.X R3, RZ, RZ, R3, P0 ;  /* 0x000000ffff037224 */ /* 0x000fca00000e0603 */
[----:B------:R-:W-:Y:S01]  /*d7b0*/  @!PT LDS RZ, [RZ] ;  /* 0x00000000fffff984 */ /* 0x000fe20000000800 */
[----:B------:R-:W-:Y:S01]  /*d7c0*/  @!PT LDS RZ, [RZ] ;  /* 0x00000000fffff984 */ /* 0x000fe20000000800 */
[----:B------:R-:W-:Y:S01]  /*d7d0*/  @!PT LDS RZ, [RZ] ;  /* 0x00000000fffff984 */ /* 0x000fe20000000800 */
[----:B------:R0:W-:Y:S01]  /*d7e0*/  LDGSTS.E.BYPASS.LTC128B.128 [R6+0x400], desc[UR50][R2.64], !P1 ;  /* 0x0040000002067fae */ /* 0x0001e2000c901d72 */
[----:B------:R-:W-:Y:S01]  /*d7f0*/  IMAD.MOV.U32 R13, RZ, RZ, R16 ;  /* 0x000000ffff0d7224 */ /* 0x000fe200078e0010 */
[----:B------:R-:W-:Y:S01]  /*d800*/  ISETP.LT.OR P1, PT, R8, 0x11, P2 ;  /* 0x000000110800780c */ /* 0x000fe20001721670 */
[----:B0-----:R-:W-:-:S12]  /*d810*/  IMAD.MOV.U32 R3, RZ, RZ, R14 ;  /* 0x000000ffff037224 */ /* 0x001fd800078e000e */
[----:B------:R-:W-:Y:S05]  /*d820*/  WARPSYNC.COLLECTIVE R15, `(.L_x_154) ;  /* 0x000000000f087348 */ /* 0x000fea0003c00000 */
[----:B------:R0:W1:Y:S02]  /*d830*/  SHFL.IDX P6, R14, R13, R12, R11 ;  /* 0x0000000c0d0e7389 */ /* 0x00006400000c000b */
[----:B01----:R-:W-:Y:S01]  /*d840*/  ENDCOLLECTIVE ;  /* 0x000000000000791b */ /* 0x003fe20003800000 */
.L_x_154:
[----:B------:R-:W-:Y:S02]  /*d850*/  IMAD.MOV.U32 R13, RZ, RZ, R17 ;  /* 0x000000ffff0d7224 */ /* 0x000fe400078e0011 */
[----:B------:R-:W-:Y:S02]  /*d860*/  IMAD.MOV.U32 R12, RZ, RZ, 0x2 ;  /* 0x00000002ff0c7424 */ /* 0x000fe400078e00ff */
[----:B------:R-:W-:-:S07]  /*d870*/  IMAD.MOV.U32 R2, RZ, RZ, R14 ;  /* 0x000000ffff027224 */ /* 0x000fce00078e000e */
[----:B------:R-:W-:Y:S05]  /*d880*/  WARPSYNC.COLLECTIVE R15, `(.L_x_155) ;  /* 0x000000000f087348 */ /* 0x000fea0003c00000 */
[----:B------:R0:W1:Y:S02]  /*d890*/  SHFL.IDX P6, R14, R13, R12, R11 ;  /* 0x0000000c0d0e7389 */ /* 0x00006400000c000b */
[----:B01----:R-:W-:Y:S01]  /*d8a0*/  ENDCOLLECTIVE ;  /* 0x000000000000791b */ /* 0x003fe20003800000 */
.L_x_155:
[----:B------:R-:W-:-:S04]  /*d8b0*/  IADD3 R2, P0, R2, R7, RZ ;  /* 0x0000000702027210 */ /* 0x000fc80007f1e0ff */
[----:B------:R-:W-:-:S05]  /*d8c0*/  IADD3.X R3, RZ, R3, RZ, P0, !PT ;  /* 0x00000003ff037210 */ /* 0x000fca00007fe4ff */
[----:B------:R-:W-:Y:S01]  /*d8d0*/  @!PT LDS RZ, [RZ] ;  /* 0x00000000fffff984 */ /* 0x000fe20000000800 */
[----:B------:R-:W-:Y:S01]  /*d8e0*/  @!PT LDS RZ, [RZ] ;  /* 0x00000000fffff984 */ /* 0x000fe20000000800 */
[----:B------:R-:W-:Y:S01]  /*d8f0*/  @!PT LDS RZ, [RZ] ;  /* 0x00000000fffff984 */ /* 0x000fe20000000800 */
[----:B------:R0:W-:Y:S01]  /*d900*/  LDGSTS.E.BYPASS.LTC128B.128 [R6+0xc00], desc[UR50][R2.64], !P1 ;  /* 0x00c0000002067fae */ /* 0x0001e2000c901d72 */
[----:B------:R-:W-:Y:S02]  /*d910*/  ISETP.LT.OR P1, PT, R8, 0x21, P2 ;  /* 0x000000210800780c */ /* 0x000fe40001721670 */
[----:B------:R-:W-:Y:S01]  /*d920*/  MOV R13, R16 ;  /* 0x00000010000d7202 */ /* 0x000fe20000000f00 */
[----:B0-----:R-:W-:-:S10]  /*d930*/  IMAD.MOV.U32 R3, RZ, RZ, R14 ;  /* 0x000000ffff037224 */ /* 0x001fd400078e000e */
[----:B------:R-:W-:Y:S05]  /*d940*/  WARPSYNC.COLLECTIVE R15, `(.L_x_156) ;  /* 0x000000000f087348 */ /* 0x000fea0003c00000 */
[----:B------:R0:W1:Y:S02]  /*d950*/  SHFL.IDX P6, R14, R13, R12, R11 ;  /* 0x0000000c0d0e7389 */ /* 0x00006400000c000b */
[----:B01----:R-:W-:Y:S01]  /*d960*/  ENDCOLLECTIVE ;  /* 0x000000000000791b */ /* 0x003fe20003800000 */
.L_x_156:
[----:B------:R-:W-:Y:S01]  /*d970*/  IMAD.MOV.U32 R13, RZ, RZ, R17 ;  /* 0x000000ffff0d7224 */ /* 0x000fe200078e0011 */
[----:B------:R-:W-:Y:S01]  /*d980*/  MOV R12, 0x3 ;  /* 0x00000003000c7802 */ /* 0x000fe20000000f00 */
[----:B------:R-:W-:-:S07]  /*d990*/  IMAD.MOV.U32 R2, RZ, RZ, R14 ;  /* 0x000000ffff027224 */ /* 0x000fce00078e000e */
[----:B------:R-:W-:Y:S05]  /*d9a0*/  WARPSYNC.COLLECTIVE R15, `(.L_x_157) ;  /* 0x000000000f087348 */ /* 0x000fea0003c00000 */
[----:B------:R0:W1:Y:S02]  /*d9b0*/  SHFL.IDX P6, R14, R13, R12, R11 ;  /* 0x0000000c0d0e7389 */ /* 0x00006400000c000b */
[----:B01----:R-:W-:Y:S01]  /*d9c0*/  ENDCOLLECTIVE ;  /* 0x000000000000791b */ /* 0x003fe20003800000 */
.L_x_157:
        /* <DEDUP_REMOVED lines=12> */
.L_x_158:
[----:B------:R-:W-:Y:S02]  /*da90*/  IMAD.MOV.U32 R13, RZ, RZ, R17 ;  /* 0x000000ffff0d7224 */ /* 0x000fe400078e0011 */
[----:B------:R-:W-:Y:S02]  /*daa0*/  IMAD.MOV.U32 R12, RZ, RZ, 0x4 ;  /* 0x00000004ff0c7424 */ /* 0x000fe400078e00ff */
[----:B------:R-:W-:-:S07]  /*dab0*/  IMAD.MOV.U32 R2, RZ, RZ, R14 ;  /* 0x000000ffff027224 */ /* 0x000fce00078e000e */
[----:B------:R-:W-:Y:S05]  /*dac0*/  WARPSYNC.COLLECTIVE R15, `(.L_x_159) ;  /* 0x000000000f087348 */ /* 0x000fea0003c00000 */
[----:B------:R0:W1:Y:S02]  /*dad0*/  SHFL.IDX P6, R14, R13, R12, R11 ;  /* 0x0000000c0d0e7389 */ /* 0x00006400000c000b */
[----:B01----:R-:W-:Y:S01]  /*dae0*/  ENDCOLLECTIVE ;  /* 0x000000000000791b */ /* 0x003fe20003800000 */
.L_x_159:
        /* <DEDUP_REMOVED lines=12> */
.L_x_160:
[----:B------:R-:W-:Y:S01]  /*dbb0*/  IMAD.MOV.U32 R13, RZ, RZ, R17 ;  /* 0x000000ffff0d7224 */ /* 0x000fe200078e0011 */
[----:B------:R-:W-:Y:S01]  /*dbc0*/  MOV R12, 0x5 ;  /* 0x00000005000c7802 */ /* 0x000fe20000000f00 */
[----:B------:R-:W-:-:S07]  /*dbd0*/  IMAD.MOV.U32 R2, RZ, RZ, R14 ;  /* 0x000000ffff027224 */ /* 0x000fce00078e000e */
[----:B------:R-:W-:Y:S05]  /*dbe0*/  WARPSYNC.COLLECTIVE R15, `(.L_x_161) ;  /* 0x000000000f087348 */ /* 0x000fea0003c00000 */
[----:B------:R0:W1:Y:S02]  /*dbf0*/  SHFL.IDX P6, R14, R13, R12, R11 ;  /* 0x0000000c0d0e7389 */ /* 0x00006400000c000b */
[----:B01----:R-:W-:Y:S01]  /*dc00*/  ENDCOLLECTIVE ;  /* 0x000000000000791b */ /* 0x003fe20003800000 */
.L_x_161:
        /* <DEDUP_REMOVED lines=12> */
.L_x_162:
[----:B------:R-:W-:Y:S02]  /*dcd0*/  IMAD.MOV.U32 R13, RZ, RZ, R17 ;  /* 0x000000ffff0d7224 */ /* 0x000fe400078e0011 */
[----:B------:R-:W-:Y:S02]  /*dce0*/  IMAD.MOV.U32 R12, RZ, RZ, 0x6 ;  /* 0x00000006ff0c7424 */ /* 0x000fe400078e00ff */
[----:B------:R-:W-:-:S07]  /*dcf0*/  IMAD.MOV.U32 R2, RZ, RZ, R14 ;  /* 0x000000ffff027224 */ /* 0x000fce00078e000e */
[----:B------:R-:W-:Y:S05]  /*dd00*/  WARPSYNC.COLLECTIVE R15, `(.L_x_163) ;  /* 0x000000000f087348 */ /* 0x000fea0003c00000 */
[----:B------:R0:W1:Y:S02]  /*dd10*/  SHFL.IDX P6, R14, R13, R12, R11 ;  /* 0x0000000c0d0e7389 */ /* 0x00006400000c000b */
[----:B01----:R-:W-:Y:S01]  /*dd20*/  ENDCOLLECTIVE ;  /* 0x000000000000791b */ /* 0x003fe20003800000 */
.L_x_163:
        /* <DEDUP_REMOVED lines=12> */
.L_x_164:
[----:B------:R-:W-:Y:S01]  /*ddf0*/  IMAD.MOV.U32 R13, RZ, RZ, R17 ;  /* 0x000000ffff0d7224 */ /* 0x000fe200078e0011 */
[----:B------:R-:W-:Y:S01]  /*de00*/  MOV R12, 0x7 ;  /* 0x00000007000c7802 */ /* 0x000fe20000000f00 */
[----:B------:R-:W-:-:S07]  /*de10*/  IMAD.MOV.U32 R2, RZ, RZ, R14 ;  /* 0x000000ffff027224 */ /* 0x000fce00078e000e */
[----:B------:R-:W-:Y:S05]  /*de20*/  WARPSYNC.COLLECTIVE R15, `(.L_x_165) ;  /* 0x000000000f087348 */ /* 0x000fea0003c00000 */
[----:B------:R0:W1:Y:S02]  /*de30*/  SHFL.IDX P6, R14, R13, R12, R11 ;  /* 0x0000000c0d0e7389 */ /* 0x00006400000c000b */
[----:B01----:R-:W-:Y:S01]  /*de40*/  ENDCOLLECTIVE ;  /* 0x000000000000791b */ /* 0x003fe20003800000 */
.L_x_165:
        /* <DEDUP_REMOVED lines=11> */
.L_x_166:
[----:B------:R-:W-:Y:S01]  /*df00*/  IMAD.MOV.U32 R2, RZ, RZ, R14 ;  /* 0x000000ffff027224 */ /* 0x000fe200078e000e */
[----:B------:R-:W-:Y:S06]  /*df10*/  BRA `(.L_x_167) ;  /* 0xffffffc000c47947 */ /* 0x000fec000383ffff */
.L_x_63:
[----:B0-----:R0:W1:Y:S02]  /*df20*/  SYNCS.PHASECHK.TRANS64.TRYWAIT P0, [R4+URZ+0x16860], R3 ;  /* 0x01686003040075a7 */ /* 0x001064000800017f */
[----:B-1----:R-:W-:Y:S05]  /*df30*/  @!P0 NANOSLEEP.SYNCS 0x989680 ;  /* 0x009896800000895d */ /* 0x002fea0003900000 */
[----:B------:R-:W1:Y:S02]  /*df40*/  @!P0 SYNCS.PHASECHK.TRANS64 P0, [R4+URZ+0x16860], R3 ;  /* 0x01686003040085a7 */ /* 0x000e64000800007f */
[----:B-1----:R-:W-:Y:S05]  /*df50*/  @!P0 BRA `(.L_x_63) ;  /* 0xfffffffc00f08947 */ /* 0x002fea000383ffff */
[----:B------:R-:W-:Y:S05]  /*df60*/  BRA `(.L_x_168) ;  /* 0xffffffc400947947 */ /* 0x000fea000383ffff */
.L_x_64:
        /* <DEDUP_REMOVED lines=8> */
.L_x_170:
[----:B------:R-:W-:Y:S05]  /*dff0*/  BSYNC B0 ;  /* 0x0000000000007941 */ /* 0x000fea0003800000 */
.L_x_169:
[----:B------:R-:W0:Y:S01]  /*e000*/  S2R R2, SR_TID.X ;  /* 0x0000000000027919 */ /* 0x000e220000002100 */
[----:B------:R-:W-:Y:S01]  /*e010*/  IMAD.MOV.U32 R13, RZ, RZ, R16 ;  /* 0x000000ffff0d7224 */ /* 0x000fe200078e0010 */
[----:B------:R-:W-:Y:S01]  /*e020*/  MOV R15, 0xffffffff ;  /* 0xffffffff000f7802 */ /* 0x000fe20000000f00 */
[----:B------:R-:W-:Y:S01]  /*e030*/  IMAD.MOV.U32 R12, RZ, RZ, RZ ;  /* 0x000000ffff0c7224 */ /* 0x000fe200078e00ff */
[----:B------:R-:W-:Y:S01]  /*e040*/  MOV R0, R14 ;  /* 0x0000000e00007202 */ /* 0x000fe20000000f00 */
[----:B------:R-:W-:Y:S01]  /*e050*/  IMAD.MOV.U32 R11, RZ, RZ, 0x181f ;  /* 0x0000181fff0b7424 */ /* 0x000fe200078e00ff */
[----:B------:R-:W-:-:S13]  /*e060*/  ISETP.LT.OR P1, PT, R6, 0x1, P2 ;  /* 0x000000010600780c */ /* 0x000fda0001721670 */
[----:B0-----:R-:W-:Y:S05]  /*e070*/  WARPSYNC.COLLECTIVE R15, `(.L_x_171) ;  /* 0x000000000f087348 */ /* 0x001fea0003c00000 */
[----:B------:R1:W2:Y:S02]  /*e080*/  SHFL.IDX P6, R14, R13, R12, R11 ;  /* 0x0000000c0d0e7389 */ /* 0x0002a400000c000b */
[----:B012---:R-:W-:Y:S01]  /*e090*/  ENDCOLLECTIVE ;  /* 0x000000000000791b */ /* 0x007fe20003800000 */
.L_x_171:
[----:B------:R-:W-:Y:S02]  /*e0a0*/  IMAD.MOV.U32 R13, RZ, RZ, R17 ;  /* 0x000000ffff0d7224 */ /* 0x000fe400078e0011 */
[----:B------:R-:W-:Y:S02]  /*e0b0*/  IMAD.MOV.U32 R12, RZ, RZ, 0x1 ;  /* 0x00000001ff0c7424 */ /* 0x000fe400078e00ff */
[----:B------:R-:W-:Y:S02]  /*e0c0*/  IMAD.SHL.U32 R5, R2, 0x8, RZ ;  /* 0x0000000802057824 */ /* 0x000fe400078e00ff */
[----:B------:R-:W-:-:S07]  /*e0d0*/  IMAD.MOV.U32 R2, RZ, RZ, R14 ;  /* 0x000000ffff027224 */ /* 0x000fce00078e000e */
[----:B------:R-:W-:Y:S05]  /*e0e0*/  WARPSYNC.COLLECTIVE R15, `(.L_x_172) ;  /* 0x000000000f087348 */ /* 0x000fea0003c00000 */
[----:B------:R0:W1:Y:S02]  /*e0f0*/  SHFL.IDX P6, R14, R13, R12, R11 ;  /* 0x0000000c0d0e7389 */ /* 0x00006400000c000b */
[----:B01----:R-:W-:Y:S01]  /*e100*/  ENDCOLLECTIVE ;  /* 0x000000000000791b */ /* 0x003fe20003800000 */
.L_x_172:
[----:B------:R-:W-:-:S05]  /*e110*/  LOP3.LUT R5, R5, 0x38, RZ, 0xc0, !PT ;  /* 0x0000003805057812 */ /* 0x000fca00078ec0ff */
[----:B------:R-:W-:-:S05]  /*e120*/  IMAD.SHL.U32 R5, R5, 0x2, RZ ;  /* 0x0000000205057824 */ /* 0x000fca00078e00ff */
[----:B------:R-:W-:Y:S02]  /*e130*/  IADD3 R2, P0, R2, R5, RZ ;  /* 0x0000000502027210 */ /* 0x000fe40007f1e0ff */
[----:B------:R-:W-:Y:S02]  /*e140*/  MOV R13, R16 ;  /* 0x00000010000d7202 */ /* 0x000fe40000000f00 */
[----:B------:R-:W-:Y:S02]  /*e150*/  IADD3.X R3, RZ, R0, RZ, P0, !PT ;  /* 0x00000000ff037210 */ /* 0x000fe400007fe4ff */
[----:B------:R-:W-:-:S05]  /*e160*/  LEA R0, R8, UR38, 0x1 ;  /* 0x0000002608007c11 */ /* 0x000fca000f8e08ff */
[----:B------:R-:W-:Y:S01]  /*e170*/  @!PT LDS RZ, [RZ] ;  /* 0x00000000fffff984 */ /* 0x000fe20000000800 */
[----:B------:R-:W-:Y:S01]  /*e180*/  @!PT LDS RZ, [RZ] ;  /* 0x00000000fffff984 */ /* 0x000fe20000000800 */
[----:B------:R-:W-:Y:S01]  /*e190*/  @!PT LDS RZ, [RZ] ;  /* 0x00000000fffff984 */ /* 0x000fe20000000800 */
[----:B------:R0:W-:Y:S01]  /*e1a0*/  LDGSTS.E.BYPASS.LTC128B.128 [R0+0x400], desc[UR50][R2.64], !P1 ;  /* 0x0040000002007fae */ /* 0x0001e2000c901d72 */
[----:B------:R-:W-:Y:S01]  /*e1b0*/  IMAD.MOV.U32 R7, RZ, RZ, R14 ;  /* 0x000000ffff077224 */ /* 0x000fe200078e000e */
[----:B------:R-:W-:-:S13]  /*e1c0*/  ISETP.LT.OR P1, PT, R6, 0x11, P2 ;  /* 0x000000110600780c */ /* 0x000fda0001721670 */
[----:B0-----:R-:W-:Y:S05]  /*e1d0*/  WARPSYNC.COLLECTIVE R15, `(.L_x_173) ;  /* 0x000000000f087348 */ /* 0x001fea0003c00000 */
[----:B------:R1:W2:Y:S02]  /*e1e0*/  SHFL.IDX P6, R14, R13, R12, R11 ;  /* 0x0000000c0d0e7389 */ /* 0x0002a400000c000b */
[----:B012---:R-:W-:Y:S01]  /*e1f0*/  ENDCOLLECTIVE ;  /* 0x000000000000791b */ /* 0x007fe20003800000 */
.L_x_173:
[----:B------:R-:W-:Y:S02]  /*e200*/  IMAD.MOV.U32 R13, RZ, RZ, R17 ;  /* 0x000000ffff0d7224 */ /* 0x000fe400078e0011 */
[----:B------:R-:W-:Y:S01]  /*e210*/  IMAD.MOV.U32 R12, RZ, RZ, 0x2 ;  /* 0x00000002ff0c7424 */ /* 0x000fe200078e00ff */
[----:B------:R-:W-:-:S13]  /*e220*/  IADD3 R2, P0, R14, R5, RZ ;  /* 0x000000050e027210 */ /* 0x000fda0007f1e0ff */
[----:B------:R-:W-:Y:S05]  /*e230*/  WARPSYNC.COLLECTIVE R15, `(.L_x_174) ;  /* 0x000000000f087348 */ /* 0x000fea0003c00000 */
[----:B------:R0:W1:Y:S02]  /*e240*/  SHFL.IDX P6, R14, R13, R12, R11 ;  /* 0x0000000c0d0e7389 */ /* 0x00006400000c000b */
[----:B01----:R-:W-:Y:S01]  /*e250*/  ENDCOLLECTIVE ;  /* 0x000000000000791b */ /* 0x003fe20003800000 */
.L_x_174:
[----:B------:R-:W-:-:S05]  /*e260*/  IMAD.X R3, RZ, RZ, R7, P0 ;  /* 0x000000ffff037224 */ /* 0x000fca00000e0607 */
[----:B------:R-:W-:Y:S01]  /*e270*/  @!PT LDS RZ, [RZ] ;  /* 0x00000000fffff984 */ /* 0x000fe20000000800 */
[----:B------:R-:W-:Y:S01]  /*e280*/  @!PT LDS RZ, [RZ] ;  /* 0x00000000fffff984 */ /* 0x000fe20000000800 */
[----:B------:R-:W-:Y:S01]  /*e290*/  @!PT LDS RZ, [RZ] ;  /* 0x00000000fffff984 */ /* 0x000fe20000000800 */
[----:B------:R0:W-:Y:S01]  /*e2a0*/  LDGSTS.E.BYPASS.LTC128B.128 [R0+0xc00], desc[UR50][R2.64], !P1 ;  /* 0x00c0000002007fae */ /* 0x0001e2000c901d72 */
[----:B------:R-:W-:Y:S01]  /*e2b0*/  ISETP.LT.OR P1, PT, R6, 0x21, P2 ;  /* 0x000000210600780c */ /* 0x000fe20001721670 */
[----:B------:R-:W-:Y:S01]  /*e2c0*/  IMAD.MOV.U32 R13, RZ, RZ, R16 ;  /* 0x000000ffff0d7224 */ /* 0x000fe200078e0010 */
[----:B------:R-:W-:-:S11]  /*e2d0*/  MOV R8, R14 ;  /* 0x0000000e00087202 */ /* 0x000fd60000000f00 */
[----:B0-----:R-:W-:Y:S05]  /*e2e0*/  WARPSYNC.COLLECTIVE R15, `(.L_x_175) ;  /* 0x000000000f087348 */ /* 0x001fea0003c00000 */
[----:B------:R1:W2:Y:S02]  /*e2f0*/  SHFL.IDX P6, R14, R13, R12, R11 ;  /* 0x0000000c0d0e7389 */ /* 0x0002a400000c000b */
[----:B012---:R-:W-:Y:S01]  /*e300*/  ENDCOLLECTIVE ;  /* 0x000000000000791b */ /* 0x007fe20003800000 */
.L_x_175:
[----:B------:R-:W-:Y:S01]  /*e310*/  MOV R13, R17 ;  /* 0x00000011000d7202 */ /* 0x000fe20000000f00 */
[----:B------:R-:W-:Y:S02]  /*e320*/  IMAD.MOV.U32 R12, RZ, RZ, 0x3 ;  /* 0x00000003ff0c7424 */ /* 0x000fe400078e00ff */
[----:B------:R-:W-:-:S07]  /*e330*/  IMAD.MOV.U32 R10, RZ, RZ, R14 ;  /* 0x000000ffff0a7224 */ /* 0x000fce00078e000e */
[----:B------:R-:W-:Y:S05]  /*e340*/  WARPSYNC.COLLECTIVE R15, `(.L_x_176) ;  /* 0x000000000f087348 */ /* 0x000fea0003c00000 */
[----:B------:R0:W1:Y:S02]  /*e350*/  SHFL.IDX P6, R14, R13, R12, R11 ;  /* 0x0000000c0d0e7389 */ /* 0x00006400000c000b */
[----:B01----:R-:W-:Y:S01]  /*e360*/  ENDCOLLECTIVE ;  /* 0x000000000000791b */ /* 0x003fe20003800000 */
.L_x_176:
        /* <DEDUP_REMOVED lines=8> */
[----:B------:R-:W-:-:S12]  /*e3f0*/  IMAD.MOV.U32 R7, RZ, RZ, R14 ;  /* 0x000000ffff077224 */ /* 0x000fd800078e000e */
[----:B0-----:R-:W-:Y:S05]  /*e400*/  WARPSYNC.COLLECTIVE R15, `(.L_x_177) ;  /* 0x000000000f087348 */ /* 0x001fea0003c00000 */
[----:B------:R1:W2:Y:S02]  /*e410*/  SHFL.IDX P6, R14, R13, R12, R11 ;  /* 0x0000000c0d0e7389 */ /* 0x0002a400000c000b */
[----:B012---:R-:W-:Y:S01]  /*e420*/  ENDCOLLECTIVE ;  /* 0x000000000000791b */ /* 0x007fe20003800000 */
.L_x_177:
[----:B------:R-:W-:Y:S02]  /*e430*/  IMAD.MOV.U32 R13, RZ, RZ, R17 ;  /* 0x000000ffff0d7224 */ /* 0x000fe400078e0011 */
[----:B------:R-:W-:Y:S01]  /*e440*/  IMAD.MOV.U32 R12, RZ, RZ, 0x4 ;  /* 0x00000004ff0c7424 */ /* 0x000fe200078e00ff */
[----:B------:R-:W-:-:S13]  /*e450*/  IADD3 R2, P0, R14, R5, RZ ;  /* 0x000000050e027210 */ /* 0x000fda0007f1e0ff */
[----:B------:R-:W-:Y:S05]  /*e460*/  WARPSYNC.COLLECTIVE R15, `(.L_x_178) ;  /* 0x000000000f087348 */ /* 0x000fea0003c00000 */
[----:B------:R0:W1:Y:S02]  /*e470*/  SHFL.IDX P6, R14, R13, R12, R11 ;  /* 0x0000000c0d0e7389 */ /* 0x00006400000c000b */
[----:B01----:R-:W-:Y:S01]  /*e480*/  ENDCOLLECTIVE ;  /* 0x000000000000791b */ /* 0x003fe20003800000 */
.L_x_178:
[----:B------:R-:W-:-:S05]  /*e490*/  IADD3.X R3, RZ, R7, RZ, P0, !PT ;  /* 0x00000007ff037210 */ /* 0x000fca00007fe4ff */
[----:B------:R-:W-:Y:S01]  /*e4a0*/  @!PT LDS RZ, [RZ] ;  /* 0x00000000fffff984 */ /* 0x000fe20000000800 */
[----:B------:R-:W-:Y:S01]  /*e4b0*/  @!PT LDS RZ, [RZ] ;  /* 0x00000000fffff984 */ /* 0x000fe20000000800 */
[----:B------:R-:W-:Y:S01]  /*e4c0*/  @!PT LDS RZ, [RZ] ;  /* 0x00000000fffff984 */ /* 0x000fe20000000800 */
[----:B------:R0:W-:Y:S01]  /*e4d0*/  LDGSTS.E.BYPASS.LTC128B.128 [R0+0x1c00], desc[UR50][R2.64], !P1 ;  /* 0x01c0000002007fae */ /* 0x0001e2000c901d72 */
[----:B------:R-:W-:Y:S02]  /*e4e0*/  ISETP.LT.OR P1, PT, R6, 0x41, P2 ;  /* 0x000000410600780c */ /* 0x000fe40001721670 */
[----:B------:R-:W-:Y:S01]  /*e4f0*/  MOV R13, R16 ;  /* 0x00000010000d7202 */ /* 0x000fe20000000f00 */
[----:B------:R-:W-:-:S10]  /*e500*/  IMAD.MOV.U32 R8, RZ, RZ, R14 ;  /* 0x000000ffff087224 */ /* 0x000fd400078e000e */
[----:B0-----:R-:W-:Y:S05]  /*e510*/  WARPSYNC.COLLECTIVE R15, `(.L_x_179) ;  /* 0x000000000f087348 */ /* 0x001fea0003c00000 */
[----:B------:R1:W2:Y:S02]  /*e520*/  SHFL.IDX P6, R14, R13, R12, R11 ;  /* 0x0000000c0d0e7389 */ /* 0x0002a400000c000b */
[----:B012---:R-:W-:Y:S01]  /*e530*/  ENDCOLLECTIVE ;  /* 0x000000000000791b */ /* 0x007fe20003800000 */
.L_x_179:
[----:B------:R-:W-:Y:S01]  /*e540*/  IMAD.MOV.U32 R13, RZ, RZ, R17 ;  /* 0x000000ffff0d7224 */ /* 0x000fe200078e0011 */
[----:B------:R-:W-:Y:S01]  /*e550*/  MOV R12, 0x5 ;  /* 0x00000005000c7802 */ /* 0x000fe20000000f00 */
[----:B------:R-:W-:-:S07]  /*e560*/  IMAD.MOV.U32 R10, RZ, RZ, R14 ;  /* 0x000000ffff0a7224 */ /* 0x000fce00078e000e */
[----:B------:R-:W-:Y:S05]  /*e570*/  WARPSYNC.COLLECTIVE R15, `(.L_x_180) ;  /* 0x000000000f087348 */ /* 0x000fea0003c00000 */
[----:B------:R0:W1:Y:S02]  /*e580*/  SHFL.IDX P6, R14, R13, R12, R11 ;  /* 0x0000000c0d0e7389 */ /* 0x00006400000c000b */
[----:B01----:R-:W-:Y:S01]  /*e590*/  ENDCOLLECTIVE ;  /* 0x000000000000791b */ /* 0x003fe20003800000 */
.L_x_180:
        /* <DEDUP_REMOVED lines=12> */
.L_x_181:
[----:B------:R-:W-:Y:S01]  /*e660*/  MOV R13, R17 ;  /* 0x00000011000d7202 */ /* 0x000fe20000000f00 */
[----:B------:R-:W-:Y:S01]  /*e670*/  IMAD.MOV.U32 R12, RZ, RZ, 0x6 ;  /* 0x00000006ff0c7424 */ /* 0x000fe200078e00ff */
[----:B------:R-:W-:-:S13]  /*e680*/  IADD3 R2, P0, R14, R5, RZ ;  /* 0x000000050e027210 */ /* 0x000fda0007f1e0ff */
[----:B------:R-:W-:Y:S05]  /*e690*/  WARPSYNC.COLLECTIVE R15, `(.L_x_182) ;  /* 0x000000000f087348 */ /* 0x000fea0003c00000 */
[----:B------:R0:W1:Y:S02]  /*e6a0*/  SHFL.IDX P6, R14, R13, R12, R11 ;  /* 0x0000000c0d0e7389 */ /* 0x00006400000c000b */
[----:B01----:R-:W-:Y:S01]  /*e6b0*/  ENDCOLLECTIVE ;  /* 0x000000000000791b */ /* 0x003fe20003800000 */
.L_x_182:
[----:B------:R-:W-:-:S05]  /*e6c0*/  IMAD.X R3, RZ, RZ, R7, P0 ;  /* 0x000000ffff037224 */ /* 0x000fca00000e0607 */
[----:B------:R-:W-:Y:S01]  /*e6d0*/  @!PT LDS RZ, [RZ] ;  /* 0x00000000fffff984 */ /* 0x000fe20000000800 */
[----:B------:R-:W-:Y:S01]  /*e6e0*/  @!PT LDS RZ, [RZ] ;  /* 0x00000000fffff984 */ /* 0x000fe20000000800 */
[----:B------:R-:W-:Y:S01]  /*e6f0*/  @!PT LDS RZ, [RZ] ;  /* 0x00000000fffff984 */ /* 0x000fe20000000800 */
[----:B------:R0:W-:Y:S01]  /*e700*/  LDGSTS.E.BYPASS.LTC128B.128 [R0+0x2c00], desc[UR50][R2.64], !P1 ;  /* 0x02c0000002007fae */ /* 0x0001e2000c901d72 */
[----:B------:R-:W-:Y:S01]  /*e710*/  ISETP.LT.OR P1, PT, R6, 0x61, P2 ;  /* 0x000000610600780c */ /* 0x000fe20001721670 */
[----:B------:R-:W-:Y:S02]  /*e720*/  IMAD.MOV.U32 R13, RZ, RZ, R16 ;  /* 0x000000ffff0d7224 */ /* 0x000fe400078e0010 */
[----:B------:R-:W-:-:S10]  /*e730*/  IMAD.MOV.U32 R8, RZ, RZ, R14 ;  /* 0x000000ffff087224 */ /* 0x000fd400078e000e */
[----:B0-----:R-:W-:Y:S05]  /*e740*/  WARPSYNC.COLLECTIVE R15, `(.L_x_183) ;  /* 0x000000000f087348 */ /* 0x001fea0003c00000 */
[----:B------:R1:W2:Y:S02]  /*e750*/  SHFL.IDX P6, R14, R13, R12, R11 ;  /* 0x0000000c0d0e7389 */ /* 0x0002a400000c000b */
[----:B012---:R-:W-:Y:S01]  /*e760*/  ENDCOLLECTIVE ;  /* 0x000000000000791b */ /* 0x007fe20003800000 */
.L_x_183:
[----:B------:R-:W-:Y:S02]  /*e770*/  IMAD.MOV.U32 R13, RZ, RZ, R17 ;  /* 0x000000ffff0d7224 */ /* 0x000fe400078e0011 */
[----:B------:R-:W-:Y:S01]  /*e780*/  IMAD.MOV.U32 R12, RZ, RZ, 0x7 ;  /* 0x00000007ff0c7424 */ /* 0x000fe200078e00ff */
[----:B------:R-:W-:-:S07]  /*e790*/  MOV R10, R14 ;  /* 0x0000000e000a7202 */ /* 0x000fce0000000f00 */
[----:B------:R-:W-:Y:S05]  /*e7a0*/  WARPSYNC.COLLECTIVE R15, `(.L_x_184) ;  /* 0x000000000f087348 */ /* 0x000fea0003c00000 */
[----:B------:R0:W1:Y:S02]  /*e7b0*/  SHFL.IDX P6, R14, R13, R12, R11 ;  /* 0x0000000c0d0e7389 */ /* 0x00006400000c000b */
[----:B01----:R-:W-:Y:S01]  /*e7c0*/  ENDCOLLECTIVE ;  /* 0x000000000000791b */ /* 0x003fe20003800000 */
.L_x_184:
[----:B------:R-:W-:-:S05]  /*e7d0*/  IADD3 R2, P0, R10, R5, RZ ;  /* 0x000000050a027210 */ /* 0x000fca0007f1e0ff */
[----:B------:R-:W-:-:S05]  /*e7e0*/  IMAD.X R3, RZ, RZ, R8, P0 ;  /* 0x000000ffff037224 */ /* 0x000fca00000e0608 */
[----:B------:R-:W-:Y:S01]  /*e7f0*/  @!PT LDS RZ, [RZ] ;  /* 0x00000000fffff984 */ /* 0x000fe20000000800 */
[----:B------:R-:W-:Y:S01]  /*e800*/  @!PT LDS RZ, [RZ] ;  /* 0x00000000fffff984 */ /* 0x000fe20000000800 */
[----:B------:R-:W-:Y:S01]  /*e810*/  @!PT LDS RZ, [RZ] ;  /* 0x00000000fffff984 */ /* 0x000fe20000000800 */
[----:B------:R0:W-:Y:S01]  /*e820*/  LDGSTS.E.BYPASS.LTC128B.128 [R0+0x3400], desc[UR50][R2.64], !P1 ;  /* 0x0340000002007fae */ /* 0x0001e2000c901d72 */
[----:B------:R-:W-:Y:S01]  /*e830*/  IMAD.MOV.U32 R13, RZ, RZ, R16 ;  /* 0x000000ffff0d7224 */ /* 0x000fe200078e0010 */
[----:B------:R-:W-:-:S07]  /*e840*/  MOV R7, R14 ;  /* 0x0000000e00077202 */ /* 0x000fce0000000f00 */
[----:B0-----:R-:W-:Y:S05]  /*e850*/  WARPSYNC.COLLECTIVE R15, `(.L_x_185) ;  /* 0x000000000f087348 */ /* 0x001fea0003c00000 */
[----:B------:R1:W2:Y:S02]  /*e860*/  SHFL.IDX P6, R14, R13, R12, R11 ;  /* 0x0000000c0d0e7389 */ /* 0x0002a400000c000b */
[----:B012---:R-:W-:Y:S01]  /*e870*/  ENDCOLLECTIVE ;  /* 0x000000000000791b */ /* 0x007fe20003800000 */
.L_x_185:
[----:B------:R-:W-:Y:S05]  /*e880*/  BRA `(.L_x_186) ;  /* 0xffffffc000347947 */ /* 0x000fea000383ffff */
.L_x_69:
[----:B0-----:R0:W2:Y:S02]  /*e890*/  SYNCS.PHASECHK.TRANS64.TRYWAIT P0, [R7+URZ+0x16820], R0 ;  /* 0x01682000070075a7 */ /* 0x0010a4000800017f */
[----:B--2---:R-:W-:Y:S05]  /*e8a0*/  @!P0 NANOSLEEP.SYNCS 0x989680 ;  /* 0x009896800000895d */ /* 0x004fea0003900000 */
[----:B------:R-:W2:Y:S02]  /*e8b0*/  @!P0 SYNCS.PHASECHK.TRANS64 P0, [R7+URZ+0x16820], R0 ;  /* 0x01682000070085a7 */ /* 0x000ea4000800007f */
[----:B--2---:R-:W-:Y:S05]  /*e8c0*/  @!P0 BRA `(.L_x_69) ;  /* 0xfffffffc00f08947 */ /* 0x004fea000383ffff */
[----:B------:R-:W-:Y:S05]  /*e8d0*/  BRA `(.L_x_187) ;  /* 0xffffffc000cc7947 */ /* 0x000fea000383ffff */
.L_x_70:
[----:B------:R-:W1:Y:S01]  /*e8e0*/  S2R R2, SR_TID.X ;  /* 0x0000000000027919 */ /* 0x000e620000002100 */
[----:B------:R-:W-:Y:S01]  /*e8f0*/  BSSY B0, `(.L_x_188) ;  /* 0x000000a000007945 */ /* 0x000fe20003800000 */
[----:B------:R-:W-:Y:S01]  /*e900*/  IMAD.MOV.U32 R12, RZ, RZ, RZ ;  /* 0x000000ffff0c7224 */ /* 0x000fe200078e00ff */
[----:B------:R-:W-:Y:S01]  /*e910*/  MOV R11, 0x1f ;  /* 0x0000001f000b7802 */ /* 0x000fe20000000f00 */
[----:B------:R-:W-:Y:S01]  /*e920*/  IMAD.MOV.U32 R15, RZ, RZ, -0x1 ;  /* 0xffffffffff0f7424 */ /* 0x000fe200078e00ff */
[----:B-1----:R-:W-:-:S04]  /*e930*/  SHF.R.U32.HI R2, RZ, 0x5, R2 ;  /* 0x00000005ff027819 */ /* 0x002fc80000011602 */
[----:B------:R-:W-:-:S05]  /*e940*/  LOP3.LUT R2, R2, 0x3, RZ, 0xc0, !PT ;  /* 0x0000000302027812 */ /* 0x000fca00078ec0ff */
[----:B------:R-:W-:-:S07]  /*e950*/  IMAD.MOV.U32 R13, RZ, RZ, R2 ;  /* 0x000000ffff0d7224 */ /* 0x000fce00078e0002 */
[----:B0-----:R-:W-:Y:S05]  /*e960*/  WARPSYNC.COLLECTIVE R15, `(.L_x_189) ;  /* 0x000000000f087348 */ /* 0x001fea0003c00000 */
[----:B------:R1:W2:Y:S02]  /*e970*/  SHFL.IDX P6, R14, R13, R12, R11 ;  /* 0x0000000c0d0e7389 */ /* 0x0002a400000c000b */
[----:B012---:R-:W-:Y:S01]  /*e980*/  ENDCOLLECTIVE ;  /* 0x000000000000791b */ /* 0x007fe20003800000 */
.L_x_189:
[----:B------:R-:W-:Y:S05]  /*e990*/  BSYNC B0 ;  /* 0x0000000000007941 */ /* 0x000fea0003800000 */
.L_x_188:
[----:B------:R-:W-:Y:S05]  /*e9a0*/  BRA `(.L_x_190) ;  /* 0xffffffc000b47947 */ /* 0x000fea000383ffff */
.L_x_73:
[----:B------:R-:W-:Y:S01]  /*e9b0*/  BSSY B1, `(.L_x_191) ;  /* 0x0000006000017945 */ /* 0x000fe20003800000 */
[----:B------:R-:W-:-:S07]  /*e9c0*/  IMAD.MOV.U32 R15, RZ, RZ, -0x1 ;  /* 0xffffffffff0f7424 */ /* 0x000fce00078e00ff */
[----:B0-----:R-:W-:Y:S05]  /*e9d0*/  WARPSYNC.COLLECTIVE R15, `(.L_x_192) ;  /* 0x000000000f0c7348 */ /* 0x001fea0003c00000 */
[----:B------:R-:W-:Y:S02]  /*e9e0*/  ELECT P6, UR62, PT ;  /* 0x00000000003e782f */ /* 0x000fe400038c0000 */
[----:B------:R-:W-:Y:S01]  /*e9f0*/  MOV R14, UR62 ;  /* 0x0000003e000e7c02 */ /* 0x000fe20008000f00 */
[----:B0-----:R-:W-:Y:S10]  /*ea00*/  ENDCOLLECTIVE ;  /* 0x000000000000791b */ /* 0x001ff40003800000 */
.L_x_192:
[----:B------:R-:W-:Y:S05]  /*ea10*/  BSYNC B1 ;  /* 0x0000000000017941 */ /* 0x000fea0003800000 */
.L_x_191:
[----:B------:R-:W-:Y:S05]  /*ea20*/  BRA `(.L_x_193) ;  /* 0xffffffc000ac7947 */ /* 0x000fea000383ffff */
.L_x_75:
[----:B0-----:R0:W1:Y:S02]  /*ea30*/  SYNCS.PHASECHK.TRANS64.TRYWAIT P1, [R5+URZ+0x16840], R0 ;  /* 0x01684000050075a7 */ /* 0x001064000802017f */
[----:B-1----:R-:W-:Y:S05]  /*ea40*/  @!P1 NANOSLEEP.SYNCS 0x989680 ;  /* 0x009896800000995d */ /* 0x002fea0003900000 */
[----:B------:R-:W1:Y:S02]  /*ea50*/  @!P1 SYNCS.PHASECHK.TRANS64 P1, [R5+URZ+0x16840], R0 ;  /* 0x01684000050095a7 */ /* 0x000e64000802007f */
[----:B-1----:R-:W-:Y:S05]  /*ea60*/  @!P1 BRA `(.L_x_75) ;  /* 0xfffffffc00f09947 */ /* 0x002fea000383ffff */
[----:B------:R-:W-:Y:S05]  /*ea70*/  BRA `(.L_x_194) ;  /* 0xffffffc000cc7947 */ /* 0x000fea000383ffff */
.L_x_77:
[----:B-1----:R1:W2:Y:S02]  /*ea80*/  SYNCS.PHASECHK.TRANS64.TRYWAIT P1, [R3+URZ+0x16840], R2 ;  /* 0x01684002030075a7 */ /* 0x0022a4000802017f */
[----:B--2---:R-:W-:Y:S05]  /*ea90*/  @!P1 NANOSLEEP.SYNCS 0x989680 ;  /* 0x009896800000995d */ /* 0x004fea0003900000 */
[----:B------:R-:W2:Y:S02]  /*eaa0*/  @!P1 SYNCS.PHASECHK.TRANS64 P1, [R3+URZ+0x16840], R2 ;  /* 0x01684002030095a7 */ /* 0x000ea4000802007f */
[----:B--2---:R-:W-:Y:S05]  /*eab0*/  @!P1 BRA `(.L_x_77) ;  /* 0xfffffffc00f09947 */ /* 0x004fea000383ffff */
[----:B------:R-:W-:Y:S05]  /*eac0*/  BRA `(.L_x_195) ;  /* 0xffffffc000d87947 */ /* 0x000fea000383ffff */
.L_x_79:
[----:B--2---:R2:W3:Y:S02]  /*ead0*/  SYNCS.PHASECHK.TRANS64.TRYWAIT P1, [R5+URZ+0x16860], R0 ;  /* 0x01686000050075a7 */ /* 0x0044e4000802017f */
[----:B---3--:R-:W-:Y:S05]  /*eae0*/  @!P1 NANOSLEEP.SYNCS 0x989680 ;  /* 0x009896800000995d */ /* 0x008fea0003900000 */
[----:B------:R-:W3:Y:S02]  /*eaf0*/  @!P1 SYNCS.PHASECHK.TRANS64 P1, [R5+URZ+0x16860], R0 ;  /* 0x01686000050095a7 */ /* 0x000ee4000802007f */
[----:B---3--:R-:W-:Y:S05]  /*eb00*/  @!P1 BRA `(.L_x_79) ;  /* 0xfffffffc00f09947 */ /* 0x008fea000383ffff */
[----:B------:R-:W-:Y:S05]  /*eb10*/  BRA `(.L_x_196) ;  /* 0xffffffc000d47947 */ /* 0x000fea000383ffff */
.L_x_197:
[----:B------:R-:W-:-:S00]  /*eb20*/  BRA `(.L_x_197) ;  /* 0xfffffffc00fc7947 */ /* 0x000fc0000383ffff */
[----:B------:R-:W-:-:S00]  /*eb30*/  NOP ;  /* 0x0000000000007918 */ /* 0x000fc00000000000 */
        /* <DEDUP_REMOVED lines=12> */
.L_x_3105:


//--------------------- .text._ZN7cutlass13device_kernelIN5flash11enable_sm90INS1_16FlashAttnFwdSm90INS1_25CollectiveMainloopFwdSm90ILi2EN4cute5tupleIJNS5_1CILi1EEES8_S8_EEENS6_IJNS7_ILi192EEENS7_ILi128EEENS7_ILi64EEEEEELi64ENS_10bfloat16_tEfNS_4arch4Sm90ELb0ELb0ELb1ELb1ELb1ELb0ELb0ELb1ELb1ELb1ELb0ELb0EEENS1_21CollectiveEpilogueFwdINS6_IJSA_SC_SB_EEES9_SE_SG_Li384ELb1ELb1ELb0ELb0EEENS1_36VarlenDynamicPersistentTileSchedulerILi192ELi128ELi384ELi128ELb0ELb1ELb1ELb0ELb1ELb1EEEEEEEEEvNT_6ParamsE --------------------------
	.section	.text._ZN7cutlass13device_kernelIN5flash11enable_sm90INS1_16FlashAttnFwdSm90INS1_25CollectiveMainloopFwdSm90ILi2EN4cute5tupleIJNS5_1CILi1EEES8_S8_EEENS6_IJNS7_ILi192EEENS7_ILi128EEENS7_ILi64EEEEEELi64ENS_10bfloat16_tEfNS_4arch4Sm90ELb0ELb0ELb1ELb1ELb1ELb0ELb0ELb1ELb1ELb1ELb0ELb0EEENS1_21CollectiveEpilogueFwdINS6_IJSA_SC_SB_EEES9_SE_SG_Li384ELb1ELb1ELb0ELb0EEENS1_36VarlenDynamicPersistentTileSchedulerILi192ELi128ELi384ELi128ELb0ELb1ELb1ELb0ELb1ELb1EEEEEEEEEvNT_6ParamsE,"ax",@progbits
	.align	128
.text._ZN7cutlass13device_kernelIN5flash11enable_sm90INS1_16FlashAttnFwdSm90INS1_25CollectiveMainloopFwdSm90ILi2EN4cute5tupleIJNS5_1CILi1EEES8_S8_EEENS6_IJNS7_ILi192EEENS7_ILi128EEENS7_ILi64EEEEEELi64ENS_10bfloat16_tEfNS_4arch4Sm90ELb0ELb0ELb1ELb1ELb1ELb0ELb0ELb1ELb1ELb1ELb0ELb0EEENS1_21CollectiveEpilogueFwdINS6_IJSA_SC_SB_EEES9_SE_SG_Li384ELb1ELb1ELb0ELb0EEENS1_36VarlenDynamicPersistentTileSchedulerILi192ELi128ELi384ELi128ELb0ELb1ELb1ELb0ELb1ELb1EEEEEEEEEvNT_6ParamsE:
        .type           _ZN7cutlass13device_kernelIN5flash11enable_sm90INS1_16FlashAttnFwdSm90INS1_25CollectiveMainloopFwdSm90ILi2EN4cute5tupleIJNS5_1CILi1EEES8_S8_EEENS6_IJNS7_ILi192EEENS7_ILi128EEENS7_ILi64EEEEEELi64ENS_10bfloat16_tEfNS_4arch4Sm90ELb0ELb0ELb1ELb1ELb1ELb0ELb0ELb1ELb1ELb1ELb0ELb0EEENS1_21CollectiveEpilogueFwdINS6_IJSA_SC_SB_EEES9_SE_SG_Li384ELb1ELb1ELb0ELb0EEENS1_36VarlenDynamicPersistentTileSchedulerILi192ELi128ELi384ELi128ELb0ELb1ELb1ELb0ELb1ELb1EEEEEEEEEvNT_6ParamsE,@function
        .size           _ZN7cutlass13device_kernelIN5flash11enable_sm90INS1_16FlashAttnFwdSm90INS1_25CollectiveMainloopFwdSm90ILi2EN4cute5tupleIJNS5_1CILi1EEES8_S8_EEENS6_IJNS7_ILi192EEENS7_ILi128EEENS7_ILi64EEEEEELi64ENS_10bfloat16_tEfNS_4arch4Sm90ELb0ELb0ELb1ELb1ELb1ELb0ELb0ELb1ELb1ELb1ELb0ELb0EEENS1_21CollectiveEpilogueFwdINS6_IJSA_SC_SB_EEES9_SE_SG_Li384ELb1ELb1ELb0ELb0EEENS1_36VarlenDynamicPersistentTileSchedulerILi192ELi128ELi384ELi128ELb0ELb1ELb1ELb0ELb1ELb1EEEEEEEEEvNT_6ParamsE,(.L_x_3106 - _ZN7cutlass13device_kernelIN5flash11enable_sm90INS1_16FlashAttnFwdSm90INS1_25CollectiveMainloopFwdSm90ILi2EN4cute5tupleIJNS5_1CILi1EEES8_S8_EEENS6_IJNS7_ILi192EEENS7_ILi128EEENS7_ILi64EEEEEELi64ENS_10bfloat16_tEfNS_4arch4Sm90ELb0ELb0ELb1ELb1ELb1ELb0ELb0ELb1ELb1ELb1ELb0ELb0EEENS1_21CollectiveEpilogueFwdINS6_IJSA_SC_SB_EEES9_SE_SG_Li384ELb1ELb1ELb0ELb0EEENS1_36VarlenDynamicPersistentTileSchedulerILi192ELi128ELi384ELi128ELb0ELb1ELb1ELb0ELb1ELb1EEEEEEEEEvNT_6ParamsE)
        .other          _ZN7cutlass13device_kernelIN5flash11enable_sm90INS1_16FlashAttnFwdSm90INS1_25CollectiveMainloopFwdSm90ILi2EN4cute5tupleIJNS5_1CILi1EEES8_S8_EEENS6_IJNS7_ILi192EEENS7_ILi128EEENS7_ILi64EEEEEELi64ENS_10bfloat16_tEfNS_4arch4Sm90ELb0ELb0ELb1ELb1ELb1ELb0ELb0ELb1ELb1ELb1ELb0ELb0EEENS1_21CollectiveEpilogueFwdINS6_IJSA_SC_SB_EEES9_SE_SG_Li384ELb1ELb1ELb0ELb0EEENS1_36VarlenDynamicPersistentTileSchedulerILi192ELi128ELi384ELi128ELb0ELb1ELb1ELb0ELb1ELb1EEEEEEEEEvNT_6ParamsE,@"STO_CUDA_ENTRY STV_DEFAULT"
_ZN7cutlass13device_kernelIN5flash11enable_sm90INS1_16FlashAttnFwdSm90INS1_25CollectiveMainloopFwdSm90ILi2EN4cute5tupleIJNS5_1CILi1EEES8_S8_EEENS6_IJNS7_ILi192EEENS7_ILi128EEENS7_ILi64EEEEEELi64ENS_10bfloat16_tEfNS_4arch4Sm90ELb0ELb0ELb1ELb1ELb1ELb0ELb0ELb1ELb1ELb1ELb0ELb0EEENS1_21CollectiveEpilogueFwdINS6_IJSA_SC_SB_EEES9_SE_SG_Li384ELb1ELb1ELb0ELb0EEENS1_36VarlenDynamicPersistentTileSchedulerILi192ELi128ELi384ELi128ELb0ELb1ELb1ELb0ELb1ELb1EEEEEEEEEvNT_6ParamsE:
        /* <DEDUP_REMOVED lines=45> */
.L_x_198:
        /* <DEDUP_REMOVED lines=22> */
.L_x_199:
        /* <DEDUP_REMOVED lines=18> */
.L_x_200:
        /* <DEDUP_REMOVED lines=22> */
.L_x_201:
        /* <DEDUP_REMOVED lines=23> */
.L_x_202:
        /* <DEDUP_REMOVED lines=8> */
.L_x_204:
[----:B------:R-:W-:-:S08]  /*08a0*/  NOP ;  /* 0x0000000000007918 */ /* 0x000fd00000000000 */
[----:B------:R-:W0:Y:S02]  /*08b0*/  USETMAXREG.TRY_ALLOC.CTAPOOL UP0, 0xa0 ;  /* 0x000000a0000079c8 */ /* 0x000e240008000600 */
[----:B0-----:R-:W-:-:S13]  /*08c0*/  PLOP3.LUT P0, PT, PT, PT, UP0, 0x80, 0x0 ;  /* 0x000000000000781c */ /* 0x001fda0003f0f008 */
[----:B------:R-:W-:Y:S05]  /*08d0*/  @!P0 BRA `(.L_x_204) ;  /* 0xfffffffc00f08947 */ /* 0x000fea000383ffff */
[----:B------:R-:W0:Y:S01]  /*08e0*/  S2R R2, SR_TID.X ;  /* 0x0000000000027919 */ /* 0x000e220000002100 */
[----:B-1----:R-:W1:Y:S01]  /*08f0*/  S2UR UR5, SR_CgaCtaId ;  /* 0x00000000000579c3 */ /* 0x002e620000008800 */
[----:B------:R-:W-:-:S07]  /*0900*/  UMOV UR4, 0x400 ;  /* 0x0000040000047882 */ /* 0x000fce0000000000 */
[----:B------:R-:W-:Y:S06]  /*0910*/  BAR.ARV 0x8, 0x200 ;  /* 0x0208000000007b1d */ /* 0x000fec0000002000 */
[----:B-1----:R-:W-:Y:S01]  /*0920*/  ULEA UR4, UR5, UR4, 0x18 ;  /* 0x0000000405047291 */ /* 0x002fe2000f8ec03f */
[----:B0-----:R-:W-:-:S04]  /*0930*/  LOP3.LUT R0, R2, 0xffffff80, RZ, 0xc0, !PT ;  /* 0xffffff8002007812 */ /* 0x001fc800078ec0ff */
[----:B------:R-:W-:-:S13]  /*0940*/  ISETP.NE.AND P0, PT, R0, 0x80, PT ;  /* 0x000000800000780c */ /* 0x000fda0003f05270 */
[----:B------:R-:W-:Y:S08]  /*0950*/  @!P0 BAR.ARV 0x9, 0x100 ;  /* 0x0244000000008b1d */ /* 0x000ff00000002000 */
[----:B------:R-:W-:Y:S06]  /*0960*/  BAR.SYNC.DEFER_BLOCKING 0x5, 0x200 ;  /* 0x0148000000007b1d */ /* 0x000fec0000010000 */
[----:B------:R-:W0:Y:S01]  /*0970*/  LDS.128 R32, [UR4+0x168d0] ;  /* 0x0168d004ff207984 */ /* 0x000e220008000c00 */
[----:B------:R-:W-:Y:S01]  /*0980*/  ULDC UR4, c[0x0][0xc3c] ;  /* 0x00030f0000047ab9 */ /* 0x000fe20000000800 */
[----:B------:R-:W-:Y:S06]  /*0990*/  BAR.ARV 0x4, 0x200 ;  /* 0x0108000000007b1d */ /* 0x000fec0000002000 */
[----:B0-----:R-:W-:-:S13]  /*09a0*/  ISETP.GE.AND P0, PT, R35, UR4, PT ;  /* 0x0000000423007c0c */ /* 0x001fda000bf06270 */
[----:B------:R-:W-:Y:S05]  /*09b0*/  @P0 EXIT ;  /* 0x000000000000094d */ /* 0x000fea0003800000 */
[----:B------:R-:W-:Y:S01]  /*09c0*/  VIADD R156, R2, 0xffffff80 ;  /* 0xffffff80029c7836 */ /* 0x000fe20000000000 */
[----:B------:R-:W-:Y:S01]  /*09d0*/  R2UR UR6, R33 ;  /* 0x00000000210672ca */ /* 0x000fe200000e0000 */
[----:B------:R-:W-:Y:S01]  /*09e0*/  ULOP3.LUT UR48, UR37, 0x1, URZ, 0xfc, !UPT ;  /* 0x0000000125307892 */ /* 0x000fe2000f8efc3f */
[----:B------:R-:W-:Y:S01]  /*09f0*/  R2UR UR5, R34 ;  /* 0x00000000220572ca */ /* 0x000fe200000e0000 */
[----:B------:R-:W-:Y:S01]  /*0a00*/  UMOV UR47, URZ ;  /* 0x0000003f002f7c82 */ /* 0x000fe20008000000 */
[----:B------:R-:W-:Y:S01]  /*0a10*/  SHF.R.S32.HI R3, RZ, 0x1f, R156 ;  /* 0x0000001fff037819 */ /* 0x000fe2000001149c */
[----:B------:R-:W-:Y:S01]  /*0a20*/  UMOV UR46, URZ ;  /* 0x0000003f002e7c82 */ /* 0x000fe20008000000 */
[----:B------:R-:W-:Y:S01]  /*0a30*/  MOV R152, 0xfffffffe ;  /* 0xfffffffe00987802 */ /* 0x000fe20000000f00 */
[----:B------:R-:W-:Y:S01]  /*0a40*/  UMOV UR36, URZ ;  /* 0x0000003f00247c82 */ /* 0x000fe20008000000 */
[CC--:B------:R-:W-:Y:S02]  /*0a50*/  LEA.HI R22, R3.reuse, R156.reuse, RZ, 0x7 ;  /* 0x0000009c03167211 */ /* 0x0c0fe400078f38ff */
[----:B------:R-:W-:-:S02]  /*0a60*/  LEA.HI R0, R3, R156, RZ, 0x4 ;  /* 0x0000009c03007211 */ /* 0x000fc400078f20ff */
[----:B------:R-:W-:Y:S02]  /*0a70*/  LOP3.LUT R5, R22, 0xffffff80, RZ, 0xc0, !PT ;  /* 0xffffff8016057812 */ /* 0x000fe400078ec0ff */
[----:B------:R-:W-:Y:S02]  /*0a80*/  LEA.HI R2, R3, R156, RZ, 0x5 ;  /* 0x0000009c03027211 */ /* 0x000fe400078f28ff */
[----:B------:R-:W-:Y:S01]  /*0a90*/  SHF.R.S32.HI R7, RZ, 0x4, R0 ;  /* 0x00000004ff077819 */ /* 0x000fe20000011400 */
[----:B------:R-:W-:Y:S01]  /*0aa0*/  IMAD.IADD R18, R156, 0x1, -R5 ;  /* 0x000000019c127824 */ /* 0x000fe200078e0a05 */
[----:B------:R-:W-:Y:S01]  /*0ab0*/  LOP3.LUT R5, R0, 0x3fffff0, RZ, 0xc0, !PT ;  /* 0x03fffff000057812 */ /* 0x000fe200078ec0ff */
[----:B------:R-:W-:Y:S01]  /*0ac0*/  IMAD.SHL.U32 R2, R2, 0x20, RZ ;  /* 0x0000002002027824 */ /* 0x000fe200078e00ff */
[----:B------:R-:W-:Y:S02]  /*0ad0*/  LEA.HI R0, R0, R7, RZ, 0x1 ;  /* 0x0000000700007211 */ /* 0x000fe400078f08ff */
[----:B------:R-:W-:-:S02]  /*0ae0*/  IADD3 R5, R156, -R5, RZ ;  /* 0x800000059c057210 */ /* 0x000fc40007ffe0ff */
[----:B------:R-:W-:Y:S02]  /*0af0*/  LOP3.LUT R2, R2, 0xfffffc00, RZ, 0xc0, !PT ;  /* 0xfffffc0002027812 */ /* 0x000fe400078ec0ff */
[----:B------:R-:W-:Y:S02]  /*0b00*/  LOP3.LUT R0, R0, 0x1ffffffe, RZ, 0xc0, !PT ;  /* 0x1ffffffe00007812 */ /* 0x000fe400078ec0ff */
[----:B------:R-:W-:Y:S01]  /*0b10*/  SHF.R.S32.HI R9, RZ, 0x1f, R18 ;  /* 0x0000001fff097819 */ /* 0x000fe20000011412 */
[----:B------:R-:W-:Y:S01]  /*0b20*/  IMAD R5, R5, 0x40, R2 ;  /* 0x0000004005057824 */ /* 0x000fe200078e0202 */
[----:B------:R-:W-:Y:S01]  /*0b30*/  LEA.HI R2, R3, R156, RZ, 0x2 ;  /* 0x0000009c03027211 */ /* 0x000fe200078f10ff */
[----:B------:R-:W-:Y:S01]  /*0b40*/  IMAD.IADD R0, R7, 0x1, -R0 ;  /* 0x0000000107007824 */ /* 0x000fe200078e0a00 */
[----:B------:R-:W-:Y:S02]  /*0b50*/  LEA.HI R4, R9, R18, RZ, 0x2 ;  /* 0x0000001209047211 */ /* 0x000fe400078f10ff */
[----:B------:R-:W-:Y:S01]  /*0b60*/  SHF.R.S32.HI R22, RZ, 0x7, R22 ;  /* 0x00000007ff167819 */ /* 0x000fe20000011416 */
[----:B------:R-:W-:Y:S01]  /*0b70*/  IMAD R154, R0, 0x8, R5 ;  /* 0x00000008009a7824 */ /* 0x000fe200078e0205 */
[----:B------:R-:W-:-:S02]  /*0b80*/  SHF.R.S32.HI R6, RZ, 0x2, R4 ;  /* 0x00000002ff067819 */ /* 0x000fc40000011404 */
[----:B------:R-:W-:Y:S01]  /*0b90*/  SHF.R.S32.HI R11, RZ, 0x1f, R4 ;  /* 0x0000001fff0b7819 */ /* 0x000fe20000011404 */
[----:B------:R-:W-:Y:S01]  /*0ba0*/  IMAD.HI R0, R22, 0x55555556, RZ ;  /* 0x5555555616007827 */ /* 0x000fe200078e02ff */
[----:B------:R-:W-:Y:S02]  /*0bb0*/  LOP3.LUT R5, R2, 0xfffffffc, RZ, 0xc0, !PT ;  /* 0xfffffffc02057812 */ /* 0x000fe400078ec0ff */
[----:B------:R-:W-:Y:S02]  /*0bc0*/  LEA.HI R11, R11, R6, RZ, 0x3 ;  /* 0x000000060b0b7211 */ /* 0x000fe400078f18ff */
[----:B------:R-:W-:Y:S01]  /*0bd0*/  LEA.HI R7, R0, R0, RZ, 0x1 ;  /* 0x0000000000077211 */ /* 0x000fe200078f08ff */
[----:B------:R-:W-:Y:S01]  /*0be0*/  IMAD.IADD R2, R156, 0x1, -R5 ;  /* 0x000000019c027824 */ /* 0x000fe200078e0a05 */
[----:B------:R-:W-:Y:S02]  /*0bf0*/  LOP3.LUT R11, R11, 0xfffffff8, RZ, 0xc0, !PT ;  /* 0xfffffff80b0b7812 */ /* 0x000fe400078ec0ff */
[----:B------:R-:W-:Y:S01]  /*0c00*/  LEA.HI R3, R3, R156, RZ, 0x3 ;  /* 0x0000009c03037211 */ /* 0x000fe200078f18ff */
[----:B------:R-:W-:Y:S01]  /*0c10*/  IMAD R7, R7, -0x3, R22 ;  /* 0xfffffffd07077824 */ /* 0x000fe200078e0216 */
[----:B------:R-:W-:Y:S01]  /*0c20*/  LEA.HI R0, R2, R2, RZ, 0x1 ;  /* 0x0000000202007211 */ /* 0x000fe200078f08ff */
[----:B------:R-:W-:Y:S01]  /*0c30*/  IMAD.IADD R6, R6, 0x1, -R11 ;  /* 0x0000000106067824 */ /* 0x000fe200078e0a0b */
[----:B------:R-:W-:-:S02]  /*0c40*/  LEA.HI R9, R9, R18, RZ, 0x5 ;  /* 0x0000001209097211 */ /* 0x000fc400078f28ff */
[----:B------:R-:W-:Y:S02]  /*0c50*/  LOP3.LUT R11, R0, 0x1ffffffe, RZ, 0xc0, !PT ;  /* 0x1ffffffe000b7812 */ /* 0x000fe400078ec0ff */
[----:B------:R-:W-:Y:S02]  /*0c60*/  LOP3.LUT R5, R3, 0xfffffff8, RZ, 0xc0, !PT ;  /* 0xfffffff803057812 */ /* 0x000fe400078ec0ff */
[----:B------:R-:W-:Y:S01]  /*0c70*/  SHF.R.S32.HI R9, RZ, 0x5, R9 ;  /* 0x00000005ff097819 */ /* 0x000fe20000011409 */
[----:B------:R-:W-:Y:S01]  /*0c80*/  IMAD.IADD R0, R2, 0x1, -R11 ;  /* 0x0000000102007824 */ /* 0x000fe200078e0a0b */
[----:B------:R-:W-:Y:S02]  /*0c90*/  IADD3 R2, R156, -R5, RZ ;  /* 0x800000059c027210 */ /* 0x000fe40007ffe0ff */
[----:B------:R-:W-:Y:S01]  /*0ca0*/  LOP3.LUT R13, R4, 0x7ffffffc, RZ, 0xc0, !PT ;  /* 0x7ffffffc040d7812 */ /* 0x000fe200078ec0ff */
[----:B------:R-:W-:Y:S01]  /*0cb0*/  IMAD R6, R9, 0x10, R6 ;  /* 0x0000001009067824 */ /* 0x000fe200078e0206 */
[----:B------:R-:W-:Y:S01]  /*0cc0*/  SHF.R.S32.HI R17, RZ, 0x3, R3 ;  /* 0x00000003ff117819 */ /* 0x000fe20000011403 */
[----:B------:R-:W-:-:S02]  /*0cd0*/  IMAD.SHL.U32 R16, R2, 0x8, RZ ;  /* 0x0000000802107824 */ /* 0x000fc400078e00ff */
[----:B------:R-:W-:Y:S02]  /*0ce0*/  IMAD.IADD R13, R18, 0x1, -R13 ;  /* 0x00000001120d7824 */ /* 0x000fe400078e0a0d */
[----:B------:R-:W-:Y:S01]  /*0cf0*/  IMAD R23, R7, 0x40, R6 ;  /* 0x0000004007177824 */ /* 0x000fe200078e0206 */
[----:B------:R-:W-:Y:S01]  /*0d00*/  SHF.R.S32.HI R155, RZ, 0x1f, R16 ;  /* 0x0000001fff9b7819 */ /* 0x000fe20000011410 */
[----:B------:R-:W-:Y:S02]  /*0d10*/  IMAD R152, R13, R152, 0x80 ;  /* 0x000000800d987424 */ /* 0x000fe400078e0298 */
[----:B------:R-:W-:-:S07]  /*0d20*/  IMAD R153, R0, 0x8, R23 ;  /* 0x0000000800997824 */ /* 0x000fce00078e0217 */
.L_x_238:
[----:B012---:R-:W0:Y:S01]  /*0d30*/  LDC.64 R4, c[0x0][0xc88] ;  /* 0x00032200ff047b82 */ /* 0x007e220000000a00 */
[----:B------:R-:W-:Y:S01]  /*0d40*/  ULDC.64 UR8, c[0x0][0xa28] ;  /* 0x00028a0000087ab9 */ /* 0x000fe20000000a00 */
[----:B------:R-:W-:Y:S01]  /*0d50*/  ULDC.64 UR10, c[0x0][0xa20] ;  /* 0x00028800000a7ab9 */ /* 0x000fe20000000a00 */
[----:B------:R-:W-:Y:S01]  /*0d60*/  ULDC UR4, c[0x0][0x424] ;  /* 0x0001090000047ab9 */ /* 0x000fe20000000800 */
[----:B0-----:R-:W-:-:S06]  /*0d70*/  IMAD.WIDE R4, R35, 0x4, R4 ;  /* 0x0000000423047825 */ /* 0x001fcc00078e0204 */
[----:B------:R-:W2:Y:S01]  /*0d80*/  LDG.E R4, desc[UR50][R4.64] ;  /* 0x0000003204047981 */ /* 0x000ea2000c1e1900 */
[----:B------:R-:W-:Y:S02]  /*0d90*/  UISETP.NE.U32.AND UP0, UPT, UR8, URZ, UPT ;  /* 0x0000003f0800728c */ /* 0x000fe4000bf05070 */
[----:B------:R-:W-:Y:S02]  /*0da0*/  UISETP.NE.U32.AND UP1, UPT, UR10, URZ, UPT ;  /* 0x0000003f0a00728c */ /* 0x000fe4000bf25070 */
[----:B------:R-:W-:Y:S02]  /*0db0*/  UISETP.NE.AND.EX UP0, UPT, UR9, URZ, UPT, UP0 ;  /* 0x0000003f0900728c */ /* 0x000fe4000bf05300 */
[----:B------:R-:W-:-:S04]  /*0dc0*/  UISETP.NE.AND.EX UP1, UPT, UR11, URZ, UPT, UP1 ;  /* 0x0000003f0b00728c */ /* 0x000fc8000bf25310 */
[----:B------:R-:W-:Y:S02]  /*0dd0*/  PLOP3.LUT P0, PT, PT, PT, UP0, 0x80, 0x0 ;  /* 0x000000000000781c */ /* 0x000fe40003f0f008 */
[----:B------:R-:W-:Y:S02]  /*0de0*/  PLOP3.LUT P1, PT, PT, PT, UP1, 0x80, 0x0 ;  /* 0x000000000000781c */ /* 0x000fe40003f2f018 */
[----:B--2---:R-:W-:-:S13]  /*0df0*/  R2UR UR38, R4 ;  /* 0x00000000042672ca */ /* 0x004fda00000e0000 */
[----:B------:R-:W-:Y:S02]  /*0e00*/  USHF.R.S32.HI UR39, URZ, 0x1f, UR38 ;  /* 0x0000001f3f277899 */ /* 0x000fe40008011426 */
[----:B------:R-:W-:Y:S02]  /*0e10*/  @UP0 ULEA UR8, UP2, UR38, UR8, 0x2 ;  /* 0x0000000826080291 */ /* 0x000fe4000f84103f */
[----:B------:R-:W-:Y:S02]  /*0e20*/  @UP1 ULEA UR10, UP3, UR38, UR10, 0x2 ;  /* 0x0000000a260a1291 */ /* 0x000fe4000f86103f */
[----:B------:R-:W-:Y:S02]  /*0e30*/  @UP0 ULEA.HI.X UR9, UR38, UR9, UR39, 0x2, UP2 ;  /* 0x0000000926090291 */ /* 0x000fe400090f1427 */
[----:B------:R-:W-:Y:S01]  /*0e40*/  @UP1 ULEA.HI.X UR11, UR38, UR11, UR39, 0x2, UP3 ;  /* 0x0000000b260b1291 */ /* 0x000fe200098f1427 */
[----:B------:R-:W-:Y:S02]  /*0e50*/  IMAD.U32 R4, RZ, RZ, UR8 ;  /* 0x00000008ff047e24 */ /* 0x000fe4000f8e00ff */
[----:B------:R-:W-:Y:S01]  /*0e60*/  IMAD.U32 R6, RZ, RZ, UR10 ;  /* 0x0000000aff067e24 */ /* 0x000fe2000f8e00ff */
[----:B------:R-:W-:Y:S01]  /*0e70*/  MOV R5, UR9 ;  /* 0x0000000900057c02 */ /* 0x000fe20008000f00 */
[----:B------:R-:W-:Y:S01]  /*0e80*/  ULDC.64 UR8, c[0x0][0x418] ;  /* 0x0001060000087ab9 */ /* 0x000fe20000000a00 */
[----:B------:R-:W-:-:S03]  /*0e90*/  IMAD.U32 R7, RZ, RZ, UR11 ;  /* 0x0000000bff077e24 */ /* 0x000fc6000f8e00ff */
[----:B------:R-:W2:Y:S04]  /*0ea0*/  @P0 LDG.E R4, desc[UR50][R4.64] ;  /* 0x0000003204040981 */ /* 0x000ea8000c1e1900 */
[----:B------:R-:W3:Y:S01]  /*0eb0*/  @P1 LDG.E R6, desc[UR50][R6.64] ;  /* 0x0000003206061981 */ /* 0x000ee2000c1e1900 */
[----:B------:R-:W-:Y:S01]  /*0ec0*/  UISETP.NE.U32.AND UP0, UPT, UR8, URZ, UPT ;  /* 0x0000003f0800728c */ /* 0x000fe2000bf05070 */
[----:B------:R-:W-:Y:S01]  /*0ed0*/  IMAD.MOV.U32 R0, RZ, RZ, RZ ;  /* 0x000000ffff007224 */ /* 0x000fe200078e00ff */
[----:B------:R-:W-:Y:S01]  /*0ee0*/  UMOV UR40, UR6 ;  /* 0x0000000600287c82 */ /* 0x000fe20008000000 */
[----:B------:R-:W-:Y:S01]  /*0ef0*/  ULDC UR6, c[0x0][0x2f0] ;  /* 0x0000bc0000067ab9 */ /* 0x000fe20000000800 */
[----:B------:R-:W-:Y:S01]  /*0f00*/  UISETP.NE.AND.EX UP0, UPT, UR9, URZ, UPT, UP0 ;  /* 0x0000003f0900728c */ /* 0x000fe2000bf05300 */
[----:B------:R-:W-:Y:S01]  /*0f10*/  IMAD.MOV.U32 R3, RZ, RZ, RZ ;  /* 0x000000ffff037224 */ /* 0x000fe200078e00ff */
[----:B------:R-:W-:Y:S01]  /*0f20*/  UMOV UR42, URZ ;  /* 0x0000003f002a7c82 */ /* 0x000fe20008000000 */
[----:B------:R-:W-:Y:S01]  /*0f30*/  UMOV UR41, UR5 ;  /* 0x0000000500297c82 */ /* 0x000fe20008000000 */
[----:B------:R-:W-:Y:S01]  /*0f40*/  USEL UR4, UR4, 0x1, UP0 ;  /* 0x0000000104047887 */ /* 0x000fe20008000000 */
[----:B------:R-:W-:-:S02]  /*0f50*/  MOV R119, RZ ;  /* 0x000000ff00777202 */ /* 0x000fc40000000f00 */
[----:B------:R-:W-:Y:S02]  /*0f60*/  CS2R R24, SRZ ;  /* 0x0000000000187805 */ /* 0x000fe4000001ff00 */
[----:B------:R-:W-:Y:S01]  /*0f70*/  CS2R R26, SRZ ;  /* 0x00000000001a7805 */ /* 0x000fe2000001ff00 */
[----:B------:R-:W-:Y:S01]  /*0f80*/  UIMAD UR4, UR4, UR6, URZ ;  /* 0x00000006040472a4 */ /* 0x000fe2000f8e023f */
[----:B------:R-:W-:Y:S01]  /*0f90*/  CS2R R30, SRZ ;  /* 0x00000000001e7805 */ /* 0x000fe2000001ff00 */
[----:B------:R-:W-:Y:S01]  /*0fa0*/  IMAD.MOV.U32 R29, RZ, RZ, RZ ;  /* 0x000000ffff1d7224 */ /* 0x000fe200078e00ff */
[----:B------:R-:W-:Y:S02]  /*0fb0*/  CS2R R36, SRZ ;  /* 0x0000000000247805 */ /* 0x000fe4000001ff00 */
[----:B-----5:R-:W-:Y:S02]  /*0fc0*/  CS2R R14, SRZ ;  /* 0x00000000000e7805 */ /* 0x020fe4000001ff00 */
[----:B------:R-:W-:-:S02]  /*0fd0*/  CS2R R38, SRZ ;  /* 0x0000000000267805 */ /* 0x000fc4000001ff00 */
[----:B------:R-:W-:Y:S02]  /*0fe0*/  CS2R R12, SRZ ;  /* 0x00000000000c7805 */ /* 0x000fe4000001ff00 */
[----:B------:R-:W-:Y:S01]  /*0ff0*/  CS2R R40, SRZ ;  /* 0x0000000000287805 */ /* 0x000fe2000001ff00 */
[----:B------:R-:W-:Y:S01]  /*1000*/  IMAD.MOV.U32 R42, RZ, RZ, RZ ;  /* 0x000000ffff2a7224 */ /* 0x000fe200078e00ff */
[----:B--2---:R-:W-:Y:S02]  /*1010*/  @P0 R2UR UR42, R4 ;  /* 0x00000000042a02ca */ /* 0x004fe400000e0000 */
[----:B------:R-:W-:Y:S02]  /*1020*/  PLOP3.LUT P0, PT, PT, PT, PT, 0x80, 0x0 ;  /* 0x000000000000781c */ /* 0x000fe40003f0f070 */
[----:B---3--:R-:W-:Y:S01]  /*1030*/  @P1 R2UR UR4, R6 ;  /* 0x00000000060412ca */ /* 0x008fe200000e0000 */
[----:B------:R-:W-:-:S14]  /*1040*/  @P1 BRA `(.L_x_205) ;  /* 0x0000000000341947 */ /* 0x000fdc0003800000 */
[----:B------:R-:W-:Y:S02]  /*1050*/  ULDC.64 UR6, c[0x0][0xa08] ;  /* 0x0002820000067ab9 */ /* 0x000fe40000000a00 */
[----:B------:R-:W-:-:S04]  /*1060*/  ISETP.NE.U32.AND P1, PT, RZ, UR6, PT ;  /* 0x00000006ff007c0c */ /* 0x000fc8000bf25070 */
[----:B------:R-:W-:-:S13]  /*1070*/  ISETP.NE.AND.EX P1, PT, RZ, UR7, PT, P1 ;  /* 0x00000007ff007c0c */ /* 0x000fda000bf25310 */
[----:B------:R-:W-:Y:S05]  /*1080*/  @!P1 BRA `(.L_x_205) ;  /* 0x0000000000249947 */ /* 0x000fea0003800000 */
[----:B------:R-:W-:Y:S02]  /*1090*/  ULDC.64 UR4, c[0x0][0xa08] ;  /* 0x0002820000047ab9 */ /* 0x000fe40000000a00 */
[----:B------:R-:W-:-:S06]  /*10a0*/  UIMAD.WIDE UR4, UR38, 0x4, UR4 ;  /* 0x00000004260478a5 */ /* 0x000fcc000f8e0204 */
[----:B------:R-:W-:Y:S02]  /*10b0*/  IMAD.U32 R4, RZ, RZ, UR4 ;  /* 0x00000004ff047e24 */ /* 0x000fe4000f8e00ff */
[----:B------:R-:W-:-:S05]  /*10c0*/  IMAD.U32 R5, RZ, RZ, UR5 ;  /* 0x00000005ff057e24 */ /* 0x000fca000f8e00ff */
[----:B------:R-:W2:Y:S04]  /*10d0*/  LDG.E R7, desc[UR50][R4.64] ;  /* 0x0000003204077981 */ /* 0x000ea8000c1e1900 */
[----:B------:R-:W3:Y:S01]  /*10e0*/  LDG.E R6, desc[UR50][R4.64+0x4] ;  /* 0x0000043204067981 */ /* 0x000ee2000c1e1900 */
[----:B--2---:R-:W-:Y:S02]  /*10f0*/  R2UR UR4, R7 ;  /* 0x00000000070472ca */ /* 0x004fe400000e0000 */
[----:B---3--:R-:W-:-:S13]  /*1100*/  R2UR UR5, R6 ;  /* 0x00000000060572ca */ /* 0x008fda00000e0000 */
[----:B------:R-:W-:-:S12]  /*1110*/  UIADD3 UR4, -UR4, UR5, URZ ;  /* 0x0000000504047290 */ /* 0x000fd8000fffe13f */
.L_x_205:
[----:B------:R-:W-:Y:S01]  /*1120*/  UIADD3 UR42, -UR42, UR4, URZ ;  /* 0x000000042a2a7290 */ /* 0x000fe2000fffe13f */
[----:B------:R-:W-:Y:S02]  /*1130*/  CS2R R44, SRZ ;  /* 0x00000000002c7805 */ /* 0x000fe4000001ff00 */
[----:B------:R-:W-:Y:S02]  /*1140*/  MOV R43, RZ ;  /* 0x000000ff002b7202 */ /* 0x000fe40000000f00 */
[----:B------:R-:W-:Y:S01]  /*1150*/  CS2R R46, SRZ ;  /* 0x00000000002e7805 */ /* 0x000fe2000001ff00 */
[----:B------:R-:W-:Y:S01]  /*1160*/  UISETP.GE.AND UP0, UPT, UR42, 0x1, UPT ;  /* 0x000000012a00788c */ /* 0x000fe2000bf06270 */
[----:B------:R-:W-:Y:S01]  /*1170*/  CS2R R48, SRZ ;  /* 0x0000000000307805 */ /* 0x000fe2000001ff00 */
[----:B------:R-:W-:Y:S01]  /*1180*/  UIADD3 UR4, UR42, 0x7f, URZ ;  /* 0x0000007f2a047890 */ /* 0x000fe2000fffe03f */
[----:B------:R-:W-:Y:S02]  /*1190*/  CS2R R50, SRZ ;  /* 0x0000000000327805 */ /* 0x000fe4000001ff00 */
[----:B------:R-:W-:Y:S01]  /*11a0*/  CS2R R52, SRZ ;  /* 0x0000000000347805 */ /* 0x000fe2000001ff00 */
[----:B------:R-:W-:Y:S01]  /*11b0*/  IMAD.MOV.U32 R54, RZ, RZ, RZ ;  /* 0x000000ffff367224 */ /* 0x000fe200078e00ff */
[----:B------:R-:W-:Y:S01]  /*11c0*/  PLOP3.LUT P1, PT, PT, PT, UP0, 0x80, 0x0 ;  /* 0x000000000000781c */ /* 0x000fe20003f2f008 */
[----:B------:R-:W-:Y:S01]  /*11d0*/  USHF.R.S32.HI UR5, URZ, 0x1f, UR4 ;  /* 0x0000001f3f057899 */ /* 0x000fe20008011404 */
[----:B------:R-:W-:-:S03]  /*11e0*/  IMAD.MOV.U32 R56, RZ, RZ, RZ ;  /* 0x000000ffff387224 */ /* 0x000fc600078e00ff */
[----:B------:R-:W-:-:S08]  /*11f0*/  ULEA.HI UR45, UR5, UR4, URZ, 0x7 ;  /* 0x00000004052d7291 */ /* 0x000fd0000f8f383f */
[----:B------:R-:W-:Y:S05]  /*1200*/  @!P1 BRA `(.L_x_206) ;  /* 0x0000005800109947 */ /* 0x000fea0003800000 */
[----:B------:R-:W0:Y:S01]  /*1210*/  SHFL.IDX PT, R0, R22, RZ, 0x1f ;  /* 0x00001fff16007589 */ /* 0x000e2200000e0000 */
[----:B------:R-:W1:Y:S01]  /*1220*/  S2UR UR43, SR_CgaCtaId ;  /* 0x00000000002b79c3 */ /* 0x000e620000008800 */
[----:B------:R-:W-:Y:S01]  /*1230*/  UMOV UR49, 0x400 ;  /* 0x0000040000317882 */ /* 0x000fe20000000000 */
[----:B------:R-:W-:Y:S01]  /*1240*/  USHF.R.S32.HI UR45, URZ, 0x7, UR45 ;  /* 0x000000073f2d7899 */ /* 0x000fe2000801142d */
[----:B0-----:R-:W-:Y:S01]  /*1250*/  R2UR UR44, R0 ;  /* 0x00000000002c72ca */ /* 0x001fe200000e0000 */
[----:B-1----:R-:W-:-:S12]  /*1260*/  ULEA UR49, UR43, UR49, 0x18 ;  /* 0x000000312b317291 */ /* 0x002fd8000f8ec03f */
[----:B------:R-:W-:Y:S02]  /*1270*/  UIMAD.WIDE UR4, UR44, 0x55555556, URZ ;  /* 0x555555562c0478a5 */ /* 0x000fe4000f8e023f */
[----:B------:R-:W-:Y:S02]  /*1280*/  UIADD3 UR4, UR49, 0x8400, URZ ;  /* 0x0000840031047890 */ /* 0x000fe4000fffe03f */
[----:B------:R-:W-:Y:S02]  /*1290*/  ULEA.HI UR5, UR5, UR5, URZ, 0x1 ;  /* 0x0000000505057291 */ /* 0x000fe4000f8f083f */
[----:B------:R-:W-:Y:S02]  /*12a0*/  ULOP3.LUT UP0, URZ, UR4, 0x3ff, URZ, 0xc0, !UPT ;  /* 0x000003ff043f7892 */ /* 0x000fe4000f80c03f */
[----:B------:R-:W-:-:S04]  /*12b0*/  UIMAD UR5, UR5, -0x3, UR44 ;  /* 0xfffffffd050578a4 */ /* 0x000fc8000f8e022c */
[----:B------:R-:W-:Y:S01]  /*12c0*/  PLOP3.LUT P0, PT, PT, PT, UP0, 0x80, 0x0 ;  /* 0x000000000000781c */ /* 0x000fe20003f0f008 */
[----:B------:R-:W-:-:S04]  /*12d0*/  ULEA UR5, UR5, UR4, 0xd ;  /* 0x0000000405057291 */ /* 0x000fc8000f8e683f */
[----:B------:R-:W-:-:S04]  /*12e0*/  USHF.R.U32.HI UR5, URZ, 0x4, UR5 ;  /* 0x000000043f057899 */ /* 0x000fc80008011605 */
[----:B------:R-:W-:-:S04]  /*12f0*/  ULOP3.LUT UR52, UR5, 0x3fff, URZ, 0xc0, !UPT ;  /* 0x00003fff05347892 */ /* 0x000fc8000f8ec03f */
[----:B------:R-:W-:Y:S08]  /*1300*/  @!P0 BRA `(.L_x_207) ;  /* 0x0000000000408947 */ /* 0x000ff00003800000 */
        /* <DEDUP_REMOVED lines=16> */
.L_x_207:
[----:B------:R-:W-:Y:S01]  /*1410*/  ULEA.HI UR4, UR47, UR47, URZ, 0x1 ;  /* 0x0000002f2f047291 */ /* 0x000fe2000f8f083f */
[----:B------:R-:W-:-:S03]  /*1420*/  IMAD.U32 R3, RZ, RZ, UR48 ;  /* 0x00000030ff037e24 */ /* 0x000fc6000f8e00ff */
[----:B------:R-:W-:Y:S02]  /*1430*/  ULOP3.LUT UR4, UR4, 0xfffffffe, URZ, 0xc0, !UPT ;  /* 0xfffffffe04047892 */ /* 0x000fe4000f8ec03f */
[----:B------:R-:W-:Y:S02]  /*1440*/  ISETP.NE.AND P0, PT, R3, 0x3, PT ;  /* 0x000000030300780c */ /* 0x000fe40003f05270 */
[----:B------:R-:W-:-:S06]  /*1450*/  UIADD3 UR4, UR47, -UR4, URZ ;  /* 0x800000042f047290 */ /* 0x000fcc000fffe03f */
[----:B------:R-:W-:-:S05]  /*1460*/  IMAD.U32 R0, RZ, RZ, UR4 ;  /* 0x00000004ff007e24 */ /* 0x000fca000f8e00ff */
[----:B------:R-:W-:-:S04]  /*1470*/  SHF.L.U32 R0, R0, 0x1f, RZ ;  /* 0x0000001f00007819 */ /* 0x000fc800000006ff */
[----:B------:R-:W0:Y:S02]  /*1480*/  SYNCS.PHASECHK.TRANS64.TRYWAIT P1, [UR49+0x16800], R0 ;  /* 0x01680000ff0075a7 */ /* 0x000e240008020171 */
[----:B0-----:R-:W-:Y:S05]  /*1490*/  @!P1 BRA `(.L_x_208) ;  /* 0x000000c4009c9947 */ /* 0x001fea0003800000 */
.L_x_323:
[----:B------:R-:W-:Y:S05]  /*14a0*/  @!P0 BRA `(.L_x_209) ;  /* 0x0000000000048947 */ /* 0x000fea0003800000 */
[----:B------:R-:W-:Y:S01]  /*14b0*/  BPT.TRAP 0x1 ;  /* 0x000000040000795c */ /* 0x000fe20000300000 */
.L_x_209:
[----:B0-----:R-:W-:Y:S01]  /*14c0*/  IMAD.U32 R0, RZ, RZ, UR36 ;  /* 0x00000024ff007e24 */ /* 0x001fe2000f8e00ff */
[----:B------:R-:W-:-:S04]  /*14d0*/  MOV R3, UR46 ;  /* 0x0000002e00037c02 */ /* 0x000fc80008000f00 */
[----:B------:R-:W-:Y:S02]  /*14e0*/  LEA R0, R0, UR49, 0x3 ;  /* 0x0000003100007c11 */ /* 0x000fe4000f8e18ff */
[----:B------:R-:W-:-:S04]  /*14f0*/  SHF.L.U32 R3, R3, 0x1f, RZ ;  /* 0x0000001f03037819 */ /* 0x000fc800000006ff */
[----:B------:R0:W1:Y:S01]  /*1500*/  SYNCS.PHASECHK.TRANS64.TRYWAIT P1, [R0+URZ+0x16830], R3 ;  /* 0x01683003000075a7 */ /* 0x000062000802017f */
[----:B------:R-:W-:Y:S05]  /*1510*/  @!P0 BRA `(.L_x_210) ;  /* 0x0000000000048947 */ /* 0x000fea0003800000 */
[----:B------:R-:W-:Y:S01]  /*1520*/  BPT.TRAP 0x1 ;  /* 0x000000040000795c */ /* 0x000fe20000300000 */
.L_x_210:
[----:B------:R-:W-:Y:S01]  /*1530*/  IMAD.MOV.U32 R119, RZ, RZ, RZ ;  /* 0x000000ffff777224 */ /* 0x000fe200078e00ff */
[----:B-1----:R-:W-:Y:S06]  /*1540*/  @P1 BRA `(.L_x_211) ;  /* 0x0000000000081947 */ /* 0x002fec0003800000 */
[----:B------:R-:W1:Y:S02]  /*1550*/  SYNCS.PHASECHK.TRANS64.TRYWAIT P1, [R0+URZ+0x16830], R3 ;  /* 0x01683003000075a7 */ /* 0x000e64000802017f */
[----:B-1----:R-:W-:Y:S05]  /*1560*/  @!P1 BRA `(.L_x_212) ;  /* 0x000000c400809947 */ /* 0x002fea0003800000 */
.L_x_211:
[----:B------:R-:W-:Y:S05]  /*1570*/  WARPSYNC.ALL ;  /* 0x0000000000007948 */ /* 0x000fea0003800000 */
[----:B------:R-:W-:Y:S01]  /*1580*/  UIADD3 UR49, UR49, 0xe400, URZ ;  /* 0x0000e40031317890 */ /* 0x000fe2000fffe03f */
[----:B------:R-:W-:Y:S01]  /*1590*/  WARPGROUP.ARRIVE ;  /* 0x00000000000079c5 */ /* 0x000fe20000000000 */
[----:B------:R-:W-:Y:S02]  /*15a0*/  ULOP3.LUT UR4, UR52, 0x10000, URZ, 0xfc, !UPT ;  /* 0x0001000034047892 */ /* 0x000fe4000f8efc3f */
[----:B------:R-:W-:Y:S01]  /*15b0*/  USHF.R.U32.HI UR49, URZ, 0x4, UR49 ;  /* 0x000000043f317899 */ /* 0x000fe20008011631 */
[----:B------:R-:W-:Y:S01]  /*15c0*/  UMOV UR5, 0x40000040 ;  /* 0x4000004000057882 */ /* 0x000fe20000000000 */
[----:B------:R-:W-:-:S02]  /*15d0*/  UMOV UR7, 0x40000040 ;  /* 0x4000004000077882 */ /* 0x000fc40000000000 */
[----:B------:R-:W-:Y:S02]  /*15e0*/  ULOP3.LUT UR20, UR49, 0x3fff, URZ, 0xc0, !UPT ;  /* 0x00003fff31147892 */ /* 0x000fe4000f8ec03f */
[----:B------:R-:W-:Y:S02]  /*15f0*/  UIADD3 UR8, UR4, 0x2, URZ ;  /* 0x0000000204087890 */ /* 0x000fe4000fffe03f */
[----:B------:R-:W-:Y:S01]  /*1600*/  ULOP3.LUT UR20, UR20, 0x10000, URZ, 0xfc, !UPT ;  /* 0x0001000014147892 */ /* 0x000fe2000f8efc3f */
[----:B------:R-:W-:Y:S01]  /*1610*/  UMOV UR9, 0x40000040 ;  /* 0x4000004000097882 */ /* 0x000fe20000000000 */
[----:B------:R-:W-:Y:S02]  /*1620*/  UMOV UR11, 0x40000040 ;  /* 0x40000040000b7882 */ /* 0x000fe40000000000 */
        /* <DEDUP_REMOVED lines=23> */
.L_x_213:
        /* <DEDUP_REMOVED lines=139> */
[----:B------:R-:W-:Y:S01]  /*2050*/  MOV R98, R119 ;  /* 0x0000007700627202 */ /* 0x000fe20000000f00 */
[--C-:B------:R-:W-:Y:S01]  /*2060*/  IMAD.MOV.U32 R96, RZ, RZ, R119.reuse ;  /* 0x000000ffff607224 */ /* 0x100fe200078e0077 */
[----:B------:R-:W-:Y:S01]  /*2070*/  FMNMX.FTZ R72, R81, R72, !PT ;  /* 0x0000004851487209 */ /* 0x000fe20007810000 */
[----:B------:R-:W-:Y:S01]  /*2080*/  UPRMT UR6, UR43, 0x654, UR6 ;  /* 0x000006542b067896 */ /* 0x000fe20008000006 */
[--C-:B------:R-:W-:Y:S01]  /*2090*/  IMAD.MOV.U32 R94, RZ, RZ, R119.reuse ;  /* 0x000000ffff5e7224 */ /* 0x100fe200078e0077 */
[----:B------:R-:W1:Y:S01]  /*20a0*/  MUFU.TANH R15, R15 ;  /* 0x0000000f000f7308 */ /* 0x000e620000002400 */
[----:B--2---:R-:W-:Y:S01]  /*20b0*/  FSEL R13, R13, -INF , P3 ;  /* 0xff8000000d0d7808 */ /* 0x004fe20001800000 */
[--C-:B------:R-:W-:Y:S01]  /*20c0*/  IMAD.MOV.U32 R92, RZ, RZ, R119.reuse ;  /* 0x000000ffff5c7224 */ /* 0x100fe200078e0077 */
[----:B------:R-:W-:Y:S01]  /*20d0*/  ISETP.GT.AND P3, PT, R62, 0x29, PT ;  /* 0x000000293e00780c */ /* 0x000fe20003f64270 */
[----:B------:R-:W-:Y:S01]  /*20e0*/  IMAD.MOV.U32 R90, RZ, RZ, R119 ;  /* 0x000000ffff5a7224 */ /* 0x000fe200078e0077 */
[----:B------:R-:W-:-:S02]  /*20f0*/  FMNMX.FTZ R20, R13, R20, !PT ;  /* 0x000000140d147209 */ /* 0x000fc40007810000 */
[----:B------:R-:W-:Y:S01]  /*2100*/  SYNCS.ARRIVE.TRANS64.RED.A1T0 RZ, [UR6], RZ ;  /* 0x000000ffffff79a7 */ /* 0x000fe20008100406 */
        /* <DEDUP_REMOVED lines=178> */
[-CC-:B------:R-:W-:Y:S01]  /*2c30*/  FFMA.FTZ R63, R63, R12.reuse, -R6.reuse ;  /* 0x0000000c3f3f7223 */ /* 0x180fe20000010806 */
[----:B------:R-:W-:Y:S01]  /*2c40*/  MUFU.EX2 R122, R122 ;  /* 0x0000007a007a7308 */ /* 0x000fe20000000800 */
[--C-:B------:R-:W-:Y:S01]  /*2c50*/  FFMA.FTZ R124, R69, R12, -R6.reuse ;  /* 0x0000000c457c7223 */ /* 0x100fe20000010806 */
[----:B------:R-:W-:Y:S01]  /*2c60*/  FMNMX.FTZ R20, R89, R20, !PT ;  /* 0x0000001459147209 */ /* 0x000fe20007810000 */
[-CC-:B------:R-:W-:Y:S01]  /*2c70*/  FFMA.FTZ R136, R101, R12.reuse, -R6.reuse ;  /* 0x0000000c65887223 */ /* 0x180fe20000010806 */
[-CC-:B------:R-:W-:Y:S01]  /*2c80*/  FFMA.FTZ R101, R121, R12.reuse, -R6.reuse ;  /* 0x0000000c79657223 */ /* 0x180fe20000010806 */
[--C-:B------:R-:W-:Y:S01]  /*2c90*/  FFMA.FTZ R148, R123, R12, -R6.reuse ;  /* 0x0000000c7b947223 */ /* 0x100fe20000010806 */
[----:B------:R-:W-:Y:S01]  /*2ca0*/  FMNMX.FTZ R20, R93, R20, !PT ;  /* 0x000000145d147209 */ /* 0x000fe20007810000 */
[-CC-:B------:R-:W-:Y:S01]  /*2cb0*/  FFMA.FTZ R69, R75, R12.reuse, -R6.reuse ;  /* 0x0000000c4b457223 */ /* 0x180fe20000010806 */
[----:B------:R-:W-:Y:S01]  /*2cc0*/  MUFU.EX2 R120, R120 ;  /* 0x0000007800787308 */ /* 0x000fe20000000800 */
[-CC-:B------:R-:W-:Y:S01]  /*2cd0*/  FFMA.FTZ R128, R77, R12.reuse, -R6.reuse ;  /* 0x0000000c4d807223 */ /* 0x180fe20000010806 */
[-CC-:B------:R-:W-:Y:S01]  /*2ce0*/  FFMA.FTZ R75, R91, R12.reuse, -R6.reuse ;  /* 0x0000000c5b4b7223 */ /* 0x180fe20000010806 */
[----:B------:R-:W0:Y:S01]  /*2cf0*/  SHFL.BFLY PT, R31, R20, 0x2, 0x1f ;  /* 0x0c401f00141f7f89 */ /* 0x000e2200000e0000 */
[-CC-:B------:R-:W-:Y:S01]  /*2d00*/  FFMA.FTZ R134, R97, R12.reuse, -R6.reuse ;  /* 0x0000000c61867223 */ /* 0x180fe20000010806 */
        /* <DEDUP_REMOVED lines=12> */
[-CC-:B------:R-:W-:Y:S01]  /*2dd0*/  FFMA.FTZ R103, R125, R12.reuse, -R6.reuse ;  /* 0x0000000c7d677223 */ /* 0x180fe20000010806 */
[-CC-:B------:R-:W-:Y:S01]  /*2de0*/  FFMA.FTZ R150, R129, R12.reuse, -R6.reuse ;  /* 0x0000000c81967223 */ /* 0x180fe20000010806 */
[----:B------:R-:W-:Y:S01]  /*2df0*/  FFMA.FTZ R105, R127, R12, -R6 ;  /* 0x0000000c7f697223 */ /* 0x000fe20000010806 */
[--C-:B------:R-:W-:Y:S01]  /*2e00*/  IMAD.MOV.U32 R117, RZ, RZ, R119.reuse ;  /* 0x000000ffff757224 */ /* 0x100fe200078e0077 */
[-C--:B------:R-:W-:Y:S01]  /*2e10*/  MOV R113, R119.reuse ;  /* 0x0000007700717202 */ /* 0x080fe20000000f00 */
[--C-:B------:R-:W-:Y:S01]  /*2e20*/  IMAD.MOV.U32 R115, RZ, RZ, R119.reuse ;  /* 0x000000ffff737224 */ /* 0x100fe200078e0077 */
[----:B------:R-:W-:Y:S01]  /*2e30*/  MOV R88, R119 ;  /* 0x0000007700587202 */ /* 0x000fe20000000f00 */
[----:B------:R-:W3:Y:S01]  /*2e40*/  MUFU.EX2 R124, R124 ;  /* 0x0000007c007c7308 */ /* 0x000ee20000000800 */
[--C-:B------:R-:W-:Y:S01]  /*2e50*/  IMAD.MOV.U32 R111, RZ, RZ, R119.reuse ;  /* 0x000000ffff6f7224 */ /* 0x100fe200078e0077 */
[----:B0-----:R-:W-:Y:S01]  /*2e60*/  FMNMX.FTZ R8, R20, R31, !PT ;  /* 0x0000001f14087209 */ /* 0x001fe20007810000 */
[----:B------:R-:W-:-:S02]  /*2e70*/  IMAD.MOV.U32 R109, RZ, RZ, R119 ;  /* 0x000000ffff6d7224 */ /* 0x000fc400078e0077 */
[----:B------:R-:W-:Y:S02]  /*2e80*/  IMAD.MOV.U32 R107, RZ, RZ, R119 ;  /* 0x000000ffff6b7224 */ /* 0x000fe400078e0077 */
[----:B------:R-:W0:Y:S01]  /*2e90*/  SHFL.BFLY PT, R31, R8, 0x1, 0x1f ;  /* 0x0c201f00081f7f89 */ /* 0x000e2200000e0000 */
[----:B------:R-:W4:Y:S08]  /*2ea0*/  MUFU.EX2 R67, R67 ;  /* 0x0000004300437308 */ /* 0x000f300000000800 */
[----:B------:R-:W5:Y:S08]  /*2eb0*/  MUFU.EX2 R126, R126 ;  /* 0x0000007e007e7308 */ /* 0x000f700000000800 */
[----:B------:R-:W5:Y:S01]  /*2ec0*/  MUFU.EX2 R69, R69 ;  /* 0x0000004500457308 */ /* 0x000f620000000800 */
[----:B0-----:R-:W-:-:S07]  /*2ed0*/  FMNMX.FTZ R31, R8, R31, !PT ;  /* 0x0000001f081f7209 */ /* 0x001fce0007810000 */
[----:B------:R-:W-:Y:S01]  /*2ee0*/  MUFU.EX2 R128, R128 ;  /* 0x0000008000807308 */ /* 0x000fe20000000800 */
[C---:B------:R-:W-:Y:S01]  /*2ef0*/  FSETP.NEU.FTZ.AND P1, PT, R31.reuse, -INF , PT ;  /* 0xff8000001f00780b */ /* 0x040fe20003f3d000 */
[----:B------:R-:W-:-:S06]  /*2f00*/  FMUL.FTZ R26, R31, R12 ;  /* 0x0000000c1f1a7220 */ /* 0x000fcc0000410000 */
[----:B------:R-:W-:Y:S01]  /*2f10*/  MUFU.EX2 R71, R71 ;  /* 0x0000004700477308 */ /* 0x000fe20000000800 */
[----:B------:R-:W-:Y:S02]  /*2f20*/  FSEL R26, R26, RZ, P1 ;  /* 0x000000ff1a1a7208 */ /* 0x000fe40000800000 */
[----:B------:R-:W-:-:S03]  /*2f30*/  PLOP3.LUT P1, PT, PT, PT, UP0, 0x80, 0x0 ;  /* 0x000000000000781c */ /* 0x000fc60003f2f008 */
[-CC-:B------:R-:W-:Y:S01]  /*2f40*/  FFMA.FTZ R121, R3, R12.reuse, -R26.reuse ;  /* 0x0000000c03797223 */ /* 0x180fe2000001081a */
[-CC-:B------:R-:W-:Y:S01]  /*2f50*/  FFMA.FTZ R4, R4, R12.reuse, -R26.reuse ;  /* 0x0000000c04047223 */ /* 0x180fe2000001081a */
[-CC-:B------:R-:W-:Y:S01]  /*2f60*/  FFMA.FTZ R123, R5, R12.reuse, -R26.reuse ;  /* 0x0000000c057b7223 */ /* 0x180fe2000001081a */
[----:B-1----:R-:W-:Y:S01]  /*2f70*/  FADD.FTZ R3, R120, R63 ;  /* 0x0000003f78037221 */ /* 0x002fe20000010000 */
[-CC-:B------:R-:W-:Y:S01]  /*2f80*/  FFMA.FTZ R6, R7, R12.reuse, -R26.reuse ;  /* 0x0000000c07067223 */ /* 0x180fe2000001081a */
[-CC-:B------:R-:W-:Y:S01]  /*2f90*/  FFMA.FTZ R125, R9, R12.reuse, -R26.reuse ;  /* 0x0000000c097d7223 */ /* 0x180fe2000001081a */
[----:B------:R-:W-:Y:S01]  /*2fa0*/  MUFU.EX2 R121, R121 ;  /* 0x0000007900797308 */ /* 0x000fe20000000800 */
[----:B------:R-:W-:Y:S01]  /*2fb0*/  FADD.FTZ R30, R122, R3 ;  /* 0x000000037a1e7221 */ /* 0x000fe20000010000 */
[-CC-:B------:R-:W-:Y:S01]  /*2fc0*/  FFMA.FTZ R8, R13, R12.reuse, -R26.reuse ;  /* 0x0000000c0d087223 */ /* 0x180fe2000001081a */
[-CC-:B------:R-:W-:Y:S01]  /*2fd0*/  FFMA.FTZ R127, R15, R12.reuse, -R26.reuse ;  /* 0x0000000c0f7f7223 */ /* 0x180fe2000001081a */
[-C--:B------:R-:W-:Y:S01]  /*2fe0*/  FFMA.FTZ R10, R21, R12.reuse, -R26 ;  /* 0x0000000c150a7223 */ /* 0x080fe2000001081a */
[----:B--2---:R-:W-:Y:S01]  /*2ff0*/  FADD.FTZ R3, R65, R30 ;  /* 0x0000001e41037221 */ /* 0x004fe20000010000 */
[-CC-:B------:R-:W-:Y:S01]  /*3000*/  FFMA.FTZ R129, R25, R12.reuse, -R26.reuse ;  /* 0x0000000c19817223 */ /* 0x180fe2000001081a */
[-CC-:B------:R-:W-:Y:S01]  /*3010*/  FFMA.FTZ R14, R27, R12.reuse, -R26.reuse ;  /* 0x0000000c1b0e7223 */ /* 0x180fe2000001081a */
[----:B------:R-:W0:Y:S01]  /*3020*/  MUFU.EX2 R4, R4 ;  /* 0x0000000400047308 */ /* 0x000e220000000800 */
[----:B---3--:R-:W-:Y:S01]  /*3030*/  FADD.FTZ R32, R124, R3 ;  /* 0x000000037c207221 */ /* 0x008fe20000010000 */
[-CC-:B------:R-:W-:Y:S01]  /*3040*/  FFMA.FTZ R131, R29, R12.reuse, -R26.reuse ;  /* 0x0000000c1d837223 */ /* 0x180fe2000001081a */
[-CC-:B------:R-:W-:Y:S01]  /*3050*/  FFMA.FTZ R20, R33, R12.reuse, -R26.reuse ;  /* 0x0000000c21147223 */ /* 0x180fe2000001081a */
[-C--:B------:R-:W-:Y:S01]  /*3060*/  FFMA.FTZ R133, R35, R12.reuse, -R26 ;  /* 0x0000000c23857223 */ /* 0x080fe2000001081a */
[----:B----4-:R-:W-:Y:S01]  /*3070*/  FADD.FTZ R3, R67, R32 ;  /* 0x0000002043037221 */ /* 0x010fe20000010000 */
[-CC-:B------:R-:W-:Y:S01]  /*3080*/  FFMA.FTZ R24, R37, R12.reuse, -R26.reuse ;  /* 0x0000000c25187223 */ /* 0x180fe2000001081a */
[-CC-:B------:R-:W-:Y:S01]  /*3090*/  FFMA.FTZ R135, R39, R12.reuse, -R26.reuse ;  /* 0x0000000c27877223 */ /* 0x180fe2000001081a */
[----:B------:R-:W1:Y:S01]  /*30a0*/  MUFU.EX2 R123, R123 ;  /* 0x0000007b007b7308 */ /* 0x000e620000000800 */
[----:B-----5:R-:W-:Y:S01]  /*30b0*/  FADD.FTZ R32, R126, R3 ;  /* 0x000000037e207221 */ /* 0x020fe20000010000 */
        /* <DEDUP_REMOVED lines=139> */
[----:B------:R-:W-:Y:S02]  /*3970*/  F2FP.BF16.F32.PACK_AB R148, R103, R148 ;  /* 0x000000946794723e */ /* 0x000fe400000010ff */
[----:B------:R-:W-:-:S04]  /*3980*/  MOV R103, R119 ;  /* 0x0000007700677202 */ /* 0x000fc80000000f00 */
        /* <DEDUP_REMOVED lines=19> */
[----:B------:R-:W-:Y:S01]  /*3ac0*/  IMAD.MOV.U32 R105, RZ, RZ, R119 ;  /* 0x000000ffff697224 */ /* 0x000fe200078e0077 */
[----:B-1----:R-:W-:Y:S02]  /*3ad0*/  MOV R93, R119 ;  /* 0x00000077005d7202 */ /* 0x002fe40000000f00 */
        /* <DEDUP_REMOVED lines=26> */
.L_x_225:
[----:B------:R-:W-:Y:S01]  /*3c80*/  ISETP.NE.AND P2, PT, RZ, UR44, PT ;  /* 0x0000002cff007c0c */ /* 0x000fe2000bf45270 */
[----:B------:R-:W-:-:S04]  /*3c90*/  UISETP.NE.AND UP0, UPT, UR21, 0x1, UPT ;  /* 0x000000011500788c */ /* 0x000fc8000bf05270 */
[----:B------:R-:W-:-:S04]  /*3ca0*/  USEL UR46, URZ, 0x1, UP0 ;  /* 0x000000013f2e7887 */ /* 0x000fc80008000000 */
[----:B------:R-:W-:-:S04]  /*3cb0*/  ULOP3.LUT UR46, UR22, UR46, URZ, 0x3c, !UPT ;  /* 0x0000002e162e7292 */ /* 0x000fc8000f8e3c3f */
[----:B------:R-:W-:Y:S08]  /*3cc0*/  @P2 BRA `(.L_x_215) ;  /* 0x0000000000442947 */ /* 0x000ff00003800000 */
[----:B------:R-:W-:Y:S05]  /*3cd0*/  @!P0 BRA `(.L_x_216) ;  /* 0x0000000000048947 */ /* 0x000fea0003800000 */
[----:B------:R-:W-:Y:S01]  /*3ce0*/  BPT.TRAP 0x1 ;  /* 0x000000040000795c */ /* 0x000fe20000300000 */
.L_x_216:
[----:B------:R-:W0:Y:S01]  /*3cf0*/  S2UR UR10, SR_CgaCtaId ;  /* 0x00000000000a79c3 */ /* 0x000e220000008800 */
[----:B------:R-:W-:Y:S01]  /*3d00*/  UIADD3 UR6, UR21, 0x1, URZ ;  /* 0x0000000115067890 */ /* 0x000fe2000fffe03f */
[----:B------:R-:W-:Y:S01]  /*3d10*/  IMAD.U32 R6, RZ, RZ, UR46 ;  /* 0x0000002eff067e24 */ /* 0x000fe2000f8e00ff */
[----:B------:R-:W-:Y:S02]  /*3d20*/  UMOV UR7, 0x400 ;  /* 0x0000040000077882 */ /* 0x000fe40000000000 */
[----:B------:R-:W-:Y:S02]  /*3d30*/  UISETP.NE.AND UP0, UPT, UR6, 0x2, UPT ;  /* 0x000000020600788c */ /* 0x000fe4000bf05270 */
[----:B------:R-:W-:Y:S02]  /*3d40*/  SHF.L.U32 R6, R6, 0x1f, RZ ;  /* 0x0000001f06067819 */ /* 0x000fe400000006ff */
[----:B------:R-:W-:Y:S02]  /*3d50*/  USEL UR6, UR6, URZ, UP0 ;  /* 0x0000003f06067287 */ /* 0x000fe40008000000 */
[----:B0-----:R-:W-:-:S04]  /*3d60*/  ULEA UR7, UR10, UR7, 0x18 ;  /* 0x000000070a077291 */ /* 0x001fc8000f8ec03f */
[----:B------:R-:W-:-:S09]  /*3d70*/  ULEA UR6, UR6, UR7, 0x3 ;  /* 0x0000000706067291 */ /* 0x000fd2000f8e183f */
[----:B------:R0:W1:Y:S01]  /*3d80*/  SYNCS.PHASECHK.TRANS64.TRYWAIT P1, [UR6+0x16830], R6 ;  /* 0x01683006ff0075a7 */ /* 0x0000620008020146 */
[----:B------:R-:W-:Y:S05]  /*3d90*/  @!P0 BRA `(.L_x_217) ;  /* 0x0000000000048947 */ /* 0x000fea0003800000 */
[----:B------:R-:W-:Y:S01]  /*3da0*/  BPT.TRAP 0x1 ;  /* 0x000000040000795c */ /* 0x000fe20000300000 */
.L_x_217:
[----:B-1----:R-:W-:Y:S05]  /*3db0*/  @P1 BRA `(.L_x_215) ;  /* 0x0000000000081947 */ /* 0x002fea0003800000 */
[----:B------:R-:W1:Y:S02]  /*3dc0*/  SYNCS.PHASECHK.TRANS64.TRYWAIT P1, [UR6+0x16830], R6 ;  /* 0x01683006ff0075a7 */ /* 0x000e640008020146 */
[----:B-1----:R-:W-:Y:S05]  /*3dd0*/  @!P1 BRA `(.L_x_218) ;  /* 0x0000009c00789947 */ /* 0x002fea0003800000 */
.L_x_215:
[----:B01----:R-:W-:Y:S01]  /*3de0*/  VIADD R6, R19, 0x8 ;  /* 0x0000000813067836 */ /* 0x003fe20000000000 */
        /* <DEDUP_REMOVED lines=27> */
.L_x_220:
[----:B------:R-:W0:Y:S01]  /*3fa0*/  S2UR UR7, SR_CgaCtaId ;  /* 0x00000000000779c3 */ /* 0x000e220000008800 */
[----:B------:R-:W-:Y:S01]  /*3fb0*/  UMOV UR6, 0x400 ;  /* 0x0000040000067882 */ /* 0x000fe20000000000 */
[----:B------:R-:W-:-:S04]  /*3fc0*/  MOV R6, UR22 ;  /* 0x0000001600067c02 */ /* 0x000fc80008000f00 */
[----:B------:R-:W-:Y:S01]  /*3fd0*/  SHF.L.U32 R6, R6, 0x1f, RZ ;  /* 0x0000001f06067819 */ /* 0x000fe200000006ff */
[----:B0-----:R-:W-:-:S04]  /*3fe0*/  ULEA UR6, UR7, UR6, 0x18 ;  /* 0x0000000607067291 */ /* 0x001fc8000f8ec03f */
[----:B------:R-:W-:-:S09]  /*3ff0*/  ULEA UR6, UR21, UR6, 0x3 ;  /* 0x0000000615067291 */ /* 0x000fd2000f8e183f */
[----:B------:R0:W1:Y:S01]  /*4000*/  SYNCS.PHASECHK.TRANS64.TRYWAIT P1, [UR6+0x16850], R6 ;  /* 0x01685006ff0075a7 */ /* 0x0000620008020146 */
[----:B------:R-:W-:Y:S05]  /*4010*/  @!P0 BRA `(.L_x_221) ;  /* 0x0000000000048947 */ /* 0x000fea0003800000 */
[----:B------:R-:W-:Y:S01]  /*4020*/  BPT.TRAP 0x1 ;  /* 0x000000040000795c */ /* 0x000fe20000300000 */
.L_x_221:
[----:B-1----:R-:W-:Y:S05]  /*4030*/  @P1 BRA `(.L_x_219) ;  /* 0x0000000000081947 */ /* 0x002fea0003800000 */
[----:B------:R-:W1:Y:S02]  /*4040*/  SYNCS.PHASECHK.TRANS64.TRYWAIT P1, [UR6+0x16850], R6 ;  /* 0x01685006ff0075a7 */ /* 0x000e640008020146 */
[----:B-1----:R-:W-:Y:S05]  /*4050*/  @!P1 BRA `(.L_x_222) ;  /* 0x0000009800f09947 */ /* 0x002fea0003800000 */
.L_x_219:
[----:B------:R-:W2:Y:S01]  /*4060*/  S2UR UR10, SR_CgaCtaId ;  /* 0x00000000000a79c3 */ /* 0x000ea20000008800 */
[----:B------:R-:W-:Y:S01]  /*4070*/  UMOV UR6, 0x400 ;  /* 0x0000040000067882 */ /* 0x000fe20000000000 */
[----:B------:R-:W-:Y:S01]  /*4080*/  WARPGROUP.ARRIVE ;  /* 0x00000000000079c5 */ /* 0x000fe20000000000 */
[----:B------:R-:W-:-:S05]  /*4090*/  UMOV UR7, 0x40000040 ;  /* 0x4000004000077882 */ /* 0x000fca0000000000 */
[----:B-1----:R-:W1:Y:S01]  /*40a0*/  S2R R7, SR_TID.X ;  /* 0x0000000000077919 */ /* 0x002e620000002100 */
[----:B0-----:R-:W-:Y:S01]  /*40b0*/  VIADD R6, R19, 0x9 ;  /* 0x0000000913067836 */ /* 0x001fe20000000000 */
[----:B--2---:R-:W-:-:S04]  /*40c0*/  ULEA UR14, UR10, UR6, 0x18 ;  /* 0x000000060a0e7291 */ /* 0x004fc8000f8ec03f */
[----:B------:R-:W-:-:S04]  /*40d0*/  UIADD3 UR6, UR14, 0x400, URZ ;  /* 0x000004000e067890 */ /* 0x000fc8000fffe03f */
[----:B------:R-:W-:-:S04]  /*40e0*/  USHF.R.U32.HI UR6, URZ, 0x4, UR6 ;  /* 0x000000043f067899 */ /* 0x000fc80008011606 */
[----:B------:R-:W-:Y:S01]  /*40f0*/  ULOP3.LUT UR6, UR6, 0x3fff, URZ, 0xc0, !UPT ;  /* 0x00003fff06067892 */ /* 0x000fe2000f8ec03f */
[----:B-1----:R-:W-:-:S03]  /*4100*/  ISETP.GE.U32.AND P1, PT, R7, 0x180, PT ;  /* 0x000001800700780c */ /* 0x002fc60003f26070 */
[----:B------:R-:W-:Y:S01]  /*4110*/  ULEA UR11, UR21, UR6, 0xa ;  /* 0x00000006150b7291 */ /* 0x000fe2000f8e503f */
[----:B------:R-:W-:-:S06]  /*4120*/  SEL R6, R6, 0x9, !P1 ;  /* 0x0000000906067807 */ /* 0x000fcc0004800000 */
[----:B------:R-:W-:Y:S02]  /*4130*/  UMOV UR6, UR11 ;  /* 0x0000000b00067c82 */ /* 0x000fe40008000000 */
        /* <DEDUP_REMOVED lines=40> */
.L_x_223:
        /* <DEDUP_REMOVED lines=82> */
[----:B------:R-:W-:-:S04]  /*48e0*/  ULEA UR6, UR36, UR14, 0x3 ;  /* 0x0000000e24067291 */ /* 0x000fc8000f8e183f */
[----:B------:R-:W1:Y:S01]  /*48f0*/  MUFU.TANH R29, R29 ;  /* 0x0000001d001d7308 */ /* 0x000e620000002400 */
[----:B--2---:R-:W-:Y:S01]  /*4900*/  FMNMX.FTZ R12, R21, R12, !PT ;  /* 0x0000000c150c7209 */ /* 0x004fe20007810000 */
[----:B------:R-:W-:-:S04]  /*4910*/  UIADD3 UR6, UR6, 0x16840, URZ ;  /* 0x0001684006067890 */ /* 0x000fc8000fffe03f */
[----:B------:R-:W-:Y:S02]  /*4920*/  UPRMT UR6, UR10, 0x654, UR6 ;  /* 0x000006540a067896 */ /* 0x000fe40008000006 */
[----:B------:R-:W2:Y:S01]  /*4930*/  MUFU.TANH R35, R35 ;  /* 0x0000002300237308 */ /* 0x000ea20000002400 */
[----:B0-----:R-:W-:-:S06]  /*4940*/  FMNMX.FTZ R24, R27, R24, !PT ;  /* 0x000000181b187209 */ /* 0x001fcc0007810000 */
[----:B------:R-:W-:Y:S01]  /*4950*/  SYNCS.ARRIVE.TRANS64.RED.A1T0 RZ, [UR6], RZ ;  /* 0x000000ffffff79a7 */ /* 0x000fe20008100406 */
        /* <DEDUP_REMOVED lines=114> */
[C---:B------:R-:W-:Y:S01]  /*5080*/  FADD.FTZ R0, -R11.reuse, R0 ;  /* 0x000000000b007221 */ /* 0x040fe20000010100 */
[----:B0-----:R-:W-:-:S03]  /*5090*/  FMUL.FTZ R42, R11, R12 ;  /* 0x0000000c0b2a7220 */ /* 0x001fc60000410000 */
[-C--:B------:R-:W-:Y:S01]  /*50a0*/  FMUL.FTZ R46, R0, R12.reuse ;  /* 0x0000000c002e7220 */ /* 0x080fe20000410000 */
[-CC-:B------:R-:W-:Y:S01]  /*50b0*/  FFMA.FTZ R144, R14, R12.reuse, -R42.reuse ;  /* 0x0000000c0e907223 */ /* 0x180fe2000001082a */
[-CC-:B------:R-:W-:Y:S01]  /*50c0*/  FFMA.FTZ R7, R7, R12.reuse, -R42.reuse ;  /* 0x0000000c07077223 */ /* 0x180fe2000001082a */
[-CC-:B------:R-:W-:Y:S01]  /*50d0*/  FFMA.FTZ R120, R6, R12.reuse, -R42.reuse ;  /* 0x0000000c06787223 */ /* 0x180fe2000001082a */
        /* <DEDUP_REMOVED lines=15> */
[----:B------:R-:W0:Y:S01]  /*51d0*/  MUFU.EX2 R4, R46 ;  /* 0x0000002e00047308 */ /* 0x000e220000000800 */
[-CC-:B------:R-:W-:Y:S01]  /*51e0*/  FFMA.FTZ R123, R15, R12.reuse, -R14.reuse ;  /* 0x0000000c0f7b7223 */ /* 0x180fe2000001080e */
[-CC-:B------:R-:W-:Y:S01]  /*51f0*/  FFMA.FTZ R20, R21, R12.reuse, -R14.reuse ;  /* 0x0000000c15147223 */ /* 0x180fe2000001080e */
[-CC-:B------:R-:W-:Y:S01]  /*5200*/  FFMA.FTZ R15, R29, R12.reuse, -R14.reuse ;  /* 0x0000000c1d0f7223 */ /* 0x180fe2000001080e */
[-C--:B------:R-:W-:Y:S01]  /*5210*/  FFMA.FTZ R30, R33, R12.reuse, -R14 ;  /* 0x0000000c211e7223 */ /* 0x080fe2000001080e */
[-C--:B------:R-:W-:Y:S01]  /*5220*/  FFMA.FTZ R130, R127, R12.reuse, -R42 ;  /* 0x0000000c7f827223 */ /* 0x080fe2000001082a */
[-C--:B------:R-:W-:Y:S01]  /*5230*/  FFMA.FTZ R127, R121, R12.reuse, -R14 ;  /* 0x0000000c797f7223 */ /* 0x080fe2000001080e */
[-CC-:B------:R-:W-:Y:S01]  /*5240*/  FFMA.FTZ R24, R37, R12.reuse, -R42.reuse ;  /* 0x0000000c25187223 */ /* 0x180fe2000001082a */
[----:B------:R-:W-:Y:S01]  /*5250*/  MUFU.EX2 R0, R0 ;  /* 0x0000000000007308 */ /* 0x000fe20000000800 */
[-C--:B------:R-:W-:Y:S01]  /*5260*/  FFMA.FTZ R25, R32, R12.reuse, -R42 ;  /* 0x0000000c20197223 */ /* 0x080fe2000001082a */
[-C--:B------:R-:W-:Y:S01]  /*5270*/  FFMA.FTZ R32, R39, R12.reuse, -R14 ;  /* 0x0000000c27207223 */ /* 0x080fe2000001080e */
[-C--:B------:R-:W-:Y:S01]  /*5280*/  FFMA.FTZ R6, R129, R12.reuse, -R42 ;  /* 0x0000000c81067223 */ /* 0x080fe2000001082a */
[-C--:B------:R-:W-:Y:S01]  /*5290*/  FFMA.FTZ R129, R125, R12.reuse, -R14 ;  /* 0x0000000c7d817223 */ /* 0x080fe2000001080e */
[-CC-:B------:R-:W-:Y:S01]  /*52a0*/  FFMA.FTZ R10, R41, R12.reuse, -R42.reuse ;  /* 0x0000000c290a7223 */ /* 0x180fe2000001082a */
[-C--:B------:R-:W-:Y:S01]  /*52b0*/  FFMA.FTZ R148, R34, R12.reuse, -R42 ;  /* 0x0000000c22947223 */ /* 0x080fe2000001082a */
[-C--:B------:R-:W-:Y:S01]  /*52c0*/  FFMA.FTZ R34, R43, R12.reuse, -R14 ;  /* 0x0000000c2b227223 */ /* 0x080fe2000001080e */
[----:B------:R-:W1:Y:S01]  /*52d0*/  MUFU.EX2 R9, R9 ;  /* 0x0000000900097308 */ /* 0x000e620000000800 */
[----:B0-----:R-:W-:Y:S01]  /*52e0*/  FFMA.FTZ R3, R4, R3, R7 ;  /* 0x0000000304037223 */ /* 0x001fe20000010007 */
[-C--:B------:R-:W-:Y:S01]  /*52f0*/  FFMA.FTZ R132, R131, R12.reuse, -R42 ;  /* 0x0000000c83847223 */ /* 0x080fe2000001082a */
[-C--:B------:R-:W-:Y:S01]  /*5300*/  FFMA.FTZ R131, R45, R12.reuse, -R14 ;  /* 0x0000000c2d837223 */ /* 0x080fe2000001080e */
[-C--:B------:R-:W-:Y:S01]  /*5310*/  FFMA.FTZ R13, R36, R12.reuse, -R42 ;  /* 0x0000000c240d7223 */ /* 0x080fe2000001082a */
[-CC-:B------:R-:W-:Y:S01]  /*5320*/  FFMA.FTZ R36, R47, R12.reuse, -R14.reuse ;  /* 0x0000000c2f247223 */ /* 0x180fe2000001080e */
[-C--:B------:R-:W-:Y:S01]  /*5330*/  FFMA.FTZ R21, R49, R12.reuse, -R14 ;  /* 0x0000000c31157223 */ /* 0x080fe2000001080e */
[-CC-:B------:R-:W-:Y:S01]  /*5340*/  FFMA.FTZ R133, R133, R12.reuse, -R42.reuse ;  /* 0x0000000c85857223 */ /* 0x180fe2000001082a */
[----:B------:R-:W0:Y:S01]  /*5350*/  MUFU.EX2 R120, R120 ;  /* 0x0000007800787308 */ /* 0x000e220000000800 */
[-C--:B------:R-:W-:Y:S01]  /*5360*/  FFMA.FTZ R150, R38, R12.reuse, -R42 ;  /* 0x0000000c26967223 */ /* 0x080fe2000001082a */
[-C--:B------:R-:W-:Y:S01]  /*5370*/  FFMA.FTZ R38, R51, R12.reuse, -R14 ;  /* 0x0000000c33267223 */ /* 0x080fe2000001080e */
[-C--:B------:R-:W-:Y:S01]  /*5380*/  FFMA.FTZ R134, R135, R12.reuse, -R42 ;  /* 0x0000000c87867223 */ /* 0x080fe2000001082a */
[-C--:B------:R-:W-:Y:S01]  /*5390*/  FFMA.FTZ R29, R53, R12.reuse, -R14 ;  /* 0x0000000c351d7223 */ /* 0x080fe2000001080e */
[-CC-:B------:R-:W-:Y:S01]  /*53a0*/  FFMA.FTZ R142, R151, R12.reuse, -R42.reuse ;  /* 0x0000000c978e7223 */ /* 0x180fe2000001082a */
[-CC-:B------:R-:W-:Y:S01]  /*53b0*/  FFMA.FTZ R135, R137, R12.reuse, -R42.reuse ;  /* 0x0000000c89877223 */ /* 0x180fe2000001082a */
[-C--:B------:R-:W-:Y:S01]  /*53c0*/  FFMA.FTZ R151, R40, R12.reuse, -R42 ;  /* 0x0000000c28977223 */ /* 0x080fe2000001082a */
[----:B------:R-:W2:Y:S01]  /*53d0*/  MUFU.EX2 R8, R8 ;  /* 0x0000000800087308 */ /* 0x000ea20000000800 */
[----:B-1----:R-:W-:Y:S01]  /*53e0*/  FFMA.FTZ R5, R0, R5, R9 ;  /* 0x0000000500057223 */ /* 0x002fe20000010009 */
[-C--:B------:R-:W-:Y:S01]  /*53f0*/  FFMA.FTZ R40, R55, R12.reuse, -R14 ;  /* 0x0000000c37287223 */ /* 0x080fe2000001080e */
[-C--:B------:R-:W-:Y:S01]  /*5400*/  FFMA.FTZ R136, R139, R12.reuse, -R42 ;  /* 0x0000000c8b887223 */ /* 0x080fe2000001082a */
[-C--:B------:R-:W-:Y:S01]  /*5410*/  FFMA.FTZ R33, R57, R12.reuse, -R14 ;  /* 0x0000000c39217223 */ /* 0x080fe2000001080e */
[-CC-:B------:R-:W-:Y:S01]  /*5420*/  FFMA.FTZ R137, R141, R12.reuse, -R42.reuse ;  /* 0x0000000c8d897223 */ /* 0x180fe2000001082a */
[-CC-:B------:R-:W-:Y:S01]  /*5430*/  FFMA.FTZ R138, R143, R12.reuse, -R42.reuse ;  /* 0x0000000c8f8a7223 */ /* 0x180fe2000001082a */
[-CC-:B------:R-:W-:Y:S01]  /*5440*/  FFMA.FTZ R41, R145, R12.reuse, -R42.reuse ;  /* 0x0000000c91297223 */ /* 0x180fe2000001082a */
[----:B------:R-:W1:Y:S01]  /*5450*/  MUFU.EX2 R122, R122 ;  /* 0x0000007a007a7308 */ /* 0x000e620000000800 */
[----:B0-----:R-:W-:Y:S01]  /*5460*/  FADD.FTZ R3, R120, R3 ;  /* 0x0000000378037221 */ /* 0x001fe20000010000 */
[-CC-:B------:R-:W-:Y:S01]  /*5470*/  FFMA.FTZ R140, R147, R12.reuse, -R42.reuse ;  /* 0x0000000c938c7223 */ /* 0x180fe2000001082a */
[-CC-:B------:R-:W-:Y:S01]  /*5480*/  FFMA.FTZ R37, R149, R12.reuse, -R42.reuse ;  /* 0x0000000c95257223 */ /* 0x180fe2000001082a */
[-C--:B------:R-:W-:Y:S01]  /*5490*/  FFMA.FTZ R35, R157, R12.reuse, -R42 ;  /* 0x0000000c9d237223 */ /* 0x080fe2000001082a */
[-CC-:B------:R-:W-:Y:S01]  /*54a0*/  FFMA.FTZ R42, R59, R12.reuse, -R14.reuse ;  /* 0x0000000c3b2a7223 */ /* 0x180fe2000001080e */
[-CC-:B------:R-:W-:Y:S01]  /*54b0*/  FFMA.FTZ R139, R61, R12.reuse, -R14.reuse ;  /* 0x0000000c3d8b7223 */ /* 0x180fe2000001080e */
[-CC-:B------:R-:W-:Y:S01]  /*54c0*/  FFMA.FTZ R44, R63, R12.reuse, -R14.reuse ;  /* 0x0000000c3f2c7223 */ /* 0x180fe2000001080e */
[----:B------:R-:W0:Y:S01]  /*54d0*/  MUFU.EX2 R123, R123 ;  /* 0x0000007b007b7308 */ /* 0x000e220000000800 */
        /* <DEDUP_REMOVED lines=8> */
[----:B-1----:R-:W-:-:S07]  /*5560*/  FADD.FTZ R3, R122, R3 ;  /* 0x000000037a037221 */ /* 0x002fce0000010000 */
[----:B------:R-:W1:Y:S01]  /*5570*/  MUFU.EX2 R20, R20 ;  /* 0x0000001400147308 */ /* 0x000e620000000800 */
[----:B0-----:R-:W-:-:S07]  /*5580*/  FADD.FTZ R5, R123, R46 ;  /* 0x0000002e7b057221 */ /* 0x001fce0000010000 */
[----:B------:R-:W0:Y:S01]  /*5590*/  MUFU.EX2 R124, R124 ;  /* 0x0000007c007c7308 */ /* 0x000e220000000800 */
[----:B--2---:R-:W-:-:S07]  /*55a0*/  FADD.FTZ R3, R28, R3 ;  /* 0x000000031c037221 */ /* 0x004fce0000010000 */
[----:B------:R-:W2:Y:S01]  /*55b0*/  MUFU.EX2 R15, R15 ;  /* 0x0000000f000f7308 */ /* 0x000ea20000000800 */
[----:B-1----:R-:W-:-:S07]  /*55c0*/  FADD.FTZ R46, R20, R5 ;  /* 0x00000005142e7221 */ /* 0x002fce0000010000 */
[----:B------:R-:W1:Y:S01]  /*55d0*/  MUFU.EX2 R26, R26 ;  /* 0x0000001a001a7308 */ /* 0x000e620000000800 */
[----:B0-----:R-:W-:-:S07]  /*55e0*/  FADD.FTZ R3, R124, R3 ;  /* 0x000000037c037221 */ /* 0x001fce0000010000 */
[----:B------:R-:W0:Y:S01]  /*55f0*/  MUFU.EX2 R30, R30 ;  /* 0x0000001e001e7308 */ /* 0x000e220000000800 */
[----:B--2---:R-:W-:Y:S01]  /*5600*/  FADD.FTZ R5, R15, R46 ;  /* 0x0000002e0f057221 */ /* 0x004fe20000010000 */
[----:B------:R-:W-:-:S06]  /*5610*/  FFMA.FTZ R46, R67, R12, -R14 ;  /* 0x0000000c432e7223 */ /* 0x000fcc000001080e */
        /* <DEDUP_REMOVED lines=15> */
[----:B0-----:R-:W-:Y:S01]  /*5710*/  FADD.FTZ R5, R129, R48 ;  /* 0x0000003081057221 */ /* 0x001fe20000010000 */
[----:B------:R-:W-:-:S06]  /*5720*/  FFMA.FTZ R48, R71, R12, -R14 ;  /* 0x0000000c47307223 */ /* 0x000fcc000001080e */
        /* <DEDUP_REMOVED lines=15> */
[----:B-1----:R-:W-:Y:S01]  /*5820*/  FADD.FTZ R3, R21, R50 ;  /* 0x0000003215037221 */ /* 0x002fe20000010000 */
[----:B------:R-:W-:-:S06]  /*5830*/  FFMA.FTZ R50, R75, R12, -R14 ;  /* 0x0000000c4b327223 */ /* 0x000fcc000001080e */
        /* <DEDUP_REMOVED lines=33> */
[-CC-:B------:R-:W-:Y:S01]  /*5a50*/  FFMA.FTZ R54, R83, R12.reuse, -R14.reuse ;  /* 0x0000000c53367223 */ /* 0x180fe2000001080e */
[----:B------:R-:W-:-:S05]  /*5a60*/  FFMA.FTZ R14, R87, R12, -R14 ;  /* 0x0000000c570e7223 */ /* 0x000fca000001080e */
        /* <DEDUP_REMOVED lines=40> */
[----:B0-----:R-:W-:-:S03]  /*5cf0*/  FADD.FTZ R3, R151, R58 ;  /* 0x0000003a97037221 */ /* 0x001fc60000010000 */
[----:B--2---:R-:W-:Y:S01]  /*5d00*/  FADD.FTZ R5, R14, R56 ;  /* 0x000000380e057221 */ /* 0x004fe20000010000 */
[----:B------:R-:W-:Y:S06]  /*5d10*/  @!P0 BRA `(.L_x_224) ;  /* 0x0000000000048947 */ /* 0x000fec0003800000 */
[----:B------:R-:W-:Y:S01]  /*5d20*/  BPT.TRAP 0x1 ;  /* 0x000000040000795c */ /* 0x000fe20000300000 */
.L_x_224:
        /* <DEDUP_REMOVED lines=12> */
[-C--:B------:R-:W-:Y:S01]  /*5df0*/  FMUL.FTZ R88, R88, R4.reuse ;  /* 0x0000000458587220 */ /* 0x080fe20000410000 */
[-C--:B------:R-:W-:Y:S01]  /*5e00*/  FMUL.FTZ R89, R89, R4.reuse ;  /* 0x0000000459597220 */ /* 0x080fe20000410000 */
[-C--:B------:R-:W-:Y:S01]  /*5e10*/  FMUL.FTZ R92, R92, R4.reuse ;  /* 0x000000045c5c7220 */ /* 0x080fe20000410000 */
[-C--:B------:R-:W-:Y:S01]  /*5e20*/  FMUL.FTZ R93, R93, R4.reuse ;  /* 0x000000045d5d7220 */ /* 0x080fe20000410000 */
        /* <DEDUP_REMOVED lines=58> */
[----:B------:R-:W-:Y:S01]  /*61d0*/  F2FP.BF16.F32.PACK_AB R151, R14, R39 ;  /* 0x000000270e97723e */ /* 0x000fe200000010ff */
[----:B------:R-:W-:Y:S06]  /*61e0*/  @P1 BRA `(.L_x_225) ;  /* 0xffffffd800a41947 */ /* 0x000fec000383ffff */
.L_x_214:
[----:B------:R-:W-:Y:S06]  /*61f0*/  BAR.ARV 0x8, 0x200 ;  /* 0x0208000000007b1d */ /* 0x000fec0000002000 */
[----:B------:R-:W-:Y:S05]  /*6200*/  @!P0 BRA `(.L_x_226) ;  /* 0x0000000000048947 */ /* 0x000fea0003800000 */
[----:B------:R-:W-:Y:S01]  /*6210*/  BPT.TRAP 0x1 ;  /* 0x000000040000795c */ /* 0x000fe20000300000 */
.L_x_226:
[----:B------:R-:W0:Y:S01]  /*6220*/  S2UR UR7, SR_CgaCtaId ;  /* 0x00000000000779c3 */ /* 0x000e220000008800 */
[----:B------:R-:W-:Y:S01]  /*6230*/  UMOV UR4, 0x400 ;  /* 0x0000040000047882 */ /* 0x000fe20000000000 */
[----:B------:R-:W-:-:S05]  /*6240*/  IMAD.U32 R0, RZ, RZ, UR46 ;  /* 0x0000002eff007e24 */ /* 0x000fca000f8e00ff */
[----:B------:R-:W-:Y:S01]  /*6250*/  SHF.L.U32 R0, R0, 0x1f, RZ ;  /* 0x0000001f00007819 */ /* 0x000fe200000006ff */
[----:B0-----:R-:W-:-:S04]  /*6260*/  ULEA UR4, UR7, UR4, 0x18 ;  /* 0x0000000407047291 */ /* 0x001fc8000f8ec03f */
[----:B------:R-:W-:-:S09]  /*6270*/  ULEA UR5, UR36, UR4, 0x3 ;  /* 0x0000000424057291 */ /* 0x000fd2000f8e183f */
[----:B------:R0:W1:Y:S01]  /*6280*/  SYNCS.PHASECHK.TRANS64.TRYWAIT P1, [UR5+0x16850], R0 ;  /* 0x01685000ff0075a7 */ /* 0x0000620008020145 */
[----:B------:R-:W-:Y:S05]  /*6290*/  @!P0 BRA `(.L_x_227) ;  /* 0x0000000000048947 */ /* 0x000fea0003800000 */
[----:B------:R-:W-:Y:S01]  /*62a0*/  BPT.TRAP 0x1 ;  /* 0x000000040000795c */ /* 0x000fe20000300000 */
.L_x_227:
[----:B-1----:R-:W-:Y:S05]  /*62b0*/  @P1 BRA `(.L_x_228) ;  /* 0x0000000000081947 */ /* 0x002fea0003800000 */
[----:B------:R-:W1:Y:S02]  /*62c0*/  SYNCS.PHASECHK.TRANS64.TRYWAIT P1, [UR5+0x16850], R0 ;  /* 0x01685000ff0075a7 */ /* 0x000e640008020145 */
[----:B-1----:R-:W-:Y:S05]  /*62d0*/  @!P1 BRA `(.L_x_229) ;  /* 0x0000007800689947 */ /* 0x002fea0003800000 */
.L_x_228:
[----:B------:R-:W-:Y:S01]  /*62e0*/  UIADD3 UR4, UR4, 0x400, URZ ;  /* 0x0000040004047890 */ /* 0x000fe2000fffe03f */
[----:B------:R-:W-:Y:S01]  /*62f0*/  WARPGROUP.ARRIVE ;  /* 0x00000000000079c5 */ /* 0x000fe20000000000 */
[----:B------:R-:W-:Y:S01]  /*6300*/  UMOV UR11, 0x40000040 ;  /* 0x40000040000b7882 */ /* 0x000fe20000000000 */
[----:B01----:R-:W0:Y:S01]  /*6310*/  SHFL.BFLY PT, R0, R3, 0x2, 0x1f ;  /* 0x0c401f0003007f89 */ /* 0x003e2200000e0000 */
[----:B------:R-:W-:Y:S01]  /*6320*/  USHF.R.U32.HI UR4, URZ, 0x4, UR4 ;  /* 0x000000043f047899 */ /* 0x000fe20008011604 */
[----:B------:R-:W-:Y:S01]  /*6330*/  MOV R25, RZ ;  /* 0x000000ff00197202 */ /* 0x000fe20000000f00 */
[----:B------:R-:W-:Y:S01]  /*6340*/  IMAD.MOV.U32 R6, RZ, RZ, RZ ;  /* 0x000000ffff067224 */ /* 0x000fe200078e00ff */
[----:B------:R-:W1:Y:S01]  /*6350*/  SHFL.BFLY PT, R4, R5, 0x2, 0x1f ;  /* 0x0c401f0005047f89 */ /* 0x000e6200000e0000 */
[----:B------:R-:W-:-:S04]  /*6360*/  ULOP3.LUT UR4, UR4, 0x3fff, URZ, 0xc0, !UPT ;  /* 0x00003fff04047892 */ /* 0x000fc8000f8ec03f */
[----:B------:R-:W-:-:S04]  /*6370*/  ULEA UR4, UR36, UR4, 0xa ;  /* 0x0000000424047291 */ /* 0x000fc8000f8e503f */
[----:B------:R-:W-:-:S03]  /*6380*/  UIADD3 UR6, UR4, 0x80, URZ ;  /* 0x0000008004067890 */ /* 0x000fc6000fffe03f */
[----:B------:R-:W-:Y:S02]  /*6390*/  UMOV UR10, UR4 ;  /* 0x00000004000a7c82 */ /* 0x000fe40008000000 */
[----:B------:R-:W-:Y:S01]  /*63a0*/  HGMMA.64x64x16.F32.BF16 R88, R120, gdesc[UR8].tnspB, R88, gsb0 ;  /* 0x40e0000878587df0 */ /* 0x000fe20008001858 */
[----:B------:R-:W-:Y:S01]  /*63b0*/  UMOV UR11, 0x40000040 ;  /* 0x40000040000b7882 */ /* 0x000fe20000000000 */
[----:B------:R-:W-:Y:S01]  /*63c0*/  UMOV UR10, UR6 ;  /* 0x00000006000a7c82 */ /* 0x000fe20008000000 */
[----:B------:R-:W-:Y:S01]  /*63d0*/  UIADD3 UR6, UR4, 0x100, URZ ;  /* 0x0000010004067890 */ /* 0x000fe2000fffe03f */
[----:B0-----:R-:W-:Y:S01]  /*63e0*/  FADD.FTZ R0, R0, R3 ;  /* 0x0000000300007221 */ /* 0x001fe20000010000 */
[----:B------:R-:W-:Y:S02]  /*63f0*/  IMAD.MOV.U32 R3, RZ, RZ, -0x800000 ;  /* 0xff800000ff037424 */ /* 0x000fe400078e00ff */
[----:B-1----:R-:W-:Y:S02]  /*6400*/  FADD.FTZ R4, R4, R5 ;  /* 0x0000000504047221 */ /* 0x002fe40000010000 */
[----:B------:R-:W0:Y:S04]  /*6410*/  SHFL.BFLY PT, R7, R0, 0x1, 0x1f ;  /* 0x0c201f0000077f89 */ /* 0x000e2800000e0000 */
[----:B------:R-:W1:Y:S01]  /*6420*/  SHFL.BFLY PT, R9, R4, 0x1, 0x1f ;  /* 0x0c201f0004097f89 */ /* 0x000e6200000e0000 */
[----:B0-----:R-:W-:Y:S01]  /*6430*/  FADD.FTZ R10, R0, R7 ;  /* 0x00000007000a7221 */ /* 0x001fe20000010000 */
[----:B------:R-:W-:-:S02]  /*6440*/  IMAD.MOV.U32 R0, RZ, RZ, -0x800000 ;  /* 0xff800000ff007424 */ /* 0x000fc400078e00ff */
        /* <DEDUP_REMOVED lines=9> */
[----:B------:R-:W-:-:S03]  /*64e0*/  @P1 FFMA.FTZ R3, R4, R11, R5 ;  /* 0x0000000b04031223 */ /* 0x000fc60000010005 */
[----:B------:R2:W0:Y:S01]  /*64f0*/  @P2 MUFU.RCP R6, R9 ;  /* 0x0000000900062308 */ /* 0x0004220000001000 */
[----:B------:R-:W-:Y:S02]  /*6500*/  WARPGROUP.DEPBAR.LE gsb0, 0x0 ;  /* 0x00008000000079c5 */ /* 0x000fe40000010000 */
[----:B------:R-:W-:Y:S01]  /*6510*/  WARPGROUP.ARRIVE ;  /* 0x00000000000079c5 */ /* 0x000fe20000000000 */
[----:B-1----:R-:W-:-:S04]  /*6520*/  @P2 FMUL.FTZ R8, R7, 0.69314718246459960938 ;  /* 0x3f31721807082820 */ /* 0x002fc80000410000 */
[----:B------:R-:W-:Y:S01]  /*6530*/  @P2 FFMA.FTZ R0, R13, R31, R8 ;  /* 0x0000001f0d002223 */ /* 0x000fe20000010008 */
        /* <DEDUP_REMOVED lines=37> */
[----:B0-23--:R-:W-:Y:S05]  /*6790*/  @!P0 BRA `(.L_x_230) ;  /* 0x0000000000048947 */ /* 0x00dfea0003800000 */
[----:B------:R-:W-:Y:S01]  /*67a0*/  BPT.TRAP 0x1 ;  /* 0x000000040000795c */ /* 0x000fe20000300000 */
.L_x_230:
[----:B------:R-:W-:Y:S01]  /*67b0*/  UIADD3 UR4, UR5, 0x16860, URZ ;  /* 0x0001686005047890 */ /* 0x000fe2000fffe03f */
[-C--:B------:R-:W-:Y:S01]  /*67c0*/  FMUL.FTZ R56, R88, R25.reuse ;  /* 0x0000001958387220 */ /* 0x080fe20000410000 */
[----:B------:R-:W-:Y:S01]  /*67d0*/  UIADD3 UR36, UR36, 0x1, URZ ;  /* 0x0000000124247890 */ /* 0x000fe2000fffe03f */
[-C--:B------:R-:W-:Y:S01]  /*67e0*/  FMUL.FTZ R53, R89, R25.reuse ;  /* 0x0000001959357220 */ /* 0x080fe20000410000 */
[----:B------:R-:W-:Y:S01]  /*67f0*/  UPRMT UR4, UR7, 0x654, UR4 ;  /* 0x0000065407047896 */ /* 0x000fe20008000004 */
[-C--:B------:R-:W-:Y:S01]  /*6800*/  FMUL.FTZ R52, R92, R25.reuse ;  /* 0x000000195c347220 */ /* 0x080fe20000410000 */
[----:B------:R-:W-:Y:S01]  /*6810*/  UISETP.NE.AND UP0, UPT, UR36, 0x2, UPT ;  /* 0x000000022400788c */ /* 0x000fe2000bf05270 */
[-C--:B------:R-:W-:Y:S01]  /*6820*/  FMUL.FTZ R49, R93, R25.reuse ;  /* 0x000000195d317220 */ /* 0x080fe20000410000 */
        /* <DEDUP_REMOVED lines=12> */
[----:B------:R-:W-:Y:S01]  /*68f0*/  USEL UR4, URZ, 0x1, UP0 ;  /* 0x000000013f047887 */ /* 0x000fe20008000000 */
        /* <DEDUP_REMOVED lines=12> */
[----:B------:R-:W-:Y:S01]  /*69c0*/  PLOP3.LUT P0, PT, PT, PT, PT, 0x8, 0x0 ;  /* 0x000000000000781c */ /* 0x000fe20003f0e170 */
[-C--:B------:R-:W-:Y:S01]  /*69d0*/  FMUL.FTZ R15, R111, R6.reuse ;  /* 0x000000066f0f7220 */ /* 0x080fe20000410000 */
[-C--:B------:R-:W-:Y:S01]  /*69e0*/  FMUL.FTZ R30, R114, R6.reuse ;  /* 0x00000006721e7220 */ /* 0x080fe20000410000 */
[-C--:B------:R-:W-:Y:S01]  /*69f0*/  FMUL.FTZ R27, R115, R6.reuse ;  /* 0x00000006731b7220 */ /* 0x080fe20000410000 */
[-C--:B------:R-:W-:Y:S01]  /*6a00*/  FMUL.FTZ R24, R118, R6.reuse ;  /* 0x0000000676187220 */ /* 0x080fe20000410000 */
[----:B------:R-:W-:Y:S01]  /*6a10*/  FMUL.FTZ R119, R119, R6 ;  /* 0x0000000677777220 */ /* 0x000fe20000410000 */
[----:B------:R-:W-:-:S02]  /*6a20*/  UIADD3 UR47, UR47, 0x1, URZ ;  /* 0x000000012f2f7890 */ /* 0x000fc4000fffe03f */
[----:B------:R-:W-:Y:S02]  /*6a30*/  USEL UR36, UR36, URZ, UP0 ;  /* 0x0000003f24247287 */ /* 0x000fe40008000000 */
[----:B------:R-:W-:-:S12]  /*6a40*/  ULOP3.LUT UR46, UR46, UR4, URZ, 0x3c, !UPT ;  /* 0x000000042e2e7292 */ /* 0x000fd8000f8e3c3f */
.L_x_206:
[----:B------:R-:W0:Y:S01]  /*6a50*/  S2R R5, SR_CgaCtaId ;  /* 0x0000000000057919 */ /* 0x000e220000008800 */
[----:B------:R-:W-:Y:S01]  /*6a60*/  MOV R28, 0x400 ;  /* 0x00000400001c7802 */ /* 0x000fe20000000f00 */
[----:B------:R-:W-:Y:S01]  /*6a70*/  BSSY B0, `(.L_x_231) ;  /* 0x0000190000007945 */ /* 0x000fe20003800000 */
[----:B------:R-:W-:Y:S02]  /*6a80*/  BAR.SYNC.DEFER_BLOCKING 0x5, 0x200 ;  /* 0x0148000000007b1d */ /* 0x000fe40000010000 */
[----:B0-----:R-:W-:-:S05]  /*6a90*/  LEA R28, R5, R28, 0x18 ;  /* 0x0000001c051c7211 */ /* 0x001fca00078ec0ff */
[----:B------:R-:W0:Y:S02]  /*6aa0*/  LDS.128 R32, [R28+0x168d0] ;  /* 0x0168d0001c207984 */ /* 0x000e240000000c00 */
[----:B0-----:R-:W-:Y:S02]  /*6ab0*/  R2UR UR6, R33 ;  /* 0x00000000210672ca */ /* 0x001fe400000e0000 */
[----:B------:R-:W-:Y:S01]  /*6ac0*/  R2UR UR5, R34 ;  /* 0x00000000220572ca */ /* 0x000fe200000e0000 */
[----:B------:R-:W-:Y:S06]  /*6ad0*/  BAR.ARV 0x4, 0x200 ;  /* 0x0108000000007b1d */ /* 0x000fec0000002000 */
[----:B------:R-:W-:Y:S08]  /*6ae0*/  @P0 BRA `(.L_x_232) ;  /* 0x0000000c00b80947 */ /* 0x000ff00003800000 */
[----:B------:R-:W0:Y:S01]  /*6af0*/  S2R R5, SR_SWINHI ;  /* 0x0000000000057919 */ /* 0x000e220000002f00 */
[----:B------:R-:W-:Y:S01]  /*6b00*/  F2FP.BF16.F32.PACK_AB R12, R12, R37 ;  /* 0x000000250c0c723e */ /* 0x000fe200000010ff */
[----:B------:R-:W-:Y:S01]  /*6b10*/  ULDC.64 UR8, c[0x0][0xc00] ;  /* 0x0003000000087ab9 */ /* 0x000fe20000000a00 */
[----:B------:R-:W-:Y:S01]  /*6b20*/  F2FP.BF16.F32.PACK_AB R13, R13, R40 ;  /* 0x000000280d0d723e */ /* 0x000fe200000010ff */
[----:B------:R-:W-:Y:S01]  /*6b30*/  UISETP.NE.U32.AND UP0, UPT, UR8, URZ, UPT ;  /* 0x0000003f0800728c */ /* 0x000fe2000bf05070 */
[----:B------:R-:W-:Y:S01]  /*6b40*/  F2FP.BF16.F32.PACK_AB R14, R14, R31 ;  /* 0x0000001f0e0e723e */ /* 0x000fe200000010ff */
[----:B------:R-:W-:Y:S01]  /*6b50*/  USHF.L.U32 UR16, UR38, 0x2, URZ ;  /* 0x0000000226107899 */ /* 0x000fe2000800063f */
[----:B------:R-:W-:Y:S01]  /*6b60*/  F2FP.BF16.F32.PACK_AB R15, R15, R38 ;  /* 0x000000260f0f723e */ /* 0x000fe200000010ff */
[----:B------:R-:W-:Y:S01]  /*6b70*/  UISETP.NE.AND.EX UP0, UPT, UR9, URZ, UPT, UP0 ;  /* 0x0000003f0900728c */ /* 0x000fe2000bf05300 */
[----:B------:R-:W-:Y:S01]  /*6b80*/  F2FP.BF16.F32.PACK_AB R36, R29, R36 ;  /* 0x000000241d24723e */ /* 0x000fe200000010ff */
[----:B------:R-:W-:Y:S01]  /*6b90*/  USHF.L.U64.HI UR18, UR38, 0x2, UR39 ;  /* 0x0000000226127899 */ /* 0x000fe20008010227 */
[----:B------:R-:W-:Y:S01]  /*6ba0*/  F2FP.BF16.F32.PACK_AB R37, R27, R30 ;  /* 0x0000001e1b25723e */ /* 0x000fe200000010ff */
[----:B------:R-:W-:Y:S01]  /*6bb0*/  UIADD3 UR4, UP1, UR16, UR8, URZ ;  /* 0x0000000810047290 */ /* 0x000fe2000ff3e03f */
[----:B------:R-:W-:Y:S01]  /*6bc0*/  F2FP.BF16.F32.PACK_AB R38, R25, R26 ;  /* 0x0000001a1926723e */ /* 0x000fe200000010ff */
[----:B------:R-:W1:Y:S08]  /*6bd0*/  LDC R29, c[0x0][0xbe8] ;  /* 0x0002fa00ff1d7b82 */ /* 0x000e700000000800 */
[----:B------:R-:W-:Y:S01]  /*6be0*/  BAR.SYNC.DEFER_BLOCKING 0x1, 0x180 ;  /* 0x0046000000007b1d */ /* 0x000fe20000010000 */
[----:B------:R-:W-:-:S02]  /*6bf0*/  UIADD3.X UR7, UR18, UR9, URZ, UP1, !UPT ;  /* 0x0000000912077290 */ /* 0x000fc40008ffe43f */
[----:B------:R-:W-:-:S03]  /*6c00*/  USHF.R.S32.HI UR17, URZ, 0x1f, UR41 ;  /* 0x0000001f3f117899 */ /* 0x000fc60008011429 */
[----:B------:R-:W-:Y:S01]  /*6c10*/  ULDC.64 UR10, c[0x0][0xb90] ;  /* 0x0002e400000a7ab9 */ /* 0x000fe20000000a00 */
[----:B------:R-:W-:Y:S01]  /*6c20*/  IMAD.U32 R25, RZ, RZ, UR7 ;  /* 0x00000007ff197e24 */ /* 0x000fe2000f8e00ff */
[----:B------:R-:W-:Y:S01]  /*6c30*/  ULDC.64 UR12, c[0x0][0xc08] ;  /* 0x00030200000c7ab9 */ /* 0x000fe20000000a00 */
[----:B------:R-:W-:Y:S01]  /*6c40*/  ULDC.64 UR14, c[0x0][0xb98] ;  /* 0x0002e600000e7ab9 */ /* 0x000fe20000000a00 */
[----:B------:R-:W-:Y:S02]  /*6c50*/  MOV R20, R28 ;  /* 0x0000001c00147202 */ /* 0x000fe40000000f00 */
[----:B0-----:R-:W-:-:S03]  /*6c60*/  MOV R21, R5 ;  /* 0x0000000500157202 */ /* 0x001fc60000000f00 */
[----:B------:R-:W-:-:S03]  /*6c70*/  IMAD.WIDE R4, R154, 0x2, R20 ;  /* 0x000000029a047825 */ /* 0x000fc600078e0214 */
[C---:B------:R-:W-:Y:S02]  /*6c80*/  IADD3 R11, P2, R4.reuse, 0x20, RZ ;  /* 0x00000020040b7810 */ /* 0x040fe40007f5e0ff */
[C---:B------:R-:W-:Y:S02]  /*6c90*/  IADD3 R33, P0, R4.reuse, 0x60, RZ ;  /* 0x0000006004217810 */ /* 0x040fe40007f1e0ff */
[C---:B------:R-:W-:Y:S02]  /*6ca0*/  IADD3 R9, P1, R4.reuse, 0x40, RZ ;  /* 0x0000004004097810 */ /* 0x040fe40007f3e0ff */
[----:B------:R-:W-:Y:S02]  /*6cb0*/  LOP3.LUT R7, R4, 0x380, RZ, 0xc0, !PT ;  /* 0x0000038004077812 */ /* 0x000fe400078ec0ff */
[----:B------:R-:W-:Y:S02]  /*6cc0*/  LOP3.LUT R10, R11, 0x380, RZ, 0xc0, !PT ;  /* 0x000003800b0a7812 */ /* 0x000fe400078ec0ff */
[----:B------:R-:W-:-:S02]  /*6cd0*/  LOP3.LUT R6, R33, 0x380, RZ, 0xc0, !PT ;  /* 0x0000038021067812 */ /* 0x000fc400078ec0ff */
[----:B------:R-:W-:Y:S02]  /*6ce0*/  LOP3.LUT R8, R9, 0x380, RZ, 0xc0, !PT ;  /* 0x0000038009087812 */ /* 0x000fe400078ec0ff */
[----:B------:R-:W-:Y:S02]  /*6cf0*/  SHF.R.U64 R7, R7, 0x3, RZ ;  /* 0x0000000307077819 */ /* 0x000fe400000012ff */
[----:B------:R-:W-:Y:S02]  /*6d00*/  SHF.R.U64 R10, R10, 0x3, RZ ;  /* 0x000000030a0a7819 */ /* 0x000fe400000012ff */
[----:B------:R-:W-:Y:S02]  /*6d10*/  SHF.R.U64 R6, R6, 0x3, RZ ;  /* 0x0000000306067819 */ /* 0x000fe400000012ff */
[----:B------:R-:W-:Y:S02]  /*6d20*/  SHF.R.U64 R8, R8, 0x3, RZ ;  /* 0x0000000308087819 */ /* 0x000fe400000012ff */
[----:B------:R-:W-:Y:S01]  /*6d30*/  LOP3.LUT R4, R7, R4, RZ, 0x3c, !PT ;  /* 0x0000000407047212 */ /* 0x000fe200078e3cff */
[--C-:B------:R-:W-:Y:S01]  /*6d40*/  IMAD.X R7, RZ, RZ, R5.reuse, P0 ;  /* 0x000000ffff077224 */ /* 0x100fe200000e0605 */
[----:B------:R-:W-:Y:S01]  /*6d50*/  LOP3.LUT R10, R10, R11, RZ, 0x3c, !PT ;  /* 0x0000000b0a0a7212 */ /* 0x000fe200078e3cff */
[----:B------:R-:W-:Y:S01]  /*6d60*/  IMAD.X R11, RZ, RZ, R5, P2 ;  /* 0x000000ffff0b7224 */ /* 0x000fe200010e0605 */
[----:B------:R-:W-:-:S02]  /*6d70*/  LOP3.LUT R6, R6, R33, RZ, 0x3c, !PT ;  /* 0x0000002106067212 */ /* 0x000fc400078e3cff */
[----:B------:R-:W-:Y:S02]  /*6d80*/  LOP3.LUT R8, R8, R9, RZ, 0x3c, !PT ;  /* 0x0000000908087212 */ /* 0x000fe400078e3cff */
[-C--:B------:R-:W-:Y:S02]  /*6d90*/  IADD3.X R9, RZ, R5.reuse, RZ, P1, !PT ;  /* 0x00000005ff097210 */ /* 0x080fe40000ffe4ff */
[----:B------:R-:W-:Y:S02]  /*6da0*/  MOV R55, R4 ;  /* 0x0000000400377202 */ /* 0x000fe40000000f00 */
[----:B------:R-:W-:Y:S02]  /*6db0*/  MOV R32, R6 ;  /* 0x0000000600207202 */ /* 0x000fe40000000f00 */
[----:B------:R-:W-:Y:S02]  /*6dc0*/  MOV R33, R8 ;  /* 0x0000000800217202 */ /* 0x000fe40000000f00 */
[----:B------:R-:W-:-:S02]  /*6dd0*/  MOV R34, R10 ;  /* 0x0000000a00227202 */ /* 0x000fc40000000f00 */
[----:B------:R-:W-:Y:S02]  /*6de0*/  F2FP.BF16.F32.PACK_AB R4, R53, R56 ;  /* 0x000000383504723e */ /* 0x000fe400000010ff */
[----:B------:R-:W-:Y:S02]  /*6df0*/  F2FP.BF16.F32.PACK_AB R5, R51, R54 ;  /* 0x000000363305723e */ /* 0x000fe400000010ff */
[----:B------:R-:W-:Y:S02]  /*6e00*/  F2FP.BF16.F32.PACK_AB R6, R49, R52 ;  /* 0x000000343106723e */ /* 0x000fe400000010ff */
[----:B------:R-:W-:Y:S02]  /*6e10*/  F2FP.BF16.F32.PACK_AB R7, R47, R50 ;  /* 0x000000322f07723e */ /* 0x000fe400000010ff */
[----:B------:R-:W-:Y:S02]  /*6e20*/  F2FP.BF16.F32.PACK_AB R8, R45, R48 ;  /* 0x000000302d08723e */ /* 0x000fe400000010ff */
[----:B------:R-:W-:Y:S01]  /*6e30*/  F2FP.BF16.F32.PACK_AB R9, R43, R46 ;  /* 0x0000002e2b09723e */ /* 0x000fe200000010ff */
[----:B------:R-:W-:Y:S01]  /*6e40*/  STSM.16.M88.4 [R55], R4 ;  /* 0x0000000437007844 */ /* 0x000fe20000000200 */
[----:B------:R-:W-:-:S02]  /*6e50*/  F2FP.BF16.F32.PACK_AB R10, R41, R44 ;  /* 0x0000002c290a723e */ /* 0x000fc400000010ff */
[----:B------:R-:W-:Y:S02]  /*6e60*/  F2FP.BF16.F32.PACK_AB R11, R39, R42 ;  /* 0x0000002a270b723e */ /* 0x000fe400000010ff */
[----:B------:R-:W-:Y:S01]  /*6e70*/  F2FP.BF16.F32.PACK_AB R39, R119, R24 ;  /* 0x000000187727723e */ /* 0x000fe200000010ff */
[----:B------:R-:W-:Y:S01]  /*6e80*/  IMAD.U32 R24, RZ, RZ, UR4 ;  /* 0x00000004ff187e24 */ /* 0x000fe2000f8e00ff */
[----:B------:R-:W-:Y:S01]  /*6e90*/  PLOP3.LUT P2, PT, PT, PT, UP0, 0x80, 0x0 ;  /* 0x000000000000781c */ /* 0x000fe20003f4f008 */
[----:B------:R0:W-:Y:S04]  /*6ea0*/  STSM.16.M88.4 [R34], R8 ;  /* 0x0000000822007844 */ /* 0x0001e80000000200 */
[----:B------:R2:W-:Y:S04]  /*6eb0*/  STSM.16.M88.4 [R33], R12 ;  /* 0x0000000c21007844 */ /* 0x0005e80000000200 */
[----:B------:R3:W-:Y:S01]  /*6ec0*/  STSM.16.M88.4 [R32], R36 ;  /* 0x0000002420007844 */ /* 0x0007e20000000200 */
[----:B------:R-:W-:Y:S06]  /*6ed0*/  BAR.SYNC.DEFER_BLOCKING 0x1, 0x180 ;  /* 0x0046000000007b1d */ /* 0x000fec0000010000 */
[----:B------:R-:W4:Y:S01]  /*6ee0*/  @P2 LDG.E R26, desc[UR50][R24.64] ;  /* 0x00000032181a2981 */ /* 0x000f22000c1e1900 */
[----:B-1----:R-:W-:Y:S01]  /*6ef0*/  ISETP.NE.AND P1, PT, R29, 0x1, PT ;  /* 0x000000011d00780c */ /* 0x002fe20003f25270 */
[----:B------:R-:W-:Y:S01]  /*6f00*/  UMOV UR4, URZ ;  /* 0x0000003f00047c82 */ /* 0x000fe20008000000 */
[----:B0-----:R-:W-:Y:S01]  /*6f10*/  IMAD.U32 R8, RZ, RZ, UR40 ;  /* 0x00000028ff087e24 */ /* 0x001fe2000f8e00ff */
[----:B------:R-:W-:-:S02]  /*6f20*/  UIMAD UR7, UR17, UR10, URZ ;  /* 0x0000000a110772a4 */ /* 0x000fc4000f8e023f */
[----:B------:R-:W-:Y:S01]  /*6f30*/  USEL UR39, UR39, URZ, !UP0 ;  /* 0x0000003f27277287 */ /* 0x000fe2000c000000 */
[----:B------:R-:W-:Y:S01]  /*6f40*/  IMAD R8, R8, 0xc0, R153 ;  /* 0x000000c008087824 */ /* 0x000fe200078e0299 */
[----:B------:R-:W-:Y:S02]  /*6f50*/  UIMAD UR7, UR41, UR11, UR7 ;  /* 0x0000000b290772a4 */ /* 0x000fe4000f8e0207 */
[----:B------:R-:W-:Y:S02]  /*6f60*/  UISETP.NE.U32.AND UP1, UPT, UR12, URZ, UPT ;  /* 0x0000003f0c00728c */ /* 0x000fe4000bf25070 */
[----:B------:R-:W-:Y:S01]  /*6f70*/  MOV R4, R8 ;  /* 0x0000000800047202 */ /* 0x000fe20000000f00 */
[----:B------:R-:W-:Y:S01]  /*6f80*/  USEL UR38, UR38, URZ, !UP0 ;  /* 0x0000003f26267287 */ /* 0x000fe2000c000000 */
[----:B------:R-:W0:Y:S01]  /*6f90*/  @P1 LDC R27, c[0x0][0xbec] ;  /* 0x0002fb00ff1b1b82 */ /* 0x000e220000000800 */
[----:B------:R-:W-:-:S06]  /*6fa0*/  UISETP.NE.AND.EX UP0, UPT, UR13, URZ, UPT, UP1 ;  /* 0x0000003f0d00728c */ /* 0x000fcc000bf05310 */
[----:B------:R-:W-:Y:S01]  /*6fb0*/  PLOP3.LUT P3, PT, PT, PT, UP0, 0x80, 0x0 ;  /* 0x000000000000781c */ /* 0x000fe20003f6f008 */
[----:B------:R-:W1:Y:S01]  /*6fc0*/  @P1 LDC R30, c[0x0][0xbf0] ;  /* 0x0002fc00ff1e1b82 */ /* 0x000e620000000800 */
[----:B0-----:R-:W-:-:S05]  /*6fd0*/  @P1 IMAD.HI.U32 R5, R8, R27, RZ ;  /* 0x0000001b08051227 */ /* 0x001fca00078e00ff */
[----:B-1----:R-:W-:-:S05]  /*6fe0*/  @P1 SHF.R.U32.HI R4, RZ, R30, R5 ;  /* 0x0000001eff041219 */ /* 0x002fca0000011605 */
[----:B------:R-:W-:-:S04]  /*6ff0*/  IMAD.MOV R6, RZ, RZ, -R4 ;  /* 0x000000ffff067224 */ /* 0x000fc800078e0a04 */
[----:B------:R-:W-:Y:S01]  /*7000*/  IMAD R7, R29, R6, R8 ;  /* 0x000000061d077224 */ /* 0x000fe200078e0208 */
[----:B------:R-:W-:-:S04]  /*7010*/  SHF.R.S32.HI R6, RZ, 0x1f, R4 ;  /* 0x0000001fff067819 */ /* 0x000fc80000011404 */
[----:B------:R-:W-:Y:S02]  /*7020*/  SHF.R.S32.HI R5, RZ, 0x1f, R7 ;  /* 0x0000001fff057819 */ /* 0x000fe40000011407 */
[----:B----4-:R-:W-:-:S13]  /*7030*/  @P2 R2UR UR4, R26 ;  /* 0x000000001a0422ca */ /* 0x010fda00000e0000 */
[----:B------:R-:W-:Y:S02]  /*7040*/  USHF.R.S32.HI UR9, URZ, 0x1f, UR4 ;  /* 0x0000001f3f097899 */ /* 0x000fe40008011404 */
[----:B------:R-:W-:Y:S02]  /*7050*/  UMOV UR8, UR4 ;  /* 0x0000000400087c82 */ /* 0x000fe40008000000 */
[----:B------:R-:W-:-:S04]  /*7060*/  UIMAD.WIDE.U32 UR10, UR41, UR10, UR8 ;  /* 0x0000000a290a72a5 */ /* 0x000fc8000f8e0008 */
[----:B------:R-:W-:Y:S02]  /*7070*/  UIADD3 UR11, UR11, UR7, URZ ;  /* 0x000000070b0b7290 */ /* 0x000fe4000fffe03f */
[----:B------:R-:W-:Y:S02]  /*7080*/  UIMAD UR7, UR39, UR14, URZ ;  /* 0x0000000e270772a4 */ /* 0x000fe4000f8e023f */
[----:B------:R-:W-:Y:S02]  /*7090*/  UIMAD.WIDE.U32 UR10, UR38, UR14, UR10 ;  /* 0x0000000e260a72a5 */ /* 0x000fe4000f8e000a */
[----:B------:R-:W-:-:S03]  /*70a0*/  UIMAD UR7, UR38, UR15, UR7 ;  /* 0x0000000f260772a4 */ /* 0x000fc6000f8e0207 */
[----:B------:R-:W-:Y:S01]  /*70b0*/  ULDC.64 UR14, c[0x0][0xb88] ;  /* 0x0002e200000e7ab9 */ /* 0x000fe20000000a00 */
[----:B------:R-:W-:Y:S01]  /*70c0*/  IADD3 R4, P0, R4, UR10, RZ ;  /* 0x0000000a04047c10 */ /* 0x000fe2000ff1e0ff */
[----:B------:R-:W-:Y:S01]  /*70d0*/  @UP0 UIADD3 UR10, UP1, UR16, UR12, URZ ;  /* 0x0000000c100a0290 */ /* 0x000fe2000ff3e03f */
[----:B------:R-:W-:Y:S01]  /*70e0*/  IMAD.U32 R9, RZ, RZ, UR7 ;  /* 0x00000007ff097e24 */ /* 0x000fe2000f8e00ff */
[----:B------:R-:W-:Y:S01]  /*70f0*/  ULDC UR7, c[0x0][0xa88] ;  /* 0x0002a20000077ab9 */ /* 0x000fe20000000800 */
[----:B------:R-:W-:-:S03]  /*7100*/  IMAD R8, R5, UR14, RZ ;  /* 0x0000000e05087c24 */ /* 0x000fc6000f8e02ff */
[----:B------:R-:W-:Y:S01]  /*7110*/  IADD3.X R5, R6, UR11, R9, P0, !PT ;  /* 0x0000000b06057c10 */ /* 0x000fe200087fe409 */
[----:B------:R-:W-:Y:S01]  /*7120*/  @UP0 UIADD3.X UR11, UR18, UR13, URZ, UP1, !UPT ;  /* 0x0000000d120b0290 */ /* 0x000fe20008ffe43f */
[----:B------:R-:W-:Y:S01]  /*7130*/  IMAD.U32 R6, RZ, RZ, UR7 ;  /* 0x00000007ff067e24 */ /* 0x000fe2000f8e00ff */
[----:B--2---:R-:W-:Y:S01]  /*7140*/  MOV R12, UR10 ;  /* 0x0000000a000c7c02 */ /* 0x004fe20008000f00 */
[C---:B------:R-:W-:Y:S01]  /*7150*/  IMAD R9, R7.reuse, UR15, R8 ;  /* 0x0000000f07097c24 */ /* 0x040fe2000f8e0208 */
[----:B------:R-:W-:Y:S01]  /*7160*/  ULDC.64 UR12, c[0x0][0xb50] ;  /* 0x0002d400000c7ab9 */ /* 0x000fe20000000a00 */
[----:B------:R-:W-:-:S04]  /*7170*/  IMAD.WIDE.U32 R4, R7, UR14, R4 ;  /* 0x0000000e07047c25 */ /* 0x000fc8000f8e0004 */
[----:B------:R-:W-:Y:S01]  /*7180*/  IMAD.U32 R13, RZ, RZ, UR11 ;  /* 0x0000000bff0d7e24 */ /* 0x000fe2000f8e00ff */
[C---:B------:R-:W-:Y:S01]  /*7190*/  LEA R7, P0, R4.reuse, UR12, 0x2 ;  /* 0x0000000c04077c11 */ /* 0x040fe2000f8010ff */
[----:B------:R-:W-:Y:S02]  /*71a0*/  IMAD.IADD R5, R5, 0x1, R9 ;  /* 0x0000000105057824 */ /* 0x000fe400078e0209 */
[----:B------:R-:W-:Y:S01]  /*71b0*/  IMAD.U32 R8, RZ, RZ, UR40 ;  /* 0x00000028ff087e24 */ /* 0x000fe2000f8e00ff */
[----:B------:R3:W5:Y:S02]  /*71c0*/  @P3 LDG.E R6, desc[UR50][R12.64] ;  /* 0x000000320c063981 */ /* 0x000764000c1e1900 */
[----:B------:R-:W-:Y:S01]  /*71d0*/  LEA.HI.X R10, R4, UR13, R5, 0x2, P0 ;  /* 0x0000000d040a7c11 */ /* 0x000fe200080f1405 */
[----:B------:R-:W-:Y:S06]  /*71e0*/  @P3 BRA `(.L_x_233) ;  /* 0x0000000000103947 */ /* 0x000fec0003800000 */
[----:B------:R-:W-:Y:S05]  /*71f0*/  @!P2 BRA `(.L_x_233) ;  /* 0x00000000000ca947 */ /* 0x000fea0003800000 */
[----:B------:R-:W2:Y:S04]  /*7200*/  LDG.E R5, desc[UR50][R24.64] ;  /* 0x0000003218057981 */ /* 0x000ea8000c1e1900 */
[----:B-----5:R-:W2:Y:S02]  /*7210*/  LDG.E R6, desc[UR50][R24.64+0x4] ;  /* 0x0000043218067981 */ /* 0x020ea4000c1e1900 */
[----:B--2---:R-:W-:-:S07]  /*7220*/  IMAD.IADD R6, R6, 0x1, -R5 ;  /* 0x0000000106067824 */ /* 0x004fce00078e0a05 */
.L_x_233:
[----:B------:R-:W-:Y:S01]  /*7230*/  IMAD R5, R17, 0x40, R16 ;  /* 0x0000004011057824 */ /* 0x000fe200078e0210 */
[----:B---3--:R-:W-:Y:S01]  /*7240*/  SHFL.IDX PT, R12, R7, RZ, 0x1c1f ;  /* 0x001c1fff070c7589 */ /* 0x008fe200000e0000 */
[----:B------:R-:W-:Y:S01]  /*7250*/  IMAD R8, R8, 0xc0, R23 ;  /* 0x000000c008087824 */ /* 0x000fe200078e0217 */
[----:B------:R-:W-:Y:S01]  /*7260*/  LOP3.LUT P0, RZ, R18, 0x3, RZ, 0xc0, !PT ;  /* 0x0000000312ff7812 */ /* 0x000fe2000780c0ff */
[----:B------:R-:W-:Y:S01]  /*7270*/  IMAD.WIDE R20, R5, 0x2, R20 ;  /* 0x0000000205147825 */ /* 0x000fe200078e0214 */
[----:B------:R-:W0:Y:S01]  /*7280*/  SHFL.IDX PT, R13, R10, RZ, 0x1c1f ;  /* 0x001c1fff0a0d7589 */ /* 0x000e2200000e0000 */
[----:B------:R-:W-:Y:S01]  /*7290*/  ULDC.64 UR10, c[0x0][0xaa0] ;  /* 0x0002a800000a7ab9 */ /* 0x000fe20000000a00 */
[----:B------:R-:W-:Y:S01]  /*72a0*/  IADD3 R4, R8, 0x8, RZ ;  /* 0x0000000808047810 */ /* 0x000fe20007ffe0ff */
[----:B-----5:R-:W-:Y:S01]  /*72b0*/  IMAD R33, R6, R29, RZ ;  /* 0x0000001d06217224 */ /* 0x020fe200078e02ff */
[----:B------:R-:W-:Y:S01]  /*72c0*/  SHFL.IDX PT, R14, R7, 0x1, 0x1c1f ;  /* 0x003c1f00070e7f89 */ /* 0x000fe200000e0000 */
[----:B------:R-:W-:-:S02]  /*72d0*/  IADD3 R9, P3, R20, 0x1800, RZ ;  /* 0x0000180014097810 */ /* 0x000fc40007f7e0ff */
[----:B------:R-:W-:Y:S01]  /*72e0*/  IADD3 R25, P4, R20, 0x3000, RZ ;  /* 0x0000300014197810 */ /* 0x000fe20007f9e0ff */
[----:B------:R-:W1:Y:S01]  /*72f0*/  SHFL.IDX PT, R15, R10, 0x1, 0x1c1f ;  /* 0x003c1f000a0f7f89 */ /* 0x000e6200000e0000 */
[-C--:B------:R-:W-:Y:S02]  /*7300*/  ISETP.GE.OR P2, PT, R8, R33.reuse, P0 ;  /* 0x000000210800720c */ /* 0x080fe40000746670 */
[----:B------:R-:W-:Y:S02]  /*7310*/  LOP3.LUT R5, R20, 0x380, RZ, 0xc0, !PT ;  /* 0x0000038014057812 */ /* 0x000fe400078ec0ff */
[----:B------:R-:W-:Y:S02]  /*7320*/  LOP3.LUT R8, R9, 0x380, RZ, 0xc0, !PT ;  /* 0x0000038009087812 */ /* 0x000fe400078ec0ff */
[----:B------:R-:W-:Y:S02]  /*7330*/  ISETP.GE.OR P0, PT, R4, R33, P0 ;  /* 0x000000210400720c */ /* 0x000fe40000706670 */
[----:B------:R-:W-:-:S02]  /*7340*/  LOP3.LUT R24, R25, 0x380, RZ, 0xc0, !PT ;  /* 0x0000038019187812 */ /* 0x000fc400078ec0ff */
[----:B------:R-:W-:Y:S02]  /*7350*/  SHF.R.U64 R5, R5, 0x3, RZ ;  /* 0x0000000305057819 */ /* 0x000fe400000012ff */
[----:B------:R-:W-:Y:S02]  /*7360*/  SHF.R.U64 R8, R8, 0x3, RZ ;  /* 0x0000000308087819 */ /* 0x000fe400000012ff */
[----:B------:R-:W-:Y:S01]  /*7370*/  SHF.R.U64 R24, R24, 0x3, RZ ;  /* 0x0000000318187819 */ /* 0x000fe200000012ff */
[----:B0-----:R0:W-:Y:S01]  /*7380*/  @!P2 ST.E desc[UR50][R12.64], R3 ;  /* 0x000000030c00a985 */ /* 0x0011e2000c101932 */
[----:B------:R-:W-:Y:S01]  /*7390*/  LOP3.LUT R4, R5, R20, RZ, 0x3c, !PT ;  /* 0x0000001405047212 */ /* 0x000fe200078e3cff */
[--C-:B------:R-:W-:Y:S01]  /*73a0*/  IMAD.MOV.U32 R5, RZ, RZ, R21.reuse ;  /* 0x000000ffff057224 */ /* 0x100fe200078e0015 */
[----:B------:R-:W-:Y:S01]  /*73b0*/  LOP3.LUT R8, R8, R9, RZ, 0x3c, !PT ;  /* 0x0000000908087212 */ /* 0x000fe200078e3cff */
[--C-:B------:R-:W-:Y:S01]  /*73c0*/  IMAD.X R9, RZ, RZ, R21.reuse, P3 ;  /* 0x000000ffff097224 */ /* 0x100fe200018e0615 */
[----:B------:R-:W-:Y:S01]  /*73d0*/  LOP3.LUT R24, R24, R25, RZ, 0x3c, !PT ;  /* 0x0000001918187212 */ /* 0x000fe200078e3cff */
[----:B------:R-:W-:Y:S01]  /*73e0*/  IMAD.X R25, RZ, RZ, R21, P4 ;  /* 0x000000ffff197224 */ /* 0x000fe200020e0615 */
[----:B-1----:R1:W-:Y:S04]  /*73f0*/  @!P0 ST.E desc[UR50][R14.64], R0 ;  /* 0x000000000e008985 */ /* 0x0023e8000c101932 */
[----:B------:R-:W2:Y:S04]  /*7400*/  LD.E.128 R4, desc[UR50][R4.64] ;  /* 0x0000003204047980 */ /* 0x000ea8000c101d00 */
[----:B------:R-:W3:Y:S04]  /*7410*/  LD.E.128 R8, desc[UR50][R8.64] ;  /* 0x0000003208087980 */ /* 0x000ee8000c101d00 */
[----:B------:R-:W4:Y:S01]  /*7420*/  LD.E.128 R24, desc[UR50][R24.64] ;  /* 0x0000003218187980 */ /* 0x000f22000c101d00 */
[----:B------:R-:W-:-:S04]  /*7430*/  IADD3 R30, P0, R20, 0x4800, RZ ;  /* 0x00004800141e7810 */ /* 0x000fc80007f1e0ff */
[----:B------:R-:W-:Y:S01]  /*7440*/  LOP3.LUT R20, R30, 0x380, RZ, 0xc0, !PT ;  /* 0x000003801e147812 */ /* 0x000fe200078ec0ff */
[----:B0-----:R-:W-:Y:S02]  /*7450*/  IMAD.X R13, RZ, RZ, R21, P0 ;  /* 0x000000ffff0d7224 */ /* 0x001fe400000e0615 */
[----:B------:R-:W0:Y:S01]  /*7460*/  @P1 LDC R21, c[0x0][0xbf0] ;  /* 0x0002fc00ff151b82 */ /* 0x000e220000000800 */
[----:B------:R-:W-:Y:S01]  /*7470*/  SHF.R.U64 R3, R20, 0x3, RZ ;  /* 0x0000000314037819 */ /* 0x000fe200000012ff */
[----:B------:R-:W-:-:S06]  /*7480*/  UIMAD UR7, UR9, UR10, URZ ;  /* 0x0000000a090772a4 */ /* 0x000fcc000f8e023f */
[----:B------:R-:W0:Y:S01]  /*7490*/  @P1 LDC R20, c[0x0][0xbec] ;  /* 0x0002fb00ff141b82 */ /* 0x000e220000000800 */
[----:B------:R-:W-:Y:S01]  /*74a0*/  UIMAD.WIDE.U32 UR8, UR4, UR10, URZ ;  /* 0x0000000a040872a5 */ /* 0x000fe2000f8e003f */
[----:B------:R-:W-:Y:S01]  /*74b0*/  MOV R31, UR40 ;  /* 0x00000028001f7c02 */ /* 0x000fe20008000f00 */
[----:B------:R-:W-:Y:S01]  /*74c0*/  UIMAD UR7, UR4, UR11, UR7 ;  /* 0x0000000b040772a4 */ /* 0x000fe2000f8e0207 */
[----:B-1----:R-:W-:Y:S01]  /*74d0*/  IMAD R0, R2, 0x30, R17 ;  /* 0x0000003002007824 */ /* 0x002fe200078e0211 */
[----:B------:R-:W-:Y:S01]  /*74e0*/  LOP3.LUT R12, R3, R30, RZ, 0x3c, !PT ;  /* 0x0000001e030c7212 */ /* 0x000fe200078e3cff */
[----:B------:R-:W-:Y:S01]  /*74f0*/  ULDC.64 UR10, c[0x0][0xae8] ;  /* 0x0002ba00000a7ab9 */ /* 0x000fe20000000a00 */
[----:B------:R-:W-:Y:S02]  /*7500*/  UIADD3 UR9, UR9, UR7, URZ ;  /* 0x0000000709097290 */ /* 0x000fe4000fffe03f */
[----:B------:R-:W-:Y:S01]  /*7510*/  UIMAD UR4, UR17, UR10, URZ ;  /* 0x0000000a110472a4 */ /* 0x000fe2000f8e023f */
[----:B------:R-:W-:Y:S01]  /*7520*/  IMAD R31, R31, 0xc0, R0 ;  /* 0x000000c01f1f7824 */ /* 0x000fe200078e0200 */
[----:B------:R-:W-:Y:S01]  /*7530*/  UIMAD.WIDE.U32 UR8, UR41, UR10, UR8 ;  /* 0x0000000a290872a5 */ /* 0x000fe2000f8e0008 */
[----:B------:R-:W-:Y:S01]  /*7540*/  IMAD.U32 R36, RZ, RZ, UR40 ;  /* 0x00000028ff247e24 */ /* 0x000fe2000f8e00ff */
[----:B------:R-:W-:Y:S01]  /*7550*/  UIMAD UR4, UR41, UR11, UR4 ;  /* 0x0000000b290472a4 */ /* 0x000fe2000f8e0204 */
[----:B------:R-:W5:Y:S01]  /*7560*/  LD.E.128 R12, desc[UR50][R12.64] ;  /* 0x000000320c0c7980 */ /* 0x000f62000c101d00 */
[----:B------:R-:W-:Y:S01]  /*7570*/  IMAD.MOV.U32 R3, RZ, RZ, R31 ;  /* 0x000000ffff037224 */ /* 0x000fe200078e001f */
[----:B------:R-:W-:Y:S01]  /*7580*/  ULDC.64 UR10, c[0x0][0xaf0] ;  /* 0x0002bc00000a7ab9 */ /* 0x000fe20000000a00 */
[----:B------:R-:W-:Y:S01]  /*7590*/  UIADD3 UR9, UR9, UR4, URZ ;  /* 0x0000000409097290 */ /* 0x000fe2000fffe03f */
[----:B------:R-:W-:Y:S01]  /*75a0*/  IMAD R36, R36, 0xc0, R17 ;  /* 0x000000c024247824 */ /* 0x000fe200078e0211 */
[----:B------:R-:W-:Y:S01]  /*75b0*/  UIMAD UR4, UR39, UR10, URZ ;  /* 0x0000000a270472a4 */ /* 0x000fe2000f8e023f */
[----:B------:R-:W-:Y:S01]  /*75c0*/  @!PT LDS RZ, [RZ] ;  /* 0x00000000fffff984 */ /* 0x000fe20000000800 */
[----:B------:R-:W-:Y:S01]  /*75d0*/  @!PT LDS RZ, [RZ] ;  /* 0x00000000fffff984 */ /* 0x000fe20000000800 */
[----:B------:R-:W-:Y:S01]  /*75e0*/  @!PT LDS RZ, [RZ] ;  /* 0x00000000fffff984 */ /* 0x000fe20000000800 */
[----:B------:R-:W-:Y:S01]  /*75f0*/  @!PT LDS RZ, [RZ] ;  /* 0x00000000fffff984 */ /* 0x000fe20000000800 */
[----:B------:R1:W-:Y:S06]  /*7600*/  MEMBAR.ALL.CTA ;  /* 0x0000000000007992 */ /* 0x0003ec0000008000 */
[----:B-1----:R-:W1:Y:S01]  /*7610*/  FENCE.VIEW.ASYNC.S ;  /* 0x00000000000073c6 */ /* 0x002e620000000000 */
[----:B------:R-:W-:Y:S01]  /*7620*/  VIADD R28, R28, 0x16820 ;  /* 0x000168201c1c7836 */ /* 0x000fe20000000000 */
[----:B------:R-:W-:Y:S01]  /*7630*/  UIMAD UR4, UR38, UR11, UR4 ;  /* 0x0000000b260472a4 */ /* 0x000fe2000f8e0204 */
[----:B0-----:R-:W-:Y:S01]  /*7640*/  @P1 IMAD.HI.U32 R0, R31, R20, RZ ;  /* 0x000000141f001227 */ /* 0x001fe200078e00ff */
[----:B------:R-:W-:-:S03]  /*7650*/  UIMAD.WIDE.U32 UR38, UR38, UR10, UR8 ;  /* 0x0000000a262672a5 */ /* 0x000fc6000f8e0008 */
[----:B------:R-:W-:Y:S01]  /*7660*/  ULDC.64 UR8, c[0x0][0xae0] ;  /* 0x0002b80000087ab9 */ /* 0x000fe20000000a00 */
[----:B------:R-:W-:Y:S01]  /*7670*/  @P1 SHF.R.U32.HI R3, RZ, R21, R0 ;  /* 0x00000015ff031219 */ /* 0x000fe20000011600 */
[----:B------:R-:W-:Y:S02]  /*7680*/  UIADD3 UR4, UR39, UR4, URZ ;  /* 0x0000000427047290 */ /* 0x000fe4000fffe03f */
[----:B------:R-:W-:Y:S01]  /*7690*/  IMAD.U32 R21, RZ, RZ, UR39 ;  /* 0x00000027ff157e24 */ /* 0x000fe2000f8e00ff */
[--C-:B------:R-:W-:Y:S01]  /*76a0*/  SHF.R.S32.HI R0, RZ, 0x1f, R3.reuse ;  /* 0x0000001fff007819 */ /* 0x100fe20000011403 */
[----:B------:R-:W-:Y:S02]  /*76b0*/  IMAD.MOV R30, RZ, RZ, -R3 ;  /* 0x000000ffff1e7224 */ /* 0x000fe400078e0a03 */
[----:B------:R-:W-:Y:S01]  /*76c0*/  MOV R21, UR4 ;  /* 0x0000000400157c02 */ /* 0x000fe20008000f00 */
[----:B------:R-:W-:Y:S01]  /*76d0*/  IMAD.U32 R20, RZ, RZ, UR38 ;  /* 0x00000026ff147e24 */ /* 0x000fe2000f8e00ff */
[----:B------:R-:W-:Y:S01]  /*76e0*/  ULDC UR4, c[0x0][0xac8] ;  /* 0x0002b20000047ab9 */ /* 0x000fe20000000800 */
[----:B------:R-:W-:-:S02]  /*76f0*/  IMAD R0, R0, UR8, RZ ;  /* 0x0000000800007c24 */ /* 0x000fc4000f8e02ff */
[----:B------:R-:W-:Y:S02]  /*7700*/  IMAD R29, R29, R30, R31 ;  /* 0x0000001e1d1d7224 */ /* 0x000fe400078e021f */
[C---:B------:R-:W-:Y:S02]  /*7710*/  IMAD R31, R3.reuse, UR9, R0 ;  /* 0x00000009031f7c24 */ /* 0x040fe4000f8e0200 */
[----:B------:R-:W-:Y:S01]  /*7720*/  IMAD.WIDE.U32 R20, R3, UR8, R20 ;  /* 0x0000000803147c25 */ /* 0x000fe2000f8e0014 */
[----:B------:R-:W-:Y:S01]  /*7730*/  SHF.R.S32.HI R0, RZ, 0x1f, R29 ;  /* 0x0000001fff007819 */ /* 0x000fe2000001141d */
[----:B------:R-:W-:Y:S02]  /*7740*/  ULDC.64 UR8, c[0x0][0xad8] ;  /* 0x0002b60000087ab9 */ /* 0x000fe40000000a00 */
[----:B------:R-:W-:Y:S02]  /*7750*/  IMAD.IADD R21, R21, 0x1, R31 ;  /* 0x0000000115157824 */ /* 0x000fe400078e021f */
[----:B------:R-:W-:-:S02]  /*7760*/  IMAD R0, R0, UR8, RZ ;  /* 0x0000000800007c24 */ /* 0x000fc4000f8e02ff */
[----:B------:R-:W-:-:S04]  /*7770*/  IMAD.WIDE.U32 R20, R29, UR8, R20 ;  /* 0x000000081d147c25 */ /* 0x000fc8000f8e0014 */
[----:B------:R-:W-:Y:S01]  /*7780*/  IMAD R3, R29, UR9, R0 ;  /* 0x000000091d037c24 */ /* 0x000fe2000f8e0200 */
[----:B------:R-:W-:Y:S01]  /*7790*/  ULDC.64 UR8, c[0x0][0xa80] ;  /* 0x0002a00000087ab9 */ /* 0x000fe20000000a00 */
[----:B------:R-:W-:Y:S01]  /*77a0*/  VIADD R0, R36, 0x30 ;  /* 0x0000003024007836 */ /* 0x000fe20000000000 */
[----:B------:R-:W-:Y:S01]  /*77b0*/  LEA R32, P0, R20, UR8, 0x1 ;  /* 0x0000000814207c11 */ /* 0x000fe2000f8008ff */
[----:B------:R-:W-:-:S04]  /*77c0*/  IMAD.IADD R3, R21, 0x1, R3 ;  /* 0x0000000115037824 */ /* 0x000fc800078e0203 */
[----:B-1----:R-:W0:Y:S01]  /*77d0*/  SHFL.IDX PT, R29, R32, RZ, 0x181f ;  /* 0x00181fff201d7589 */ /* 0x002e2200000e0000 */
[----:B------:R-:W-:Y:S02]  /*77e0*/  LEA.HI.X R34, R20, UR9, R3, 0x1, P0 ;  /* 0x0000000914227c11 */ /* 0x000fe400080f0c03 */
[----:B------:R-:W-:Y:S01]  /*77f0*/  ISETP.GE.AND P0, PT, R16, UR4, PT ;  /* 0x0000000410007c0c */ /* 0x000fe2000bf06270 */
[----:B------:R-:W1:Y:S01]  /*7800*/  SHFL.IDX PT, R37, R32, 0x1, 0x181f ;  /* 0x00381f0020257f89 */ /* 0x000e6200000e0000 */
[C---:B------:R-:W-:Y:S02]  /*7810*/  IADD3 R3, R36.reuse, 0x60, RZ ;  /* 0x0000006024037810 */ /* 0x040fe40007ffe0ff */
[-C--:B------:R-:W-:Y:S01]  /*7820*/  ISETP.GE.OR P1, PT, R36, R33.reuse, P0 ;  /* 0x000000212400720c */ /* 0x080fe20000726670 */
[----:B------:R-:W1:Y:S01]  /*7830*/  SHFL.IDX PT, R39, R32, 0x2, 0x181f ;  /* 0x00581f0020277f89 */ /* 0x000e6200000e0000 */
[-C--:B------:R-:W-:Y:S02]  /*7840*/  ISETP.GE.OR P2, PT, R0, R33.reuse, P0 ;  /* 0x000000210000720c */ /* 0x080fe40000746670 */
[----:B------:R-:W-:Y:S01]  /*7850*/  ISETP.GE.OR P3, PT, R3, R33, P0 ;  /* 0x000000210300720c */ /* 0x000fe20000766670 */
[----:B------:R-:W1:Y:S01]  /*7860*/  SHFL.IDX PT, R21, R34, RZ, 0x181f ;  /* 0x00181fff22157589 */ /* 0x000e6200000e0000 */
[----:B------:R-:W-:-:S03]  /*7870*/  PRMT R0, RZ, 0x654, R28 ;  /* 0x00000654ff007816 */ /* 0x000fc6000000001c */
[----:B------:R-:W1:Y:S01]  /*7880*/  SHFL.IDX PT, R31, R34, 0x1, 0x181f ;  /* 0x00381f00221f7f89 */ /* 0x000e6200000e0000 */
[----:B------:R0:W-:Y:S03]  /*7890*/  SYNCS.ARRIVE.TRANS64.RED.A1T0 RZ, [R0+URZ], RZ ;  /* 0x000000ff00ff79a7 */ /* 0x0001e6000810043f */
[----:B------:R-:W1:Y:S01]  /*78a0*/  SHFL.IDX PT, R38, R34, 0x2, 0x181f ;  /* 0x00581f0022267f89 */ /* 0x000e6200000e0000 */
[----:B0-----:R-:W-:Y:S01]  /*78b0*/  @!P1 LEA R20, P4, R16, R29, 0x1 ;  /* 0x0000001d10149211 */ /* 0x001fe200078808ff */
[----:B------:R-:W-:Y:S02]  /*78c0*/  VIADD R0, R36, 0x90 ;  /* 0x0000009024007836 */ /* 0x000fe40000000000 */
[----:B------:R0:W0:Y:S01]  /*78d0*/  SHFL.IDX PT, R3, R32, 0x3, 0x181f ;  /* 0x00781f0020037f89 */ /* 0x00002200000e0000 */
[----:B-1----:R-:W-:Y:S02]  /*78e0*/  @!P2 LEA R28, P5, R16, R37, 0x1 ;  /* 0x00000025101ca211 */ /* 0x002fe400078a08ff */
[----:B------:R-:W-:Y:S01]  /*78f0*/  ISETP.GE.OR P0, PT, R0, R33, P0 ;  /* 0x000000210000720c */ /* 0x000fe20000706670 */
[----:B------:R-:W1:Y:S01]  /*7900*/  SHFL.IDX PT, R34, R34, 0x3, 0x181f ;  /* 0x00781f0022227f89 */ /* 0x000e6200000e0000 */
[----:B------:R-:W-:-:S02]  /*7910*/  @!P3 LEA R30, P6, R16, R39, 0x1 ;  /* 0x00000027101eb211 */ /* 0x000fc400078c08ff */
[C-C-:B------:R-:W-:Y:S02]  /*7920*/  @!P1 LEA.HI.X R21, R16.reuse, R21, R155.reuse, 0x1, P4 ;  /* 0x0000001510159211 */ /* 0x140fe400020f0c9b */
[C-C-:B------:R-:W-:Y:S02]  /*7930*/  @!P2 LEA.HI.X R29, R16.reuse, R31, R155.reuse, 0x1, P5 ;  /* 0x0000001f101da211 */ /* 0x140fe400028f0c9b */
[----:B------:R-:W-:Y:S01]  /*7940*/  @!P3 LEA.HI.X R31, R16, R38, R155, 0x1, P6 ;  /* 0x00000026101fb211 */ /* 0x000fe200030f0c9b */
[----:B--2---:R2:W-:Y:S04]  /*7950*/  @!P1 ST.E.128 desc[UR50][R20.64], R4 ;  /* 0x0000000414009985 */ /* 0x0045e8000c101d32 */
[----:B---3--:R2:W-:Y:S04]  /*7960*/  @!P2 ST.E.128 desc[UR50][R28.64], R8 ;  /* 0x000000081c00a985 */ /* 0x0085e8000c101d32 */
[----:B----4-:R2:W-:Y:S01]  /*7970*/  @!P3 ST.E.128 desc[UR50][R30.64], R24 ;  /* 0x000000181e00b985 */ /* 0x0105e2000c101d32 */
[----:B01----:R-:W-:Y:S05]  /*7980*/  @P0 BRA `(.L_x_234) ;  /* 0x0000000800780947 */ /* 0x003fea0003800000 */
[----:B--2---:R-:W-:-:S04]  /*7990*/  LEA R4, P0, R16, R3, 0x1 ;  /* 0x0000000310047211 */ /* 0x004fc800078008ff */
[----:B------:R-:W-:-:S05]  /*79a0*/  LEA.HI.X R5, R16, R34, R155, 0x1, P0 ;  /* 0x0000002210057211 */ /* 0x000fca00000f0c9b */
[----:B-----5:R0:W-:Y:S01]  /*79b0*/  ST.E.128 desc[UR50][R4.64], R12 ;  /* 0x0000000c04007985 */ /* 0x0201e2000c101d32 */
[----:B------:R-:W-:Y:S05]  /*79c0*/  BRA `(.L_x_234) ;  /* 0x0000000800687947 */ /* 0x000fea0003800000 */
.L_x_232:
[----:B------:R-:W-:Y:S01]  /*79d0*/  ULDC.64 UR8, c[0x0][0xc00] ;  /* 0x0003000000087ab9 */ /* 0x000fe20000000a00 */
[----:B------:R-:W-:Y:S01]  /*79e0*/  ULDC UR4, c[0x0][0xa88] ;  /* 0x0002a20000047ab9 */ /* 0x000fe20000000800 */
[----:B------:R-:W-:Y:S01]  /*79f0*/  UISETP.NE.U32.AND UP0, UPT, UR8, URZ, UPT ;  /* 0x0000003f0800728c */ /* 0x000fe2000bf05070 */
[----:B------:R-:W0:Y:S03]  /*7a00*/  LDC R11, c[0x0][0xbe8] ;  /* 0x0002fa00ff0b7b82 */ /* 0x000e260000000800 */
[----:B------:R-:W-:-:S03]  /*7a10*/  UISETP.NE.AND.EX UP0, UPT, UR9, URZ, UPT, UP0 ;  /* 0x0000003f0900728c */ /* 0x000fc6000bf05300 */
[----:B------:R-:W-:Y:S02]  /*7a20*/  ULDC.64 UR8, c[0x0][0xc00] ;  /* 0x0003000000087ab9 */ /* 0x000fe40000000a00 */
[----:B------:R-:W-:Y:S01]  /*7a30*/  UIMAD.WIDE UR8, UR38, 0x4, UR8 ;  /* 0x00000004260878a5 */ /* 0x000fe2000f8e0208 */
[----:B------:R-:W-:-:S05]  /*7a40*/  PLOP3.LUT P2, PT, PT, PT, UP0, 0x80, 0x0 ;  /* 0x000000000000781c */ /* 0x000fca0003f4f008 */
[----:B------:R-:W-:Y:S02]  /*7a50*/  IMAD.U32 R4, RZ, RZ, UR8 ;  /* 0x00000008ff047e24 */ /* 0x000fe4000f8e00ff */
[----:B------:R-:W-:Y:S01]  /*7a60*/  IMAD.U32 R5, RZ, RZ, UR9 ;  /* 0x00000009ff057e24 */ /* 0x000fe2000f8e00ff */
[----:B------:R-:W-:Y:S02]  /*7a70*/  ULDC.64 UR8, c[0x0][0xc08] ;  /* 0x0003020000087ab9 */ /* 0x000fe40000000a00 */
[----:B------:R-:W-:-:S03]  /*7a80*/  UISETP.NE.U32.AND UP1, UPT, UR8, URZ, UPT ;  /* 0x0000003f0800728c */ /* 0x000fc6000bf25070 */
[----:B------:R-:W2:Y:S01]  /*7a90*/  @P2 LDG.E R3, desc[UR50][R4.64] ;  /* 0x0000003204032981 */ /* 0x000ea2000c1e1900 */
[----:B------:R-:W-:Y:S01]  /*7aa0*/  UISETP.NE.AND.EX UP1, UPT, UR9, URZ, UPT, UP1 ;  /* 0x0000003f0900728c */ /* 0x000fe2000bf25310 */
[----:B------:R-:W-:-:S05]  /*7ab0*/  MOV R0, UR4 ;  /* 0x0000000400007c02 */ /* 0x000fca0008000f00 */
[----:B------:R-:W-:-:S05]  /*7ac0*/  PLOP3.LUT P3, PT, PT, PT, UP1, 0x80, 0x0 ;  /* 0x000000000000781c */ /* 0x000fca0003f6f018 */
[----:B------:R-:W-:Y:S02]  /*7ad0*/  @UP1 ULDC.64 UR8, c[0x0][0xc08] ;  /* 0x0003020000081ab9 */ /* 0x000fe40000000a00 */
[----:B------:R-:W-:-:S06]  /*7ae0*/  @UP1 UIMAD.WIDE UR8, UR38, 0x4, UR8 ;  /* 0x00000004260818a5 */ /* 0x000fcc000f8e0208 */
[----:B------:R-:W-:Y:S02]  /*7af0*/  IMAD.U32 R6, RZ, RZ, UR8 ;  /* 0x00000008ff067e24 */ /* 0x000fe4000f8e00ff */
[----:B------:R-:W-:-:S05]  /*7b00*/  IMAD.U32 R7, RZ, RZ, UR9 ;  /* 0x00000009ff077e24 */ /* 0x000fca000f8e00ff */
[----:B------:R1:W5:Y:S01]  /*7b10*/  @P3 LDG.E R0, desc[UR50][R6.64] ;  /* 0x0000003206003981 */ /* 0x000362000c1e1900 */
[----:B0-----:R-:W-:Y:S01]  /*7b20*/  ISETP.NE.AND P0, PT, R11, 0x1, PT ;  /* 0x000000010b00780c */ /* 0x001fe20003f05270 */
[----:B------:R-:W-:Y:S01]  /*7b30*/  UMOV UR4, URZ ;  /* 0x0000003f00047c82 */ /* 0x000fe20008000000 */
[----:B------:R-:W-:Y:S01]  /*7b40*/  USHF.R.S32.HI UR11, URZ, 0x1f, UR41 ;  /* 0x0000001f3f0b7899 */ /* 0x000fe20008011429 */
[----:B------:R-:W-:-:S10]  /*7b50*/  ISETP.GE.AND P1, PT, R156, 0xc0, PT ;  /* 0x000000c09c00780c */ /* 0x000fd40003f26270 */
[----:B------:R-:W0:Y:S01]  /*7b60*/  @P0 LDC R9, c[0x0][0xbec] ;  /* 0x0002fb00ff090b82 */ /* 0x000e220000000800 */
[----:B--2---:R-:W-:-:S13]  /*7b70*/  @P2 R2UR UR4, R3 ;  /* 0x00000000030422ca */ /* 0x004fda00000e0000 */
[----:B------:R-:W-:Y:S01]  /*7b80*/  USHF.R.S32.HI UR10, URZ, 0x1f, UR4 ;  /* 0x0000001f3f0a7899 */ /* 0x000fe20008011404 */
[----:B01----:R-:W-:Y:S11]  /*7b90*/  @P3 BRA `(.L_x_235) ;  /* 0x0000000000103947 */ /* 0x003ff60003800000 */
[----:B------:R-:W-:Y:S05]  /*7ba0*/  @!P2 BRA `(.L_x_235) ;  /* 0x00000000000ca947 */ /* 0x000fea0003800000 */
[----:B------:R-:W2:Y:S04]  /*7bb0*/  LDG.E R3, desc[UR50][R4.64] ;  /* 0x0000003204037981 */ /* 0x000ea8000c1e1900 */
[----:B-----5:R-:W2:Y:S02]  /*7bc0*/  LDG.E R0, desc[UR50][R4.64+0x4] ;  /* 0x0000043204007981 */ /* 0x020ea4000c1e1900 */
[----:B--2---:R-:W-:-:S07]  /*7bd0*/  IMAD.IADD R0, R0, 0x1, -R3 ;  /* 0x0000000100007824 */ /* 0x004fce00078e0a03 */
.L_x_235:
[----:B------:R-:W-:Y:S01]  /*7be0*/  USEL UR38, UR38, URZ, !UP0 ;  /* 0x0000003f26267287 */ /* 0x000fe2000c000000 */
[----:B------:R-:W-:Y:S01]  /*7bf0*/  BSSY B1, `(.L_x_236) ;  /* 0x000002d000017945 */ /* 0x000fe20003800000 */
[----:B------:R-:W-:-:S03]  /*7c00*/  USEL UR39, UR39, URZ, !UP0 ;  /* 0x0000003f27277287 */ /* 0x000fc6000c000000 */
[----:B------:R-:W-:Y:S09]  /*7c10*/  @P1 BRA `(.L_x_237) ;  /* 0x0000000000a81947 */ /* 0x000ff20003800000 */
[----:B------:R-:W0:Y:S01]  /*7c20*/  S2R R4, SR_TID.X ;  /* 0x0000000000047919 */ /* 0x000e220000002100 */
[----:B------:R-:W1:Y:S01]  /*7c30*/  LDC R6, c[0x0][0xbe8] ;  /* 0x0002fa00ff067b82 */ /* 0x000e620000000800 */
[----:B------:R-:W-:-:S04]  /*7c40*/  IMAD.U32 R3, RZ, RZ, UR40 ;  /* 0x00000028ff037e24 */ /* 0x000fc8000f8e00ff */
[----:B0-----:R-:W-:Y:S02]  /*7c50*/  IMAD R3, R3, 0xc0, R4 ;  /* 0x000000c003037824 */ /* 0x001fe400078e0204 */
[----:B-1---5:R-:W-:-:S03]  /*7c60*/  IMAD R4, R0, R6, RZ ;  /* 0x0000000600047224 */ /* 0x022fc600078e02ff */
[----:B------:R-:W-:-:S04]  /*7c70*/  IADD3 R5, R3, -0x80, RZ ;  /* 0xffffff8003057810 */ /* 0x000fc80007ffe0ff */
[----:B------:R-:W-:-:S13]  /*7c80*/  ISETP.GE.AND P1, PT, R5, R4, PT ;  /* 0x000000040500720c */ /* 0x000fda0003f26270 */
[----:B------:R-:W-:Y:S05]  /*7c90*/  @P1 BRA `(.L_x_237) ;  /* 0x0000000000881947 */ /* 0x000fea0003800000 */
[----:B------:R-:W-:Y:S01]  /*7ca0*/  ISETP.NE.AND P1, PT, R6, 0x1, PT ;  /* 0x000000010600780c */ /* 0x000fe20003f25270 */
[----:B------:R-:W-:Y:S01]  /*7cb0*/  ULDC.64 UR12, c[0x0][0xb90] ;  /* 0x0002e400000c7ab9 */ /* 0x000fe20000000a00 */
[----:B------:R-:W-:Y:S01]  /*7cc0*/  UMOV UR8, UR4 ;  /* 0x0000000400087c82 */ /* 0x000fe20008000000 */
[----:B------:R-:W-:Y:S01]  /*7cd0*/  UIMAD UR7, UR11, UR12, URZ ;  /* 0x0000000c0b0772a4 */ /* 0x000fe2000f8e023f */
[----:B------:R-:W-:Y:S02]  /*7ce0*/  UMOV UR9, UR10 ;  /* 0x0000000a00097c82 */ /* 0x000fe40008000000 */
[----:B------:R-:W-:Y:S02]  /*7cf0*/  UIMAD.WIDE.U32 UR8, UR41, UR12, UR8 ;  /* 0x0000000c290872a5 */ /* 0x000fe4000f8e0008 */
[----:B------:R-:W-:-:S03]  /*7d00*/  UIMAD UR7, UR41, UR13, UR7 ;  /* 0x0000000d290772a4 */ /* 0x000fc6000f8e0207 */
[----:B------:R-:W-:Y:S02]  /*7d10*/  ULDC.64 UR12, c[0x0][0xb98] ;  /* 0x0002e600000c7ab9 */ /* 0x000fe40000000a00 */
[----:B------:R-:W0:Y:S01]  /*7d20*/  @P1 LDC R4, c[0x0][0xbec] ;  /* 0x0002fb00ff041b82 */ /* 0x000e220000000800 */
[----:B------:R-:W-:Y:S02]  /*7d30*/  UIADD3 UR9, UR9, UR7, URZ ;  /* 0x0000000709097290 */ /* 0x000fe4000fffe03f */
[----:B------:R-:W-:Y:S02]  /*7d40*/  UIMAD UR7, UR39, UR12, URZ ;  /* 0x0000000c270772a4 */ /* 0x000fe4000f8e023f */
[----:B------:R-:W-:Y:S02]  /*7d50*/  UIMAD.WIDE.U32 UR8, UR38, UR12, UR8 ;  /* 0x0000000c260872a5 */ /* 0x000fe4000f8e0008 */
[----:B------:R-:W-:Y:S01]  /*7d60*/  UIMAD UR7, UR38, UR13, UR7 ;  /* 0x0000000d260772a4 */ /* 0x000fe2000f8e0207 */
[----:B------:R-:W1:Y:S02]  /*7d70*/  @P1 LDC R8, c[0x0][0xbf0] ;  /* 0x0002fc00ff081b82 */ /* 0x000e640000000800 */
[----:B------:R-:W-:Y:S01]  /*7d80*/  ULDC.64 UR12, c[0x0][0xb88] ;  /* 0x0002e200000c7ab9 */ /* 0x000fe20000000a00 */
[----:B0-----:R-:W-:-:S04]  /*7d90*/  @P1 IMAD.HI.U32 R3, R5, R4, RZ ;  /* 0x0000000405031227 */ /* 0x001fc800078e00ff */
[----:B------:R-:W-:Y:S01]  /*7da0*/  IMAD.MOV.U32 R4, RZ, RZ, R5 ;  /* 0x000000ffff047224 */ /* 0x000fe200078e0005 */
[----:B-1----:R-:W-:Y:S01]  /*7db0*/  @P1 SHF.R.U32.HI R4, RZ, R8, R3 ;  /* 0x00000008ff041219 */ /* 0x002fe20000011603 */
[----:B------:R-:W-:-:S04]  /*7dc0*/  IMAD.U32 R8, RZ, RZ, UR7 ;  /* 0x00000007ff087e24 */ /* 0x000fc8000f8e00ff */
[----:B------:R-:W-:-:S04]  /*7dd0*/  IMAD.MOV R3, RZ, RZ, -R4 ;  /* 0x000000ffff037224 */ /* 0x000fc800078e0a04 */
[----:B------:R-:W-:Y:S01]  /*7de0*/  IMAD R3, R6, R3, R5 ;  /* 0x0000000306037224 */ /* 0x000fe200078e0205 */
[----:B------:R-:W-:Y:S02]  /*7df0*/  SHF.R.S32.HI R5, RZ, 0x1f, R4 ;  /* 0x0000001fff057819 */ /* 0x000fe40000011404 */
[----:B------:R-:W-:Y:S02]  /*7e00*/  IADD3 R4, P1, R4, UR8, RZ ;  /* 0x0000000804047c10 */ /* 0x000fe4000ff3e0ff */
[----:B------:R-:W-:Y:S02]  /*7e10*/  SHF.R.S32.HI R6, RZ, 0x1f, R3 ;  /* 0x0000001fff067819 */ /* 0x000fe40000011403 */
[----:B------:R-:W-:Y:S01]  /*7e20*/  IADD3.X R5, R5, UR9, R8, P1, !PT ;  /* 0x0000000905057c10 */ /* 0x000fe20008ffe408 */
[----:B------:R-:W-:Y:S02]  /*7e30*/  ULDC.64 UR8, c[0x0][0xb50] ;  /* 0x0002d40000087ab9 */ /* 0x000fe40000000a00 */
[----:B------:R-:W-:-:S02]  /*7e40*/  IMAD R6, R6, UR12, RZ ;  /* 0x0000000c06067c24 */ /* 0x000fc4000f8e02ff */
[----:B------:R-:W-:-:S04]  /*7e50*/  IMAD.WIDE.U32 R4, R3, UR12, R4 ;  /* 0x0000000c03047c25 */ /* 0x000fc8000f8e0004 */
[----:B------:R-:W-:Y:S01]  /*7e60*/  IMAD R7, R3, UR13, R6 ;  /* 0x0000000d03077c24 */ /* 0x000fe2000f8e0206 */
[----:B------:R-:W-:-:S03]  /*7e70*/  LEA R6, P1, R4, UR8, 0x2 ;  /* 0x0000000804067c11 */ /* 0x000fc6000f8210ff */
[----:B------:R-:W-:-:S05]  /*7e80*/  IMAD.IADD R3, R5, 0x1, R7 ;  /* 0x0000000105037824 */ /* 0x000fca00078e0207 */
[----:B------:R-:W-:Y:S02]  /*7e90*/  LEA.HI.X R7, R4, UR9, R3, 0x2, P1 ;  /* 0x0000000904077c11 */ /* 0x000fe400088f1403 */
[----:B------:R-:W-:-:S05]  /*7ea0*/  MOV R3, 0xff800000 ;  /* 0xff80000000037802 */ /* 0x000fca0000000f00 */
[----:B------:R0:W-:Y:S02]  /*7eb0*/  STG.E desc[UR50][R6.64], R3 ;  /* 0x0000000306007986 */ /* 0x0001e4000c101932 */
.L_x_237:
[----:B------:R-:W-:Y:S05]  /*7ec0*/  BSYNC B1 ;  /* 0x0000000000017941 */ /* 0x000fea0003800000 */
.L_x_236:
[----:B------:R-:W1:Y:S01]  /*7ed0*/  @P0 LDC R5, c[0x0][0xbf0] ;  /* 0x0002fc00ff050b82 */ /* 0x000e620000000800 */
[----:B------:R-:W-:Y:S01]  /*7ee0*/  ULDC.64 UR12, c[0x0][0xaa0] ;  /* 0x0002a800000c7ab9 */ /* 0x000fe20000000a00 */
[----:B0-----:R-:W-:Y:S01]  /*7ef0*/  IMAD.U32 R6, RZ, RZ, UR40 ;  /* 0x00000028ff067e24 */ /* 0x001fe2000f8e00ff */
[----:B------:R-:W-:Y:S01]  /*7f00*/  UIMAD UR7, UR10, UR12, URZ ;  /* 0x0000000c0a0772a4 */ /* 0x000fe2000f8e023f */
[----:B------:R-:W-:Y:S01]  /*7f10*/  IMAD R3, R2, 0x30, R17 ;  /* 0x0000003002037824 */ /* 0x000fe200078e0211 */
[----:B------:R-:W-:Y:S01]  /*7f20*/  UIMAD.WIDE.U32 UR8, UR4, UR12, URZ ;  /* 0x0000000c040872a5 */ /* 0x000fe2000f8e003f */
[----:B-----5:R-:W-:Y:S01]  /*7f30*/  IMAD R25, R0, R11, RZ ;  /* 0x0000000b00197224 */ /* 0x020fe200078e02ff */
[----:B------:R-:W-:Y:S01]  /*7f40*/  UIMAD UR7, UR4, UR13, UR7 ;  /* 0x0000000d040772a4 */ /* 0x000fe2000f8e0207 */
[----:B------:R-:W-:Y:S02]  /*7f50*/  IMAD R6, R6, 0xc0, R3 ;  /* 0x000000c006067824 */ /* 0x000fe400078e0203 */
[----:B------:R-:W-:Y:S01]  /*7f60*/  ULDC.64 UR12, c[0x0][0xae8] ;  /* 0x0002ba00000c7ab9 */ /* 0x000fe20000000a00 */
[----:B------:R-:W-:Y:S01]  /*7f70*/  UIADD3 UR9, UR9, UR7, URZ ;  /* 0x0000000709097290 */ /* 0x000fe2000fffe03f */
[----:B------:R-:W-:Y:S01]  /*7f80*/  @P0 IMAD.HI.U32 R4, R6, R9, RZ ;  /* 0x0000000906040227 */ /* 0x000fe200078e00ff */
[----:B------:R-:W-:-:S02]  /*7f90*/  UIMAD UR4, UR11, UR12, URZ ;  /* 0x0000000c0b0472a4 */ /* 0x000fc4000f8e023f */
[----:B------:R-:W-:Y:S01]  /*7fa0*/  UIMAD.WIDE.U32 UR8, UR41, UR12, UR8 ;  /* 0x0000000c290872a5 */ /* 0x000fe2000f8e0008 */
[----:B------:R-:W-:Y:S01]  /*7fb0*/  IMAD.MOV.U32 R3, RZ, RZ, R6 ;  /* 0x000000ffff037224 */ /* 0x000fe200078e0006 */
[----:B------:R-:W-:Y:S01]  /*7fc0*/  UIMAD UR4, UR41, UR13, UR4 ;  /* 0x0000000d290472a4 */ /* 0x000fe2000f8e0204 */
[----:B------:R-:W-:-:S03]  /*7fd0*/  ULDC.64 UR10, c[0x0][0xaf0] ;  /* 0x0002bc00000a7ab9 */ /* 0x000fc60000000a00 */
[----:B------:R-:W-:Y:S02]  /*7fe0*/  UIADD3 UR9, UR9, UR4, URZ ;  /* 0x0000000409097290 */ /* 0x000fe4000fffe03f */
[----:B------:R-:W-:Y:S01]  /*7ff0*/  UIMAD UR4, UR39, UR10, URZ ;  /* 0x0000000a270472a4 */ /* 0x000fe2000f8e023f */
[----:B-1----:R-:W-:Y:S01]  /*8000*/  @P0 SHF.R.U32.HI R3, RZ, R5, R4 ;  /* 0x00000005ff030219 */ /* 0x002fe20000011604 */
[----:B------:R-:W-:Y:S02]  /*8010*/  UIMAD.WIDE.U32 UR8, UR38, UR10, UR8 ;  /* 0x0000000a260872a5 */ /* 0x000fe4000f8e0008 */
[----:B------:R-:W-:Y:S01]  /*8020*/  UIMAD UR4, UR38, UR11, UR4 ;  /* 0x0000000b260472a4 */ /* 0x000fe2000f8e0204 */
[--C-:B------:R-:W-:Y:S01]  /*8030*/  SHF.R.S32.HI R4, RZ, 0x1f, R3.reuse ;  /* 0x0000001fff047819 */ /* 0x100fe20000011403 */
[----:B------:R-:W-:Y:S01]  /*8040*/  IMAD.MOV R7, RZ, RZ, -R3 ;  /* 0x000000ffff077224 */ /* 0x000fe200078e0a03 */
[----:B------:R-:W-:Y:S01]  /*8050*/  ULDC.64 UR10, c[0x0][0xae0] ;  /* 0x0002b800000a7ab9 */ /* 0x000fe20000000a00 */
[----:B------:R-:W-:-:S02]  /*8060*/  UIADD3 UR4, UR9, UR4, URZ ;  /* 0x0000000409047290 */ /* 0x000fc4000fffe03f */
[----:B------:R-:W-:Y:S01]  /*8070*/  MOV R5, UR9 ;  /* 0x0000000900057c02 */ /* 0x000fe20008000f00 */
[----:B------:R-:W-:Y:S02]  /*8080*/  IMAD R7, R11, R7, R6 ;  /* 0x000000070b077224 */ /* 0x000fe400078e0206 */
[----:B------:R-:W-:Y:S02]  /*8090*/  IMAD R8, R4, UR10, RZ ;  /* 0x0000000a04087c24 */ /* 0x000fe4000f8e02ff */
[----:B------:R-:W-:Y:S01]  /*80a0*/  IMAD.U32 R4, RZ, RZ, UR8 ;  /* 0x00000008ff047e24 */ /* 0x000fe2000f8e00ff */
[----:B------:R-:W-:Y:S01]  /*80b0*/  SHF.R.S32.HI R6, RZ, 0x1f, R7 ;  /* 0x0000001fff067819 */ /* 0x000fe20000011407 */
[----:B------:R-:W-:Y:S01]  /*80c0*/  IMAD.U32 R5, RZ, RZ, UR4 ;  /* 0x00000004ff057e24 */ /* 0x000fe2000f8e00ff */
[----:B------:R-:W-:Y:S01]  /*80d0*/  ULDC.64 UR8, c[0x0][0xad8] ;  /* 0x0002b60000087ab9 */ /* 0x000fe20000000a00 */
[C---:B------:R-:W-:Y:S01]  /*80e0*/  IMAD R9, R3.reuse, UR11, R8 ;  /* 0x0000000b03097c24 */ /* 0x040fe2000f8e0208 */
[----:B------:R-:W-:Y:S01]  /*80f0*/  ULDC UR4, c[0x0][0xac8] ;  /* 0x0002b20000047ab9 */ /* 0x000fe20000000800 */
[----:B------:R-:W-:-:S04]  /*8100*/  IMAD.WIDE.U32 R4, R3, UR10, R4 ;  /* 0x0000000a03047c25 */ /* 0x000fc8000f8e0004 */
[----:B------:R-:W-:Y:S02]  /*8110*/  IMAD R6, R6, UR8, RZ ;  /* 0x0000000806067c24 */ /* 0x000fe4000f8e02ff */
[----:B------:R-:W-:Y:S02]  /*8120*/  IMAD.IADD R5, R5, 0x1, R9 ;  /* 0x0000000105057824 */ /* 0x000fe400078e0209 */
[C---:B------:R-:W-:Y:S02]  /*8130*/  IMAD R3, R7.reuse, UR9, R6 ;  /* 0x0000000907037c24 */ /* 0x040fe4000f8e0206 */
[----:B------:R-:W-:Y:S01]  /*8140*/  IMAD.WIDE.U32 R4, R7, UR8, R4 ;  /* 0x0000000807047c25 */ /* 0x000fe2000f8e0004 */
[----:B------:R-:W-:-:S03]  /*8150*/  ULDC.64 UR8, c[0x0][0xa80] ;  /* 0x0002a00000087ab9 */ /* 0x000fc60000000a00 */
[----:B------:R-:W-:Y:S01]  /*8160*/  IMAD.IADD R3, R5, 0x1, R3 ;  /* 0x0000000105037824 */ /* 0x000fe200078e0203 */
[----:B------:R-:W-:Y:S01]  /*8170*/  LEA R5, P0, R4, UR8, 0x1 ;  /* 0x0000000804057c11 */ /* 0x000fe2000f8008ff */
[----:B------:R-:W-:-:S03]  /*8180*/  IMAD.U32 R8, RZ, RZ, UR40 ;  /* 0x00000028ff087e24 */ /* 0x000fc6000f8e00ff */
[----:B------:R-:W-:Y:S01]  /*8190*/  LEA.HI.X R10, R4, UR9, R3, 0x1, P0 ;  /* 0x00000009040a7c11 */ /* 0x000fe200080f0c03 */
[----:B------:R-:W0:Y:S01]  /*81a0*/  SHFL.IDX PT, R9, R5, RZ, 0x181f ;  /* 0x00181fff05097589 */ /* 0x000e2200000e0000 */
[----:B------:R-:W-:Y:S01]  /*81b0*/  IMAD R6, R8, 0xc0, R17 ;  /* 0x000000c008067824 */ /* 0x000fe200078e0211 */
[----:B------:R-:W-:Y:S02]  /*81c0*/  ISETP.GE.AND P0, PT, R16, UR4, PT ;  /* 0x0000000410007c0c */ /* 0x000fe4000bf06270 */
[----:B------:R-:W1:Y:S01]  /*81d0*/  SHFL.IDX PT, R13, R5, 0x1, 0x181f ;  /* 0x00381f00050d7f89 */ /* 0x000e6200000e0000 */
[C---:B------:R-:W-:Y:S01]  /*81e0*/  VIADD R3, R6.reuse, 0x60 ;  /* 0x0000006006037836 */ /* 0x040fe20000000000 */
[C---:B------:R-:W-:Y:S01]  /*81f0*/  IADD3 R0, R6.reuse, 0x30, RZ ;  /* 0x0000003006007810 */ /* 0x040fe20007ffe0ff */
[C---:B------:R-:W-:Y:S01]  /*8200*/  VIADD R4, R6.reuse, 0x90 ;  /* 0x0000009006047836 */ /* 0x040fe20000000000 */
[----:B------:R-:W2:Y:S01]  /*8210*/  SHFL.IDX PT, R15, R5, 0x2, 0x181f ;  /* 0x00581f00050f7f89 */ /* 0x000ea200000e0000 */
[----:B------:R-:W-:-:S02]  /*8220*/  ISETP.GE.OR P3, PT, R6, R25, P0 ;  /* 0x000000190600720c */ /* 0x000fc40000766670 */
[-C--:B------:R-:W-:Y:S01]  /*8230*/  ISETP.GE.OR P2, PT, R0, R25.reuse, P0 ;  /* 0x000000190000720c */ /* 0x080fe20000746670 */
[----:B------:R-:W3:Y:S01]  /*8240*/  SHFL.IDX PT, R7, R10, RZ, 0x181f ;  /* 0x00181fff0a077589 */ /* 0x000ee200000e0000 */
[-C--:B------:R-:W-:Y:S02]  /*8250*/  ISETP.GE.OR P1, PT, R3, R25.reuse, P0 ;  /* 0x000000190300720c */ /* 0x080fe40000726670 */
[----:B------:R-:W-:Y:S01]  /*8260*/  ISETP.GE.OR P0, PT, R4, R25, P0 ;  /* 0x000000190400720c */ /* 0x000fe20000706670 */
[----:B------:R3:W4:Y:S04]  /*8270*/  SHFL.IDX PT, R21, R5, 0x3, 0x181f ;  /* 0x00781f0005157f89 */ /* 0x00072800000e0000 */
[----:B------:R-:W4:Y:S04]  /*8280*/  SHFL.IDX PT, R11, R10, 0x1, 0x181f ;  /* 0x00381f000a0b7f89 */ /* 0x000f2800000e0000 */
[----:B------:R-:W4:Y:S01]  /*8290*/  SHFL.IDX PT, R12, R10, 0x2, 0x181f ;  /* 0x00581f000a0c7f89 */ /* 0x000f2200000e0000 */
[----:B0-----:R-:W-:-:S03]  /*82a0*/  @!P3 LEA R4, P6, R16, R9, 0x1 ;  /* 0x000000091004b211 */ /* 0x001fc600078c08ff */
[----:B------:R4:W0:Y:S01]  /*82b0*/  SHFL.IDX PT, R14, R10, 0x3, 0x181f ;  /* 0x00781f000a0e7f89 */ /* 0x00082200000e0000 */
[C---:B-1----:R-:W-:Y:S02]  /*82c0*/  @!P2 LEA R6, P5, R16.reuse, R13, 0x1 ;  /* 0x0000000d1006a211 */ /* 0x042fe400078a08ff */
[C---:B--2---:R-:W-:Y:S02]  /*82d0*/  @!P1 LEA R8, P4, R16.reuse, R15, 0x1 ;  /* 0x0000000f10089211 */ /* 0x044fe400078808ff */
[C---:B---3--:R-:W-:Y:S02]  /*82e0*/  @!P3 LEA.HI.X R5, R16.reuse, R7, R155, 0x1, P6 ;  /* 0x000000071005b211 */ /* 0x048fe400030f0c9b */
[----:B----4-:R-:W-:-:S03]  /*82f0*/  @!P0 LEA R10, P6, R16, R21, 0x1 ;  /* 0x00000015100a8211 */ /* 0x010fc600078c08ff */
[----:B------:R1:W-:Y:S01]  /*8300*/  @!P3 ST.E.128 desc[UR50][R4.64], RZ ;  /* 0x000000ff0400b985 */ /* 0x0003e2000c101d32 */
[C-C-:B------:R-:W-:Y:S02]  /*8310*/  @!P2 LEA.HI.X R7, R16.reuse, R11, R155.reuse, 0x1, P5 ;  /* 0x0000000b1007a211 */ /* 0x140fe400028f0c9b */
[----:B------:R-:W-:-:S03]  /*8320*/  @!P1 LEA.HI.X R9, R16, R12, R155, 0x1, P4 ;  /* 0x0000000c10099211 */ /* 0x000fc600020f0c9b */
[----:B------:R1:W-:Y:S01]  /*8330*/  @!P2 ST.E.128 desc[UR50][R6.64], RZ ;  /* 0x000000ff0600a985 */ /* 0x0003e2000c101d32 */
[----:B0-----:R-:W-:-:S03]  /*8340*/  @!P0 LEA.HI.X R11, R16, R14, R155, 0x1, P6 ;  /* 0x0000000e100b8211 */ /* 0x001fc600030f0c9b */
[----:B------:R1:W-:Y:S04]  /*8350*/  @!P1 ST.E.128 desc[UR50][R8.64], RZ ;  /* 0x000000ff08009985 */ /* 0x0003e8000c101d32 */
[----:B------:R1:W-:Y:S02]  /*8360*/  @!P0 ST.E.128 desc[UR50][R10.64], RZ ;  /* 0x000000ff0a008985 */ /* 0x0003e4000c101d32 */
.L_x_234:
[----:B------:R-:W-:Y:S05]  /*8370*/  BSYNC B0 ;  /* 0x0000000000007941 */ /* 0x000fea0003800000 */
.L_x_231:
[----:B------:R-:W-:Y:S02]  /*8380*/  ULDC UR4, c[0x0][0xc3c] ;  /* 0x00030f0000047ab9 */ /* 0x000fe40000000800 */
[----:B------:R-:W-:-:S13]  /*8390*/  ISETP.GE.AND P0, PT, R35, UR4, PT ;  /* 0x0000000423007c0c */ /* 0x000fda000bf06270 */
[----:B------:R-:W-:Y:S05]  /*83a0*/  @!P0 BRA `(.L_x_238) ;  /* 0xffffff8800608947 */ /* 0x000fea000383ffff */
[----:B------:R-:W-:Y:S05]  /*83b0*/  EXIT ;  /* 0x000000000000794d */ /* 0x000fea0003800000 */
.L_x_203:
[----:B------:R-:W-:-:S08]  /*83c0*/  NOP ;  /* 0x0000000000007918 */ /* 0x000fd00000000000 */
[----:B------:R-:W0:-:S00]  /*83d0*/  USETMAXREG.DEALLOC.CTAPOOL 0x20 ;  /* 0x00000020000079c8 */ /* 0x000e0000080e0500 */
[----:B0-----:R-:W2:Y:S01]  /*83e0*/  LDL.LU R2, [R1+0x8] ;  /* 0x0000080001027983 */ /* 0x001ea20000300800 */
[----:B------:R-:W-:-:S06]  /*83f0*/  LOP3.LUT R0, R0, 0x3, RZ, 0xc0, !PT ;  /* 0x0000000300007812 */ /* 0x000fcc00078ec0ff */
[----:B------:R-:W0:Y:S02]  /*8400*/  SHFL.IDX PT, R0, R0, RZ, 0x1f ;  /* 0x00001fff00007589 */ /* 0x000e2400000e0000 */
[----:B0-----:R-:W-:Y:S01]  /*8410*/  ISETP.NE.AND P0, PT, R0, RZ, PT ;  /* 0x000000ff0000720c */ /* 0x001fe20003f05270 */
[----:B------:R-:W-:Y:S01]  /*8420*/  IMAD.MOV.U32 R0, RZ, RZ, RZ ;  /* 0x000000ffff007224 */ /* 0x000fe200078e00ff */
[----:B--2---:R-:W-:-:S11]  /*8430*/  LOP3.LUT R2, R2, 0xffffffef, RZ, 0xc0, !PT ;  /* 0xffffffef02027812 */ /* 0x004fd600078ec0ff */
[----:B------:R-:W-:-:S05]  /*8440*/  @P0 LOP3.LUT R2, R2, 0x10, RZ, 0xfc, !PT ;  /* 0x0000001002020812 */ /* 0x000fca00078efcff */
[----:B------:R0:W-:Y:S01]  /*8450*/  STL [R1+0x8], R2 ;  /* 0x0000080201007387 */ /* 0x0001e20000100800 */
[----:B------:R-:W-:Y:S05]  /*8460*/  @!P0 BRA `(.L_x_239) ;  /* 0x00000000001c8947 */ /* 0x000fea0003800000 */
[----:B-1----:R-:W1:Y:S08]  /*8470*/  S2UR UR5, SR_CgaCtaId ;  /* 0x00000000000579c3 */ /* 0x002e700000008800 */
[----:B------:R-:W-:Y:S06]  /*8480*/  BAR.SYNC.DEFER_BLOCKING 0x5, 0x200 ;  /* 0x0148000000007b1d */ /* 0x000fec0000010000 */
[----:B------:R-:W-:-:S02]  /*8490*/  UMOV UR4, 0x400 ;  /* 0x0000040000047882 */ /* 0x000fc40000000000 */
[----:B-1----:R-:W-:-:S09]  /*84a0*/  ULEA UR4, UR5, UR4, 0x18 ;  /* 0x0000000405047291 */ /* 0x002fd2000f8ec03f */
[----:B------:R-:W1:Y:S01]  /*84b0*/  LDS.128 R16, [UR4+0x168d0] ;  /* 0x0168d004ff107984 */ /* 0x000e620008000c00 */
[----:B------:R-:W-:Y:S06]  /*84c0*/  BAR.ARV 0x4, 0x200 ;  /* 0x0108000000007b1d */ /* 0x000fec0000002000 */
[----:B------:R-:W-:Y:S05]  /*84d0*/  BRA `(.L_x_240) ;  /* 0x0000000800007947 */ /* 0x000fea0003800000 */
.L_x_239:
[----:B0-----:R-:W0:Y:S01]  /*84e0*/  S2R R2, SR_TID.X ;  /* 0x0000000000027919 */ /* 0x001e220000002100 */
[----:B-1----:R-:W-:Y:S01]  /*84f0*/  ULDC UR4, c[0x0][0xc3c] ;  /* 0x00030f0000047ab9 */ /* 0x002fe20000000800 */
[----:B------:R-:W1:Y:S01]  /*8500*/  S2UR UR6, SR_CTAID.X ;  /* 0x00000000000679c3 */ /* 0x000e620000002500 */
[----:B------:R-:W-:Y:S01]  /*8510*/  ULDC UR5, c[0x0][0xc38] ;  /* 0x00030e0000057ab9 */ /* 0x000fe20000000800 */
[----:B0-----:R-:W-:-:S04]  /*8520*/  LOP3.LUT R5, R2, 0x1f, RZ, 0xc0, !PT ;  /* 0x0000001f02057812 */ /* 0x001fc800078ec0ff */
[----:B------:R-:W-:-:S04]  /*8530*/  ISETP.NE.AND P0, PT, R5, 0x1f, PT ;  /* 0x0000001f0500780c */ /* 0x000fc80003f05270 */
[----:B------:R-:W-:-:S13]  /*8540*/  ISETP.GE.OR P1, PT, R5, UR4, !P0 ;  /* 0x0000000405007c0c */ /* 0x000fda000c726670 */
[----:B------:R-:W0:Y:S02]  /*8550*/  @!P1 LDC.64 R2, c[0x0][0xc80] ;  /* 0x00032000ff029b82 */ /* 0x000e240000000a00 */
[----:B0-----:R-:W-:-:S05]  /*8560*/  @!P1 IMAD.WIDE.U32 R2, R5, 0x4, R2 ;  /* 0x0000000405029825 */ /* 0x001fca00078e0002 */
[----:B------:R-:W2:Y:S01]  /*8570*/  @!P1 LDG.E R0, desc[UR50][R2.64] ;  /* 0x0000003202009981 */ /* 0x000ea2000c1e1900 */
[C---:B------:R-:W-:Y:S01]  /*8580*/  ISETP.NE.AND P1, PT, R5.reuse, RZ, PT ;  /* 0x000000ff0500720c */ /* 0x040fe20003f25270 */
[----:B------:R-:W-:Y:S01]  /*8590*/  UMOV UR4, URZ ;  /* 0x0000003f00047c82 */ /* 0x000fe20008000000 */
[C---:B------:R-:W-:Y:S01]  /*85a0*/  ISETP.GE.U32.AND P2, PT, R5.reuse, 0x2, PT ;  /* 0x000000020500780c */ /* 0x040fe20003f46070 */
[----:B------:R-:W-:Y:S01]  /*85b0*/  IMAD.MOV.U32 R16, RZ, RZ, RZ ;  /* 0x000000ffff107224 */ /* 0x000fe200078e00ff */
[C---:B------:R-:W-:Y:S02]  /*85c0*/  ISETP.GE.U32.AND P3, PT, R5.reuse, 0x4, PT ;  /* 0x000000040500780c */ /* 0x040fe40003f66070 */
[C---:B------:R-:W-:Y:S02]  /*85d0*/  ISETP.GE.U32.AND P4, PT, R5.reuse, 0x8, PT ;  /* 0x000000080500780c */ /* 0x040fe40003f86070 */
[----:B------:R-:W-:Y:S01]  /*85e0*/  ISETP.GE.U32.AND P5, PT, R5, 0x10, PT ;  /* 0x000000100500780c */ /* 0x000fe20003fa6070 */
[----:B--2---:R-:W0:Y:S02]  /*85f0*/  SHFL.UP PT, R4, R0, 0x1, RZ ;  /* 0x0420000000047989 */ /* 0x004e2400000e00ff */
[----:B0-----:R-:W-:-:S05]  /*8600*/  SEL R7, R4, RZ, P1 ;  /* 0x000000ff04077207 */ /* 0x001fca0000800000 */
[----:B------:R-:W-:-:S05]  /*8610*/  IMAD.IADD R7, R0, 0x1, R7 ;  /* 0x0000000100077824 */ /* 0x000fca00078e0207 */
[----:B------:R-:W0:Y:S02]  /*8620*/  SHFL.UP PT, R4, R7, 0x2, RZ ;  /* 0x0440000007047989 */ /* 0x000e2400000e00ff */
[----:B0-----:R-:W-:-:S04]  /*8630*/  SEL R4, R4, RZ, P2 ;  /* 0x000000ff04047207 */ /* 0x001fc80001000000 */
[----:B------:R-:W-:-:S05]  /*8640*/  IADD3 R4, R7, R4, RZ ;  /* 0x0000000407047210 */ /* 0x000fca0007ffe0ff */
[----:B------:R-:W0:Y:S02]  /*8650*/  SHFL.UP PT, R6, R4, 0x4, RZ ;  /* 0x0480000004067989 */ /* 0x000e2400000e00ff */
[----:B0-----:R-:W-:-:S05]  /*8660*/  SEL R3, R6, RZ, P3 ;  /* 0x000000ff06037207 */ /* 0x001fca0001800000 */
[----:B------:R-:W-:-:S05]  /*8670*/  IMAD.IADD R3, R4, 0x1, R3 ;  /* 0x0000000104037824 */ /* 0x000fca00078e0203 */
[----:B------:R-:W0:Y:S02]  /*8680*/  SHFL.UP PT, R2, R3, 0x8, RZ ;  /* 0x0500000003027989 */ /* 0x000e2400000e00ff */
[----:B0-----:R-:W-:-:S05]  /*8690*/  SEL R2, R2, RZ, P4 ;  /* 0x000000ff02027207 */ /* 0x001fca0002000000 */
[----:B------:R-:W-:-:S05]  /*86a0*/  IMAD.IADD R2, R3, 0x1, R2 ;  /* 0x0000000103027824 */ /* 0x000fca00078e0202 */
[----:B------:R-:W0:Y:S02]  /*86b0*/  SHFL.UP PT, R6, R2, 0x10, RZ ;  /* 0x0600000002067989 */ /* 0x000e2400000e00ff */
[----:B0-----:R-:W-:-:S05]  /*86c0*/  SEL R7, R6, RZ, P5 ;  /* 0x000000ff06077207 */ /* 0x001fca0002800000 */
[----:B------:R-:W-:-:S05]  /*86d0*/  IMAD.IADD R7, R2, 0x1, R7 ;  /* 0x0000000102077824 */ /* 0x000fca00078e0207 */
[----:B------:R-:W0:Y:S02]  /*86e0*/  SHFL.IDX PT, R4, R7, 0x1f, 0x1f ;  /* 0x03e01f0007047f89 */ /* 0x000e2400000e0000 */
[----:B0-----:R-:W-:-:S05]  /*86f0*/  IMAD R4, R4, UR5, RZ ;  /* 0x0000000504047c24 */ /* 0x001fca000f8e02ff */
[----:B-1----:R-:W-:Y:S02]  /*8700*/  ISETP.GT.AND P6, PT, R4, UR6, PT ;  /* 0x0000000604007c0c */ /* 0x002fe4000bfc4270 */
[----:B------:R-:W-:-:S11]  /*8710*/  MOV R3, R4 ;  /* 0x0000000400037202 */ /* 0x000fd60000000f00 */
[----:B------:R-:W-:Y:S05]  /*8720*/  @P6 BRA `(.L_x_241) ;  /* 0x0000000000946947 */ /* 0x000fea0003800000 */
[----:B------:R-:W-:Y:S01]  /*8730*/  IMAD.MOV.U32 R4, RZ, RZ, R3 ;  /* 0x000000ffff047224 */ /* 0x000fe200078e0003 */
[----:B------:R-:W-:Y:S01]  /*8740*/  UMOV UR4, URZ ;  /* 0x0000003f00047c82 */ /* 0x000fe20008000000 */
[----:B------:R-:W-:-:S05]  /*8750*/  ULDC UR5, c[0x0][0xc38] ;  /* 0x00030e0000057ab9 */ /* 0x000fca0000000800 */
.L_x_245:
[----:B------:R-:W0:Y:S01]  /*8760*/  LDC R2, c[0x0][0xc3c] ;  /* 0x00030f00ff027b82 */ /* 0x000e220000000800 */
[----:B------:R-:W-:-:S06]  /*8770*/  UIADD3 UR4, UR4, 0x1f, URZ ;  /* 0x0000001f04047890 */ /* 0x000fcc000fffe03f */
[----:B0-----:R-:W-:-:S13]  /*8780*/  ISETP.LE.AND P6, PT, R2, UR4, PT ;  /* 0x0000000402007c0c */ /* 0x001fda000bfc3270 */
[----:B------:R-:W-:Y:S05]  /*8790*/  @P6 BRA `(.L_x_242) ;  /* 0x0000000400246947 */ /* 0x000fea0003800000 */
[----:B------:R-:W-:Y:S01]  /*87a0*/  VIADD R7, R5, UR4 ;  /* 0x0000000405077c36 */ /* 0x000fe20008000000 */
[----:B------:R-:W-:Y:S01]  /*87b0*/  BSSY B0, `(.L_x_243) ;  /* 0x0000007000007945 */ /* 0x000fe20003800000 */
[----:B------:R-:W-:-:S03]  /*87c0*/  IMAD.MOV.U32 R0, RZ, RZ, RZ ;  /* 0x000000ffff007224 */ /* 0x000fc600078e00ff */
[----:B------:R-:W-:-:S13]  /*87d0*/  ISETP.GE.OR P6, PT, R7, R2, !P0 ;  /* 0x000000020700720c */ /* 0x000fda00047c6670 */
[----:B------:R-:W-:Y:S05]  /*87e0*/  @P6 BRA `(.L_x_244) ;  /* 0x00000000000c6947 */ /* 0x000fea0003800000 */
[----:B------:R-:W0:Y:S02]  /*87f0*/  LDC.64 R2, c[0x0][0xc80] ;  /* 0x00032000ff027b82 */ /* 0x000e240000000a00 */
[----:B0-----:R-:W-:-:S05]  /*8800*/  IMAD.WIDE R2, R7, 0x4, R2 ;  /* 0x0000000407027825 */ /* 0x001fca00078e0202 */
[----:B------:R0:W5:Y:S02]  /*8810*/  LDG.E R0, desc[UR50][R2.64] ;  /* 0x0000003202007981 */ /* 0x000164000c1e1900 */
.L_x_244:
[----:B------:R-:W-:Y:S05]  /*8820*/  BSYNC B0 ;  /* 0x0000000000007941 */ /* 0x000fea0003800000 */
.L_x_243:
[----:B0----5:R-:W0:Y:S02]  /*8830*/  SHFL.UP PT, R2, R0, 0x1, RZ ;  /* 0x0420000000027989 */ /* 0x021e2400000e00ff */
        /* <DEDUP_REMOVED lines=15> */
[----:B0-----:R-:W-:-:S04]  /*8930*/  IMAD R3, R3, UR5, RZ ;  /* 0x0000000503037c24 */ /* 0x001fc8000f8e02ff */
[----:B------:R-:W-:-:S05]  /*8940*/  IMAD.IADD R4, R3, 0x1, R4 ;  /* 0x0000000103047824 */ /* 0x000fca00078e0204 */
[----:B------:R-:W-:-:S13]  /*8950*/  ISETP.GT.AND P6, PT, R4, UR6, PT ;  /* 0x0000000604007c0c */ /* 0x000fda000bfc4270 */
[----:B------:R-:W-:Y:S05]  /*8960*/  @!P6 BRA `(.L_x_245) ;  /* 0xfffffffc007ce947 */ /* 0x000fea000383ffff */
[----:B------:R-:W-:-:S07]  /*8970*/  MOV R7, R9 ;  /* 0x0000000900077202 */ /* 0x000fce0000000f00 */
.L_x_241:
[----:B------:R-:W-:-:S04]  /*8980*/  IMAD.IADD R9, R4, 0x1, -R3 ;  /* 0x0000000104097824 */ /* 0x000fc800078e0a03 */
[----:B------:R-:W-:-:S05]  /*8990*/  IMAD R2, R7, UR5, R9 ;  /* 0x0000000507027c24 */ /* 0x000fca000f8e0209 */
[----:B------:R-:W-:-:S13]  /*89a0*/  ISETP.GT.AND P0, PT, R2, UR6, PT ;  /* 0x0000000602007c0c */ /* 0x000fda000bf04270 */
[----:B------:R-:W-:-:S04]  /*89b0*/  VOTE.ANY R6, PT, !P0 ;  /* 0x0000000000067806 */ /* 0x000fc800040e0100 */
[----:B------:R-:W0:Y:S01]  /*89c0*/  POPC R19, R6 ;  /* 0x0000000600137309 */ /* 0x000e220000000000 */
[----:B------:R-:W-:Y:S01]  /*89d0*/  ISETP.NE.AND P0, PT, R6, RZ, PT ;  /* 0x000000ff0600720c */ /* 0x000fe20003f05270 */
[----:B0-----:R-:W0:Y:S02]  /*89e0*/  SHFL.IDX PT, R0, R0, R19, 0x1f ;  /* 0x00001f1300007589 */ /* 0x001e2400000e0000 */
[----:B0-----:R-:W-:-:S04]  /*89f0*/  IABS R4, R0 ;  /* 0x0000000000047213 */ /* 0x001fc80000000000 */
[----:B------:R-:W0:Y:S08]  /*8a00*/  I2F.RP R8, R4 ;  /* 0x0000000400087306 */ /* 0x000e300000209400 */
[----:B0-----:R-:W0:Y:S02]  /*8a10*/  MUFU.RCP R8, R8 ;  /* 0x0000000800087308 */ /* 0x001e240000001000 */
[----:B0-----:R-:W-:-:S06]  /*8a20*/  VIADD R2, R8, 0xffffffe ;  /* 0x0ffffffe08027836 */ /* 0x001fcc0000000000 */
[----:B------:R0:W1:Y:S01]  /*8a30*/  F2I.FTZ.U32.TRUNC.NTZ R3, R2 ;  /* 0x0000000200037305 */ /* 0x000062000021f000 */
[----:B------:R-:W-:Y:S05]  /*8a40*/  @!P0 BRA `(.L_x_246) ;  /* 0x0000000000088947 */ /* 0x000fea0003800000 */
[----:B------:R-:W-:-:S06]  /*8a50*/  VIADD R16, R19, 0xffffffff ;  /* 0xffffffff13107836 */ /* 0x000fcc0000000000 */
[----:B------:R2:W3:Y:S02]  /*8a60*/  SHFL.IDX PT, R16, R7, R16, 0x1f ;  /* 0x00001f1007107589 */ /* 0x0004e400000e0000 */
.L_x_246:
[----:B---3--:R-:W-:Y:S01]  /*8a70*/  IMAD R16, R16, UR5, R9 ;  /* 0x0000000510107c24 */ /* 0x008fe2000f8e0209 */
[----:B0-----:R-:W-:Y:S01]  /*8a80*/  IABS R2, R0 ;  /* 0x0000000000027213 */ /* 0x001fe20000000000 */
[----:B-12---:R-:W-:Y:S02]  /*8a90*/  IMAD.MOV R7, RZ, RZ, -R3 ;  /* 0x000000ffff077224 */ /* 0x006fe400078e0a03 */
[----:B------:R-:W-:Y:S01]  /*8aa0*/  VIADD R19, R19, UR4 ;  /* 0x0000000413137c36 */ /* 0x000fe20008000000 */
[----:B------:R-:W-:Y:S01]  /*8ab0*/  IADD3 R9, -R16, UR6, RZ ;  /* 0x0000000610097c10 */ /* 0x000fe2000fffe1ff */
[----:B------:R-:W-:Y:S01]  /*8ac0*/  IMAD R7, R7, R4, RZ ;  /* 0x0000000407077224 */ /* 0x000fe200078e02ff */
[----:B------:R-:W-:Y:S01]  /*8ad0*/  IADD3 R8, RZ, -R2, RZ ;  /* 0x80000002ff087210 */ /* 0x000fe20007ffe0ff */
[----:B------:R-:W-:Y:S01]  /*8ae0*/  IMAD.MOV.U32 R2, RZ, RZ, RZ ;  /* 0x000000ffff027224 */ /* 0x000fe200078e00ff */
[----:B------:R-:W-:-:S03]  /*8af0*/  IABS R6, R9 ;  /* 0x0000000900067213 */ /* 0x000fc60000000000 */
[----:B------:R-:W-:-:S04]  /*8b00*/  IMAD.HI.U32 R2, R3, R7, R2 ;  /* 0x0000000703027227 */ /* 0x000fc800078e0002 */
[----:B------:R-:W-:Y:S02]  /*8b10*/  IMAD.MOV.U32 R3, RZ, RZ, R6 ;  /* 0x000000ffff037224 */ /* 0x000fe400078e0006 */
[----:B------:R-:W-:Y:S02]  /*8b20*/  IMAD.MOV.U32 R6, RZ, RZ, R8 ;  /* 0x000000ffff067224 */ /* 0x000fe400078e0008 */
[----:B------:R-:W-:-:S04]  /*8b30*/  IMAD.HI.U32 R2, R2, R3, RZ ;  /* 0x0000000302027227 */ /* 0x000fc800078e00ff */
[----:B------:R-:W-:-:S05]  /*8b40*/  IMAD R3, R2, R6, R3 ;  /* 0x0000000602037224 */ /* 0x000fca00078e0203 */
[----:B------:R-:W-:-:S13]  /*8b50*/  ISETP.GT.U32.AND P1, PT, R4, R3, PT ;  /* 0x000000030400720c */ /* 0x000fda0003f24070 */
[----:B------:R-:W-:Y:S01]  /*8b60*/  @!P1 IMAD.IADD R3, R3, 0x1, -R4 ;  /* 0x0000000103039824 */ /* 0x000fe200078e0a04 */
[----:B------:R-:W-:Y:S02]  /*8b70*/  @!P1 IADD3 R2, R2, 0x1, RZ ;  /* 0x0000000102029810 */ /* 0x000fe40007ffe0ff */
[----:B------:R-:W-:Y:S02]  /*8b80*/  ISETP.NE.AND P1, PT, R0, RZ, PT ;  /* 0x000000ff0000720c */ /* 0x000fe40003f25270 */
[----:B------:R-:W-:Y:S02]  /*8b90*/  ISETP.GE.U32.AND P0, PT, R3, R4, PT ;  /* 0x000000040300720c */ /* 0x000fe40003f06070 */
[----:B------:R-:W-:-:S04]  /*8ba0*/  LOP3.LUT R3, R9, R0, RZ, 0x3c, !PT ;  /* 0x0000000009037212 */ /* 0x000fc800078e3cff */
[----:B------:R-:W-:-:S07]  /*8bb0*/  ISETP.GE.AND P2, PT, R3, RZ, PT ;  /* 0x000000ff0300720c */ /* 0x000fce0003f46270 */
[----:B------:R-:W-:-:S06]  /*8bc0*/  @P0 VIADD R2, R2, 0x1 ;  /* 0x0000000102020836 */ /* 0x000fcc0000000000 */
[----:B------:R-:W-:Y:S01]  /*8bd0*/  @!P2 IMAD.MOV R2, RZ, RZ, -R2 ;  /* 0x000000ffff02a224 */ /* 0x000fe200078e0a02 */
[----:B------:R-:W-:-:S04]  /*8be0*/  @!P1 LOP3.LUT R2, RZ, R0, RZ, 0x33, !PT ;  /* 0x00000000ff029212 */ /* 0x000fc800078e33ff */
[----:B------:R-:W-:Y:S01]  /*8bf0*/  MOV R18, R2 ;  /* 0x0000000200127202 */ /* 0x000fe20000000f00 */
[----:B------:R-:W-:-:S04]  /*8c00*/  IMAD.MOV R17, RZ, RZ, -R2 ;  /* 0x000000ffff117224 */ /* 0x000fc800078e0a02 */
[----:B------:R-:W-:Y:S01]  /*8c10*/  IMAD R17, R0, R17, R9 ;  /* 0x0000001100117224 */ /* 0x000fe200078e0209 */
[----:B------:R-:W-:Y:S06]  /*8c20*/  BRA `(.L_x_247) ;  /* 0x0000000000147947 */ /* 0x000fec0003800000 */
.L_x_242:
[----:B------:R-:W-:Y:S01]  /*8c30*/  ULDC UR4, c[0x0][0xc3c] ;  /* 0x00030f0000047ab9 */ /* 0x000fe20000000800 */
[----:B------:R-:W-:Y:S02]  /*8c40*/  IMAD.MOV.U32 R17, RZ, RZ, RZ ;  /* 0x000000ffff117224 */ /* 0x000fe400078e00ff */
[----:B------:R-:W-:Y:S02]  /*8c50*/  IMAD.U32 R16, RZ, RZ, UR6 ;  /* 0x00000006ff107e24 */ /* 0x000fe4000f8e00ff */
[----:B------:R-:W-:Y:S02]  /*8c60*/  IMAD.MOV.U32 R18, RZ, RZ, RZ ;  /* 0x000000ffff127224 */ /* 0x000fe400078e00ff */
[----:B------:R-:W-:-:S07]  /*8c70*/  IMAD.U32 R19, RZ, RZ, UR4 ;  /* 0x00000004ff137e24 */ /* 0x000fce000f8e00ff */
.L_x_247:
[----:B------:R-:W-:-:S13]  /*8c80*/  ISETP.NE.AND P0, PT, R5, RZ, PT ;  /* 0x000000ff0500720c */ /* 0x000fda0003f05270 */
[----:B------:R-:W0:Y:S01]  /*8c90*/  @!P0 S2R R3, SR_CgaCtaId ;  /* 0x0000000000038919 */ /* 0x000e220000008800 */
[----:B------:R-:W-:-:S04]  /*8ca0*/  @!P0 MOV R0, 0x400 ;  /* 0x0000040000008802 */ /* 0x000fc80000000f00 */
[----:B0-----:R-:W-:-:S05]  /*8cb0*/  @!P0 LEA R0, R3, R0, 0x18 ;  /* 0x0000000003008211 */ /* 0x001fca00078ec0ff */
[----:B------:R0:W-:Y:S01]  /*8cc0*/  @!P0 STS.128 [R0+0x168d0], R16 ;  /* 0x0168d01000008388 */ /* 0x0001e20000000c00 */
[----:B------:R-:W-:Y:S06]  /*8cd0*/  BAR.ARV 0x5, 0x200 ;  /* 0x0148000000007b1d */ /* 0x000fec0000002000 */
.L_x_240:
[----:B------:R2:W-:Y:S01]  /*8ce0*/  STL [R1+0x38], RZ ;  /* 0x000038ff01007387 */ /* 0x0005e20000100800 */
[----:B------:R-:W-:Y:S01]  /*8cf0*/  ULDC UR4, c[0x0][0xc3c] ;  /* 0x00030f0000047ab9 */ /* 0x000fe20000000800 */
[----:B------:R-:W-:Y:S01]  /*8d00*/  MOV R27, 0x1 ;  /* 0x00000001001b7802 */ /* 0x000fe20000000f00 */
[----:B------:R-:W-:Y:S01]  /*8d10*/  IMAD.MOV.U32 R25, RZ, RZ, RZ ;  /* 0x000000ffff197224 */ /* 0x000fe200078e00ff */
[----:B-1----:R-:W-:-:S13]  /*8d20*/  ISETP.GE.AND P0, PT, R19, UR4, PT ;  /* 0x0000000413007c0c */ /* 0x002fda000bf06270 */
[----:B--2---:R-:W-:Y:S05]  /*8d30*/  @P0 BRA `(.L_x_248) ;  /* 0x00000048008c0947 */ /* 0x004fea0003800000 */
[----:B------:R-:W1:Y:S01]  /*8d40*/  S2R R3, SR_TID.X ;  /* 0x0000000000037919 */ /* 0x000e620000002100 */
[----:B------:R-:W2:Y:S01]  /*8d50*/  S2UR UR5, SR_CgaCtaId ;  /* 0x00000000000579c3 */ /* 0x000ea20000008800 */
[----:B------:R-:W-:Y:S01]  /*8d60*/  UMOV UR4, 0x400 ;  /* 0x0000040000047882 */ /* 0x000fe20000000000 */
[----:B------:R-:W-:Y:S01]  /*8d70*/  BSSY B8, `(.L_x_248) ;  /* 0x000049f000087945 */ /* 0x000fe20003800000 */
[----:B------:R3:W-:Y:S01]  /*8d80*/  STL [R1+0x38], RZ ;  /* 0x000038ff01007387 */ /* 0x0007e20000100800 */
[----:B------:R-:W-:Y:S01]  /*8d90*/  IMAD.MOV.U32 R27, RZ, RZ, 0x1 ;  /* 0x00000001ff1b7424 */ /* 0x000fe200078e00ff */
[----:B------:R-:W-:Y:S01]  /*8da0*/  MOV R25, RZ ;  /* 0x000000ff00197202 */ /* 0x000fe20000000f00 */
[----:B------:R-:W-:Y:S01]  /*8db0*/  ULOP3.LUT UR36, UR37, 0x2, URZ, 0xfc, !UPT ;  /* 0x0000000225247892 */ /* 0x000fe2000f8efc3f */
[----:B------:R-:W-:Y:S01]  /*8dc0*/  ULDC UR38, c[0x0][0xc] ;  /* 0x0000030000267ab9 */ /* 0x000fe20000000800 */
[----:B--2---:R-:W-:-:S06]  /*8dd0*/  ULEA UR4, UR5, UR4, 0x18 ;  /* 0x0000000405047291 */ /* 0x004fcc000f8ec03f */
[----:B------:R-:W-:Y:S01]  /*8de0*/  IMAD.U32 R22, RZ, RZ, UR4 ;  /* 0x00000004ff167e24 */ /* 0x000fe2000f8e00ff */
[C---:B-1----:R-:W-:Y:S01]  /*8df0*/  LOP3.LUT R4, R3.reuse, 0x7f, RZ, 0xc0, !PT ;  /* 0x0000007f03047812 */ /* 0x042fe200078ec0ff */
[C---:B------:R-:W-:Y:S02]  /*8e00*/  IMAD.SHL.U32 R28, R3.reuse, 0x8, RZ ;  /* 0x00000008031c7824 */ /* 0x040fe400078e00ff */
[----:B0-----:R-:W-:Y:S01]  /*8e10*/  IMAD.SHL.U32 R2, R3, 0x10, RZ ;  /* 0x0000001003027824 */ /* 0x001fe200078e00ff */
[----:B------:R-:W-:Y:S02]  /*8e20*/  SHF.R.U32.HI R4, RZ, 0x3, R4 ;  /* 0x00000003ff047819 */ /* 0x000fe40000011604 */
[----:B------:R-:W-:Y:S02]  /*8e30*/  LOP3.LUT R0, R28, 0x1f8, RZ, 0xc0, !PT ;  /* 0x000001f81c007812 */ /* 0x000fe400078ec0ff */
[----:B------:R-:W-:Y:S02]  /*8e40*/  LOP3.LUT R2, R2, 0x70, RZ, 0xc0, !PT ;  /* 0x0000007002027812 */ /* 0x000fe400078ec0ff */
[----:B------:R-:W-:-:S02]  /*8e50*/  LOP3.LUT R3, R0, 0x38, R3, 0x78, !PT ;  /* 0x0000003800037812 */ /* 0x000fc400078e7803 */
[----:B------:R-:W-:Y:S02]  /*8e60*/  LOP3.LUT R2, R4, R2, RZ, 0xfc, !PT ;  /* 0x0000000204027212 */ /* 0x000fe400078efcff */
[----:B------:R-:W-:Y:S02]  /*8e70*/  LOP3.LUT R0, R3, 0x200, R28, 0xf8, !PT ;  /* 0x0000020003007812 */ /* 0x000fe400078ef81c */
[----:B------:R-:W-:-:S03]  /*8e80*/  LOP3.LUT R28, R28, 0x38, RZ, 0xc0, !PT ;  /* 0x000000381c1c7812 */ /* 0x000fc600078ec0ff */
[----:B------:R-:W-:-:S05]  /*8e90*/  IMAD R0, R0, 0x2, R22 ;  /* 0x0000000200007824 */ /* 0x000fca00078e0216 */
[----:B------:R3:W-:Y:S02]  /*8ea0*/  STL [R1+0x1c], R0 ;  /* 0x00001c0001007387 */ /* 0x0007e40000100800 */
.L_x_309:
[----:B0-----:R-:W0:Y:S01]  /*8eb0*/  LDC.64 R2, c[0x0][0xc88] ;  /* 0x00032200ff027b82 */ /* 0x001e220000000a00 */
[----:B--23--:R-:W2:Y:S01]  /*8ec0*/  LDL.LU R0, [R1+0x8] ;  /* 0x0000080001007983 */ /* 0x00cea20000300800 */
[----:B0-----:R-:W-:-:S05]  /*8ed0*/  IMAD.WIDE R2, R19, 0x4, R2 ;  /* 0x0000000413027825 */ /* 0x001fca00078e0202 */
[----:B------:R-:W3:Y:S01]  /*8ee0*/  LDG.E R29, desc[UR50][R2.64] ;  /* 0x00000032021d7981 */ /* 0x000ee2000c1e1900 */
[----:B------:R-:W-:Y:S05]  /*8ef0*/  YIELD ;  /* 0x0000000000007946 */ /* 0x000fea0003800000 */
[----:B------:R-:W-:Y:S01]  /*8f00*/  ULDC.64 UR4, c[0x0][0xa28] ;  /* 0x00028a0000047ab9 */ /* 0x000fe20000000a00 */
[----:B------:R-:W-:Y:S01]  /*8f10*/  IMAD.MOV.U32 R6, RZ, RZ, RZ ;  /* 0x000000ffff067224 */ /* 0x000fe200078e00ff */
[----:B------:R-:W-:Y:S01]  /*8f20*/  ISETP.NE.U32.AND P0, PT, RZ, UR4, PT ;  /* 0x00000004ff007c0c */ /* 0x000fe2000bf05070 */
[----:B------:R-:W-:-:S03]  /*8f30*/  ULDC.64 UR6, c[0x0][0xa18] ;  /* 0x0002860000067ab9 */ /* 0x000fc60000000a00 */
[----:B------:R-:W-:Y:S02]  /*8f40*/  ISETP.NE.AND.EX P0, PT, RZ, UR5, PT, P0 ;  /* 0x00000005ff007c0c */ /* 0x000fe4000bf05300 */
[----:B--2---:R-:W-:Y:S02]  /*8f50*/  LOP3.LUT R0, R0, 0xfffffff7, RZ, 0xc0, !PT ;  /* 0xfffffff700007812 */ /* 0x004fe400078ec0ff */
[----:B-1-3--:R-:W-:-:S09]  /*8f60*/  SHF.R.S32.HI R4, RZ, 0x1f, R29 ;  /* 0x0000001fff047819 */ /* 0x00afd2000001141d */
[C---:B------:R-:W-:Y:S01]  /*8f70*/  @P0 LEA R2, P1, R29.reuse, UR4, 0x2 ;  /* 0x000000041d020c11 */ /* 0x040fe2000f8210ff */
[C---:B------:R-:W-:Y:S01]  /*8f80*/  IMAD.SHL.U32 R23, R29.reuse, 0x4, RZ ;  /* 0x000000041d177824 */ /* 0x040fe200078e00ff */
[C-C-:B------:R-:W-:Y:S01]  /*8f90*/  SHF.L.U64.HI R24, R29.reuse, 0x2, R4.reuse ;  /* 0x000000021d187819 */ /* 0x140fe20000010204 */
[----:B------:R0:W-:Y:S01]  /*8fa0*/  STL [R1+0x28], R4 ;  /* 0x0000280401007387 */ /* 0x0001e20000100800 */
[----:B------:R-:W-:Y:S01]  /*8fb0*/  @P0 LEA.HI.X R3, R29, UR5, R4, 0x2, P1 ;  /* 0x000000051d030c11 */ /* 0x000fe200088f1404 */
[----:B------:R-:W-:-:S04]  /*8fc0*/  ULDC.64 UR4, c[0x0][0xa00] ;  /* 0x0002800000047ab9 */ /* 0x000fc80000000a00 */
[----:B------:R1:W2:Y:S01]  /*8fd0*/  @P0 LDG.E R6, desc[UR50][R2.64] ;  /* 0x0000003202060981 */ /* 0x0002a2000c1e1900 */
[----:B------:R-:W-:-:S04]  /*8fe0*/  ISETP.NE.U32.AND P0, PT, RZ, UR4, PT ;  /* 0x00000004ff007c0c */ /* 0x000fc8000bf05070 */
[----:B------:R-:W-:Y:S02]  /*8ff0*/  ISETP.NE.AND.EX P2, PT, RZ, UR5, PT, P0 ;  /* 0x00000005ff007c0c */ /* 0x000fe4000bf45300 */
[----:B------:R-:W-:Y:S02]  /*9000*/  ISETP.NE.U32.AND P0, PT, RZ, UR6, PT ;  /* 0x00000006ff007c0c */ /* 0x000fe4000bf05070 */
[----:B-1----:R-:W-:Y:S02]  /*9010*/  IADD3 R2, P1, R23, UR4, RZ ;  /* 0x0000000417027c10 */ /* 0x002fe4000ff3e0ff */
[----:B------:R-:W-:Y:S02]  /*9020*/  ISETP.NE.AND.EX P0, PT, RZ, UR7, PT, P0 ;  /* 0x00000007ff007c0c */ /* 0x000fe4000bf05300 */
[----:B------:R-:W-:Y:S01]  /*9030*/  IADD3.X R3, R24, UR5, RZ, P1, !PT ;  /* 0x0000000518037c10 */ /* 0x000fe20008ffe4ff */
[----:B------:R-:W-:-:S04]  /*9040*/  ULDC.64 UR4, c[0x0][0x418] ;  /* 0x0001060000047ab9 */ /* 0x000fc80000000a00 */
[----:B------:R-:W-:-:S05]  /*9050*/  @P2 LOP3.LUT R0, R0, 0x8, RZ, 0xfc, !PT ;  /* 0x0000000800002812 */ /* 0x000fca00078efcff */
[----:B------:R1:W-:Y:S01]  /*9060*/  STL [R1+0x8], R0 ;  /* 0x0000080001007387 */ /* 0x0003e20000100800 */
[----:B0-----:R-:W-:-:S04]  /*9070*/  @P0 IADD3 R4, P1, R23, UR6, RZ ;  /* 0x0000000617040c10 */ /* 0x001fc8000ff3e0ff */
[----:B------:R-:W-:Y:S02]  /*9080*/  @P0 IADD3.X R5, R24, UR7, RZ, P1, !PT ;  /* 0x0000000718050c10 */ /* 0x000fe40008ffe4ff */
[----:B-1----:R-:W-:-:S03]  /*9090*/  MOV R0, RZ ;  /* 0x000000ff00007202 */ /* 0x002fc60000000f00 */
[----:B------:R-:W3:Y:S04]  /*90a0*/  @P0 LDG.E R4, desc[UR50][R4.64] ;  /* 0x0000003204040981 */ /* 0x000ee8000c1e1900 */
[----:B------:R-:W4:Y:S01]  /*90b0*/  @P2 LDG.E R0, desc[UR50][R2.64] ;  /* 0x0000003202002981 */ /* 0x000f22000c1e1900 */
[----:B------:R-:W-:-:S03]  /*90c0*/  UISETP.NE.U32.AND UP0, UPT, UR4, URZ, UPT ;  /* 0x0000003f0400728c */ /* 0x000fc6000bf05070 */
[----:B------:R-:W-:Y:S01]  /*90d0*/  ULDC UR4, c[0x0][0x424] ;  /* 0x0001090000047ab9 */ /* 0x000fe20000000800 */
[----:B------:R-:W-:-:S03]  /*90e0*/  UISETP.NE.AND.EX UP0, UPT, UR5, URZ, UPT, UP0 ;  /* 0x0000003f0500728c */ /* 0x000fc6000bf05300 */
[----:B------:R-:W-:Y:S01]  /*90f0*/  ULDC UR5, c[0x0][0x2f0] ;  /* 0x0000bc0000057ab9 */ /* 0x000fe20000000800 */
[----:B------:R-:W-:-:S04]  /*9100*/  USEL UR4, UR4, 0x1, UP0 ;  /* 0x0000000104047887 */ /* 0x000fc80008000000 */
[----:B------:R-:W-:Y:S01]  /*9110*/  UIMAD UR4, UR4, UR5, URZ ;  /* 0x00000005040472a4 */ /* 0x000fe2000f8e023f */
[----:B----4-:R0:W-:Y:S04]  /*9120*/  STL [R1+0x20], R0 ;  /* 0x0000200001007387 */ /* 0x0101e80000100800 */
[----:B--2---:R1:W-:Y:S04]  /*9130*/  STL [R1+0x14], R6 ;  /* 0x0000140601007387 */ /* 0x0043e80000100800 */
[----:B---3--:R1:W-:Y:S01]  /*9140*/  @P0 STL [R1+0x2c], R4 ;  /* 0x00002c0401000387 */ /* 0x0083e20000100800 */
[----:B0-----:R-:W-:Y:S01]  /*9150*/  IMAD.U32 R0, RZ, RZ, UR4 ;  /* 0x00000004ff007e24 */ /* 0x001fe2000f8e00ff */
[----:B------:R-:W-:Y:S06]  /*9160*/  @P0 BRA `(.L_x_249) ;  /* 0x0000000000200947 */ /* 0x000fec0003800000 */
[----:B------:R-:W-:Y:S02]  /*9170*/  ULDC UR4, c[0x0][0x288] ;  /* 0x0000a20000047ab9 */ /* 0x000fe40000000800 */
[----:B-1----:R-:W-:-:S05]  /*9180*/  IMAD.U32 R4, RZ, RZ, UR4 ;  /* 0x00000004ff047e24 */ /* 0x002fca000f8e00ff */
[----:B------:R0:W-:Y:S01]  /*9190*/  STL [R1+0x2c], R4 ;  /* 0x00002c0401007387 */ /* 0x0001e20000100800 */
[----:B------:R-:W-:Y:S05]  /*91a0*/  @!P2 BRA `(.L_x_249) ;  /* 0x000000000010a947 */ /* 0x000fea0003800000 */
[----:B------:R-:W2:Y:S04]  /*91b0*/  LDG.E R5, desc[UR50][R2.64] ;  /* 0x0000003202057981 */ /* 0x000ea8000c1e1900 */
[----:B0-----:R-:W2:Y:S02]  /*91c0*/  LDG.E R4, desc[UR50][R2.64+0x4] ;  /* 0x0000043202047981 */ /* 0x001ea4000c1e1900 */
[----:B--2---:R-:W-:-:S05]  /*91d0*/  IMAD.IADD R2, R4, 0x1, -R5 ;  /* 0x0000000104027824 */ /* 0x004fca00078e0a05 */
[----:B------:R2:W-:Y:S02]  /*91e0*/  STL [R1+0x2c], R2 ;  /* 0x00002c0201007387 */ /* 0x0005e40000100800 */
.L_x_249:
[----:B01----:R-:W-:Y:S01]  /*91f0*/  IMAD.MOV.U32 R4, RZ, RZ, R29 ;  /* 0x000000ffff047224 */ /* 0x003fe200078e001d */
[----:B------:R-:W-:Y:S02]  /*9200*/  ULDC.64 UR4, c[0x0][0xa20] ;  /* 0x0002880000047ab9 */ /* 0x000fe40000000a00 */
[----:B------:R-:W-:Y:S02]  /*9210*/  ISETP.NE.U32.AND P0, PT, RZ, UR4, PT ;  /* 0x00000004ff007c0c */ /* 0x000fe4000bf05070 */
[----:B------:R0:W-:Y:S02]  /*9220*/  STL [R1+0x4], R4 ;  /* 0x0000040401007387 */ /* 0x0001e40000100800 */
[----:B------:R-:W-:-:S13]  /*9230*/  ISETP.NE.AND.EX P0, PT, RZ, UR5, PT, P0 ;  /* 0x00000005ff007c0c */ /* 0x000fda000bf05300 */
[----:B0-----:R-:W-:Y:S05]  /*9240*/  @!P0 BRA `(.L_x_250) ;  /* 0x0000000000108947 */ /* 0x001fea0003800000 */
[----:B--2---:R-:W-:-:S04]  /*9250*/  IADD3 R2, P0, R23, UR4, RZ ;  /* 0x0000000417027c10 */ /* 0x004fc8000ff1e0ff */
[----:B------:R-:W-:-:S05]  /*9260*/  IADD3.X R3, R24, UR5, RZ, P0, !PT ;  /* 0x0000000518037c10 */ /* 0x000fca00087fe4ff */
[----:B------:R0:W5:Y:S01]  /*9270*/  LDG.E R0, desc[UR50][R2.64] ;  /* 0x0000003202007981 */ /* 0x000162000c1e1900 */
[----:B------:R-:W-:Y:S05]  /*9280*/  BRA `(.L_x_251) ;  /* 0x0000000000247947 */ /* 0x000fea0003800000 */
.L_x_250:
[----:B------:R-:W-:Y:S02]  /*9290*/  ULDC.64 UR4, c[0x0][0xa08] ;  /* 0x0002820000047ab9 */ /* 0x000fe40000000a00 */
[----:B------:R-:W-:-:S04]  /*92a0*/  ISETP.NE.U32.AND P0, PT, RZ, UR4, PT ;  /* 0x00000004ff007c0c */ /* 0x000fc8000bf05070 */
[----:B------:R-:W-:-:S13]  /*92b0*/  ISETP.NE.AND.EX P0, PT, RZ, UR5, PT, P0 ;  /* 0x00000005ff007c0c */ /* 0x000fda000bf05300 */
[----:B------:R-:W-:Y:S05]  /*92c0*/  @!P0 BRA `(.L_x_251) ;  /* 0x0000000000148947 */ /* 0x000fea0003800000 */
[----:B--2---:R-:W0:Y:S02]  /*92d0*/  LDC.64 R2, c[0x0][0xa08] ;  /* 0x00028200ff027b82 */ /* 0x004e240000000a00 */
[----:B0-----:R-:W-:-:S05]  /*92e0*/  IMAD.WIDE R2, R4, 0x4, R2 ;  /* 0x0000000404027825 */ /* 0x001fca00078e0202 */
[----:B------:R-:W2:Y:S04]  /*92f0*/  LDG.E R0, desc[UR50][R2.64] ;  /* 0x0000003202007981 */ /* 0x000ea8000c1e1900 */
[----:B------:R-:W2:Y:S02]  /*9300*/  LDG.E R5, desc[UR50][R2.64+0x4] ;  /* 0x0000043202057981 */ /* 0x000ea4000c1e1900 */
[----:B--2---:R-:W-:-:S07]  /*9310*/  IADD3 R0, -R0, R5, RZ ;  /* 0x0000000500007210 */ /* 0x004fce0007ffe1ff */
.L_x_251:
[----:B0-2--5:R-:W-:Y:S01]  /*9320*/  IMAD.IADD R2, R0, 0x1, -R6 ;  /* 0x0000000100027824 */ /* 0x025fe200078e0a06 */
[----:B------:R-:W-:Y:S03]  /*9330*/  BSSY B7, `(.L_x_252) ;  /* 0x00003a3000077945 */ /* 0x000fe60003800000 */
[C---:B------:R-:W-:Y:S01]  /*9340*/  VIADD R0, R2.reuse, 0x7f ;  /* 0x0000007f02007836 */ /* 0x040fe20000000000 */
[----:B------:R0:W-:Y:S01]  /*9350*/  STL [R1+0x10], R2 ;  /* 0x0000100201007387 */ /* 0x0001e20000100800 */
[----:B------:R-:W-:-:S03]  /*9360*/  ISETP.GT.AND P0, PT, R2, RZ, PT ;  /* 0x000000ff0200720c */ /* 0x000fc60003f04270 */
[----:B------:R-:W-:-:S04]  /*9370*/  SHF.R.S32.HI R3, RZ, 0x1f, R0 ;  /* 0x0000001fff037819 */ /* 0x000fc80000011400 */
[----:B------:R-:W-:-:S05]  /*9380*/  LEA.HI R0, R3, R0, RZ, 0x7 ;  /* 0x0000000003007211 */ /* 0x000fca00078f38ff */
[----:B------:R0:W-:Y:S01]  /*9390*/  STL [R1+0x34], R0 ;  /* 0x0000340001007387 */ /* 0x0001e20000100800 */
[----:B------:R-:W-:Y:S05]  /*93a0*/  @P0 BRA `(.L_x_253) ;  /* 0x0000000000440947 */ /* 0x000fea0003800000 */
[----:B0-----:R-:W0:Y:S02]  /*93b0*/  S2R R2, SR_TID.X ;  /* 0x0000000000027919 */ /* 0x001e240000002100 */
[----:B0-----:R-:W-:-:S04]  /*93c0*/  LOP3.LUT R2, R2, 0x7f, RZ, 0xc0, !PT ;  /* 0x0000007f02027812 */ /* 0x001fc800078ec0ff */
[----:B------:R-:W-:-:S13]  /*93d0*/  ISETP.NE.AND P0, PT, R2, RZ, PT ;  /* 0x000000ff0200720c */ /* 0x000fda0003f05270 */
[----:B------:R-:W-:Y:S05]  /*93e0*/  @P0 BRA `(.L_x_254) ;  /* 0x00000038005c0947 */ /* 0x000fea0003800000 */
[----:B------:R-:W0:Y:S01]  /*93f0*/  S2R R5, SR_LANEID ;  /* 0x0000000000057919 */ /* 0x000e220000000000 */
[----:B------:R-:W-:Y:S01]  /*9400*/  VOTEU.ANY UR4, UPT, PT ;  /* 0x0000000000047886 */ /* 0x000fe200038e0100 */
[----:B------:R-:W1:Y:S01]  /*9410*/  LDC.64 R2, c[0x0][0xc60] ;  /* 0x00031800ff027b82 */ /* 0x000e620000000a00 */
[----:B------:R-:W0:Y:S02]  /*9420*/  FLO.U32 R0, UR4 ;  /* 0x0000000400007d00 */ /* 0x000e2400080e0000 */
[----:B0-----:R-:W-:-:S06]  /*9430*/  ISETP.EQ.U32.AND P0, PT, R0, R5, PT ;  /* 0x000000050000720c */ /* 0x001fcc0003f02070 */
[----:B------:R-:W1:Y:S07]  /*9440*/  POPC R5, UR4 ;  /* 0x0000000400057d09 */ /* 0x000e6e0008000000 */
[----:B-1----:R-:W2:Y:S01]  /*9450*/  @P0 ATOMG.E.ADD.STRONG.GPU PT, R3, desc[UR50][R2.64], R5 ;  /* 0x00000005020309a8 */ /* 0x002ea200081ee1f2 */
[----:B------:R-:W0:Y:S02]  /*9460*/  S2R R4, SR_LTMASK ;  /* 0x0000000000047919 */ /* 0x000e240000003900 */
[----:B0-----:R-:W-:-:S04]  /*9470*/  LOP3.LUT R4, R4, UR4, RZ, 0xc0, !PT ;  /* 0x0000000404047c12 */ /* 0x001fc8000f8ec0ff */
[----:B------:R-:W0:Y:S01]  /*9480*/  POPC R7, R4 ;  /* 0x0000000400077309 */ /* 0x000e220000000000 */
[----:B--2---:R-:W0:Y:S02]  /*9490*/  SHFL.IDX PT, R0, R3, R0, 0x1f ;  /* 0x00001f0003007589 */ /* 0x004e2400000e0000 */
[----:B0-----:R-:W-:Y:S01]  /*94a0*/  IADD3 R16, R0, UR38, R7 ;  /* 0x0000002600107c10 */ /* 0x001fe2000fffe007 */
[----:B------:R-:W-:Y:S06]  /*94b0*/  BRA `(.L_x_254) ;  /* 0x0000003800287947 */ /* 0x000fec0003800000 */
.L_x_253:
[----:B0-----:R-:W-:Y:S01]  /*94c0*/  VIADD R0, R22, 0xe400 ;  /* 0x0000e40016007836 */ /* 0x001fe20000000000 */
[----:B------:R-:W-:Y:S04]  /*94d0*/  BSSY B6, `(.L_x_255) ;  /* 0x0000013000067945 */ /* 0x000fe80003800000 */
[----:B------:R-:W-:-:S13]  /*94e0*/  LOP3.LUT P0, RZ, R0, 0x3ff, RZ, 0xc0, !PT ;  /* 0x000003ff00ff7812 */ /* 0x000fda000780c0ff */
[----:B------:R-:W-:Y:S05]  /*94f0*/  @!P0 BRA `(.L_x_256) ;  /* 0x0000000000408947 */ /* 0x000fea0003800000 */
[----:B------:R-:W-:Y:S01]  /*9500*/  MOV R2, 0x0 ;  /* 0x0000000000027802 */ /* 0x000fe20000000f00 */
[----:B------:R-:W-:Y:S01]  /*9510*/  ULDC.64 UR6, c[0x4][0x88] ;  /* 0x0100220000067ab9 */ /* 0x000fe20000000a00 */
[----:B------:R-:W-:Y:S01]  /*9520*/  ULDC.64 UR8, c[0x4][0x90] ;  /* 0x0100240000087ab9 */ /* 0x000fe20000000a00 */
[----:B------:R-:W-:Y:S01]  /*9530*/  ULDC.64 UR4, c[0x4][0x8] ;  /* 0x0100020000047ab9 */ /* 0x000fe20000000a00 */
[----:B------:R-:W-:Y:S01]  /*9540*/  IMAD.U32 R4, RZ, RZ, UR6 ;  /* 0x00000006ff047e24 */ /* 0x000fe2000f8e00ff */
[----:B------:R-:W-:Y:S01]  /*9550*/  MOV R5, UR7 ;  /* 0x0000000700057c02 */ /* 0x000fe20008000f00 */
[----:B------:R-:W0:Y:S01]  /*9560*/  LDC.64 R2, c[0x4][R2] ;  /* 0x0100000002027b82 */ /* 0x000e220000000a00 */
        /* <DEDUP_REMOVED lines=8> */
[----:B0-----:R-:W-:Y:S05]  /*95f0*/  CALL.ABS.NOINC R2 ;  /* 0x0000000002007343 */ /* 0x001fea0003c00000 */
.L_x_256:
[----:B------:R-:W-:Y:S05]  /*9600*/  BSYNC B6 ;  /* 0x0000000000067941 */ /* 0x000fea0003800000 */
.L_x_255:
[----:B------:R-:W-:Y:S01]  /*9610*/  VIADD R0, R22, 0x400 ;  /* 0x0000040016007836 */ /* 0x000fe20000000000 */
[----:B------:R-:W-:Y:S04]  /*9620*/  BSSY B6, `(.L_x_257) ;  /* 0x0000022000067945 */ /* 0x000fe80003800000 */
[----:B------:R-:W-:-:S13]  /*9630*/  LOP3.LUT P0, RZ, R0, 0x3ff, RZ, 0xc0, !PT ;  /* 0x000003ff00ff7812 */ /* 0x000fda000780c0ff */
[----:B------:R-:W-:Y:S05]  /*9640*/  @!P0 BRA `(.L_x_258) ;  /* 0x00000000007c8947 */ /* 0x000fea0003800000 */
[----:B------:R-:W-:Y:S01]  /*9650*/  MOV R26, 0x0 ;  /* 0x00000000001a7802 */ /* 0x000fe20000000f00 */
[----:B------:R-:W-:Y:S01]  /*9660*/  ULDC.64 UR6, c[0x4][0x88] ;  /* 0x0100220000067ab9 */ /* 0x000fe20000000a00 */
[----:B------:R-:W-:Y:S01]  /*9670*/  ULDC.64 UR8, c[0x4][0x90] ;  /* 0x0100240000087ab9 */ /* 0x000fe20000000a00 */
[----:B------:R-:W-:Y:S01]  /*9680*/  ULDC.64 UR4, c[0x4][0x10] ;  /* 0x0100040000047ab9 */ /* 0x000fe20000000a00 */
[----:B------:R0:W1:Y:S01]  /*9690*/  LDC.64 R2, c[0x4][R26] ;  /* 0x010000001a027b82 */ /* 0x0000620000000a00 */
        /* <DEDUP_REMOVED lines=11> */
.L_x_259:
        /* <DEDUP_REMOVED lines=15> */
.L_x_258:
[----:B------:R-:W-:Y:S05]  /*9840*/  BSYNC B6 ;  /* 0x0000000000067941 */ /* 0x000fea0003800000 */
.L_x_257:
[----:B------:R0:W2:Y:S01]  /*9850*/  LDL R21, [R1+0x4] ;  /* 0x0000040001157983 */ /* 0x0000a20000100800 */
[----:B------:R-:W-:Y:S01]  /*9860*/  ULDC.64 UR4, c[0x0][0x9f8] ;  /* 0x00027e0000047ab9 */ /* 0x000fe20000000a00 */
[----:B------:R-:W1:Y:S01]  /*9870*/  LDC R7, c[0x0][0x430] ;  /* 0x00010c00ff077b82 */ /* 0x000e620000000800 */
[----:B------:R-:W-:Y:S01]  /*9880*/  ISETP.NE.U32.AND P0, PT, RZ, UR4, PT ;  /* 0x00000004ff007c0c */ /* 0x000fe2000bf05070 */
[----:B------:R-:W3:Y:S03]  /*9890*/  LDL R26, [R1+0x34] ;  /* 0x00003400011a7983 */ /* 0x000ee60000100800 */
[----:B------:R-:W-:Y:S01]  /*98a0*/  ISETP.NE.AND.EX P0, PT, RZ, UR5, PT, P0 ;  /* 0x00000005ff007c0c */ /* 0x000fe2000bf05300 */
[----:B------:R-:W4:Y:S04]  /*98b0*/  LDL R9, [R1+0x10] ;  /* 0x0000100001097983 */ /* 0x000f280000100800 */
[----:B------:R-:W4:Y:S01]  /*98c0*/  LDL R4, [R1+0x14] ;  /* 0x0000140001047983 */ /* 0x000f220000100800 */
[----:B------:R-:W0:Y:S07]  /*98d0*/  S2R R5, SR_TID.X ;  /* 0x0000000000057919 */ /* 0x000e2e0000002100 */
[----:B------:R-:W-:Y:S01]  /*98e0*/  @P0 IADD3 R2, P1, R23, UR4, RZ ;  /* 0x0000000417020c10 */ /* 0x000fe2000ff3e0ff */
[----:B------:R-:W3:Y:S03]  /*98f0*/  S2R R0, SR_TID.X ;  /* 0x0000000000007919 */ /* 0x000ee60000002100 */
[----:B------:R-:W-:Y:S01]  /*9900*/  @P0 IADD3.X R3, R24, UR5, RZ, P1, !PT ;  /* 0x0000000518030c10 */ /* 0x000fe20008ffe4ff */
[----:B------:R-:W4:Y:S04]  /*9910*/  LDL.LU R20, [R1+0x8] ;  /* 0x0000080001147983 */ /* 0x000f280000300800 */
[----:B--2---:R-:W2:Y:S01]  /*9920*/  @P0 LDG.E R21, desc[UR50][R2.64] ;  /* 0x0000003202150981 */ /* 0x004ea2000c1e1900 */
[----:B-1----:R-:W-:Y:S01]  /*9930*/  ISETP.NE.AND P2, PT, R7, 0x1, PT ;  /* 0x000000010700780c */ /* 0x002fe20003f45270 */
[----:B0-----:R-:W-:Y:S01]  /*9940*/  IMAD.SHL.U32 R5, R5, 0x10, RZ ;  /* 0x0000001005057824 */ /* 0x001fe200078e00ff */
[----:B---3--:R-:W-:-:S02]  /*9950*/  LEA.HI.SX32 R26, R26, 0xffffffff, 0x19 ;  /* 0xffffffff1a1a7811 */ /* 0x008fc400078fcaff */
[----:B------:R-:W-:Y:S02]  /*9960*/  LOP3.LUT R0, R0, 0x7f, RZ, 0xc0, !PT ;  /* 0x0000007f00007812 */ /* 0x000fe400078ec0ff */
[----:B------:R-:W-:Y:S01]  /*9970*/  LOP3.LUT R5, R5, 0x70, RZ, 0xc0, !PT ;  /* 0x0000007005057812 */ /* 0x000fe200078ec0ff */
[----:B------:R-:W-:Y:S01]  /*9980*/  IMAD.SHL.U32 R8, R26, 0x80, RZ ;  /* 0x000000801a087824 */ /* 0x000fe200078e00ff */
[----:B------:R-:W-:-:S04]  /*9990*/  SHF.R.U32.HI R0, RZ, 0x3, R0 ;  /* 0x00000003ff007819 */ /* 0x000fc80000011600 */
[----:B------:R-:W-:Y:S01]  /*99a0*/  LOP3.LUT R5, R8, R0, R5, 0xfe, !PT ;  /* 0x0000000008057212 */ /* 0x000fe200078efe05 */
[----:B------:R-:W0:Y:S08]  /*99b0*/  @P2 LDC R6, c[0x0][0x434] ;  /* 0x00010d00ff062b82 */ /* 0x000e300000000800 */
[----:B------:R-:W1:Y:S01]  /*99c0*/  @P2 LDC R0, c[0x0][0x438] ;  /* 0x00010e00ff002b82 */ /* 0x000e620000000800 */
[----:B--2---:R-:W-:Y:S01]  /*99d0*/  @P0 STL [R1+0x4], R21 ;  /* 0x0000041501000387 */ /* 0x004fe20000100800 */
[C---:B----4-:R-:W-:Y:S01]  /*99e0*/  ISETP.GE.AND P0, PT, R5.reuse, R9, PT ;  /* 0x000000090500720c */ /* 0x050fe20003f06270 */
[----:B------:R-:W-:-:S04]  /*99f0*/  IMAD.IADD R5, R5, 0x1, R4 ;  /* 0x0000000105057824 */ /* 0x000fc800078e0204 */
[----:B0-----:R-:W-:-:S08]  /*9a00*/  @P2 IMAD.HI.U32 R6, R5, R6, RZ ;  /* 0x0000000605062227 */ /* 0x001fd000078e00ff */
[----:B------:R-:W0:Y:S01]  /*9a10*/  @!P0 LDC.64 R2, c[0x0][0x428] ;  /* 0x00010a00ff028b82 */ /* 0x000e220000000a00 */
[----:B------:R-:W-:Y:S02]  /*9a20*/  MOV R4, R5 ;  /* 0x0000000500047202 */ /* 0x000fe40000000f00 */
[----:B-1----:R-:W-:Y:S02]  /*9a30*/  @P2 SHF.R.U32.HI R4, RZ, R0, R6 ;  /* 0x00000000ff042219 */ /* 0x002fe40000011606 */
[----:B------:R-:W-:-:S03]  /*9a40*/  SHF.R.S32.HI R6, RZ, 0x1f, R21 ;  /* 0x0000001fff067819 */ /* 0x000fc60000011415 */
[--C-:B------:R-:W-:Y:S02]  /*9a50*/  IMAD.MOV R0, RZ, RZ, -R4.reuse ;  /* 0x000000ffff007224 */ /* 0x100fe400078e0a04 */
[----:B------:R0:W-:Y:S02]  /*9a60*/  STL [R1+0x18], R6 ;  /* 0x0000180601007387 */ /* 0x0001e40000100800 */
[----:B------:R-:W-:Y:S01]  /*9a70*/  IMAD R0, R7, R0, R5 ;  /* 0x0000000007007224 */ /* 0x000fe200078e0205 */
[--C-:B------:R-:W-:Y:S01]  /*9a80*/  @!P0 SHF.R.S32.HI R5, RZ, 0x1f, R4.reuse ;  /* 0x0000001fff058819 */ /* 0x100fe20000011404 */
[-C--:B0-----:R-:W-:Y:S02]  /*9a90*/  @!P0 IMAD R6, R6, R2.reuse, RZ ;  /* 0x0000000206068224 */ /* 0x081fe400078e02ff */
[----:B------:R-:W-:-:S04]  /*9aa0*/  @!P0 IMAD.WIDE.U32 R4, R21, R2, R4 ;  /* 0x0000000215048225 */ /* 0x000fc800078e0004 */
[----:B------:R-:W-:Y:S02]  /*9ab0*/  @!P0 IMAD R7, R21, R3, R6 ;  /* 0x0000000315078224 */ /* 0x000fe400078e0206 */
[----:B------:R-:W0:Y:S02]  /*9ac0*/  @!P0 LDC.64 R2, c[0x0][0x418] ;  /* 0x00010600ff028b82 */ /* 0x000e240000000a00 */
[----:B------:R-:W-:Y:S01]  /*9ad0*/  @!P0 IMAD.IADD R7, R5, 0x1, R7 ;  /* 0x0000000105078824 */ /* 0x000fe200078e0207 */
[----:B0-----:R-:W-:Y:S01]  /*9ae0*/  @!P0 LEA R6, P1, R4, R2, 0x2 ;  /* 0x0000000204068211 */ /* 0x001fe200078210ff */
[----:B------:R-:W-:-:S03]  /*9af0*/  IMAD.MOV.U32 R2, RZ, RZ, RZ ;  /* 0x000000ffff027224 */ /* 0x000fc600078e00ff */
[----:B------:R-:W-:-:S05]  /*9b00*/  @!P0 LEA.HI.X R7, R4, R3, R7, 0x2, P1 ;  /* 0x0000000304078211 */ /* 0x000fca00008f1407 */
[----:B------:R0:W5:Y:S01]  /*9b10*/  @!P0 LDG.E R2, desc[UR50][R6.64] ;  /* 0x0000003206028981 */ /* 0x000162000c1e1900 */
[----:B------:R-:W-:Y:S01]  /*9b20*/  LOP3.LUT R20, R20, 0xfffffffb, RZ, 0xc0, !PT ;  /* 0xfffffffb14147812 */ /* 0x000fe200078ec0ff */
[----:B------:R-:W-:-:S03]  /*9b30*/  IMAD.U32 R9, RZ, RZ, UR36 ;  /* 0x00000024ff097e24 */ /* 0x000fc6000f8e00ff */
[----:B------:R-:W-:Y:S02]  /*9b40*/  @P2 LOP3.LUT R20, R20, 0x4, RZ, 0xfc, !PT ;  /* 0x0000000414142812 */ /* 0x000fe400078efcff */
[----:B------:R-:W-:Y:S02]  /*9b50*/  ISETP.NE.AND P2, PT, R9, 0x3, PT ;  /* 0x000000030900780c */ /* 0x000fe40003f45270 */
[----:B------:R-:W-:-:S11]  /*9b60*/  LOP3.LUT R20, R20, 0xfffffffd, RZ, 0xc0, !PT ;  /* 0xfffffffd14147812 */ /* 0x000fd600078ec0ff */
[----:B------:R-:W-:-:S05]  /*9b70*/  @P2 LOP3.LUT R20, R20, 0x2, RZ, 0xfc, !PT ;  /* 0x0000000214142812 */ /* 0x000fca00078efcff */
[----:B------:R0:W-:Y:S01]  /*9b80*/  STL [R1+0x8], R20 ;  /* 0x0000081401007387 */ /* 0x0001e20000100800 */
[----:B------:R-:W-:-:S03]  /*9b90*/  UMOV UR4, 0xffffffff ;  /* 0xffffffff00047882 */ /* 0x000fc60000000000 */
[----:B------:R-:W-:Y:S05]  /*9ba0*/  BRA.DIV UR4, `(.L_x_260) ;  /* 0x00000042044c7947 */ /* 0x000fea000b800000 */
.L_x_326:
[----:B------:R-:W-:-:S05]  /*9bb0*/  SHF.R.S32.HI R9, RZ, 0x1f, R18 ;  /* 0x0000001fff097819 */ /* 0x000fca0000011412 */
[----:B------:R1:W-:Y:S01]  /*9bc0*/  STL [R1], R9 ;  /* 0x0000000901007387 */ /* 0x0003e20000100800 */
[----:B------:R-:W-:Y:S05]  /*9bd0*/  @!P2 BRA `(.L_x_261) ;  /* 0x000000000004a947 */ /* 0x000fea0003800000 */
[----:B------:R-:W-:Y:S01]  /*9be0*/  BPT.TRAP 0x1 ;  /* 0x000000040000795c */ /* 0x000fe20000300000 */
.L_x_261:
[----:B0-----:R-:W-:Y:S01]  /*9bf0*/  SHF.R.S32.HI R6, RZ, 0x1f, R0 ;  /* 0x0000001fff067819 */ /* 0x001fe20000011400 */
[----:B------:R-:W-:Y:S01]  /*9c00*/  ULDC.64 UR4, c[0x0][0x328] ;  /* 0x0000ca0000047ab9 */ /* 0x000fe20000000a00 */
[----:B-----5:R-:W-:Y:S01]  /*9c10*/  SHF.R.S32.HI R7, RZ, 0x1f, R2 ;  /* 0x0000001fff077819 */ /* 0x020fe20000011402 */
[----:B------:R-:W-:Y:S01]  /*9c20*/  IMAD.WIDE.U32 R4, R0, UR4, RZ ;  /* 0x0000000400047c25 */ /* 0x000fe2000f8e00ff */
[----:B------:R-:W-:Y:S03]  /*9c30*/  BSSY B0, `(.L_x_262) ;  /* 0x0000015000007945 */ /* 0x000fe60003800000 */
[----:B------:R-:W-:-:S04]  /*9c40*/  IMAD R3, R6, UR4, RZ ;  /* 0x0000000406037c24 */ /* 0x000fc8000f8e02ff */
        /* <DEDUP_REMOVED lines=14> */
[----:B------:R-:W-:Y:S01]  /*9d30*/  LEA.HI.X R24, R4, UR5, R3, 0x1, P0 ;  /* 0x0000000504187c11 */ /* 0x000fe200080f0c03 */
[----:B------:R-:W-:Y:S01]  /*9d40*/  IMAD R3, R25, 0x8, R22 ;  /* 0x0000000819037824 */ /* 0x000fe200078e0216 */
[----:B------:R-:W-:-:S04]  /*9d50*/  SHF.L.U32 R4, R27, 0x1f, RZ ;  /* 0x0000001f1b047819 */ /* 0x000fc800000006ff */
[----:B------:R-:W0:Y:S02]  /*9d60*/  SYNCS.PHASECHK.TRANS64.TRYWAIT P0, [R3+URZ+0x16840], R4 ;  /* 0x01684004030075a7 */ /* 0x000e24000800017f */
[----:B0-----:R-:W-:Y:S05]  /*9d70*/  @!P0 BRA `(.L_x_263) ;  /* 0x00000040000c8947 */ /* 0x001fea0003800000 */
.L_x_327:
[----:B------:R-:W-:Y:S05]  /*9d80*/  BSYNC B0 ;  /* 0x0000000000007941 */ /* 0x000fea0003800000 */
.L_x_262:
[----:B------:R-:W2:Y:S01]  /*9d90*/  LDL R12, [R1] ;  /* 0x00000000010c7983 */ /* 0x000ea20000100800 */
[----:B------:R-:W-:-:S03]  /*9da0*/  ULDC.64 UR4, c[0x0][0x300] ;  /* 0x0000c00000047ab9 */ /* 0x000fc60000000a00 */
[----:B------:R-:W3:Y:S04]  /*9db0*/  LDL R11, [R1+0x10] ;  /* 0x00001000010b7983 */ /* 0x000ee80000100800 */
[----:B-1----:R-:W4:Y:S01]  /*9dc0*/  LDL.LU R9, [R1+0x8] ;  /* 0x0000080001097983 */ /* 0x002f220000300800 */
[----:B------:R-:W-:Y:S02]  /*9dd0*/  IMAD R6, R6, UR4, RZ ;  /* 0x0000000406067c24 */ /* 0x000fe4000f8e02ff */
[C---:B0-----:R-:W-:Y:S01]  /*9de0*/  IMAD.WIDE.U32 R4, R0.reuse, UR4, RZ ;  /* 0x0000000400047c25 */ /* 0x041fe2000f8e00ff */
[----:B------:R-:W0:Y:S03]  /*9df0*/  S2R R10, SR_TID.X ;  /* 0x00000000000a7919 */ /* 0x000e260000002100 */
[----:B------:R-:W-:Y:S01]  /*9e00*/  IMAD R6, R0, UR5, R6 ;  /* 0x0000000500067c24 */ /* 0x000fe2000f8e0206 */
[----:B------:R-:W-:-:S02]  /*9e10*/  ULDC.64 UR4, c[0x0][0x310] ;  /* 0x0000c40000047ab9 */ /* 0x000fc40000000a00 */
[----:B------:R-:W-:Y:S02]  /*9e20*/  IMAD R7, R7, UR4, RZ ;  /* 0x0000000407077c24 */ /* 0x000fe4000f8e02ff */
[----:B------:R-:W-:Y:S02]  /*9e30*/  IMAD.IADD R5, R5, 0x1, R6 ;  /* 0x0000000105057824 */ /* 0x000fe400078e0206 */
[C---:B------:R-:W-:Y:S02]  /*9e40*/  IMAD R7, R2.reuse, UR5, R7 ;  /* 0x0000000502077c24 */ /* 0x040fe4000f8e0207 */
[----:B------:R-:W-:Y:S01]  /*9e50*/  IMAD.WIDE.U32 R4, R2, UR4, R4 ;  /* 0x0000000402047c25 */ /* 0x000fe2000f8e0004 */
[----:B------:R-:W-:-:S04]  /*9e60*/  ULDC.64 UR4, c[0x0][0x308] ;  /* 0x0000c20000047ab9 */ /* 0x000fc80000000a00 */
[----:B------:R-:W-:-:S03]  /*9e70*/  IADD3 R5, R5, R7, RZ ;  /* 0x0000000705057210 */ /* 0x000fc60007ffe0ff */
[----:B------:R-:W-:Y:S01]  /*9e80*/  IMAD.WIDE.U32 R4, R18, UR4, R4 ;  /* 0x0000000412047c25 */ /* 0x000fe2000f8e0004 */
[----:B0-----:R-:W-:-:S04]  /*9e90*/  LOP3.LUT R10, R10, 0x7f, RZ, 0xc0, !PT ;  /* 0x0000007f0a0a7812 */ /* 0x001fc800078ec0ff */
[----:B------:R-:W-:Y:S01]  /*9ea0*/  SHF.R.U32.HI R10, RZ, 0x3, R10 ;  /* 0x00000003ff0a7819 */ /* 0x000fe2000001160a */
[----:B--2---:R-:W-:Y:S02]  /*9eb0*/  IMAD R0, R12, UR4, RZ ;  /* 0x000000040c007c24 */ /* 0x004fe4000f8e02ff */
[----:B------:R-:W0:Y:S02]  /*9ec0*/  S2R R12, SR_TID.X ;  /* 0x00000000000c7919 */ /* 0x000e240000002100 */
[----:B------:R-:W-:Y:S01]  /*9ed0*/  IMAD R0, R18, UR5, R0 ;  /* 0x0000000512007c24 */ /* 0x000fe2000f8e0200 */
[----:B------:R-:W-:-:S03]  /*9ee0*/  ULDC.64 UR4, c[0x0][0x2e8] ;  /* 0x0000ba0000047ab9 */ /* 0x000fc60000000a00 */
[----:B------:R-:W-:Y:S01]  /*9ef0*/  IMAD.IADD R2, R5, 0x1, R0 ;  /* 0x0000000105027824 */ /* 0x000fe200078e0200 */
[----:B------:R-:W-:Y:S01]  /*9f00*/  LEA R0, P0, R4, UR4, 0x1 ;  /* 0x0000000404007c11 */ /* 0x000fe2000f8008ff */
[----:B------:R-:W-:Y:S01]  /*9f10*/  ULDC UR4, c[0x0][0x2f4] ;  /* 0x0000bd0000047ab9 */ /* 0x000fe20000000800 */
[----:B----4-:R-:W-:Y:S02]  /*9f20*/  LOP3.LUT R9, R9, 0xfffffffe, RZ, 0xc0, !PT ;  /* 0xfffffffe09097812 */ /* 0x010fe400078ec0ff */
[----:B------:R-:W-:Y:S01]  /*9f30*/  ISETP.GE.AND P2, PT, R28, UR4, PT ;  /* 0x000000041c007c0c */ /* 0x000fe2000bf46270 */
[----:B------:R-:W-:Y:S01]  /*9f40*/  UMOV UR4, 0xffffffff ;  /* 0xffffffff00047882 */ /* 0x000fe20000000000 */
[----:B------:R-:W-:Y:S02]  /*9f50*/  LEA.HI.X R2, R4, UR5, R2, 0x1, P0 ;  /* 0x0000000504027c11 */ /* 0x000fe400080f0c02 */
[----:B---3--:R-:W-:-:S04]  /*9f60*/  IADD3 R4, -R10, R11, -R8 ;  /* 0x0000000b0a047210 */ /* 0x008fc80007ffe908 */
[----:B------:R-:W-:-:S05]  /*9f70*/  ISETP.GE.AND P0, PT, R4, 0x1, PT ;  /* 0x000000010400780c */ /* 0x000fca0003f06270 */
[----:B------:R-:W-:-:S05]  /*9f80*/  @P2 LOP3.LUT R9, R9, 0x1, RZ, 0xfc, !PT ;  /* 0x0000000109092812 */ /* 0x000fca00078efcff */
[----:B------:R1:W-:Y:S01]  /*9f90*/  STL [R1+0x8], R9 ;  /* 0x0000080901007387 */ /* 0x0003e20000100800 */
[C---:B0-----:R-:W-:Y:S02]  /*9fa0*/  IMAD.SHL.U32 R10, R12.reuse, 0x8, RZ ;  /* 0x000000080c0a7824 */ /* 0x041fe400078e00ff */
[----:B------:R-:W-:-:S03]  /*9fb0*/  IMAD.SHL.U32 R11, R12, 0x8, RZ ;  /* 0x000000080c0b7824 */ /* 0x000fc600078e00ff */
[----:B------:R-:W-:-:S04]  /*9fc0*/  LOP3.LUT R10, R10, 0x1f8, RZ, 0xc0, !PT ;  /* 0x000001f80a0a7812 */ /* 0x000fc800078ec0ff */
[----:B------:R-:W-:-:S04]  /*9fd0*/  LOP3.LUT R10, R10, 0x38, R12, 0x78, !PT ;  /* 0x000000380a0a7812 */ /* 0x000fc800078e780c */
[----:B------:R-:W-:-:S05]  /*9fe0*/  LOP3.LUT R10, R10, 0x200, R11, 0xf8, !PT ;  /* 0x000002000a0a7812 */ /* 0x000fca00078ef80b */
[----:B------:R-:W-:Y:S01]  /*9ff0*/  IMAD R5, R25, 0x2000, R10 ;  /* 0x0000200019057824 */ /* 0x000fe200078e020a */
[----:B-1----:R-:W-:Y:S06]  /*a000*/  BRA.DIV UR4, `(.L_x_264) ;  /* 0x0000003e047c7947 */ /* 0x002fec000b800000 */
[----:B------:R-:W0:Y:S01]  /*a010*/  SHFL.IDX PT, R7, R0, RZ, 0x181f ;  /* 0x00181fff00077589 */ /* 0x000e2200000e0000 */
[----:B------:R-:W-:-:S03]  /*a020*/  @P0 IMAD R8, R5, 0x2, R22 ;  /* 0x0000000205080824 */ /* 0x000fc600078e0216 */
[----:B------:R-:W1:Y:S01]  /*a030*/  SHFL.IDX PT, R6, R2, RZ, 0x181f ;  /* 0x00181fff02067589 */ /* 0x000e6200000e0000 */
[----:B0-----:R-:W-:-:S04]  /*a040*/  @P0 LEA R7, P1, R28, R7, 0x1 ;  /* 0x000000071c070211 */ /* 0x001fc800078208ff */
[----:B-1----:R-:W-:Y:S02]  /*a050*/  @P0 IADD3.X R6, RZ, R6, RZ, P1, !PT ;  /* 0x00000006ff060210 */ /* 0x002fe40000ffe4ff */
[----:B------:R-:W-:Y:S02]  /*a060*/  ISETP.GE.AND P1, PT, R4, 0x11, PT ;  /* 0x000000110400780c */ /* 0x000fe40003f26270 */
[----:B------:R-:W-:-:S04]  /*a070*/  @P0 LOP3.LUT R7, R7, R6, RZ, 0x3c, !PT ;  /* 0x0000000607070212 */ /* 0x000fc800078e3cff */
[----:B------:R-:W-:-:S04]  /*a080*/  @P0 LOP3.LUT R6, R7, R6, RZ, 0x3c, !PT ;  /* 0x0000000607060212 */ /* 0x000fc800078e3cff */
[----:B------:R-:W-:-:S05]  /*a090*/  @P0 LOP3.LUT R7, R7, R6, RZ, 0x3c, !PT ;  /* 0x0000000607070212 */ /* 0x000fca00078e3cff */
[----:B------:R-:W-:Y:S01]  /*a0a0*/  @!PT LDS RZ, [RZ] ;  /* 0x00000000fffff984 */ /* 0x000fe20000000800 */
[----:B------:R0:W-:Y:S04]  /*a0b0*/  @P0 LDGSTS.E.BYPASS.LTC128B.128 [R8+0xe400], desc[UR50][R6.64], !P2 ;  /* 0x0e40000006080fae */ /* 0x0001e8000d101d72 */
[----:B0-----:R-:W0:Y:S01]  /*a0c0*/  SHFL.IDX PT, R7, R0, 0x1, 0x181f ;  /* 0x00381f0000077f89 */ /* 0x001e2200000e0000 */
[----:B------:R-:W-:-:S03]  /*a0d0*/  @P1 IMAD R8, R5, 0x2, R22 ;  /* 0x0000000205081824 */ /* 0x000fc600078e0216 */
        /* <DEDUP_REMOVED lines=9> */
[----:B------:R-:W-:Y:S01]  /*a170*/  @P1 LEA R8, R5, R22, 0x1 ;  /* 0x0000001605081211 */ /* 0x000fe200078e08ff */
        /* <DEDUP_REMOVED lines=9> */
[----:B------:R-:W-:Y:S01]  /*a210*/  @P1 IMAD R8, R5, 0x2, R22 ;  /* 0x0000000205081824 */ /* 0x000fe200078e0216 */
        /* <DEDUP_REMOVED lines=29> */
[----:B------:R-:W-:Y:S01]  /*a3f0*/  @P1 IMAD R8, R5, 0x2, R22 ;  /* 0x0000000205081824 */ /* 0x000fe200078e0216 */
[----:B------:R-:W1:Y:S04]  /*a400*/  SHFL.IDX PT, R6, R2, 0x6, 0x181f ;  /* 0x00d81f0002067f89 */ /* 0x000e6800000e0000 */
[----:B------:R-:W2:Y:S04]  /*a410*/  SHFL.IDX PT, R2, R2, 0x7, 0x181f ;  /* 0x00f81f0002027f89 */ /* 0x000ea800000e0000 */
[----:B------:R-:W3:Y:S01]  /*a420*/  SHFL.IDX PT, R0, R0, 0x7, 0x181f ;  /* 0x00f81f0000007f89 */ /* 0x000ee200000e0000 */
[----:B0-----:R-:W-:-:S05]  /*a430*/  @P1 LEA R7, P0, R28, R7, 0x1 ;  /* 0x000000071c071211 */ /* 0x001fca00078008ff */
[----:B-1----:R-:W-:-:S05]  /*a440*/  @P1 IMAD.X R6, RZ, RZ, R6, P0 ;  /* 0x000000ffff061224 */ /* 0x002fca00000e0606 */
[----:B------:R-:W-:-:S04]  /*a450*/  @P1 LOP3.LUT R7, R7, R6, RZ, 0x3c, !PT ;  /* 0x0000000607071212 */ /* 0x000fc800078e3cff */
[----:B------:R-:W-:-:S04]  /*a460*/  @P1 LOP3.LUT R6, R7, R6, RZ, 0x3c, !PT ;  /* 0x0000000607061212 */ /* 0x000fc800078e3cff */
[----:B------:R-:W-:-:S05]  /*a470*/  @P1 LOP3.LUT R7, R7, R6, RZ, 0x3c, !PT ;  /* 0x0000000607071212 */ /* 0x000fca00078e3cff */
[----:B--23--:R0:W-:Y:S02]  /*a480*/  @P1 LDGSTS.E.BYPASS.LTC128B.128 [R8+0x11400], desc[UR50][R6.64], !P2 ;  /* 0x1140000006081fae */ /* 0x00c1e4000d101d72 */
.L_x_345:
[----:B------:R-:W-:-:S13]  /*a490*/  ISETP.GE.AND P0, PT, R4, 0x71, PT ;  /* 0x000000710400780c */ /* 0x000fda0003f06270 */
[----:B0-----:R-:W-:Y:S02]  /*a4a0*/  @P0 LEA R6, P1, R28, R0, 0x1 ;  /* 0x000000001c060211 */ /* 0x001fe400078208ff */
[----:B------:R-:W-:-:S03]  /*a4b0*/  @P0 LEA R5, R5, R22, 0x1 ;  /* 0x0000001605050211 */ /* 0x000fc600078e08ff */
[----:B------:R-:W-:-:S05]  /*a4c0*/  @P0 IMAD.X R7, RZ, RZ, R2, P1 ;  /* 0x000000ffff070224 */ /* 0x000fca00008e0602 */
[----:B------:R-:W-:Y:S01]  /*a4d0*/  @!PT LDS RZ, [RZ] ;  /* 0x00000000fffff984 */ /* 0x000fe20000000800 */
[----:B------:R-:W-:Y:S01]  /*a4e0*/  @!PT LDS RZ, [RZ] ;  /* 0x00000000fffff984 */ /* 0x000fe20000000800 */
[----:B------:R-:W-:Y:S01]  /*a4f0*/  @!PT LDS RZ, [RZ] ;  /* 0x00000000fffff984 */ /* 0x000fe20000000800 */
[----:B------:R0:W-:Y:S01]  /*a500*/  @P0 LDGSTS.E.BYPASS.LTC128B.128 [R5+0x11c00], desc[UR50][R6.64], !P2 ;  /* 0x11c0000006050fae */ /* 0x0001e2000d101d72 */
[----:B------:R-:W-:Y:S01]  /*a510*/  PLOP3.LUT P0, PT, PT, PT, PT, 0x80, 0x0 ;  /* 0x000000000000781c */ /* 0x000fe20003f0f070 */
[----:B------:R-:W-:-:S12]  /*a520*/  NOP ;  /* 0x0000000000007918 */ /* 0x000fd80000000000 */
.L_x_265:
        /* <DEDUP_REMOVED lines=11> */
.L_x_266:
[----:B------:R1:W5:Y:S01]  /*a5e0*/  LDL R0, [R1+0x8] ;  /* 0x0000080001007983 */ /* 0x0003620000100800 */
[----:B------:R1:W-:Y:S03]  /*a5f0*/  SYNCS.ARRIVE.TRANS64.A1T0 RZ, [R3+URZ+0x16830], RZ ;  /* 0x016830ff03ff79a7 */ /* 0x0003e6000810003f */
[----:B0-----:R1:W5:Y:S04]  /*a600*/  LDL.LU R5, [R1+0x20] ;  /* 0x0000200001057983 */ /* 0x0013680000300800 */
[----:B------:R1:W5:Y:S02]  /*a610*/  LDL.LU R4, [R1+0x28] ;  /* 0x0000280001047983 */ /* 0x0003640000300800 */
[----:B------:R-:W-:Y:S05]  /*a620*/  WARPSYNC.ALL ;  /* 0x0000000000007948 */ /* 0x000fea0003800000 */
[----:B------:R-:W-:Y:S01]  /*a630*/  ULDC.64 UR4, c[0x0][0x298] ;  /* 0x0000a60000047ab9 */ /* 0x000fe20000000a00 */
[----:B------:R-:W-:Y:S01]  /*a640*/  VIADD R2, R22, 0x8400 ;  /* 0x0000840016027836 */ /* 0x000fe20000000000 */
[----:B------:R-:W-:Y:S01]  /*a650*/  BSSY B6, `(.L_x_267) ;  /* 0x000001f000067945 */ /* 0x000fe20003800000 */
[----:B------:R-:W-:Y:S03]  /*a660*/  BAR.SYNC.DEFER_BLOCKING 0x8, 0x200 ;  /* 0x0208000000007b1d */ /* 0x000fe60000010000 */
[----:B------:R-:W-:-:S02]  /*a670*/  LOP3.LUT P0, RZ, R2, 0x3ff, RZ, 0xc0, !PT ;  /* 0x000003ff02ff7812 */ /* 0x000fc4000780c0ff */
[----:B-----5:R-:W-:Y:S02]  /*a680*/  LOP3.LUT P1, RZ, R0, 0x8, RZ, 0xc0, !PT ;  /* 0x0000000800ff7812 */ /* 0x020fe4000782c0ff */
[----:B------:R-:W-:Y:S01]  /*a690*/  SHF.R.S32.HI R0, RZ, 0x1f, R5 ;  /* 0x0000001fff007819 */ /* 0x000fe20000011405 */
[----:B-1----:R-:W-:Y:S01]  /*a6a0*/  IMAD.WIDE.U32 R2, R5, UR4, RZ ;  /* 0x0000000405027c25 */ /* 0x002fe2000f8e00ff */
[----:B------:R-:W-:Y:S02]  /*a6b0*/  SEL R29, R29, RZ, !P1 ;  /* 0x000000ff1d1d7207 */ /* 0x000fe40004800000 */
[----:B------:R-:W-:Y:S01]  /*a6c0*/  SEL R4, R4, RZ, !P1 ;  /* 0x000000ff04047207 */ /* 0x000fe20004800000 */
[----:B------:R-:W-:Y:S01]  /*a6d0*/  IMAD R0, R0, UR4, RZ ;  /* 0x0000000400007c24 */ /* 0x000fe2000f8e02ff */
[----:B------:R0:W-:Y:S03]  /*a6e0*/  STL.64 [R1+0x20], R2 ;  /* 0x0000200201007387 */ /* 0x0001e60000100a00 */
[----:B------:R-:W-:Y:S01]  /*a6f0*/  IMAD R0, R5, UR5, R0 ;  /* 0x0000000505007c24 */ /* 0x000fe2000f8e0200 */
[----:B------:R0:W-:Y:S03]  /*a700*/  STL [R1+0x30], R4 ;  /* 0x0000300401007387 */ /* 0x0001e60000100800 */
[----:B------:R-:W-:-:S05]  /*a710*/  IMAD.IADD R0, R3, 0x1, R0 ;  /* 0x0000000103007824 */ /* 0x000fca00078e0200 */
[----:B------:R0:W-:Y:S01]  /*a720*/  STL [R1+0x28], R0 ;  /* 0x0000280001007387 */ /* 0x0001e20000100800 */
[----:B------:R-:W-:Y:S05]  /*a730*/  @!P0 BRA `(.L_x_268) ;  /* 0x0000000000408947 */ /* 0x000fea0003800000 */
[----:B0-----:R-:W-:Y:S01]  /*a740*/  MOV R2, 0x0 ;  /* 0x0000000000027802 */ /* 0x001fe20000000f00 */
        /* <DEDUP_REMOVED lines=15> */
.L_x_268:
[----:B------:R-:W-:Y:S05]  /*a840*/  BSYNC B6 ;  /* 0x0000000000067941 */ /* 0x000fea0003800000 */
.L_x_267:
[----:B0-----:R-:W2:Y:S01]  /*a850*/  LDL.LU R0, [R1+0x30] ;  /* 0x0000300001007983 */ /* 0x001ea20000300800 */
[----:B------:R-:W-:Y:S01]  /*a860*/  ULDC.64 UR4, c[0x0][0x2d8] ;  /* 0x0000b60000047ab9 */ /* 0x000fe20000000a00 */
[----:B------:R-:W0:Y:S01]  /*a870*/  LDC R9, c[0x0][0x448] ;  /* 0x00011200ff097b82 */ /* 0x000e220000000800 */
[----:B------:R-:W-:Y:S01]  /*a880*/  ULDC.64 UR6, c[0x0][0x2c8] ;  /* 0x0000b20000067ab9 */ /* 0x000fe20000000a00 */
[----:B------:R-:W3:Y:S01]  /*a890*/  LDL.LU R21, [R1+0x28] ;  /* 0x0000280001157983 */ /* 0x000ee20000300800 */
[----:B------:R-:W-:-:S03]  /*a8a0*/  ULDC.64 UR8, c[0x0][0x280] ;  /* 0x0000a00000087ab9 */ /* 0x000fc60000000a00 */
[----:B------:R-:W3:Y:S04]  /*a8b0*/  LDL.LU.64 R2, [R1+0x20] ;  /* 0x0000200001027983 */ /* 0x000ee80000300a00 */
[----:B------:R-:W4:Y:S04]  /*a8c0*/  LDL R20, [R1] ;  /* 0x0000000001147983 */ /* 0x000f280000100800 */
[----:B------:R1:W5:Y:S01]  /*a8d0*/  LDL R10, [R1+0x1c] ;  /* 0x00001c00010a7983 */ /* 0x0003620000100800 */
[----:B0-----:R-:W-:-:S13]  /*a8e0*/  ISETP.NE.AND P0, PT, R9, 0x1, PT ;  /* 0x000000010900780c */ /* 0x001fda0003f05270 */
[----:B------:R-:W0:Y:S08]  /*a8f0*/  @P0 LDC R5, c[0x0][0x450] ;  /* 0x00011400ff050b82 */ /* 0x000e300000000800 */
[----:B------:R-:W1:Y:S01]  /*a900*/  @P0 LDC R8, c[0x0][0x450] ;  /* 0x00011400ff080b82 */ /* 0x000e620000000800 */
[----:B--2---:R-:W-:Y:S02]  /*a910*/  IMAD.MOV.U32 R4, RZ, RZ, R0 ;  /* 0x000000ffff047224 */ /* 0x004fe400078e0000 */
[----:B---3--:R-:W-:-:S02]  /*a920*/  IMAD.MOV.U32 R3, RZ, RZ, R21 ;  /* 0x000000ffff037224 */ /* 0x008fc400078e0015 */
[----:B------:R-:W2:Y:S01]  /*a930*/  S2R R21, SR_TID.X ;  /* 0x0000000000157919 */ /* 0x000ea20000002100 */
[----:B----4-:R-:W-:Y:S02]  /*a940*/  IMAD R0, R20, UR4, RZ ;  /* 0x0000000414007c24 */ /* 0x010fe4000f8e02ff */
[----:B------:R-:W3:Y:S01]  /*a950*/  S2R R20, SR_TID.X ;  /* 0x0000000000147919 */ /* 0x000ee20000002100 */
[----:B------:R-:W-:-:S04]  /*a960*/  IMAD.WIDE.U32 R2, R18, UR4, R2 ;  /* 0x0000000412027c25 */ /* 0x000fc8000f8e0002 */
[----:B------:R-:W-:Y:S01]  /*a970*/  IMAD R0, R18, UR5, R0 ;  /* 0x0000000512007c24 */ /* 0x000fe2000f8e0200 */
[----:B------:R-:W-:-:S04]  /*a980*/  ULDC.64 UR4, c[0x0][0x2e0] ;  /* 0x0000b80000047ab9 */ /* 0x000fc80000000a00 */
[----:B------:R-:W-:Y:S01]  /*a990*/  IADD3 R3, R3, R0, RZ ;  /* 0x0000000003037210 */ /* 0x000fe20007ffe0ff */
[----:B------:R-:W-:Y:S02]  /*a9a0*/  IMAD R0, R4, UR4, RZ ;  /* 0x0000000404007c24 */ /* 0x000fe4000f8e02ff */
[----:B------:R-:W4:Y:S02]  /*a9b0*/  @P0 LDC R4, c[0x0][0x44c] ;  /* 0x00011300ff040b82 */ /* 0x000f240000000800 */
[C---:B------:R-:W-:Y:S02]  /*a9c0*/  IMAD R0, R29.reuse, UR5, R0 ;  /* 0x000000051d007c24 */ /* 0x040fe4000f8e0200 */
[----:B------:R-:W-:Y:S01]  /*a9d0*/  IMAD.WIDE.U32 R2, R29, UR4, R2 ;  /* 0x000000041d027c25 */ /* 0x000fe2000f8e0002 */
[----:B------:R-:W-:-:S03]  /*a9e0*/  ULDC.64 UR4, c[0x0][0x2d0] ;  /* 0x0000b40000047ab9 */ /* 0x000fc60000000a00 */
[----:B------:R-:W-:Y:S02]  /*a9f0*/  IMAD.IADD R3, R3, 0x1, R0 ;  /* 0x0000000103037824 */ /* 0x000fe400078e0200 */
[----:B--2---:R-:W-:Y:S01]  /*aa00*/  IMAD.SHL.U32 R21, R21, 0x10, RZ ;  /* 0x0000001015157824 */ /* 0x004fe200078e00ff */
[----:B---3--:R-:W-:-:S04]  /*aa10*/  LOP3.LUT R20, R20, 0x7f, RZ, 0xc0, !PT ;  /* 0x0000007f14147812 */ /* 0x008fc800078ec0ff */
[----:B------:R-:W-:Y:S02]  /*aa20*/  LOP3.LUT R21, R21, 0x70, RZ, 0xc0, !PT ;  /* 0x0000007015157812 */ /* 0x000fe400078ec0ff */
[----:B------:R-:W-:-:S04]  /*aa30*/  SHF.R.U32.HI R20, RZ, 0x3, R20 ;  /* 0x00000003ff147819 */ /* 0x000fc80000011614 */
[----:B------:R-:W-:Y:S02]  /*aa40*/  LOP3.LUT R20, R20, R21, RZ, 0xfc, !PT ;  /* 0x0000001514147212 */ /* 0x000fe400078efcff */
[----:B------:R2:W5:Y:S03]  /*aa50*/  LDL R21, [R1+0x2c] ;  /* 0x00002c0001157983 */ /* 0x0005660000100800 */
[----:B------:R-:W-:-:S04]  /*aa60*/  IMAD R6, R17, 0xc0, R20 ;  /* 0x000000c011067824 */ /* 0x000fc800078e0214 */
[----:B----4-:R-:W-:-:S04]  /*aa70*/  @P0 IMAD.HI.U32 R0, R6, R4, RZ ;  /* 0x0000000406000227 */ /* 0x010fc800078e00ff */
[----:B------:R-:W-:Y:S01]  /*aa80*/  IMAD.MOV.U32 R4, RZ, RZ, R6 ;  /* 0x000000ffff047224 */ /* 0x000fe200078e0006 */
[----:B0-----:R-:W-:-:S04]  /*aa90*/  @P0 SHF.R.U32.HI R4, RZ, R5, R0 ;  /* 0x00000005ff040219 */ /* 0x001fc80000011600 */
[----:B------:R-:W-:-:S05]  /*aaa0*/  SHF.R.S32.HI R0, RZ, 0x1f, R4 ;  /* 0x0000001fff007819 */ /* 0x000fca0000011404 */
[----:B------:R-:W-:-:S04]  /*aab0*/  IMAD R0, R0, UR4, RZ ;  /* 0x0000000400007c24 */ /* 0x000fc8000f8e02ff */
[C---:B------:R-:W-:Y:S02]  /*aac0*/  IMAD R7, R4.reuse, UR5, R0 ;  /* 0x0000000504077c24 */ /* 0x040fe4000f8e0200 */
[----:B------:R-:W-:Y:S02]  /*aad0*/  IMAD.MOV R0, RZ, RZ, -R4 ;  /* 0x000000ffff007224 */ /* 0x000fe400078e0a04 */
[----:B------:R-:W-:-:S04]  /*aae0*/  IMAD.WIDE.U32 R4, R4, UR4, R2 ;  /* 0x0000000404047c25 */ /* 0x000fc8000f8e0002 */
[----:B------:R-:W-:Y:S01]  /*aaf0*/  IMAD R0, R9, R0, R6 ;  /* 0x0000000009007224 */ /* 0x000fe200078e0206 */
[----:B------:R-:W-:-:S04]  /*ab00*/  IADD3 R5, R5, R7, RZ ;  /* 0x0000000705057210 */ /* 0x000fc80007ffe0ff */
[----:B------:R-:W-:-:S05]  /*ab10*/  SHF.R.S32.HI R7, RZ, 0x1f, R0 ;  /* 0x0000001fff077819 */ /* 0x000fca0000011400 */
[----:B------:R-:W-:Y:S02]  /*ab20*/  IMAD R7, R7, UR6, RZ ;  /* 0x0000000607077c24 */ /* 0x000fe4000f8e02ff */
[----:B------:R-:W-:-:S04]  /*ab30*/  IMAD.WIDE.U32 R4, R0, UR6, R4 ;  /* 0x0000000600047c25 */ /* 0x000fc8000f8e0004 */
[----:B------:R-:W-:-:S04]  /*ab40*/  IMAD R7, R0, UR7, R7 ;  /* 0x0000000700077c24 */ /* 0x000fc8000f8e0207 */
[----:B------:R-:W-:Y:S02]  /*ab50*/  IMAD.IADD R5, R5, 0x1, R7 ;  /* 0x0000000105057824 */ /* 0x000fe400078e0207 */
[----:B------:R-:W0:Y:S01]  /*ab60*/  @P0 LDC R7, c[0x0][0x44c] ;  /* 0x00011300ff070b82 */ /* 0x000e220000000800 */
[----:B------:R-:W-:-:S04]  /*ab70*/  LEA R0, P1, R4, UR8, 0x1 ;  /* 0x0000000804007c11 */ /* 0x000fc8000f8208ff */
[----:B------:R-:W-:Y:S01]  /*ab80*/  LEA.HI.X R4, R4, UR9, R5, 0x1, P1 ;  /* 0x0000000904047c11 */ /* 0x000fe200088f0c05 */
[----:B------:R-:W-:-:S04]  /*ab90*/  VIADD R5, R6, 0x80 ;  /* 0x0000008006057836 */ /* 0x000fc80000000000 */
[----:B------:R-:W-:Y:S01]  /*aba0*/  IMAD.MOV.U32 R6, RZ, RZ, R5 ;  /* 0x000000ffff067224 */ /* 0x000fe200078e0005 */
[----:B------:R-:W3:Y:S01]  /*abb0*/  S2R R20, SR_TID.X ;  /* 0x0000000000147919 */ /* 0x000ee20000002100 */
[----:B0-----:R-:W-:-:S05]  /*abc0*/  @P0 IMAD.HI.U32 R7, R5, R7, RZ ;  /* 0x0000000705070227 */ /* 0x001fca00078e00ff */
[----:B-1----:R-:W-:-:S05]  /*abd0*/  @P0 SHF.R.U32.HI R6, RZ, R8, R7 ;  /* 0x00000008ff060219 */ /* 0x002fca0000011607 */
[----:B------:R-:W-:-:S04]  /*abe0*/  IMAD.MOV R7, RZ, RZ, -R6 ;  /* 0x000000ffff077224 */ /* 0x000fc800078e0a06 */
[----:B------:R-:W-:Y:S01]  /*abf0*/  IMAD R5, R9, R7, R5 ;  /* 0x0000000709057224 */ /* 0x000fe200078e0205 */
[----:B------:R-:W-:Y:S01]  /*ac00*/  SHF.R.S32.HI R7, RZ, 0x1f, R6 ;  /* 0x0000001fff077819 */ /* 0x000fe20000011406 */
[----:B------:R-:W-:-:S04]  /*ac10*/  IMAD.WIDE.U32 R2, R6, UR4, R2 ;  /* 0x0000000406027c25 */ /* 0x000fc8000f8e0002 */
[----:B------:R-:W-:Y:S01]  /*ac20*/  IMAD R7, R7, UR4, RZ ;  /* 0x0000000407077c24 */ /* 0x000fe2000f8e02ff */
[----:B------:R-:W-:-:S03]  /*ac30*/  ULDC UR4, c[0x0][0x2b8] ;  /* 0x0000ae0000047ab9 */ /* 0x000fc60000000800 */
[----:B------:R-:W-:Y:S01]  /*ac40*/  IMAD R7, R6, UR5, R7 ;  /* 0x0000000506077c24 */ /* 0x000fe2000f8e0207 */
[----:B------:R-:W-:-:S04]  /*ac50*/  SHF.R.S32.HI R6, RZ, 0x1f, R5 ;  /* 0x0000001fff067819 */ /* 0x000fc80000011405 */
[----:B------:R-:W-:Y:S01]  /*ac60*/  IADD3 R3, R3, R7, RZ ;  /* 0x0000000703037210 */ /* 0x000fe20007ffe0ff */
[----:B------:R-:W-:Y:S02]  /*ac70*/  IMAD R6, R6, UR6, RZ ;  /* 0x0000000606067c24 */ /* 0x000fe4000f8e02ff */
[----:B------:R-:W-:-:S04]  /*ac80*/  IMAD.WIDE.U32 R2, R5, UR6, R2 ;  /* 0x0000000605027c25 */ /* 0x000fc8000f8e0002 */
[----:B------:R-:W-:Y:S01]  /*ac90*/  IMAD R6, R5, UR7, R6 ;  /* 0x0000000705067c24 */ /* 0x000fe2000f8e0206 */
[----:B------:R-:W-:-:S03]  /*aca0*/  LEA R5, P1, R2, UR8, 0x1 ;  /* 0x0000000802057c11 */ /* 0x000fc6000f8208ff */
[----:B------:R-:W-:Y:S01]  /*acb0*/  IMAD.IADD R6, R3, 0x1, R6 ;  /* 0x0000000103067824 */ /* 0x000fe200078e0206 */
[----:B------:R-:W-:Y:S01]  /*acc0*/  ISETP.GE.AND P0, PT, R28, UR4, PT ;  /* 0x000000041c007c0c */ /* 0x000fe2000bf06270 */
[----:B------:R-:W-:Y:S01]  /*acd0*/  UMOV UR4, 0xffffffff ;  /* 0xffffffff00047882 */ /* 0x000fe20000000000 */
[----:B---3--:R-:W-:Y:S02]  /*ace0*/  LOP3.LUT R20, R20, 0x7f, RZ, 0xc0, !PT ;  /* 0x0000007f14147812 */ /* 0x008fe400078ec0ff */
[----:B------:R-:W-:Y:S02]  /*acf0*/  LEA.HI.X R2, R2, UR9, R6, 0x1, P1 ;  /* 0x0000000902027c11 */ /* 0x000fe400088f0c06 */
[----:B------:R-:W-:Y:S01]  /*ad00*/  SHF.R.U32.HI R20, RZ, 0x3, R20 ;  /* 0x00000003ff147819 */ /* 0x000fe20000011614 */
[----:B--2---:R-:W-:Y:S06]  /*ad10*/  BRA.DIV UR4, `(.L_x_269) ;  /* 0x0000003a04e87947 */ /* 0x004fec000b800000 */
[----:B------:R-:W0:Y:S01]  /*ad20*/  SHFL.IDX PT, R7, R0, RZ, 0x181f ;  /* 0x00181fff00077589 */ /* 0x000e2200000e0000 */
[----:B-----5:R-:W-:Y:S02]  /*ad30*/  IMAD R3, R21, R9, RZ ;  /* 0x0000000915037224 */ /* 0x020fe400078e02ff */
[----:B------:R-:W-:Y:S01]  /*ad40*/  IMAD R17, R17, 0xc0, R20 ;  /* 0x000000c011117824 */ /* 0x000fe200078e0214 */
[----:B------:R-:W1:Y:S04]  /*ad50*/  SHFL.IDX PT, R6, R4, RZ, 0x181f ;  /* 0x00181fff04067589 */ /* 0x000e6800000e0000 */
[----:B------:R-:W-:-:S13]  /*ad60*/  ISETP.GE.AND P2, PT, R17, R3, PT ;  /* 0x000000031100720c */ /* 0x000fda0003f46270 */
[----:B0-----:R-:W-:-:S05]  /*ad70*/  @!P2 LEA R7, P1, R28, R7, 0x1 ;  /* 0x000000071c07a211 */ /* 0x001fca00078208ff */
[----:B-1----:R-:W-:-:S05]  /*ad80*/  @!P2 IMAD.X R6, RZ, RZ, R6, P1 ;  /* 0x000000ffff06a224 */ /* 0x002fca00008e0606 */
[----:B------:R-:W-:-:S04]  /*ad90*/  @!P2 LOP3.LUT R7, R7, R6, RZ, 0x3c, !PT ;  /* 0x000000060707a212 */ /* 0x000fc800078e3cff */
[----:B------:R-:W-:-:S04]  /*ada0*/  @!P2 LOP3.LUT R6, R7, R6, RZ, 0x3c, !PT ;  /* 0x000000060706a212 */ /* 0x000fc800078e3cff */
[----:B------:R-:W-:-:S05]  /*adb0*/  @!P2 LOP3.LUT R7, R7, R6, RZ, 0x3c, !PT ;  /* 0x000000060707a212 */ /* 0x000fca00078e3cff */
[----:B------:R-:W-:Y:S01]  /*adc0*/  @!PT LDS RZ, [RZ] ;  /* 0x00000000fffff984 */ /* 0x000fe20000000800 */
[----:B------:R0:W-:Y:S02]  /*add0*/  @!P2 LDGSTS.E.BYPASS.LTC128B.128 [R10+0x8400], desc[UR50][R6.64], !P0 ;  /* 0x08400000060aafae */ /* 0x0001e4000c101d72 */
[----:B0-----:R-:W-:Y:S02]  /*ade0*/  VIADD R6, R17, 0x10 ;  /* 0x0000001011067836 */ /* 0x001fe40000000000 */
[----:B------:R-:W0:Y:S03]  /*adf0*/  SHFL.IDX PT, R7, R0, 0x1, 0x181f ;  /* 0x00381f0000077f89 */ /* 0x000e2600000e0000 */
[----:B------:R-:W-:Y:S02]  /*ae00*/  ISETP.GE.AND P1, PT, R6, R3, PT ;  /* 0x000000030600720c */ /* 0x000fe40003f26270 */
[----:B------:R-:W1:Y:S11]  /*ae10*/  SHFL.IDX PT, R6, R4, 0x1, 0x181f ;  /* 0x00381f0004067f89 */ /* 0x000e7600000e0000 */
[----:B0-----:R-:W-:-:S05]  /*ae20*/  @!P1 LEA R7, P2, R28, R7, 0x1 ;  /* 0x000000071c079211 */ /* 0x001fca00078408ff */
[----:B-1----:R-:W-:-:S05]  /*ae30*/  @!P1 IMAD.X R6, RZ, RZ, R6, P2 ;  /* 0x000000ffff069224 */ /* 0x002fca00010e0606 */
[----:B------:R-:W-:-:S04]  /*ae40*/  @!P1 LOP3.LUT R7, R7, R6, RZ, 0x3c, !PT ;  /* 0x0000000607079212 */ /* 0x000fc800078e3cff */
[----:B------:R-:W-:-:S04]  /*ae50*/  @!P1 LOP3.LUT R6, R7, R6, RZ, 0x3c, !PT ;  /* 0x0000000607069212 */ /* 0x000fc800078e3cff */
[----:B------:R-:W-:-:S05]  /*ae60*/  @!P1 LOP3.LUT R7, R7, R6, RZ, 0x3c, !PT ;  /* 0x0000000607079212 */ /* 0x000fca00078e3cff */
[----:B------:R0:W-:Y:S02]  /*ae70*/  @!P1 LDGSTS.E.BYPASS.LTC128B.128 [R10+0x8c00], desc[UR50][R6.64], !P0 ;  /* 0x08c00000060a9fae */ /* 0x0001e4000c101d72 */
[----:B0-----:R-:W-:Y:S02]  /*ae80*/  IADD3 R6, R17, 0x20, RZ ;  /* 0x0000002011067810 */ /* 0x001fe40007ffe0ff */
[----:B------:R-:W0:Y:S02]  /*ae90*/  SHFL.IDX PT, R7, R0, 0x2, 0x181f ;  /* 0x00581f0000077f89 */ /* 0x000e2400000e0000 */
        /* <DEDUP_REMOVED lines=22> */
[----:B0-----:R-:W-:-:S04]  /*b000*/  @!P1 LEA R7, P2, R28, R7, 0x1 ;  /* 0x000000071c079211 */ /* 0x001fc800078408ff */
[----:B-1----:R-:W-:-:S04]  /*b010*/  @!P1 IADD3.X R6, RZ, R6, RZ, P2, !PT ;  /* 0x00000006ff069210 */ /* 0x002fc800017fe4ff */
        /* <DEDUP_REMOVED lines=17> */
[----:B------:R-:W1:Y:S04]  /*b130*/  SHFL.IDX PT, R6, R4, 0x6, 0x181f ;  /* 0x00d81f0004067f89 */ /* 0x000e6800000e0000 */
[----:B------:R-:W-:Y:S07]  /*b140*/  SHFL.IDX PT, R4, R4, 0x7, 0x181f ;  /* 0x00f81f0004047f89 */ /* 0x000fee00000e0000 */
[----:B0-----:R-:W-:-:S05]  /*b150*/  @!P1 LEA R7, P2, R28, R7, 0x1 ;  /* 0x000000071c079211 */ /* 0x001fca00078408ff */
[----:B-1----:R-:W-:-:S05]  /*b160*/  @!P1 IMAD.X R6, RZ, RZ, R6, P2 ;  /* 0x000000ffff069224 */ /* 0x002fca00010e0606 */
[----:B------:R-:W-:-:S04]  /*b170*/  @!P1 LOP3.LUT R7, R7, R6, RZ, 0x3c, !PT ;  /* 0x0000000607079212 */ /* 0x000fc800078e3cff */
[----:B------:R-:W-:-:S04]  /*b180*/  @!P1 LOP3.LUT R6, R7, R6, RZ, 0x3c, !PT ;  /* 0x0000000607069212 */ /* 0x000fc800078e3cff */
[----:B------:R-:W-:-:S05]  /*b190*/  @!P1 LOP3.LUT R7, R7, R6, RZ, 0x3c, !PT ;  /* 0x0000000607079212 */ /* 0x000fca00078e3cff */
[----:B------:R0:W-:Y:S04]  /*b1a0*/  @!P1 LDGSTS.E.BYPASS.LTC128B.128 [R10+0xb400], desc[UR50][R6.64], !P0 ;  /* 0x0b400000060a9fae */ /* 0x0001e8000c101d72 */
[----:B0-----:R0:W1:Y:S02]  /*b1b0*/  SHFL.IDX PT, R6, R0, 0x7, 0x181f ;  /* 0x00f81f0000067f89 */ /* 0x00106400000e0000 */
[----:B0-----:R-:W-:-:S04]  /*b1c0*/  IADD3 R0, R17, 0x80, RZ ;  /* 0x0000008011007810 */ /* 0x001fc80007ffe0ff */
[----:B------:R-:W-:Y:S01]  /*b1d0*/  ISETP.GE.AND P1, PT, R0, R3, PT ;  /* 0x000000030000720c */ /* 0x000fe20003f26270 */
[----:B------:R-:W-:-:S05]  /*b1e0*/  VIADD R0, R17, 0x70 ;  /* 0x0000007011007836 */ /* 0x000fca0000000000 */
[----:B------:R-:W-:Y:S02]  /*b1f0*/  ISETP.GE.AND P2, PT, R0, R3, PT ;  /* 0x000000030000720c */ /* 0x000fe40003f46270 */
[----:B------:R-:W-:Y:S11]  /*b200*/  SHFL.IDX PT, R0, R2, RZ, 0x181f ;  /* 0x00181fff02007589 */ /* 0x000ff600000e0000 */
[----:B-1----:R-:W-:-:S05]  /*b210*/  @!P2 LEA R6, P3, R28, R6, 0x1 ;  /* 0x000000061c06a211 */ /* 0x002fca00078608ff */
[----:B------:R-:W-:Y:S02]  /*b220*/  @!P2 IMAD.X R7, RZ, RZ, R4, P3 ;  /* 0x000000ffff07a224 */ /* 0x000fe400018e0604 */
[----:B------:R-:W0:Y:S04]  /*b230*/  SHFL.IDX PT, R4, R5, RZ, 0x181f ;  /* 0x00181fff05047589 */ /* 0x000e2800000e0000 */
[----:B------:R1:W-:Y:S01]  /*b240*/  @!P2 LDGSTS.E.BYPASS.LTC128B.128 [R10+0xbc00], desc[UR50][R6.64], !P0 ;  /* 0x0bc00000060aafae */ /* 0x0003e2000c101d72 */
[----:B0-----:R-:W-:-:S05]  /*b250*/  @!P1 LEA R4, P3, R28, R4, 0x1 ;  /* 0x000000041c049211 */ /* 0x001fca00078608ff */
[----:B------:R-:W-:Y:S02]  /*b260*/  @!P1 IMAD.X R0, RZ, RZ, R0, P3 ;  /* 0x000000ffff009224 */ /* 0x000fe400018e0600 */
[----:B-1----:R-:W-:-:S03]  /*b270*/  @!P1 IMAD.MOV.U32 R6, RZ, RZ, R4 ;  /* 0x000000ffff069224 */ /* 0x002fc600078e0004 */
[----:B------:R-:W-:Y:S01]  /*b280*/  @!P1 MOV R7, R0 ;  /* 0x0000000000079202 */ /* 0x000fe20000000f00 */
[----:B------:R-:W-:-:S04]  /*b290*/  VIADD R0, R17, 0x90 ;  /* 0x0000009011007836 */ /* 0x000fc80000000000 */
[----:B------:R0:W-:Y:S01]  /*b2a0*/  @!P1 LDGSTS.E.BYPASS.LTC128B.128 [R10+0xc400], desc[UR50][R6.64], !P0 ;  /* 0x0c400000060a9fae */ /* 0x0001e2000c101d72 */
[----:B------:R-:W-:-:S03]  /*b2b0*/  ISETP.GE.AND P1, PT, R0, R3, PT ;  /* 0x000000030000720c */ /* 0x000fc60003f26270 */
[----:B------:R-:W-:Y:S04]  /*b2c0*/  SHFL.IDX PT, R0, R2, 0x1, 0x181f ;  /* 0x00381f0002007f89 */ /* 0x000fe800000e0000 */
[----:B0-----:R-:W0:Y:S06]  /*b2d0*/  SHFL.IDX PT, R6, R5, 0x1, 0x181f ;  /* 0x00381f0005067f89 */ /* 0x001e2c00000e0000 */
[----:B0-----:R-:W-:-:S05]  /*b2e0*/  @!P1 LEA R6, P2, R28, R6, 0x1 ;  /* 0x000000061c069211 */ /* 0x001fca00078408ff */
[----:B------:R-:W-:-:S04]  /*b2f0*/  @!P1 IMAD.X R0, RZ, RZ, R0, P2 ;  /* 0x000000ffff009224 */ /* 0x000fc800010e0600 */
[----:B------:R-:W-:Y:S02]  /*b300*/  @!P1 IMAD.MOV.U32 R7, RZ, RZ, R0 ;  /* 0x000000ffff079224 */ /* 0x000fe400078e0000 */
[----:B------:R-:W-:-:S03]  /*b310*/  VIADD R0, R17, 0xa0 ;  /* 0x000000a011007836 */ /* 0x000fc60000000000 */
[----:B------:R0:W-:Y:S02]  /*b320*/  @!P1 LDGSTS.E.BYPASS.LTC128B.128 [R10+0xcc00], desc[UR50][R6.64], !P0 ;  /* 0x0cc00000060a9fae */ /* 0x0001e4000c101d72 */
[----:B------:R-:W-:Y:S02]  /*b330*/  ISETP.GE.AND P2, PT, R0, R3, PT ;  /* 0x000000030000720c */ /* 0x000fe40003f46270 */
[----:B------:R-:W-:Y:S04]  /*b340*/  SHFL.IDX PT, R0, R2, 0x2, 0x181f ;  /* 0x00581f0002007f89 */ /* 0x000fe800000e0000 */
[----:B0-----:R-:W0:Y:S07]  /*b350*/  SHFL.IDX PT, R6, R5, 0x2, 0x181f ;  /* 0x00581f0005067f89 */ /* 0x001e2e00000e0000 */
[----:B0-----:R-:W-:-:S04]  /*b360*/  @!P2 LEA R6, P1, R28, R6, 0x1 ;  /* 0x000000061c06a211 */ /* 0x001fc800078208ff */
[----:B------:R-:W-:-:S05]  /*b370*/  @!P2 IADD3.X R0, RZ, R0, RZ, P1, !PT ;  /* 0x00000000ff00a210 */ /* 0x000fca0000ffe4ff */
[----:B------:R-:W-:Y:S02]  /*b380*/  @!P2 IMAD.MOV.U32 R7, RZ, RZ, R0 ;  /* 0x000000ffff07a224 */ /* 0x000fe400078e0000 */
[----:B------:R0:W1:Y:S04]  /*b390*/  SHFL.IDX PT, R0, R2, 0x3, 0x181f ;  /* 0x00781f0002007f89 */ /* 0x00006800000e0000 */
[----:B------:R0:W-:Y:S04]  /*b3a0*/  @!P2 LDGSTS.E.BYPASS.LTC128B.128 [R10+0xd400], desc[UR50][R6.64], !P0 ;  /* 0x0d400000060aafae */ /* 0x0001e8000c101d72 */
[----:B------:R0:W2:Y:S02]  /*b3b0*/  SHFL.IDX PT, R2, R5, 0x3, 0x181f ;  /* 0x00781f0005027f89 */ /* 0x0000a400000e0000 */
.L_x_370:
[----:B------:R-:W-:-:S05]  /*b3c0*/  VIADD R17, R17, 0xb0 ;  /* 0x000000b011117836 */ /* 0x000fca0000000000 */
[----:B------:R-:W-:-:S13]  /*b3d0*/  ISETP.GE.AND P1, PT, R17, R3, PT ;  /* 0x000000031100720c */ /* 0x000fda0003f26270 */
[----:B0-2---:R-:W-:-:S05]  /*b3e0*/  @!P1 LEA R2, P2, R28, R2, 0x1 ;  /* 0x000000021c029211 */ /* 0x005fca00078408ff */
[----:B-1----:R-:W-:-:S05]  /*b3f0*/  @!P1 IMAD.X R3, RZ, RZ, R0, P2 ;  /* 0x000000ffff039224 */ /* 0x002fca00010e0600 */
[----:B------:R-:W-:Y:S01]  /*b400*/  @!PT LDS RZ, [RZ] ;  /* 0x00000000fffff984 */ /* 0x000fe20000000800 */
[----:B------:R-:W-:Y:S01]  /*b410*/  @!PT LDS RZ, [RZ] ;  /* 0x00000000fffff984 */ /* 0x000fe20000000800 */
[----:B------:R-:W-:Y:S01]  /*b420*/  @!PT LDS RZ, [RZ] ;  /* 0x00000000fffff984 */ /* 0x000fe20000000800 */
[----:B------:R0:W-:Y:S01]  /*b430*/  @!P1 LDGSTS.E.BYPASS.LTC128B.128 [R10+0xdc00], desc[UR50][R2.64], !P0 ;  /* 0x0dc00000020a9fae */ /* 0x0001e2000c101d72 */
[----:B------:R-:W-:Y:S01]  /*b440*/  PLOP3.LUT P0, PT, PT, PT, PT, 0x80, 0x0 ;  /* 0x000000000000781c */ /* 0x000fe20003f0f070 */
[----:B------:R-:W-:-:S12]  /*b450*/  NOP ;  /* 0x0000000000007918 */ /* 0x000fd80000000000 */
.L_x_270:
[----:B------:R-:W-:Y:S02]  /*b460*/  PLOP3.LUT P1, PT, P1, P0, PT, 0xa2, 0x0 ;  /* 0x000000000000781c */ /* 0x000fe40000f21472 */
[----:B------:R-:W-:-:S08]  /*b470*/  @P0 R2UR P1, UR4, R22 ;  /* 0x00000000160402ca */ /* 0x000fd00000020000 */
[----:B------:R-:W-:-:S05]  /*b480*/  @P0 PLOP3.LUT P0, PT, P1, PT, PT, 0x80, 0x0 ;  /* 0x000000000000081c */ /* 0x000fca0000f0f070 */
[----:B------:R-:W-:Y:S01]  /*b490*/  @!P1 SYNCS.ARRIVE.TRANS64.RED.A0T1 RZ, [UR4+0x16800], RZ ;  /* 0x016800ffffff99a7 */ /* 0x000fe20008200404 */
[----:B------:R-:W-:Y:S07]  /*b4a0*/  @!P1 ARRIVES.LDGSTSBAR.64.TRANSCNT [UR4+0x16800] ;  /* 0x01680000ff0099b0 */ /* 0x000fee0008000a84 */
[----:B------:R-:W-:Y:S05]  /*b4b0*/  @P0 BRA.U.ANY `(.L_x_270) ;  /* 0xfffffffd00e80947 */ /* 0x000fea000393ffff */
[----:B0-----:R-:W2:Y:S02]  /*b4c0*/  LDL.LU R2, [R1+0x38] ;  /* 0x0000380001027983 */ /* 0x001ea40000300800 */
[----:B--2---:R-:W-:-:S05]  /*b4d0*/  VIADD R2, R2, 0x1 ;  /* 0x0000000102027836 */ /* 0x004fca0000000000 */
[----:B------:R0:W-:Y:S01]  /*b4e0*/  STL [R1+0x38], R2 ;  /* 0x0000380201007387 */ /* 0x0001e20000100800 */
[----:B------:R-:W-:-:S04]  /*b4f0*/  LEA.HI R0, R2, R2, RZ, 0x1 ;  /* 0x0000000202007211 */ /* 0x000fc800078f08ff */
[----:B------:R-:W-:-:S04]  /*b500*/  LOP3.LUT R0, R0, 0xfffffffe, RZ, 0xc0, !PT ;  /* 0xfffffffe00007812 */ /* 0x000fc800078ec0ff */
[----:B------:R-:W-:-:S04]  /*b510*/  IADD3 R0, R2, -R0, RZ ;  /* 0x8000000002007210 */ /* 0x000fc80007ffe0ff */
[----:B------:R-:W-:Y:S01]  /*b520*/  SHF.L.U32 R3, R0, 0x1f, RZ ;  /* 0x0000001f00037819 */ /* 0x000fe200000006ff */
[----:B------:R-:W-:Y:S01]  /*b530*/  NOP ;  /* 0x0000000000007918 */ /* 0x000fe20000000000 */
[----:B0-----:R-:W2:Y:S01]  /*b540*/  LDL R2, [R1+0x10] ;  /* 0x0000100001027983 */ /* 0x001ea20000100800 */
[----:B------:R0:W-:Y:S01]  /*b550*/  SYNCS.ARRIVE.TRANS64.A1T0 RZ, [R22+URZ+0x16800], RZ ;  /* 0x016800ff16ff79a7 */ /* 0x0001e2000810003f */
[----:B------:R-:W-:Y:S01]  /*b560*/  BSSY B0, `(.L_x_271) ;  /* 0x0000004000007945 */ /* 0x000fe20003800000 */
[----:B------:R-:W1:Y:S01]  /*b570*/  SYNCS.PHASECHK.TRANS64.TRYWAIT P0, [R22+URZ+0x16820], R3 ;  /* 0x01682003160075a7 */ /* 0x000e62000800017f */
[----:B--2---:R-:W-:Y:S02]  /*b580*/  ISETP.GE.AND P1, PT, R2, 0x81, PT ;  /* 0x000000810200780c */ /* 0x004fe40003f26270 */
[----:B01----:R-:W-:Y:S11]  /*b590*/  @!P0 BRA `(.L_x_272) ;  /* 0x0000004000ac8947 */ /* 0x003ff60003800000 */
.L_x_371:
[----:B------:R-:W-:Y:S05]  /*b5a0*/  BSYNC B0 ;  /* 0x0000000000007941 */ /* 0x000fea0003800000 */
.L_x_271:
[----:B------:R-:W-:Y:S04]  /*b5b0*/  BSSY B0, `(.L_x_273) ;  /* 0x0000106000007945 */ /* 0x000fe80003800000 */
[----:B------:R-:W-:Y:S05]  /*b5c0*/  @!P1 BRA `(.L_x_274) ;  /* 0x0000001000109947 */ /* 0x000fea0003800000 */
[----:B------:R-:W2:Y:S01]  /*b5d0*/  LDL.LU R0, [R1+0x34] ;  /* 0x0000340001007983 */ /* 0x000ea20000300800 */
[----:B------:R-:W-:Y:S01]  /*b5e0*/  ULDC UR4, c[0x0][0x2f4] ;  /* 0x0000bd0000047ab9 */ /* 0x000fe20000000800 */
[----:B------:R-:W-:Y:S01]  /*b5f0*/  IMAD.MOV.U32 R17, RZ, RZ, R27 ;  /* 0x000000ffff117224 */ /* 0x000fe200078e001b */
[----:B------:R-:W-:Y:S01]  /*b600*/  ISETP.GE.AND P1, PT, R28, UR4, PT ;  /* 0x000000041c007c0c */ /* 0x000fe2000bf26270 */
[----:B------:R-:W-:Y:S02]  /*b610*/  IMAD.MOV.U32 R6, RZ, RZ, R25 ;  /* 0x000000ffff067224 */ /* 0x000fe400078e0019 */
[----:B------:R-:W-:Y:S01]  /*b620*/  IMAD.MOV.U32 R29, RZ, RZ, R26 ;  /* 0x000000ffff1d7224 */ /* 0x000fe200078e001a */
[----:B--2---:R-:W-:-:S09]  /*b630*/  LEA.HI.SX32 R7, R0, 0xfffffffe, 0x19 ;  /* 0xfffffffe00077811 */ /* 0x004fd200078fcaff */
.L_x_287:
[----:B------:R-:W2:Y:S01]  /*b640*/  LDL R9, [R1+0x14] ;  /* 0x0000140001097983 */ /* 0x000ea20000100800 */
[----:B0-----:R-:W0:Y:S03]  /*b650*/  LDC R3, c[0x0][0x430] ;  /* 0x00010c00ff037b82 */ /* 0x001e260000000800 */
[----:B------:R-:W3:Y:S04]  /*b660*/  LDL R8, [R1+0x18] ;  /* 0x0000180001087983 */ /* 0x000ee80000100800 */
[----:B------:R-:W4:Y:S01]  /*b670*/  LDL R5, [R1+0x4] ;  /* 0x0000040001057983 */ /* 0x000f220000100800 */
[----:B------:R-:W1:Y:S01]  /*b680*/  S2R R2, SR_TID.X ;  /* 0x0000000000027919 */ /* 0x000e620000002100 */
[----:B0-----:R-:W-:-:S13]  /*b690*/  ISETP.NE.AND P0, PT, R3, 0x1, PT ;  /* 0x000000010300780c */ /* 0x001fda0003f05270 */
[----:B------:R-:W0:Y:S01]  /*b6a0*/  @P0 LDC R4, c[0x0][0x434] ;  /* 0x00010d00ff040b82 */ /* 0x000e220000000800 */
[----:B-1----:R-:W-:-:S04]  /*b6b0*/  LOP3.LUT R0, R2, 0x7f, RZ, 0xc0, !PT ;  /* 0x0000007f02007812 */ /* 0x002fc800078ec0ff */
[----:B------:R-:W-:-:S03]  /*b6c0*/  SHF.R.U32.HI R3, RZ, 0x3, R0 ;  /* 0x00000003ff037819 */ /* 0x000fc60000011600 */
[----:B------:R-:W1:Y:S01]  /*b6d0*/  @P0 LDC R0, c[0x0][0x438] ;  /* 0x00010e00ff000b82 */ /* 0x000e620000000800 */
[----:B------:R-:W-:Y:S01]  /*b6e0*/  IMAD.SHL.U32 R2, R2, 0x10, RZ ;  /* 0x0000001002027824 */ /* 0x000fe200078e00ff */
[----:B------:R-:W-:-:S04]  /*b6f0*/  LEA R3, R7, R3, 0x7 ;  /* 0x0000000307037211 */ /* 0x000fc800078e38ff */
[----:B------:R-:W-:Y:S01]  /*b700*/  LOP3.LUT R2, R2, 0x70, RZ, 0xc0, !PT ;  /* 0x0000007002027812 */ /* 0x000fe200078ec0ff */
[----:B------:R-:W-:Y:S05]  /*b710*/  YIELD ;  /* 0x0000000000007946 */ /* 0x000fea0003800000 */
[----:B------:R-:W-:Y:S01]  /*b720*/  ULDC UR4, c[0x0][0x430] ;  /* 0x00010c0000047ab9 */ /* 0x000fe20000000800 */
[----:B--2---:R-:W-:-:S05]  /*b730*/  IADD3 R3, R2, R3, R9 ;  /* 0x0000000302037210 */ /* 0x004fca0007ffe009 */
[----:B0-----:R-:W-:-:S04]  /*b740*/  @P0 IMAD.HI.U32 R4, R3, R4, RZ ;  /* 0x0000000403040227 */ /* 0x001fc800078e00ff */
[----:B------:R-:W-:Y:S01]  /*b750*/  IMAD.MOV.U32 R2, RZ, RZ, R3 ;  /* 0x000000ffff027224 */ /* 0x000fe200078e0003 */
[----:B-1----:R-:W-:-:S05]  /*b760*/  @P0 SHF.R.U32.HI R2, RZ, R0, R4 ;  /* 0x00000000ff020219 */ /* 0x002fca0000011604 */
[----:B------:R-:W-:-:S04]  /*b770*/  IMAD.MOV R0, RZ, RZ, -R2 ;  /* 0x000000ffff007224 */ /* 0x000fc800078e0a02 */
[----:B------:R-:W-:Y:S01]  /*b780*/  IMAD R0, R0, UR4, R3 ;  /* 0x0000000400007c24 */ /* 0x000fe2000f8e0203 */
[----:B------:R-:W-:Y:S01]  /*b790*/  ULDC.64 UR4, c[0x0][0x428] ;  /* 0x00010a0000047ab9 */ /* 0x000fe20000000a00 */
[----:B------:R-:W-:Y:S01]  /*b7a0*/  SHF.R.S32.HI R3, RZ, 0x1f, R2 ;  /* 0x0000001fff037819 */ /* 0x000fe20000011402 */
[----:B---3--:R-:W-:-:S04]  /*b7b0*/  IMAD R4, R8, UR4, RZ ;  /* 0x0000000408047c24 */ /* 0x008fc8000f8e02ff */
[C---:B----4-:R-:W-:Y:S02]  /*b7c0*/  IMAD R4, R5.reuse, UR5, R4 ;  /* 0x0000000505047c24 */ /* 0x050fe4000f8e0204 */
[----:B------:R-:W-:Y:S01]  /*b7d0*/  IMAD.WIDE.U32 R2, R5, UR4, R2 ;  /* 0x0000000405027c25 */ /* 0x000fe2000f8e0002 */
[----:B------:R-:W-:-:S03]  /*b7e0*/  ULDC.64 UR4, c[0x0][0x418] ;  /* 0x0001060000047ab9 */ /* 0x000fc60000000a00 */
[----:B------:R-:W-:Y:S01]  /*b7f0*/  IMAD.IADD R3, R4, 0x1, R3 ;  /* 0x0000000104037824 */ /* 0x000fe200078e0203 */
[----:B------:R-:W-:-:S04]  /*b800*/  LEA R4, P0, R2, UR4, 0x2 ;  /* 0x0000000402047c11 */ /* 0x000fc8000f8010ff */
[----:B------:R-:W-:-:S05]  /*b810*/  LEA.HI.X R5, R2, UR5, R3, 0x2, P0 ;  /* 0x0000000502057c11 */ /* 0x000fca00080f1403 */
[----:B------:R-:W2:Y:S01]  /*b820*/  LDG.E R4, desc[UR50][R4.64] ;  /* 0x0000003204047981 */ /* 0x000ea2000c1e1900 */
[----:B------:R-:W-:Y:S01]  /*b830*/  MOV R8, UR36 ;  /* 0x0000002400087c02 */ /* 0x000fe20008000f00 */
        /* <DEDUP_REMOVED lines=10> */
.L_x_275:
[----:B------:R-:W-:Y:S01]  /*b8e0*/  IMAD R5, R25, 0x8, R22 ;  /* 0x0000000819057824 */ /* 0x000fe200078e0216 */
[----:B------:R-:W-:Y:S01]  /*b8f0*/  SHF.L.U32 R2, R27, 0x1f, RZ ;  /* 0x0000001f1b027819 */ /* 0x000fe200000006ff */
[----:B------:R-:W-:Y:S03]  /*b900*/  BSSY B1, `(.L_x_276) ;  /* 0x0000003000017945 */ /* 0x000fe60003800000 */
[----:B------:R-:W0:Y:S02]  /*b910*/  SYNCS.PHASECHK.TRANS64.TRYWAIT P0, [R5+URZ+0x16840], R2 ;  /* 0x01684002050075a7 */ /* 0x000e24000800017f */
[----:B0-----:R-:W-:Y:S05]  /*b920*/  @!P0 BRA `(.L_x_277) ;  /* 0x0000003c00dc8947 */ /* 0x001fea0003800000 */
.L_x_372:
[----:B------:R-:W-:Y:S05]  /*b930*/  BSYNC B1 ;  /* 0x0000000000017941 */ /* 0x000fea0003800000 */
.L_x_276:
[----:B------:R-:W2:Y:S04]  /*b940*/  LDL R3, [R1+0x8] ;  /* 0x0000080001037983 */ /* 0x000ea80000100800 */
[----:B------:R-:W3:Y:S01]  /*b950*/  LDL R8, [R1] ;  /* 0x0000000001087983 */ /* 0x000ee20000100800 */
[----:B------:R-:W-:Y:S01]  /*b960*/  SHF.R.S32.HI R20, RZ, 0x1f, R0 ;  /* 0x0000001fff147819 */ /* 0x000fe20000011400 */
[----:B------:R-:W-:Y:S01]  /*b970*/  ULDC.64 UR4, c[0x0][0x300] ;  /* 0x0000c00000047ab9 */ /* 0x000fe20000000a00 */
[----:B------:R-:W1:Y:S03]  /*b980*/  S2R R9, SR_TID.X ;  /* 0x0000000000097919 */ /* 0x000e660000002100 */
[----:B------:R-:W-:-:S04]  /*b990*/  IMAD R7, R20, UR4, RZ ;  /* 0x0000000414077c24 */ /* 0x000fc8000f8e02ff */
[C---:B------:R-:W-:Y:S01]  /*b9a0*/  IMAD R7, R0.reuse, UR5, R7 ;  /* 0x0000000500077c24 */ /* 0x040fe2000f8e0207 */
[----:B-1----:R-:W-:Y:S02]  /*b9b0*/  SHF.L.U32 R11, R9, 0x3, RZ ;  /* 0x00000003090b7819 */ /* 0x002fe400000006ff */
[----:B--2---:R-:W-:Y:S01]  /*b9c0*/  LOP3.LUT P2, RZ, R3, 0x1, RZ, 0xc0, !PT ;  /* 0x0000000103ff7812 */ /* 0x004fe2000784c0ff */
[----:B0-----:R-:W-:Y:S01]  /*b9d0*/  IMAD.WIDE.U32 R2, R0, UR4, RZ ;  /* 0x0000000400027c25 */ /* 0x001fe2000f8e00ff */
[----:B------:R-:W-:-:S03]  /*b9e0*/  ULDC.64 UR4, c[0x0][0x310] ;  /* 0x0000c40000047ab9 */ /* 0x000fc60000000a00 */
[----:B------:R-:W-:Y:S02]  /*b9f0*/  IMAD.IADD R3, R3, 0x1, R7 ;  /* 0x0000000103037824 */ /* 0x000fe400078e0207 */
[----:B------:R-:W-:Y:S02]  /*ba00*/  IMAD R7, R21, UR4, RZ ;  /* 0x0000000415077c24 */ /* 0x000fe4000f8e02ff */
[----:B------:R-:W-:-:S04]  /*ba10*/  IMAD.WIDE.U32 R2, R4, UR4, R2 ;  /* 0x0000000404027c25 */ /* 0x000fc8000f8e0002 */
[----:B------:R-:W-:Y:S01]  /*ba20*/  IMAD R7, R4, UR5, R7 ;  /* 0x0000000504077c24 */ /* 0x000fe2000f8e0207 */
[----:B------:R-:W-:-:S03]  /*ba30*/  ULDC.64 UR4, c[0x0][0x308] ;  /* 0x0000c20000047ab9 */ /* 0x000fc60000000a00 */
[----:B------:R-:W-:Y:S02]  /*ba40*/  IMAD.IADD R3, R3, 0x1, R7 ;  /* 0x0000000103037824 */ /* 0x000fe400078e0207 */
[----:B---3--:R-:W-:Y:S02]  /*ba50*/  IMAD R7, R8, UR4, RZ ;  /* 0x0000000408077c24 */ /* 0x008fe4000f8e02ff */
[----:B------:R-:W-:Y:S02]  /*ba60*/  IMAD.SHL.U32 R8, R9, 0x8, RZ ;  /* 0x0000000809087824 */ /* 0x000fe400078e00ff */
[C---:B------:R-:W-:Y:S02]  /*ba70*/  IMAD R7, R18.reuse, UR5, R7 ;  /* 0x0000000512077c24 */ /* 0x040fe4000f8e0207 */
[----:B------:R-:W-:Y:S01]  /*ba80*/  IMAD.WIDE.U32 R2, R18, UR4, R2 ;  /* 0x0000000412027c25 */ /* 0x000fe2000f8e0002 */
[----:B------:R-:W-:Y:S01]  /*ba90*/  LOP3.LUT R8, R8, 0x1f8, RZ, 0xc0, !PT ;  /* 0x000001f808087812 */ /* 0x000fe200078ec0ff */
[----:B------:R-:W-:-:S02]  /*baa0*/  ULDC.64 UR4, c[0x0][0x2e8] ;  /* 0x0000ba0000047ab9 */ /* 0x000fc40000000a00 */
[----:B------:R-:W-:Y:S01]  /*bab0*/  IMAD.IADD R7, R7, 0x1, R3 ;  /* 0x0000000107077824 */ /* 0x000fe200078e0203 */
[----:B------:R-:W-:Y:S02]  /*bac0*/  LOP3.LUT R8, R8, 0x38, R9, 0x78, !PT ;  /* 0x0000003808087812 */ /* 0x000fe400078e7809 */
[----:B------:R-:W-:Y:S01]  /*bad0*/  LEA R9, P0, R2, UR4, 0x1 ;  /* 0x0000000402097c11 */ /* 0x000fe2000f8008ff */
[----:B------:R-:W-:Y:S01]  /*bae0*/  UMOV UR4, 0xffffffff ;  /* 0xffffffff00047882 */ /* 0x000fe20000000000 */
[----:B------:R-:W-:Y:S02]  /*baf0*/  LOP3.LUT R8, R8, 0x200, R11, 0xf8, !PT ;  /* 0x0000020008087812 */ /* 0x000fe400078ef80b */
[----:B------:R-:W-:-:S03]  /*bb00*/  LEA.HI.X R10, R2, UR5, R7, 0x1, P0 ;  /* 0x00000005020a7c11 */ /* 0x000fc600080f0c07 */
[----:B------:R-:W-:Y:S01]  /*bb10*/  IMAD R8, R25, 0x2000, R8 ;  /* 0x0000200019087824 */ /* 0x000fe200078e0208 */
[----:B------:R-:W-:Y:S06]  /*bb20*/  BRA.DIV UR4, `(.L_x_278) ;  /* 0x0000003e04707947 */ /* 0x000fec000b800000 */
[----:B------:R-:W0:Y:S01]  /*bb30*/  SHFL.IDX PT, R2, R9, RZ, 0x181f ;  /* 0x00181fff09027589 */ /* 0x000e2200000e0000 */
[----:B------:R-:W-:Y:S02]  /*bb40*/  IMAD.SHL.U32 R7, R28, 0x2, RZ ;  /* 0x000000021c077824 */ /* 0x000fe400078e00ff */
[----:B------:R-:W-:Y:S01]  /*bb50*/  IMAD R8, R8, 0x2, R22 ;  /* 0x0000000208087824 */ /* 0x000fe200078e0216 */
[----:B------:R-:W1:Y:S02]  /*bb60*/  SHFL.IDX PT, R3, R10, RZ, 0x181f ;  /* 0x00181fff0a037589 */ /* 0x000e6400000e0000 */
[----:B0-----:R-:W-:-:S04]  /*bb70*/  IADD3 R2, P0, R2, R7, RZ ;  /* 0x0000000702027210 */ /* 0x001fc80007f1e0ff */
[----:B-1----:R-:W-:-:S05]  /*bb80*/  IADD3.X R3, RZ, R3, RZ, P0, !PT ;  /* 0x00000003ff037210 */ /* 0x002fca00007fe4ff */
        /* <DEDUP_REMOVED lines=30> */
[----:B0-----:R-:W-:-:S05]  /*bd70*/  IADD3 R2, P0, R2, R7, RZ ;  /* 0x0000000702027210 */ /* 0x001fca0007f1e0ff */
[----:B-1----:R-:W-:-:S05]  /*bd80*/  IMAD.X R3, RZ, RZ, R3, P0 ;  /* 0x000000ffff037224 */ /* 0x002fca00000e0603 */
[----:B------:R0:W-:Y:S04]  /*bd90*/  LDGSTS.E.BYPASS.LTC128B.128 [R8+0x11400], desc[UR50][R2.64], !P2 ;  /* 0x1140000002087fae */ /* 0x0001e8000d101d72 */
[----:B0-2---:R0:W1:Y:S02]  /*bda0*/  SHFL.IDX PT, R2, R9, 0x7, 0x181f ;  /* 0x00f81f0009027f89 */ /* 0x00506400000e0000 */
.L_x_390:
        /* <DEDUP_REMOVED lines=8> */
.L_x_279:
        /* <DEDUP_REMOVED lines=11> */
.L_x_280:
[----:B------:R1:W-:Y:S01]  /*bee0*/  SYNCS.ARRIVE.TRANS64.A1T0 RZ, [R5+URZ+0x16830], RZ ;  /* 0x016830ff05ff79a7 */ /* 0x0003e2000810003f */
[----:B------:R-:W-:Y:S05]  /*bef0*/  @!P3 BRA `(.L_x_281) ;  /* 0x000000000004b947 */ /* 0x000fea0003800000 */
[----:B------:R-:W-:Y:S01]  /*bf00*/  BPT.TRAP 0x1 ;  /* 0x000000040000795c */ /* 0x000fe20000300000 */
.L_x_281:
[----:B------:R-:W-:Y:S01]  /*bf10*/  SHF.L.U32 R2, R17, 0x1f, RZ ;  /* 0x0000001f11027819 */ /* 0x000fe200000006ff */
[----:B------:R-:W-:Y:S01]  /*bf20*/  BSSY B1, `(.L_x_282) ;  /* 0x0000004000017945 */ /* 0x000fe20003800000 */
[----:B-1----:R-:W-:-:S04]  /*bf30*/  LEA R5, R6, R22, 0x3 ;  /* 0x0000001606057211 */ /* 0x002fc800078e18ff */
[----:B------:R-:W1:Y:S02]  /*bf40*/  SYNCS.PHASECHK.TRANS64.TRYWAIT P0, [R5+URZ+0x16860], R2 ;  /* 0x01686002050075a7 */ /* 0x000e64000800017f */
[----:B-1----:R-:W-:Y:S05]  /*bf50*/  @!P0 BRA `(.L_x_283) ;  /* 0x0000004000948947 */ /* 0x002fea0003800000 */
.L_x_391:
[----:B------:R-:W-:Y:S05]  /*bf60*/  BSYNC B1 ;  /* 0x0000000000017941 */ /* 0x000fea0003800000 */
.L_x_282:
[----:B------:R-:W2:Y:S01]  /*bf70*/  LDL R8, [R1+0x10] ;  /* 0x0000100001087983 */ /* 0x000ea20000100800 */
[----:B------:R-:W0:Y:S01]  /*bf80*/  S2R R11, SR_TID.X ;  /* 0x00000000000b7919 */ /* 0x000e220000002100 */
[----:B------:R-:W-:Y:S01]  /*bf90*/  UMOV UR4, 0xffffffff ;  /* 0xffffffff00047882 */ /* 0x000fe20000000000 */
[C---:B0-----:R-:W-:Y:S01]  /*bfa0*/  IMAD.SHL.U32 R9, R11.reuse, 0x8, RZ ;  /* 0x000000080b097824 */ /* 0x041fe200078e00ff */
[C---:B------:R-:W-:Y:S01]  /*bfb0*/  LOP3.LUT R3, R11.reuse, 0x7f, RZ, 0xc0, !PT ;  /* 0x0000007f0b037812 */ /* 0x040fe200078ec0ff */
[----:B------:R-:W-:-:S03]  /*bfc0*/  IMAD.SHL.U32 R10, R11, 0x8, RZ ;  /* 0x000000080b0a7824 */ /* 0x000fc600078e00ff */
[----:B------:R-:W-:-:S04]  /*bfd0*/  LOP3.LUT R9, R9, 0x1f8, RZ, 0xc0, !PT ;  /* 0x000001f809097812 */ /* 0x000fc800078ec0ff */
[----:B------:R-:W-:Y:S02]  /*bfe0*/  LOP3.LUT R9, R9, 0x38, R11, 0x78, !PT ;  /* 0x0000003809097812 */ /* 0x000fe400078e780b */
[----:B------:R-:W-:Y:S02]  /*bff0*/  SHF.R.U32.HI R3, RZ, 0x3, R3 ;  /* 0x00000003ff037819 */ /* 0x000fe40000011603 */
[----:B------:R-:W-:-:S05]  /*c000*/  LOP3.LUT R9, R9, 0x200, R10, 0xf8, !PT ;  /* 0x0000020009097812 */ /* 0x000fca00078ef80a */
[----:B------:R-:W-:Y:S02]  /*c010*/  IMAD R6, R6, 0x2000, R9 ;  /* 0x0000200006067824 */ /* 0x000fe400078e0209 */
[----:B--2---:R-:W-:-:S04]  /*c020*/  IMAD R8, R29, -0x80, R8 ;  /* 0xffffff801d087824 */ /* 0x004fc800078e0208 */
[----:B------:R-:W-:Y:S01]  /*c030*/  IMAD.IADD R8, R8, 0x1, -R3 ;  /* 0x0000000108087824 */ /* 0x000fe200078e0a03 */
[----:B------:R-:W-:Y:S06]  /*c040*/  BRA.DIV UR4, `(.L_x_284) ;  /* 0x00000042046c7947 */ /* 0x000fec000b800000 */
[----:B-1----:R-:W0:Y:S01]  /*c050*/  SHFL.IDX PT, R2, R23, RZ, 0x181f ;  /* 0x00181fff17027589 */ /* 0x002e2200000e0000 */
[----:B------:R-:W-:Y:S01]  /*c060*/  ISETP.LT.OR P0, PT, R8, 0x1, P1 ;  /* 0x000000010800780c */ /* 0x000fe20000f01670 */
[----:B------:R-:W-:Y:S02]  /*c070*/  IMAD R6, R6, 0x2, R22 ;  /* 0x0000000206067824 */ /* 0x000fe400078e0216 */
[----:B------:R-:W1:Y:S01]  /*c080*/  SHFL.IDX PT, R3, R24, RZ, 0x181f ;  /* 0x00181fff18037589 */ /* 0x000e6200000e0000 */
[----:B0-----:R-:W-:-:S04]  /*c090*/  IADD3 R2, P2, R2, R7, RZ ;  /* 0x0000000702027210 */ /* 0x001fc80007f5e0ff */
[----:B-1----:R-:W-:-:S05]  /*c0a0*/  IADD3.X R3, RZ, R3, RZ, P2, !PT ;  /* 0x00000003ff037210 */ /* 0x002fca00017fe4ff */
[----:B------:R-:W-:Y:S01]  /*c0b0*/  @!PT LDS RZ, [RZ] ;  /* 0x00000000fffff984 */ /* 0x000fe20000000800 */
[----:B------:R0:W-:Y:S01]  /*c0c0*/  LDGSTS.E.BYPASS.LTC128B.128 [R6+0x400], desc[UR50][R2.64], !P0 ;  /* 0x0040000002067fae */ /* 0x0001e2000c101d72 */
[----:B------:R-:W-:-:S03]  /*c0d0*/  ISETP.LT.OR P0, PT, R8, 0x11, P1 ;  /* 0x000000110800780c */ /* 0x000fc60000f01670 */
[----:B0-----:R-:W0:Y:S04]  /*c0e0*/  SHFL.IDX PT, R2, R23, 0x1, 0x181f ;  /* 0x00381f0017027f89 */ /* 0x001e2800000e0000 */
[----:B------:R-:W1:Y:S01]  /*c0f0*/  SHFL.IDX PT, R3, R24, 0x1, 0x181f ;  /* 0x00381f0018037f89 */ /* 0x000e6200000e0000 */
[----:B0-----:R-:W-:-:S05]  /*c100*/  IADD3 R2, P2, R2, R7, RZ ;  /* 0x0000000702027210 */ /* 0x001fca0007f5e0ff */
[----:B-1----:R-:W-:-:S05]  /*c110*/  IMAD.X R3, RZ, RZ, R3, P2 ;  /* 0x000000ffff037224 */ /* 0x002fca00010e0603 */
        /* <DEDUP_REMOVED lines=16> */
[----:B0-----:R-:W-:-:S04]  /*c220*/  IADD3 R2, P2, R2, R7, RZ ;  /* 0x0000000702027210 */ /* 0x001fc80007f5e0ff */
[----:B-1----:R-:W-:-:S05]  /*c230*/  IADD3.X R3, RZ, R3, RZ, P2, !PT ;  /* 0x00000003ff037210 */ /* 0x002fca00017fe4ff */
        /* <DEDUP_REMOVED lines=9> */
[----:B------:R-:W1:Y:S04]  /*c2d0*/  SHFL.IDX PT, R3, R24, 0x6, 0x181f ;  /* 0x00d81f0018037f89 */ /* 0x000e6800000e0000 */
[----:B------:R-:W2:Y:S01]  /*c2e0*/  SHFL.IDX PT, R24, R24, 0x7, 0x181f ;  /* 0x00f81f0018187f89 */ /* 0x000ea200000e0000 */
[----:B0-----:R-:W-:-:S05]  /*c2f0*/  IADD3 R2, P2, R2, R7, RZ ;  /* 0x0000000702027210 */ /* 0x001fca0007f5e0ff */
[----:B-1----:R-:W-:-:S05]  /*c300*/  IMAD.X R3, RZ, RZ, R3, P2 ;  /* 0x000000ffff037224 */ /* 0x002fca00010e0603 */
[----:B------:R0:W-:Y:S04]  /*c310*/  LDGSTS.E.BYPASS.LTC128B.128 [R6+0x3400], desc[UR50][R2.64], !P0 ;  /* 0x0340000002067fae */ /* 0x0001e8000c101d72 */
[----:B0-2---:R0:W1:Y:S02]  /*c320*/  SHFL.IDX PT, R2, R23, 0x7, 0x181f ;  /* 0x00f81f0017027f89 */ /* 0x00506400000e0000 */
.L_x_409:
[----:B------:R-:W2:Y:S01]  /*c330*/  LDL R9, [R1] ;  /* 0x0000000001097983 */ /* 0x000ea20000100800 */
[----:B------:R-:W-:Y:S01]  /*c340*/  ISETP.LT.OR P0, PT, R8, 0x71, P1 ;  /* 0x000000710800780c */ /* 0x000fe20000f01670 */
[----:B------:R-:W-:Y:S01]  /*c350*/  ULDC.64 UR4, c[0x0][0x328] ;  /* 0x0000ca0000047ab9 */ /* 0x000fe20000000a00 */
[----:B-1----:R-:W-:-:S05]  /*c360*/  IADD3 R2, P2, R2, R7, RZ ;  /* 0x0000000702027210 */ /* 0x002fca0007f5e0ff */
[----:B------:R-:W-:-:S06]  /*c370*/  IMAD.X R3, RZ, RZ, R24, P2 ;  /* 0x000000ffff037224 */ /* 0x000fcc00010e0618 */
[----:B------:R-:W-:Y:S01]  /*c380*/  @!PT LDS RZ, [RZ] ;  /* 0x00000000fffff984 */ /* 0x000fe20000000800 */
[----:B------:R-:W-:Y:S01]  /*c390*/  @!PT LDS RZ, [RZ] ;  /* 0x00000000fffff984 */ /* 0x000fe20000000800 */
[----:B------:R-:W-:Y:S01]  /*c3a0*/  @!PT LDS RZ, [RZ] ;  /* 0x00000000fffff984 */ /* 0x000fe20000000800 */
[----:B------:R1:W-:Y:S01]  /*c3b0*/  LDGSTS.E.BYPASS.LTC128B.128 [R6+0x3c00], desc[UR50][R2.64], !P0 ;  /* 0x03c0000002067fae */ /* 0x0003e2000c101d72 */
[----:B------:R-:W-:Y:S01]  /*c3c0*/  PLOP3.LUT P0, PT, PT, PT, PT, 0x80, 0x0 ;  /* 0x000000000000781c */ /* 0x000fe20003f0f070 */
[----:B-1----:R-:W-:Y:S02]  /*c3d0*/  IMAD R6, R20, UR4, RZ ;  /* 0x0000000414067c24 */ /* 0x002fe4000f8e02ff */
[----:B------:R-:W-:-:S04]  /*c3e0*/  IMAD.WIDE.U32 R2, R0, UR4, RZ ;  /* 0x0000000400027c25 */ /* 0x000fc8000f8e00ff */
[----:B------:R-:W-:Y:S01]  /*c3f0*/  IMAD R6, R0, UR5, R6 ;  /* 0x0000000500067c24 */ /* 0x000fe2000f8e0206 */
[----:B------:R-:W-:Y:S01]  /*c400*/  ULDC.64 UR4, c[0x0][0x338] ;  /* 0x0000ce0000047ab9 */ /* 0x000fe20000000a00 */
[----:B------:R-:W-:Y:S02]  /*c410*/  NOP ;  /* 0x0000000000007918 */ /* 0x000fe40000000000 */
[----:B------:R-:W-:Y:S02]  /*c420*/  IMAD.IADD R3, R3, 0x1, R6 ;  /* 0x0000000103037824 */ /* 0x000fe400078e0206 */
[----:B------:R-:W-:-:S04]  /*c430*/  IMAD.WIDE.U32 R2, R4, UR4, R2 ;  /* 0x0000000404027c25 */ /* 0x000fc8000f8e0002 */
[----:B------:R-:W-:-:S04]  /*c440*/  IMAD R0, R21, UR4, RZ ;  /* 0x0000000415007c24 */ /* 0x000fc8000f8e02ff */
[----:B------:R-:W-:Y:S01]  /*c450*/  IMAD R0, R4, UR5, R0 ;  /* 0x0000000504007c24 */ /* 0x000fe2000f8e0200 */
[----:B------:R-:W-:-:S04]  /*c460*/  ULDC.64 UR4, c[0x0][0x330] ;  /* 0x0000cc0000047ab9 */ /* 0x000fc80000000a00 */
[----:B------:R-:W-:-:S03]  /*c470*/  IADD3 R3, R3, R0, RZ ;  /* 0x0000000003037210 */ /* 0x000fc60007ffe0ff */
[----:B------:R-:W-:-:S04]  /*c480*/  IMAD.WIDE.U32 R2, R18, UR4, R2 ;  /* 0x0000000412027c25 */ /* 0x000fc8000f8e0002 */
[----:B--2---:R-:W-:-:S04]  /*c490*/  IMAD R0, R9, UR4, RZ ;  /* 0x0000000409007c24 */ /* 0x004fc8000f8e02ff */
[----:B------:R-:W-:Y:S01]  /*c4a0*/  IMAD R0, R18, UR5, R0 ;  /* 0x0000000512007c24 */ /* 0x000fe2000f8e0200 */
[----:B------:R-:W-:Y:S02]  /*c4b0*/  ULDC.64 UR4, c[0x0][0x318] ;  /* 0x0000c60000047ab9 */ /* 0x000fe40000000a00 */
[----:B0-----:R-:W-:Y:S01]  /*c4c0*/  LEA R23, P2, R2, UR4, 0x1 ;  /* 0x0000000402177c11 */ /* 0x001fe2000f8408ff */
[----:B------:R-:W-:-:S05]  /*c4d0*/  IMAD.IADD R0, R0, 0x1, R3 ;  /* 0x0000000100007824 */ /* 0x000fca00078e0203 */
[----:B------:R-:W-:-:S07]  /*c4e0*/  LEA.HI.X R24, R2, UR5, R0, 0x1, P2 ;  /* 0x0000000502187c11 */ /* 0x000fce00090f0c00 */
.L_x_285:
        /* <DEDUP_REMOVED lines=11> */
.L_x_286:
[C---:B------:R-:W-:Y:S01]  /*c5a0*/  ISETP.GT.AND P0, PT, R26.reuse, RZ, PT ;  /* 0x000000ff1a00720c */ /* 0x040fe20003f04270 */
[----:B------:R1:W-:Y:S01]  /*c5b0*/  SYNCS.ARRIVE.TRANS64.A1T0 RZ, [R5+URZ+0x16850], RZ ;  /* 0x016850ff05ff79a7 */ /* 0x0003e2000810003f */
[----:B------:R-:W-:Y:S01]  /*c5c0*/  VIADD R7, R26, 0xffffffff ;  /* 0xffffffff1a077836 */ /* 0x000fe20000000000 */
[----:B------:R-:W-:Y:S01]  /*c5d0*/  MOV R6, R25 ;  /* 0x0000001900067202 */ /* 0x000fe20000000f00 */
[----:B------:R-:W-:Y:S02]  /*c5e0*/  IMAD.MOV.U32 R17, RZ, RZ, R27 ;  /* 0x000000ffff117224 */ /* 0x000fe400078e001b */
[----:B------:R-:W-:-:S07]  /*c5f0*/  IMAD.MOV.U32 R29, RZ, RZ, R26 ;  /* 0x000000ffff1d7224 */ /* 0x000fce00078e001a */
[----:B-1----:R-:W-:Y:S05]  /*c600*/  @P0 BRA `(.L_x_287) ;  /* 0xfffffff0000c0947 */ /* 0x002fea000383ffff */
.L_x_274:
[----:B------:R-:W-:Y:S05]  /*c610*/  BSYNC B0 ;  /* 0x0000000000007941 */ /* 0x000fea0003800000 */
.L_x_273:
[----:B------:R-:W1:Y:S01]  /*c620*/  S2R R0, SR_TID.X ;  /* 0x0000000000007919 */ /* 0x000e620000002100 */
[----:B------:R-:W-:Y:S01]  /*c630*/  BSSY B0, `(.L_x_288) ;  /* 0x0000010000007945 */ /* 0x000fe20003800000 */
[----:B-1----:R-:W-:-:S04]  /*c640*/  LOP3.LUT R0, R0, 0x7f, RZ, 0xc0, !PT ;  /* 0x0000007f00007812 */ /* 0x002fc800078ec0ff */
[----:B------:R-:W-:-:S13]  /*c650*/  ISETP.NE.AND P0, PT, R0, RZ, PT ;  /* 0x000000ff0000720c */ /* 0x000fda0003f05270 */
[----:B------:R-:W-:Y:S05]  /*c660*/  @P0 BRA `(.L_x_289) ;  /* 0x0000000000300947 */ /* 0x000fea0003800000 */
[----:B------:R-:W1:Y:S01]  /*c670*/  S2R R5, SR_LANEID ;  /* 0x0000000000057919 */ /* 0x000e620000000000 */
[----:B------:R-:W-:Y:S01]  /*c680*/  VOTEU.ANY UR4, UPT, PT ;  /* 0x0000000000047886 */ /* 0x000fe200038e0100 */
[----:B0-----:R-:W0:Y:S01]  /*c690*/  LDC.64 R2, c[0x0][0xc60] ;  /* 0x00031800ff027b82 */ /* 0x001e220000000a00 */
[----:B------:R-:W1:Y:S02]  /*c6a0*/  FLO.U32 R0, UR4 ;  /* 0x0000000400007d00 */ /* 0x000e6400080e0000 */
[----:B-1----:R-:W-:-:S06]  /*c6b0*/  ISETP.EQ.U32.AND P0, PT, R0, R5, PT ;  /* 0x000000050000720c */ /* 0x002fcc0003f02070 */
[----:B------:R-:W0:Y:S07]  /*c6c0*/  POPC R5, UR4 ;  /* 0x0000000400057d09 */ /* 0x000e2e0008000000 */
[----:B0-----:R-:W2:Y:S01]  /*c6d0*/  @P0 ATOMG.E.ADD.STRONG.GPU PT, R3, desc[UR50][R2.64], R5 ;  /* 0x00000005020309a8 */ /* 0x001ea200081ee1f2 */
[----:B------:R-:W0:Y:S02]  /*c6e0*/  S2R R4, SR_LTMASK ;  /* 0x0000000000047919 */ /* 0x000e240000003900 */
[----:B0-----:R-:W-:-:S04]  /*c6f0*/  LOP3.LUT R4, R4, UR4, RZ, 0xc0, !PT ;  /* 0x0000000404047c12 */ /* 0x001fc8000f8ec0ff */
[----:B------:R-:W0:Y:S01]  /*c700*/  POPC R7, R4 ;  /* 0x0000000400077309 */ /* 0x000e220000000000 */
[----:B--2---:R-:W0:Y:S02]  /*c710*/  SHFL.IDX PT, R0, R3, R0, 0x1f ;  /* 0x00001f0003007589 */ /* 0x004e2400000e0000 */
[----:B0-----:R-:W-:-:S07]  /*c720*/  IADD3 R16, R0, UR38, R7 ;  /* 0x0000002600107c10 */ /* 0x001fce000fffe007 */
.L_x_289:
[----:B------:R-:W-:Y:S05]  /*c730*/  BSYNC B0 ;  /* 0x0000000000007941 */ /* 0x000fea0003800000 */
.L_x_288:
[----:B------:R-:W-:-:S05]  /*c740*/  IMAD.U32 R0, RZ, RZ, UR36 ;  /* 0x00000024ff007e24 */ /* 0x000fca000f8e00ff */
[----:B------:R-:W-:-:S13]  /*c750*/  ISETP.NE.AND P0, PT, R0, 0x3, PT ;  /* 0x000000030000780c */ /* 0x000fda0003f05270 */
[----:B------:R-:W-:Y:S05]  /*c760*/  @!P0 BRA `(.L_x_290) ;  /* 0x0000000000048947 */ /* 0x000fea0003800000 */
[----:B------:R-:W-:Y:S01]  /*c770*/  BPT.TRAP 0x1 ;  /* 0x000000040000795c */ /* 0x000fe20000300000 */
.L_x_290:
[----:B------:R-:W2:Y:S01]  /*c780*/  LDL.LU R2, [R1+0x10] ;  /* 0x0000100001027983 */ /* 0x000ea20000300800 */
[----:B------:R-:W-:Y:S01]  /*c790*/  IMAD R0, R25, 0x8, R22 ;  /* 0x0000000819007824 */ /* 0x000fe200078e0216 */
[----:B0-----:R-:W-:Y:S01]  /*c7a0*/  SHF.L.U32 R3, R27, 0x1f, RZ ;  /* 0x0000001f1b037819 */ /* 0x001fe200000006ff */
[----:B------:R-:W-:Y:S03]  /*c7b0*/  BSSY B0, `(.L_x_291) ;  /* 0x0000004000007945 */ /* 0x000fe60003800000 */
[----:B------:R-:W0:Y:S01]  /*c7c0*/  SYNCS.PHASECHK.TRANS64.TRYWAIT P0, [R0+URZ+0x16860], R3 ;  /* 0x01686003000075a7 */ /* 0x000e22000800017f */
[----:B--2---:R-:W-:Y:S01]  /*c7d0*/  IMAD R6, R26, -0x80, R2 ;  /* 0xffffff801a067824 */ /* 0x004fe200078e0202 */
[----:B0-----:R-:W-:Y:S06]  /*c7e0*/  @!P0 BRA `(.L_x_292) ;  /* 0x0000004000cc8947 */ /* 0x001fec0003800000 */
.L_x_410:
[----:B------:R-:W-:Y:S05]  /*c7f0*/  BSYNC B0 ;  /* 0x0000000000007941 */ /* 0x000fea0003800000 */
.L_x_291:
[----:B------:R-:W1:Y:S01]  /*c800*/  S2R R7, SR_TID.X ;  /* 0x0000000000077919 */ /* 0x000e620000002100 */
[----:B------:R-:W-:Y:S02]  /*c810*/  ULDC UR4, c[0x0][0x2f4] ;  /* 0x0000bd0000047ab9 */ /* 0x000fe40000000800 */
[----:B------:R-:W-:Y:S01]  /*c820*/  ISETP.GE.AND P0, PT, R28, UR4, PT ;  /* 0x000000041c007c0c */ /* 0x000fe2000bf06270 */
[----:B------:R-:W-:Y:S01]  /*c830*/  UMOV UR4, 0xffffffff ;  /* 0xffffffff00047882 */ /* 0x000fe20000000000 */
[C---:B-1----:R-:W-:Y:S01]  /*c840*/  SHF.L.U32 R2, R7.reuse, 0x3, RZ ;  /* 0x0000000307027819 */ /* 0x042fe200000006ff */
[C---:B------:R-:W-:Y:S01]  /*c850*/  IMAD.SHL.U32 R4, R7.reuse, 0x8, RZ ;  /* 0x0000000807047824 */ /* 0x040fe200078e00ff */
[----:B------:R-:W-:Y:S02]  /*c860*/  LOP3.LUT R5, R7, 0x7f, RZ, 0xc0, !PT ;  /* 0x0000007f07057812 */ /* 0x000fe400078ec0ff */
[----:B------:R-:W-:Y:S02]  /*c870*/  LOP3.LUT R2, R2, 0x1f8, RZ, 0xc0, !PT ;  /* 0x000001f802027812 */ /* 0x000fe400078ec0ff */
[----:B------:R-:W-:-:S02]  /*c880*/  SHF.R.U32.HI R5, RZ, 0x3, R5 ;  /* 0x00000003ff057819 */ /* 0x000fc40000011605 */
[----:B------:R-:W-:-:S03]  /*c890*/  LOP3.LUT R2, R2, 0x38, R7, 0x78, !PT ;  /* 0x0000003802027812 */ /* 0x000fc600078e7807 */
[----:B------:R-:W-:Y:S01]  /*c8a0*/  IMAD.IADD R6, R6, 0x1, -R5 ;  /* 0x0000000106067824 */ /* 0x000fe200078e0a05 */
[----:B------:R-:W-:-:S05]  /*c8b0*/  LOP3.LUT R2, R2, 0x200, R4, 0xf8, !PT ;  /* 0x0000020002027812 */ /* 0x000fca00078ef804 */
[----:B------:R-:W-:Y:S01]  /*c8c0*/  IMAD R4, R25, 0x2000, R2 ;  /* 0x0000200019047824 */ /* 0x000fe200078e0202 */
[----:B------:R-:W-:Y:S06]  /*c8d0*/  BRA.DIV UR4, `(.L_x_293) ;  /* 0x0000004204a47947 */ /* 0x000fec000b800000 */
[----:B------:R-:W1:Y:S01]  /*c8e0*/  SHFL.IDX PT, R14, R23, RZ, 0x181f ;  /* 0x00181fff170e7589 */ /* 0x000e6200000e0000 */
[----:B------:R-:W-:Y:S01]  /*c8f0*/  IMAD.SHL.U32 R5, R28, 0x2, RZ ;  /* 0x000000021c057824 */ /* 0x000fe200078e00ff */
[----:B------:R-:W-:Y:S02]  /*c900*/  ISETP.LT.OR P1, PT, R6, 0x1, P0 ;  /* 0x000000010600780c */ /* 0x000fe40000721670 */
[----:B0-----:R-:W0:Y:S01]  /*c910*/  SHFL.IDX PT, R3, R24, RZ, 0x181f ;  /* 0x00181fff18037589 */ /* 0x001e2200000e0000 */
[----:B------:R-:W-:-:S03]  /*c920*/  LEA R4, R4, R22, 0x1 ;  /* 0x0000001604047211 */ /* 0x000fc600078e08ff */
[----:B------:R-:W2:Y:S04]  /*c930*/  SHFL.IDX PT, R9, R23, 0x1, 0x181f ;  /* 0x00381f0017097f89 */ /* 0x000ea800000e0000 */
[----:B------:R-:W3:Y:S04]  /*c940*/  SHFL.IDX PT, R7, R24, 0x1, 0x181f ;  /* 0x00381f0018077f89 */ /* 0x000ee800000e0000 */
[----:B------:R-:W4:Y:S04]  /*c950*/  SHFL.IDX PT, R10, R23, 0x2, 0x181f ;  /* 0x00581f00170a7f89 */ /* 0x000f2800000e0000 */
[----:B------:R-:W5:Y:S01]  /*c960*/  SHFL.IDX PT, R8, R24, 0x2, 0x181f ;  /* 0x00581f0018087f89 */ /* 0x000f6200000e0000 */
[----:B-1----:R-:W-:-:S03]  /*c970*/  IADD3 R2, P2, R14, R5, RZ ;  /* 0x000000050e027210 */ /* 0x002fc60007f5e0ff */
[----:B------:R-:W-:Y:S02]  /*c980*/  SHFL.IDX PT, R14, R23, 0x6, 0x181f ;  /* 0x00d81f00170e7f89 */ /* 0x000fe400000e0000 */
[----:B0-----:R-:W-:-:S05]  /*c990*/  IMAD.X R3, RZ, RZ, R3, P2 ;  /* 0x000000ffff037224 */ /* 0x001fca00010e0603 */
[----:B------:R2:W-:Y:S01]  /*c9a0*/  LDGSTS.E.BYPASS.LTC128B.128 [R4+0x400], desc[UR50][R2.64], !P1 ;  /* 0x0040000002047fae */ /* 0x0005e2000c901d72 */
[C---:B------:R-:W-:Y:S02]  /*c9b0*/  ISETP.LT.OR P1, PT, R6.reuse, 0x11, P0 ;  /* 0x000000110600780c */ /* 0x040fe40000721670 */
[----:B--2---:R-:W-:Y:S02]  /*c9c0*/  IADD3 R2, P2, R9, R5, RZ ;  /* 0x0000000509027210 */ /* 0x004fe40007f5e0ff */
[----:B------:R-:W0:Y:S03]  /*c9d0*/  SHFL.IDX PT, R9, R23, 0x3, 0x181f ;  /* 0x00781f0017097f89 */ /* 0x000e2600000e0000 */
[----:B---3--:R-:W-:Y:S02]  /*c9e0*/  IMAD.X R3, RZ, RZ, R7, P2 ;  /* 0x000000ffff037224 */ /* 0x008fe400010e0607 */
[----:B------:R-:W1:Y:S04]  /*c9f0*/  SHFL.IDX PT, R7, R24, 0x3, 0x181f ;  /* 0x00781f0018077f89 */ /* 0x000e6800000e0000 */
[----:B------:R4:W-:Y:S01]  /*ca00*/  LDGSTS.E.BYPASS.LTC128B.128 [R4+0xc00], desc[UR50][R2.64], !P1 ;  /* 0x00c0000002047fae */ /* 0x0009e2000c901d72 */
[----:B------:R-:W-:-:S02]  /*ca10*/  ISETP.LT.OR P1, PT, R6, 0x21, P0 ;  /* 0x000000210600780c */ /* 0x000fc40000721670 */
[----:B----4-:R-:W-:Y:S02]  /*ca20*/  IADD3 R2, P2, R10, R5, RZ ;  /* 0x000000050a027210 */ /* 0x010fe40007f5e0ff */
[----:B------:R-:W2:Y:S03]  /*ca30*/  SHFL.IDX PT, R10, R23, 0x4, 0x181f ;  /* 0x00981f00170a7f89 */ /* 0x000ea600000e0000 */
[----:B-----5:R-:W-:Y:S02]  /*ca40*/  IMAD.X R3, RZ, RZ, R8, P2 ;  /* 0x000000ffff037224 */ /* 0x020fe400010e0608 */
[----:B------:R-:W3:Y:S04]  /*ca50*/  SHFL.IDX PT, R8, R24, 0x4, 0x181f ;  /* 0x00981f0018087f89 */ /* 0x000ee800000e0000 */
[----:B------:R0:W-:Y:S01]  /*ca60*/  LDGSTS.E.BYPASS.LTC128B.128 [R4+0x1400], desc[UR50][R2.64], !P1 ;  /* 0x0140000002047fae */ /* 0x0001e2000c901d72 */
[----:B------:R-:W-:-:S02]  /*ca70*/  ISETP.LT.OR P1, PT, R6, 0x31, P0 ;  /* 0x000000310600780c */ /* 0x000fc40000721670 */
[----:B0-----:R-:W-:Y:S02]  /*ca80*/  IADD3 R2, P2, R9, R5, RZ ;  /* 0x0000000509027210 */ /* 0x001fe40007f5e0ff */
[----:B------:R-:W0:Y:S03]  /*ca90*/  SHFL.IDX PT, R9, R23, 0x5, 0x181f ;  /* 0x00b81f0017097f89 */ /* 0x000e2600000e0000 */
[----:B-1----:R-:W-:Y:S02]  /*caa0*/  IMAD.X R3, RZ, RZ, R7, P2 ;  /* 0x000000ffff037224 */ /* 0x002fe400010e0607 */
[----:B------:R-:W1:Y:S04]  /*cab0*/  SHFL.IDX PT, R7, R24, 0x5, 0x181f ;  /* 0x00b81f0018077f89 */ /* 0x000e6800000e0000 */
[----:B------:R2:W-:Y:S01]  /*cac0*/  LDGSTS.E.BYPASS.LTC128B.128 [R4+0x1c00], desc[UR50][R2.64], !P1 ;  /* 0x01c0000002047fae */ /* 0x0005e2000c901d72 */
[----:B------:R-:W-:-:S02]  /*cad0*/  ISETP.LT.OR P1, PT, R6, 0x41, P0 ;  /* 0x000000410600780c */ /* 0x000fc40000721670 */
[----:B--2---:R-:W-:-:S05]  /*cae0*/  IADD3 R2, P2, R10, R5, RZ ;  /* 0x000000050a027210 */ /* 0x004fca0007f5e0ff */
[----:B---3--:R-:W-:Y:S02]  /*caf0*/  IMAD.X R3, RZ, RZ, R8, P2 ;  /* 0x000000ffff037224 */ /* 0x008fe400010e0608 */
[----:B------:R-:W2:Y:S04]  /*cb00*/  SHFL.IDX PT, R8, R24, 0x6, 0x181f ;  /* 0x00d81f0018087f89 */ /* 0x000ea800000e0000 */
[----:B------:R0:W-:Y:S01]  /*cb10*/  LDGSTS.E.BYPASS.LTC128B.128 [R4+0x2400], desc[UR50][R2.64], !P1 ;  /* 0x0240000002047fae */ /* 0x0001e2000c901d72 */
[----:B------:R-:W-:-:S03]  /*cb20*/  ISETP.LT.OR P1, PT, R6, 0x51, P0 ;  /* 0x000000510600780c */ /* 0x000fc60000721670 */
[----:B------:R-:W3:Y:S01]  /*cb30*/  SHFL.IDX PT, R24, R24, 0x7, 0x181f ;  /* 0x00f81f0018187f89 */ /* 0x000ee200000e0000 */
[----:B0-----:R-:W-:-:S04]  /*cb40*/  IADD3 R2, P2, R9, R5, RZ ;  /* 0x0000000509027210 */ /* 0x001fc80007f5e0ff */
[----:B-1----:R-:W-:-:S05]  /*cb50*/  IADD3.X R3, RZ, R7, RZ, P2, !PT ;  /* 0x00000007ff037210 */ /* 0x002fca00017fe4ff */
[----:B------:R0:W-:Y:S01]  /*cb60*/  LDGSTS.E.BYPASS.LTC128B.128 [R4+0x2c00], desc[UR50][R2.64], !P1 ;  /* 0x02c0000002047fae */ /* 0x0001e2000c901d72 */
[----:B------:R-:W-:Y:S02]  /*cb70*/  ISETP.LT.OR P1, PT, R6, 0x61, P0 ;  /* 0x000000610600780c */ /* 0x000fe40000721670 */
[----:B0-----:R-:W-:Y:S02]  /*cb80*/  IADD3 R2, P2, R14, R5, RZ ;  /* 0x000000050e027210 */ /* 0x001fe40007f5e0ff */
[----:B------:R0:W1:Y:S03]  /*cb90*/  SHFL.IDX PT, R14, R23, 0x7, 0x181f ;  /* 0x00f81f00170e7f89 */ /* 0x00006600000e0000 */
[----:B--2---:R-:W-:-:S06]  /*cba0*/  IMAD.X R3, RZ, RZ, R8, P2 ;  /* 0x000000ffff037224 */ /* 0x004fcc00010e0608 */
[----:B---3--:R0:W-:Y:S02]  /*cbb0*/  LDGSTS.E.BYPASS.LTC128B.128 [R4+0x3400], desc[UR50][R2.64], !P1 ;  /* 0x0340000002047fae */ /* 0x0081e4000c901d72 */
.L_x_428:
[----:B------:R-:W-:Y:S02]  /*cbc0*/  ISETP.LT.OR P0, PT, R6, 0x71, P0 ;  /* 0x000000710600780c */ /* 0x000fe40000701670 */
[----:B01----:R-:W-:-:S05]  /*cbd0*/  IADD3 R2, P1, R14, R5, RZ ;  /* 0x000000050e027210 */ /* 0x003fca0007f3e0ff */
[----:B------:R-:W-:-:S06]  /*cbe0*/  IMAD.X R3, RZ, RZ, R24, P1 ;  /* 0x000000ffff037224 */ /* 0x000fcc00008e0618 */
[----:B------:R-:W-:Y:S01]  /*cbf0*/  @!PT LDS RZ, [RZ] ;  /* 0x00000000fffff984 */ /* 0x000fe20000000800 */
[----:B------:R-:W-:Y:S01]  /*cc00*/  @!PT LDS RZ, [RZ] ;  /* 0x00000000fffff984 */ /* 0x000fe20000000800 */
[----:B------:R-:W-:Y:S01]  /*cc10*/  @!PT LDS RZ, [RZ] ;  /* 0x00000000fffff984 */ /* 0x000fe20000000800 */
[----:B------:R0:W-:Y:S01]  /*cc20*/  LDGSTS.E.BYPASS.LTC128B.128 [R4+0x3c00], desc[UR50][R2.64], !P0 ;  /* 0x03c0000002047fae */ /* 0x0001e2000c101d72 */
[----:B------:R-:W-:Y:S01]  /*cc30*/  PLOP3.LUT P0, PT, PT, PT, PT, 0x80, 0x0 ;  /* 0x000000000000781c */ /* 0x000fe20003f0f070 */
[----:B------:R-:W-:-:S12]  /*cc40*/  NOP ;  /* 0x0000000000007918 */ /* 0x000fd80000000000 */
.L_x_294:
        /* <DEDUP_REMOVED lines=11> */
.L_x_295:
[----:B------:R-:W-:Y:S01]  /*cd00*/  VIADD R25, R25, 0x1 ;  /* 0x0000000119197836 */ /* 0x000fe20000000000 */
[----:B------:R0:W-:Y:S04]  /*cd10*/  SYNCS.ARRIVE.TRANS64.A1T0 RZ, [R0+URZ+0x16850], RZ ;  /* 0x016850ff00ff79a7 */ /* 0x0001e8000810003f */
[----:B------:R-:W-:-:S04]  /*cd20*/  ISETP.NE.AND P0, PT, R25, 0x2, PT ;  /* 0x000000021900780c */ /* 0x000fc80003f05270 */
[----:B0-----:R-:W-:Y:S02]  /*cd30*/  SEL R0, RZ, 0x1, P0 ;  /* 0x00000001ff007807 */ /* 0x001fe40000000000 */
[----:B------:R-:W-:Y:S02]  /*cd40*/  SEL R25, R25, RZ, P0 ;  /* 0x000000ff19197207 */ /* 0x000fe40000000000 */
[----:B------:R-:W-:-:S07]  /*cd50*/  LOP3.LUT R27, R27, R0, RZ, 0x3c, !PT ;  /* 0x000000001b1b7212 */ /* 0x000fce00078e3cff */
.L_x_254:
[----:B------:R-:W-:Y:S05]  /*cd60*/  BSYNC B7 ;  /* 0x0000000000077941 */ /* 0x000fea0003800000 */
.L_x_252:
[----:B------:R-:W2:Y:S02]  /*cd70*/  LDL R0, [R1+0x8] ;  /* 0x0000080001007983 */ /* 0x000ea40000100800 */
[----:B--2---:R-:W-:-:S13]  /*cd80*/  LOP3.LUT P0, RZ, R0, 0x10, RZ, 0xc0, !PT ;  /* 0x0000001000ff7812 */ /* 0x004fda000780c0ff */
[----:B------:R-:W-:Y:S05]  /*cd90*/  @!P0 BRA `(.L_x_296) ;  /* 0x0000000000248947 */ /* 0x000fea0003800000 */
[----:B------:R-:W-:Y:S05]  /*cda0*/  WARPSYNC.ALL ;  /* 0x0000000000007948 */ /* 0x000fea0003800000 */
[----:B------:R-:W0:Y:S08]  /*cdb0*/  S2UR UR5, SR_CgaCtaId ;  /* 0x00000000000579c3 */ /* 0x000e300000008800 */
[----:B------:R-:W-:Y:S06]  /*cdc0*/  BAR.SYNC.DEFER_BLOCKING 0x5, 0x200 ;  /* 0x0148000000007b1d */ /* 0x000fec0000010000 */
[----:B------:R-:W-:-:S02]  /*cdd0*/  UMOV UR4, 0x400 ;  /* 0x0000040000047882 */ /* 0x000fc40000000000 */
[----:B0-----:R-:W-:-:S06]  /*cde0*/  ULEA UR4, UR5, UR4, 0x18 ;  /* 0x0000000405047291 */ /* 0x001fcc000f8ec03f */
[----:B------:R-:W-:-:S05]  /*cdf0*/  MOV R22, UR4 ;  /* 0x0000000400167c02 */ /* 0x000fca0008000f00 */
[----:B------:R2:W3:Y:S01]  /*ce00*/  LDS.128 R16, [R22+0x168d0] ;  /* 0x0168d00016107984 */ /* 0x0004e20000000c00 */
[----:B------:R-:W-:Y:S06]  /*ce10*/  BAR.ARV 0x4, 0x200 ;  /* 0x0108000000007b1d */ /* 0x000fec0000002000 */
[----:B------:R-:W-:Y:S05]  /*ce20*/  BRA `(.L_x_297) ;  /* 0x0000000800407947 */ /* 0x000fea0003800000 */
.L_x_296:
[----:B------:R-:W0:Y:S01]  /*ce30*/  S2R R0, SR_TID.X ;  /* 0x0000000000007919 */ /* 0x000e220000002100 */
[----:B------:R-:W-:Y:S01]  /*ce40*/  UMOV UR4, 0xffffffff ;  /* 0xffffffff00047882 */ /* 0x000fe20000000000 */
[----:B0-----:R-:W-:-:S04]  /*ce50*/  LOP3.LUT R8, R0, 0x1f, RZ, 0xc0, !PT ;  /* 0x0000001f00087812 */ /* 0x001fc800078ec0ff */
[----:B------:R-:W-:Y:S01]  /*ce60*/  ISETP.NE.AND P0, PT, R8, 0x1f, PT ;  /* 0x0000001f0800780c */ /* 0x000fe20003f05270 */
[----:B------:R-:W-:-:S12]  /*ce70*/  BRA.DIV UR4, `(.L_x_298) ;  /* 0x00000046047c7947 */ /* 0x000fd8000b800000 */
[----:B------:R-:W-:Y:S01]  /*ce80*/  IMAD.IADD R5, R19, 0x1, R8 ;  /* 0x0000000113057824 */ /* 0x000fe200078e0208 */
[----:B------:R-:W-:-:S04]  /*ce90*/  ULDC UR4, c[0x0][0xc3c] ;  /* 0x00030f0000047ab9 */ /* 0x000fc80000000800 */
[----:B------:R-:W-:-:S13]  /*cea0*/  ISETP.GE.OR P1, PT, R5, UR4, !P0 ;  /* 0x0000000405007c0c */ /* 0x000fda000c726670 */
[----:B------:R-:W0:Y:S02]  /*ceb0*/  @!P1 LDC.64 R2, c[0x0][0xc80] ;  /* 0x00032000ff029b82 */ /* 0x000e240000000a00 */
[----:B0-----:R-:W-:-:S06]  /*cec0*/  @!P1 IMAD.WIDE R2, R5, 0x4, R2 ;  /* 0x0000000405029825 */ /* 0x001fcc00078e0202 */
[----:B------:R-:W2:Y:S01]  /*ced0*/  @!P1 LDG.E R2, desc[UR50][R2.64] ;  /* 0x0000003202029981 */ /* 0x000ea2000c1e1900 */
[----:B------:R-:W-:Y:S01]  /*cee0*/  IMAD.MOV.U32 R5, RZ, RZ, RZ ;  /* 0x000000ffff057224 */ /* 0x000fe200078e00ff */
[C---:B------:R-:W-:Y:S02]  /*cef0*/  ISETP.GE.U32.AND P2, PT, R8.reuse, 0x2, PT ;  /* 0x000000020800780c */ /* 0x040fe40003f46070 */
[C---:B------:R-:W-:Y:S01]  /*cf00*/  ISETP.GE.U32.AND P3, PT, R8.reuse, 0x4, PT ;  /* 0x000000040800780c */ /* 0x040fe20003f66070 */
[----:B------:R-:W-:Y:S01]  /*cf10*/  SHFL.IDX PT, R0, R16, RZ, 0x1f ;  /* 0x00001fff10007589 */ /* 0x000fe200000e0000 */
[C---:B------:R-:W-:Y:S02]  /*cf20*/  ISETP.GE.U32.AND P4, PT, R8.reuse, 0x8, PT ;  /* 0x000000080800780c */ /* 0x040fe40003f86070 */
[C---:B------:R-:W-:Y:S01]  /*cf30*/  ISETP.GE.U32.AND P5, PT, R8.reuse, 0x10, PT ;  /* 0x000000100800780c */ /* 0x040fe20003fa6070 */
[----:B------:R-:W-:Y:S01]  /*cf40*/  SHFL.IDX PT, R4, R16, 0x1, 0x1f ;  /* 0x00201f0010047f89 */ /* 0x000fe200000e0000 */
[----:B--2---:R-:W-:Y:S01]  /*cf50*/  @!P1 IMAD.MOV.U32 R5, RZ, RZ, R2 ;  /* 0x000000ffff059224 */ /* 0x004fe200078e0002 */
[----:B------:R-:W-:-:S04]  /*cf60*/  ISETP.NE.AND P1, PT, R8, RZ, PT ;  /* 0x000000ff0800720c */ /* 0x000fc80003f25270 */
[----:B------:R-:W0:Y:S02]  /*cf70*/  SHFL.UP PT, R14, R5, 0x1, RZ ;  /* 0x04200000050e7989 */ /* 0x000e2400000e00ff */
        /* <DEDUP_REMOVED lines=14> */
[----:B------:R0:W1:Y:S02]  /*d060*/  SHFL.IDX PT, R14, R2, 0x1f, 0x1f ;  /* 0x03e01f00020e7f89 */ /* 0x00006400000e0000 */
.L_x_438:
[----:B------:R-:W-:Y:S02]  /*d070*/  ULDC UR4, c[0x0][0xc38] ;  /* 0x00030e0000047ab9 */ /* 0x000fe40000000800 */
[----:B------:R-:W-:-:S04]  /*d080*/  IMAD.U32 R7, RZ, RZ, UR4 ;  /* 0x00000004ff077e24 */ /* 0x000fc8000f8e00ff */
[----:B-1----:R-:W-:-:S05]  /*d090*/  IMAD R14, R14, R7, RZ ;  /* 0x000000070e0e7224 */ /* 0x002fca00078e02ff */
[----:B------:R-:W-:-:S04]  /*d0a0*/  IADD3 R9, R4, R14, RZ ;  /* 0x0000000e04097210 */ /* 0x000fc80007ffe0ff */
[----:B------:R-:W-:-:S13]  /*d0b0*/  ISETP.GT.AND P6, PT, R9, R0, PT ;  /* 0x000000000900720c */ /* 0x000fda0003fc4270 */
[----:B------:R-:W-:Y:S05]  /*d0c0*/  @P6 BRA `(.L_x_299) ;  /* 0x00000000009c6947 */ /* 0x000fea0003800000 */
.L_x_304:
[----:B0-----:R-:W0:Y:S01]  /*d0d0*/  LDC R2, c[0x0][0xc3c] ;  /* 0x00030f00ff027b82 */ /* 0x001e220000000800 */
[----:B------:R-:W-:-:S05]  /*d0e0*/  VIADD R19, R19, 0x1f ;  /* 0x0000001f13137836 */ /* 0x000fca0000000000 */
[----:B0-----:R-:W-:-:S13]  /*d0f0*/  ISETP.GE.AND P6, PT, R19, R2, PT ;  /* 0x000000021300720c */ /* 0x001fda0003fc6270 */
[----:B------:R-:W-:Y:S05]  /*d100*/  @P6 BRA `(.L_x_300) ;  /* 0x0000000400446947 */ /* 0x000fea0003800000 */
[----:B------:R-:W0:Y:S01]  /*d110*/  S2R R3, SR_TID.X ;  /* 0x0000000000037919 */ /* 0x000e220000002100 */
[----:B------:R-:W-:Y:S01]  /*d120*/  BSSY B0, `(.L_x_301) ;  /* 0x0000009000007945 */ /* 0x000fe20003800000 */
[----:B------:R-:W-:Y:S01]  /*d130*/  IMAD.MOV.U32 R5, RZ, RZ, RZ ;  /* 0x000000ffff057224 */ /* 0x000fe200078e00ff */
[----:B0-----:R-:W-:-:S05]  /*d140*/  LOP3.LUT R3, R3, 0x1f, RZ, 0xc0, !PT ;  /* 0x0000001f03037812 */ /* 0x001fca00078ec0ff */
[----:B------:R-:W-:-:S05]  /*d150*/  IMAD.IADD R7, R19, 0x1, R3 ;  /* 0x0000000113077824 */ /* 0x000fca00078e0203 */
[----:B------:R-:W-:-:S13]  /*d160*/  ISETP.GE.OR P6, PT, R7, R2, !P0 ;  /* 0x000000020700720c */ /* 0x000fda00047c6670 */
[----:B------:R-:W-:Y:S05]  /*d170*/  @P6 BRA `(.L_x_302) ;  /* 0x00000000000c6947 */ /* 0x000fea0003800000 */
[----:B------:R-:W0:Y:S02]  /*d180*/  LDC.64 R2, c[0x0][0xc80] ;  /* 0x00032000ff027b82 */ /* 0x000e240000000a00 */
[----:B0-----:R-:W-:-:S05]  /*d190*/  IMAD.WIDE R2, R7, 0x4, R2 ;  /* 0x0000000407027825 */ /* 0x001fca00078e0202 */
[----:B------:R0:W5:Y:S02]  /*d1a0*/  LDG.E R5, desc[UR50][R2.64] ;  /* 0x0000003202057981 */ /* 0x000164000c1e1900 */
.L_x_302:
[----:B------:R-:W-:Y:S05]  /*d1b0*/  BSYNC B0 ;  /* 0x0000000000007941 */ /* 0x000fea0003800000 */
.L_x_301:
[----:B------:R-:W-:-:S03]  /*d1c0*/  UMOV UR4, 0xffffffff ;  /* 0xffffffff00047882 */ /* 0x000fc60000000000 */
[----:B------:R-:W-:Y:S05]  /*d1d0*/  BRA.DIV UR4, `(.L_x_303) ;  /* 0x0000004604c87947 */ /* 0x000fea000b800000 */
[----:B-----5:R-:W1:Y:S02]  /*d1e0*/  SHFL.UP PT, R14, R5, 0x1, RZ ;  /* 0x04200000050e7989 */ /* 0x020e6400000e00ff */
[----:B-1----:R-:W-:-:S05]  /*d1f0*/  SEL R14, R14, RZ, P1 ;  /* 0x000000ff0e0e7207 */ /* 0x002fca0000800000 */
        /* <DEDUP_REMOVED lines=14> */
.L_x_446:
[----:B------:R-:W-:Y:S02]  /*d2e0*/  ULDC UR4, c[0x0][0xc38] ;  /* 0x00030e0000047ab9 */ /* 0x000fe40000000800 */
[----:B------:R-:W-:-:S04]  /*d2f0*/  IMAD.U32 R7, RZ, RZ, UR4 ;  /* 0x00000004ff077e24 */ /* 0x000fc8000f8e00ff */
[----:B-1----:R-:W-:-:S05]  /*d300*/  IMAD R14, R14, R7, RZ ;  /* 0x000000070e0e7224 */ /* 0x002fca00078e02ff */
[----:B------:R-:W-:-:S04]  /*d310*/  IADD3 R9, R14, R9, RZ ;  /* 0x000000090e097210 */ /* 0x000fc80007ffe0ff */
[----:B------:R-:W-:-:S13]  /*d320*/  ISETP.GT.AND P6, PT, R9, R0, PT ;  /* 0x000000000900720c */ /* 0x000fda0003fc4270 */
[----:B------:R-:W-:Y:S05]  /*d330*/  @!P6 BRA `(.L_x_304) ;  /* 0xfffffffc0064e947 */ /* 0x000fea000383ffff */
.L_x_299:
[----:B------:R-:W-:Y:S01]  /*d340*/  IMAD.IADD R16, R9, 0x1, -R14 ;  /* 0x0000000109107824 */ /* 0x000fe200078e0a0e */
[----:B------:R-:W-:-:S03]  /*d350*/  UMOV UR4, 0xffffffff ;  /* 0xffffffff00047882 */ /* 0x000fc60000000000 */
[----:B------:R-:W-:-:S05]  /*d360*/  IMAD R3, R2, R7, R16 ;  /* 0x0000000702037224 */ /* 0x000fca00078e0210 */
[----:B------:R-:W-:Y:S01]  /*d370*/  ISETP.GT.AND P6, PT, R3, R0, PT ;  /* 0x000000000300720c */ /* 0x000fe20003fc4270 */
[----:B------:R-:W-:-:S12]  /*d380*/  BRA.DIV UR4, `(.L_x_305) ;  /* 0x0000004a04187947 */ /* 0x000fd8000b800000 */
[----:B------:R-:W-:-:S04]  /*d390*/  VOTE.ANY R3, PT, !P6 ;  /* 0x0000000000037806 */ /* 0x000fc800070e0100 */
[----:B------:R-:W1:Y:S02]  /*d3a0*/  POPC R4, R3 ;  /* 0x0000000300047309 */ /* 0x000e640000000000 */
[----:B-1----:R1:W2:Y:S02]  /*d3b0*/  SHFL.IDX PT, R5, R5, R4, 0x1f ;  /* 0x00001f0405057589 */ /* 0x0022a400000e0000 */
.L_x_450:
[----:B------:R-:W-:Y:S01]  /*d3c0*/  ISETP.NE.AND P0, PT, R3, RZ, PT ;  /* 0x000000ff0300720c */ /* 0x000fe20003f05270 */
[----:B------:R-:W-:-:S12]  /*d3d0*/  IMAD.MOV.U32 R14, RZ, RZ, RZ ;  /* 0x000000ffff0e7224 */ /* 0x000fd800078e00ff */
[----:B------:R-:W-:Y:S05]  /*d3e0*/  @!P0 BRA `(.L_x_306) ;  /* 0x0000000000108947 */ /* 0x000fea0003800000 */
[----:B------:R-:W-:Y:S01]  /*d3f0*/  UMOV UR4, 0xffffffff ;  /* 0xffffffff00047882 */ /* 0x000fe20000000000 */
[----:B------:R-:W-:Y:S02]  /*d400*/  VIADD R12, R4, 0xffffffff ;  /* 0xffffffff040c7836 */ /* 0x000fe40000000000 */
[----:B------:R-:W-:Y:S05]  /*d410*/  BRA.DIV UR4, `(.L_x_307) ;  /* 0x0000004a043c7947 */ /* 0x000fea000b800000 */
[----:B------:R3:W4:Y:S02]  /*d420*/  SHFL.IDX PT, R14, R2, R12, 0x1f ;  /* 0x00001f0c020e7589 */ /* 0x00072400000e0000 */
.L_x_306:
[----:B--2---:R-:W-:Y:S01]  /*d430*/  IABS R6, R5 ;  /* 0x0000000500067213 */ /* 0x004fe20000000000 */
[----:B----4-:R-:W-:Y:S02]  /*d440*/  IMAD R16, R14, R7, R16 ;  /* 0x000000070e107224 */ /* 0x010fe400078e0210 */
[----:B------:R-:W-:Y:S01]  /*d450*/  IMAD.IADD R19, R4, 0x1, R19 ;  /* 0x0000000104137824 */ /* 0x000fe200078e0213 */
[----:B------:R-:W2:Y:S01]  /*d460*/  I2F.RP R8, R6 ;  /* 0x0000000600087306 */ /* 0x000ea20000209400 */
[----:B------:R-:W-:-:S07]  /*d470*/  IMAD.IADD R0, R0, 0x1, -R16 ;  /* 0x0000000100007824 */ /* 0x000fce00078e0a10 */
[----:B--2---:R-:W0:Y:S02]  /*d480*/  MUFU.RCP R8, R8 ;  /* 0x0000000800087308 */ /* 0x004e240000001000 */
[----:B0--3--:R-:W-:-:S06]  /*d490*/  VIADD R2, R8, 0xffffffe ;  /* 0x0ffffffe08027836 */ /* 0x009fcc0000000000 */
[----:B------:R0:W2:Y:S02]  /*d4a0*/  F2I.FTZ.U32.TRUNC.NTZ R3, R2 ;  /* 0x0000000200037305 */ /* 0x0000a4000021f000 */
[----:B0-----:R-:W-:Y:S01]  /*d4b0*/  IMAD.MOV.U32 R2, RZ, RZ, RZ ;  /* 0x000000ffff027224 */ /* 0x001fe200078e00ff */
[----:B--2---:R-:W-:-:S05]  /*d4c0*/  IADD3 R7, RZ, -R3, RZ ;  /* 0x80000003ff077210 */ /* 0x004fca0007ffe0ff */
[----:B------:R-:W-:-:S04]  /*d4d0*/  IMAD R7, R7, R6, RZ ;  /* 0x0000000607077224 */ /* 0x000fc800078e02ff */
[----:B------:R-:W-:Y:S01]  /*d4e0*/  IMAD.HI.U32 R3, R3, R7, R2 ;  /* 0x0000000703037227 */ /* 0x000fe200078e0002 */
[----:B------:R-:W-:Y:S02]  /*d4f0*/  IABS R7, R5 ;  /* 0x0000000500077213 */ /* 0x000fe40000000000 */
[----:B------:R-:W-:-:S03]  /*d500*/  IABS R2, R0 ;  /* 0x0000000000027213 */ /* 0x000fc60000000000 */
[----:B------:R-:W-:Y:S02]  /*d510*/  IMAD.MOV R7, RZ, RZ, -R7 ;  /* 0x000000ffff077224 */ /* 0x000fe400078e0a07 */
[----:B------:R-:W-:-:S04]  /*d520*/  IMAD.HI.U32 R3, R3, R2, RZ ;  /* 0x0000000203037227 */ /* 0x000fc800078e00ff */
[----:B------:R-:W-:Y:S01]  /*d530*/  IMAD R7, R3, R7, R2 ;  /* 0x0000000703077224 */ /* 0x000fe200078e0202 */
[----:B------:R-:W-:-:S04]  /*d540*/  LOP3.LUT R2, R0, R5, RZ, 0x3c, !PT ;  /* 0x0000000500027212 */ /* 0x000fc800078e3cff */
[----:B------:R-:W-:Y:S02]  /*d550*/  ISETP.GT.U32.AND P1, PT, R6, R7, PT ;  /* 0x000000070600720c */ /* 0x000fe40003f24070 */
[----:B------:R-:W-:-:S11]  /*d560*/  ISETP.GE.AND P2, PT, R2, RZ, PT ;  /* 0x000000ff0200720c */ /* 0x000fd60003f46270 */
[----:B------:R-:W-:Y:S01]  /*d570*/  @!P1 IMAD.IADD R7, R7, 0x1, -R6 ;  /* 0x0000000107079824 */ /* 0x000fe200078e0a06 */
[----:B------:R-:W-:Y:S02]  /*d580*/  @!P1 IADD3 R3, R3, 0x1, RZ ;  /* 0x0000000103039810 */ /* 0x000fe40007ffe0ff */
[----:B------:R-:W-:Y:S02]  /*d590*/  ISETP.NE.AND P1, PT, R5, RZ, PT ;  /* 0x000000ff0500720c */ /* 0x000fe40003f25270 */
[----:B------:R-:W-:-:S13]  /*d5a0*/  ISETP.GE.U32.AND P0, PT, R7, R6, PT ;  /* 0x000000060700720c */ /* 0x000fda0003f06070 */
[----:B------:R-:W-:-:S04]  /*d5b0*/  @P0 VIADD R3, R3, 0x1 ;  /* 0x0000000103030836 */ /* 0x000fc80000000000 */
[----:B------:R-:W-:Y:S01]  /*d5c0*/  @!P2 IMAD.MOV R3, RZ, RZ, -R3 ;  /* 0x000000ffff03a224 */ /* 0x000fe200078e0a03 */
[----:B------:R-:W-:-:S04]  /*d5d0*/  @!P1 LOP3.LUT R3, RZ, R5, RZ, 0x33, !PT ;  /* 0x00000005ff039212 */ /* 0x000fc800078e33ff */
[----:B------:R-:W-:Y:S01]  /*d5e0*/  MOV R18, R3 ;  /* 0x0000000300127202 */ /* 0x000fe20000000f00 */
[----:B------:R-:W-:-:S04]  /*d5f0*/  IMAD.MOV R17, RZ, RZ, -R3 ;  /* 0x000000ffff117224 */ /* 0x000fc800078e0a03 */
[----:B------:R-:W-:Y:S01]  /*d600*/  IMAD R17, R5, R17, R0 ;  /* 0x0000001105117224 */ /* 0x000fe200078e0200 */
[----:B------:R-:W-:Y:S06]  /*d610*/  BRA `(.L_x_308) ;  /* 0x00000000001c7947 */ /* 0x000fec0003800000 */
.L_x_300:
[----:B------:R-:W-:Y:S01]  /*d620*/  UMOV UR4, URZ ;  /* 0x0000003f00047c82 */ /* 0x000fe20008000000 */
[----:B------:R-:W-:Y:S01]  /*d630*/  UMOV UR5, URZ ;  /* 0x0000003f00057c82 */ /* 0x000fe20008000000 */
[----:B------:R-:W-:Y:S01]  /*d640*/  ULDC UR6, c[0x0][0xc3c] ;  /* 0x00030f0000067ab9 */ /* 0x000fe20000000800 */
[----:B------:R-:W-:Y:S02]  /*d650*/  IMAD.MOV.U32 R16, RZ, RZ, R0 ;  /* 0x000000ffff107224 */ /* 0x000fe400078e0000 */
[----:B------:R-:W-:Y:S02]  /*d660*/  IMAD.U32 R17, RZ, RZ, UR4 ;  /* 0x00000004ff117e24 */ /* 0x000fe4000f8e00ff */
[----:B------:R-:W-:Y:S02]  /*d670*/  IMAD.U32 R18, RZ, RZ, UR5 ;  /* 0x00000005ff127e24 */ /* 0x000fe4000f8e00ff */
[----:B------:R-:W-:-:S07]  /*d680*/  IMAD.U32 R19, RZ, RZ, UR6 ;  /* 0x00000006ff137e24 */ /* 0x000fce000f8e00ff */
.L_x_308:
[----:B------:R-:W0:Y:S01]  /*d690*/  S2R R0, SR_TID.X ;  /* 0x0000000000007919 */ /* 0x000e220000002100 */
[----:B------:R-:W-:Y:S05]  /*d6a0*/  WARPSYNC.ALL ;  /* 0x0000000000007948 */ /* 0x000fea0003800000 */
[----:B------:R-:W-:Y:S01]  /*d6b0*/  BAR.SYNC.DEFER_BLOCKING 0x4, 0x200 ;  /* 0x0108000000007b1d */ /* 0x000fe20000010000 */
[----:B0-----:R-:W-:-:S04]  /*d6c0*/  LOP3.LUT R0, R0, 0x1f, RZ, 0xc0, !PT ;  /* 0x0000001f00007812 */ /* 0x001fc800078ec0ff */
[----:B------:R-:W-:-:S13]  /*d6d0*/  ISETP.NE.AND P0, PT, R0, RZ, PT ;  /* 0x000000ff0000720c */ /* 0x000fda0003f05270 */
[----:B------:R-:W0:Y:S01]  /*d6e0*/  @!P0 S2R R3, SR_CgaCtaId ;  /* 0x0000000000038919 */ /* 0x000e220000008800 */
[----:B------:R-:W-:-:S04]  /*d6f0*/  @!P0 MOV R0, 0x400 ;  /* 0x0000040000008802 */ /* 0x000fc80000000f00 */
[----:B0-----:R-:W-:-:S05]  /*d700*/  @!P0 LEA R22, R3, R0, 0x18 ;  /* 0x0000000003168211 */ /* 0x001fca00078ec0ff */
[----:B------:R0:W-:Y:S01]  /*d710*/  @!P0 STS.128 [R22+0x168d0], R16 ;  /* 0x0168d01016008388 */ /* 0x0001e20000000c00 */
[----:B------:R-:W-:Y:S06]  /*d720*/  BAR.ARV 0x5, 0x200 ;  /* 0x0148000000007b1d */ /* 0x000fec0000002000 */
.L_x_297:
[----:B------:R-:W-:Y:S02]  /*d730*/  ULDC UR4, c[0x0][0xc3c] ;  /* 0x00030f0000047ab9 */ /* 0x000fe40000000800 */
[----:B---3--:R-:W-:-:S13]  /*d740*/  ISETP.GE.AND P0, PT, R19, UR4, PT ;  /* 0x0000000413007c0c */ /* 0x008fda000bf06270 */
[----:B------:R-:W-:Y:S05]  /*d750*/  @!P0 BRA `(.L_x_309) ;  /* 0xffffffb400d48947 */ /* 0x000fea000383ffff */
[----:B------:R-:W-:Y:S05]  /*d760*/  BSYNC B8 ;  /* 0x0000000000087941 */ /* 0x000fea0003800000 */
.L_x_248:
[----:B0-----:R-:W3:Y:S01]  /*d770*/  LDL.LU R0, [R1+0x38] ;  /* 0x0000380001007983 */ /* 0x001ee20000300800 */
[----:B------:R-:W-:Y:S01]  /*d780*/  BSSY B0, `(.L_x_310) ;  /* 0x000000b000007945 */ /* 0x000fe20003800000 */
[----:B------:R-:W0:Y:S01]  /*d790*/  S2R R5, SR_CgaCtaId ;  /* 0x0000000000057919 */ /* 0x000e220000008800 */
[----:B---3--:R-:W-:-:S04]  /*d7a0*/  IADD3 R0, R0, 0x1, RZ ;  /* 0x0000000100007810 */ /* 0x008fc80007ffe0ff */
[----:B------:R-:W-:-:S04]  /*d7b0*/  LEA.HI R2, R0, R0, RZ, 0x1 ;  /* 0x0000000000027211 */ /* 0x000fc800078f08ff */
[----:B------:R-:W-:Y:S02]  /*d7c0*/  LOP3.LUT R3, R2, 0xfffffffe, RZ, 0xc0, !PT ;  /* 0xfffffffe02037812 */ /* 0x000fe400078ec0ff */
[----:B------:R-:W-:-:S03]  /*d7d0*/  MOV R2, 0x400 ;  /* 0x0000040000027802 */ /* 0x000fc60000000f00 */
[----:B------:R-:W-:Y:S01]  /*d7e0*/  IMAD.IADD R0, R0, 0x1, -R3 ;  /* 0x0000000100007824 */ /* 0x000fe200078e0a03 */
[----:B0-----:R-:W-:-:S04]  /*d7f0*/  LEA R5, R5, R2, 0x18 ;  /* 0x0000000205057211 */ /* 0x001fc800078ec0ff */
[----:B------:R-:W-:-:S04]  /*d800*/  SHF.L.U32 R0, R0, 0x1f, RZ ;  /* 0x0000001f00007819 */ /* 0x000fc800000006ff */
[----:B------:R-:W0:Y:S02]  /*d810*/  SYNCS.PHASECHK.TRANS64.TRYWAIT P0, [R5+URZ+0x16820], R0 ;  /* 0x01682000050075a7 */ /* 0x000e24000800017f */
[----:B0-----:R-:W-:Y:S05]  /*d820*/  @!P0 BRA `(.L_x_311) ;  /* 0x00000044005c8947 */ /* 0x001fea0003800000 */
.L_x_453:
[----:B------:R-:W-:Y:S05]  /*d830*/  BSYNC B0 ;  /* 0x0000000000007941 */ /* 0x000fea0003800000 */
.L_x_310:
[----:B------:R-:W-:-:S03]  /*d840*/  UMOV UR4, 0xffffffff ;  /* 0xffffffff00047882 */ /* 0x000fc60000000000 */
[----:B------:R-:W-:Y:S05]  /*d850*/  BRA.DIV UR4, `(.L_x_312) ;  /* 0x0000004604647947 */ /* 0x000fea000b800000 */
[----:B0-----:R-:W0:Y:S02]  /*d860*/  S2R R0, SR_TID.X ;  /* 0x0000000000007919 */ /* 0x001e240000002100 */
[----:B0-----:R-:W-:-:S04]  /*d870*/  SHF.R.U32.HI R0, RZ, 0x5, R0 ;  /* 0x00000005ff007819 */ /* 0x001fc80000011600 */
[----:B------:R-:W-:-:S05]  /*d880*/  LOP3.LUT R0, R0, 0x3, RZ, 0xc0, !PT ;  /* 0x0000000300007812 */ /* 0x000fca00078ec0ff */
[----:B------:R0:W3:Y:S02]  /*d890*/  SHFL.IDX PT, R14, R0, RZ, 0x1f ;  /* 0x00001fff000e7589 */ /* 0x0000e400000e0000 */
.L_x_456:
[----:B---3--:R-:W-:Y:S01]  /*d8a0*/  ISETP.NE.AND P0, PT, R14, RZ, PT ;  /* 0x000000ff0e00720c */ /* 0x008fe20003f05270 */
[----:B------:R-:W-:-:S12]  /*d8b0*/  BSSY B0, `(.L_x_313) ;  /* 0x0000024000007945 */ /* 0x000fd80003800000 */
[----:B------:R-:W-:Y:S05]  /*d8c0*/  @P0 BRA `(.L_x_314) ;  /* 0x0000000000880947 */ /* 0x000fea0003800000 */
[----:B------:R-:W-:-:S03]  /*d8d0*/  UMOV UR4, 0xffffffff ;  /* 0xffffffff00047882 */ /* 0x000fc60000000000 */
[----:B------:R-:W-:Y:S05]  /*d8e0*/  BRA.DIV UR4, `(.L_x_315) ;  /* 0x0000004604747947 */ /* 0x000fea000b800000 */
[----:B------:R-:W-:-:S13]  /*d8f0*/  ELECT P6, URZ, PT ;  /* 0x00000000003f782f */ /* 0x000fda00038c0000 */
.L_x_459:
[----:B------:R-:W-:Y:S05]  /*d900*/  @!P6 BRA `(.L_x_314) ;  /* 0x000000000078e947 */ /* 0x000fea0003800000 */
[----:B------:R-:W-:-:S06]  /*d910*/  ULOP3.LUT UR4, UR37, 0x2, URZ, 0xfc, !UPT ;  /* 0x0000000225047892 */ /* 0x000fcc000f8efc3f */
[----:B0-----:R-:W-:-:S05]  /*d920*/  IMAD.U32 R0, RZ, RZ, UR4 ;  /* 0x00000004ff007e24 */ /* 0x001fca000f8e00ff */
[----:B------:R-:W-:-:S13]  /*d930*/  ISETP.NE.AND P0, PT, R0, 0x3, PT ;  /* 0x000000030000780c */ /* 0x000fda0003f05270 */
[----:B------:R-:W-:Y:S05]  /*d940*/  @!P0 BRA `(.L_x_316) ;  /* 0x0000000000048947 */ /* 0x000fea0003800000 */
[----:B------:R-:W-:Y:S01]  /*d950*/  BPT.TRAP 0x1 ;  /* 0x000000040000795c */ /* 0x000fe20000300000 */
.L_x_316:
[----:B------:R-:W-:Y:S01]  /*d960*/  IMAD R3, R25, 0x8, R5 ;  /* 0x0000000819037824 */ /* 0x000fe200078e0205 */
[----:B------:R-:W-:Y:S01]  /*d970*/  SHF.L.U32 R2, R27, 0x1f, RZ ;  /* 0x0000001f1b027819 */ /* 0x000fe200000006ff */
[----:B------:R-:W-:-:S03]  /*d980*/  VIADD R25, R25, 0x1 ;  /* 0x0000000119197836 */ /* 0x000fc60000000000 */
[----:B------:R-:W0:Y:S02]  /*d990*/  SYNCS.PHASECHK.TRANS64.TRYWAIT P1, [R3+URZ+0x16840], R2 ;  /* 0x01684002030075a7 */ /* 0x000e24000802017f */
[----:B------:R-:W-:-:S04]  /*d9a0*/  ISETP.NE.AND P2, PT, R25, 0x2, PT ;  /* 0x000000021900780c */ /* 0x000fc80003f45270 */
[----:B------:R-:W-:Y:S01]  /*d9b0*/  SEL R0, RZ, 0x1, P2 ;  /* 0x00000001ff007807 */ /* 0x000fe20001000000 */
[----:B0-----:R-:W-:Y:S08]  /*d9c0*/  @!P1 BRA `(.L_x_317) ;  /* 0x00000044005c9947 */ /* 0x001ff00003800000 */
.L_x_460:
[----:B------:R-:W-:Y:S02]  /*d9d0*/  SEL R25, R25, RZ, P2 ;  /* 0x000000ff19197207 */ /* 0x000fe40001000000 */
[----:B------:R-:W-:Y:S01]  /*d9e0*/  LOP3.LUT R0, R27, R0, RZ, 0x3c, !PT ;  /* 0x000000001b007212 */ /* 0x000fe200078e3cff */
[----:B------:R-:W-:Y:S06]  /*d9f0*/  @!P0 BRA `(.L_x_318) ;  /* 0x0000000000048947 */ /* 0x000fec0003800000 */
[----:B------:R-:W-:Y:S01]  /*da00*/  BPT.TRAP 0x1 ;  /* 0x000000040000795c */ /* 0x000fe20000300000 */
.L_x_318:
[----:B------:R-:W-:Y:S02]  /*da10*/  LEA R25, R25, R5, 0x3 ;  /* 0x0000000519197211 */ /* 0x000fe400078e18ff */
[----:B------:R-:W-:-:S04]  /*da20*/  SHF.L.U32 R0, R0, 0x1f, RZ ;  /* 0x0000001f00007819 */ /* 0x000fc800000006ff */
[----:B------:R-:W3:Y:S02]  /*da30*/  SYNCS.PHASECHK.TRANS64.TRYWAIT P1, [R25+URZ+0x16840], R0 ;  /* 0x01684000190075a7 */ /* 0x000ee4000802017f */
[----:B---3--:R-:W-:Y:S05]  /*da40*/  @!P1 BRA `(.L_x_319) ;  /* 0x0000004400509947 */ /* 0x008fea0003800000 */
.L_x_461:
[----:B------:R-:W-:Y:S05]  /*da50*/  @!P0 BRA `(.L_x_320) ;  /* 0x0000000000048947 */ /* 0x000fea0003800000 */
[----:B------:R-:W-:Y:S01]  /*da60*/  BPT.TRAP 0x1 ;  /* 0x000000040000795c */ /* 0x000fe20000300000 */
.L_x_320:
[----:B------:R-:W4:Y:S02]  /*da70*/  SYNCS.PHASECHK.TRANS64.TRYWAIT P1, [R3+URZ+0x16860], R2 ;  /* 0x01686002030075a7 */ /* 0x000f24000802017f */
[----:B----4-:R-:W-:Y:S05]  /*da80*/  @!P1 BRA `(.L_x_321) ;  /* 0x0000004400549947 */ /* 0x010fea0003800000 */
.L_x_462:
[----:B------:R-:W-:Y:S05]  /*da90*/  @!P0 BRA `(.L_x_322) ;  /* 0x0000000000048947 */ /* 0x000fea0003800000 */
[----:B------:R-:W-:Y:S01]  /*daa0*/  BPT.TRAP 0x1 ;  /* 0x000000040000795c */ /* 0x000fe20000300000 */
.L_x_322:
[----:B------:R0:W0:Y:S02]  /*dab0*/  SYNCS.PHASECHK.TRANS64.TRYWAIT P0, [R25+URZ+0x16860], R0 ;  /* 0x01686000190075a7 */ /* 0x000024000800017f */
[----:B0-----:R-:W-:Y:S05]  /*dac0*/  @!P0 NANOSLEEP.SYNCS 0x989680 ;  /* 0x009896800000895d */ /* 0x001fea0003900000 */
[----:B------:R-:W0:Y:S02]  /*dad0*/  @!P0 SYNCS.PHASECHK.TRANS64 P0, [R25+URZ+0x16860], R0 ;  /* 0x01686000190085a7 */ /* 0x000e24000800007f */
[----:B0-----:R-:W-:Y:S05]  /*dae0*/  @!P0 BRA `(.L_x_322) ;  /* 0xfffffffc00f08947 */ /* 0x001fea000383ffff */
.L_x_314:
[----:B------:R-:W-:Y:S05]  /*daf0*/  BSYNC B0 ;  /* 0x0000000000007941 */ /* 0x000fea0003800000 */
.L_x_313:
[----:B------:R-:W-:Y:S05]  /*db00*/  EXIT ;  /* 0x000000000000794d */ /* 0x000fea0003800000 */
.L_x_208:
[----:B0-----:R-:W-:-:S04]  /*db10*/  IMAD.U32 R3, RZ, RZ, UR49 ;  /* 0x00000031ff037e24 */ /* 0x001fc8000f8e00ff */
[----:B------:R0:W1:Y:S03]  /*db20*/  SYNCS.PHASECHK.TRANS64.TRYWAIT P1, [R3+URZ+0x16800], R0 ;  /* 0x01680000030075a7 */ /* 0x000066000802017f */
[----:B-1----:R-:W-:Y:S05]  /*db30*/  @!P1 NANOSLEEP.SYNCS 0x989680 ;  /* 0x009896800000995d */ /* 0x002fea0003900000 */
[----:B------:R-:W1:Y:S02]  /*db40*/  @!P1 SYNCS.PHASECHK.TRANS64 P1, [R3+URZ+0x16800], R0 ;  /* 0x01680000030095a7 */ /* 0x000e64000802007f */
[----:B-1----:R-:W-:Y:S05]  /*db50*/  @!P1 BRA `(.L_x_208) ;  /* 0xfffffffc00ec9947 */ /* 0x002fea000383ffff */
[----:B------:R-:W-:Y:S05]  /*db60*/  BRA `(.L_x_323) ;  /* 0xffffff38004c7947 */ /* 0x000fea000383ffff */
.L_x_212:
[----:B-1----:R1:W2:Y:S02]  /*db70*/  SYNCS.PHASECHK.TRANS64.TRYWAIT P1, [R0+URZ+0x16830], R3 ;  /* 0x01683003000075a7 */ /* 0x0022a4000802017f */
[----:B--2---:R-:W-:Y:S05]  /*db80*/  @!P1 NANOSLEEP.SYNCS 0x989680 ;  /* 0x009896800000995d */ /* 0x004fea0003900000 */
[----:B------:R-:W2:Y:S02]  /*db90*/  @!P1 SYNCS.PHASECHK.TRANS64 P1, [R0+URZ+0x16830], R3 ;  /* 0x01683003000095a7 */ /* 0x000ea4000802007f */
[----:B--2---:R-:W-:Y:S05]  /*dba0*/  @!P1 BRA `(.L_x_212) ;  /* 0xfffffffc00f09947 */ /* 0x004fea000383ffff */
[----:B------:R-:W-:Y:S05]  /*dbb0*/  BRA `(.L_x_211) ;  /* 0xffffff38006c7947 */ /* 0x000fea000383ffff */
.L_x_218:
[----:B-1----:R-:W-:-:S04]  /*dbc0*/  IMAD.U32 R7, RZ, RZ, UR6 ;  /* 0x00000006ff077e24 */ /* 0x002fc8000f8e00ff */
[----:B------:R1:W2:Y:S03]  /*dbd0*/  SYNCS.PHASECHK.TRANS64.TRYWAIT P1, [R7+URZ+0x16830], R6 ;  /* 0x01683006070075a7 */ /* 0x0002a6000802017f */
[----:B--2---:R-:W-:Y:S05]  /*dbe0*/  @!P1 NANOSLEEP.SYNCS 0x989680 ;  /* 0x009896800000995d */ /* 0x004fea0003900000 */
[----:B------:R-:W2:Y:S02]  /*dbf0*/  @!P1 SYNCS.PHASECHK.TRANS64 P1, [R7+URZ+0x16830], R6 ;  /* 0x01683006070095a7 */ /* 0x000ea4000802007f */
[----:B--2---:R-:W-:Y:S05]  /*dc00*/  @!P1 BRA `(.L_x_218) ;  /* 0xfffffffc00ec9947 */ /* 0x004fea000383ffff */
[----:B------:R-:W-:Y:S05]  /*dc10*/  BRA `(.L_x_215) ;  /* 0xffffff6000707947 */ /* 0x000fea000383ffff */
.L_x_222:
[----:B-1----:R-:W-:-:S04]  /*dc20*/  IMAD.U32 R7, RZ, RZ, UR6 ;  /* 0x00000006ff077e24 */ /* 0x002fc8000f8e00ff */
[----:B------:R1:W2:Y:S03]  /*dc30*/  SYNCS.PHASECHK.TRANS64.TRYWAIT P1, [R7+URZ+0x16850], R6 ;  /* 0x01685006070075a7 */ /* 0x0002a6000802017f */
[----:B--2---:R-:W-:Y:S05]  /*dc40*/  @!P1 NANOSLEEP.SYNCS 0x989680 ;  /* 0x009896800000995d */ /* 0x004fea0003900000 */
[----:B------:R-:W2:Y:S02]  /*dc50*/  @!P1 SYNCS.PHASECHK.TRANS64 P1, [R7+URZ+0x16850], R6 ;  /* 0x01685006070095a7 */ /* 0x000ea4000802007f */
[----:B--2---:R-:W-:Y:S05]  /*dc60*/  @!P1 BRA `(.L_x_222) ;  /* 0xfffffffc00ec9947 */ /* 0x004fea000383ffff */
[----:B------:R-:W-:Y:S05]  /*dc70*/  BRA `(.L_x_219) ;  /* 0xffffff6000f87947 */ /* 0x000fea000383ffff */
.L_x_229:
[----:B-1----:R-:W-:-:S04]  /*dc80*/  IMAD.U32 R7, RZ, RZ, UR5 ;  /* 0x00000005ff077e24 */ /* 0x002fc8000f8e00ff */
[----:B------:R1:W2:Y:S03]  /*dc90*/  SYNCS.PHASECHK.TRANS64.TRYWAIT P1, [R7+URZ+0x16850], R0 ;  /* 0x01685000070075a7 */ /* 0x0002a6000802017f */
[----:B--2---:R-:W-:Y:S05]  /*dca0*/  @!P1 NANOSLEEP.SYNCS 0x989680 ;  /* 0x009896800000995d */ /* 0x004fea0003900000 */
[----:B------:R-:W2:Y:S02]  /*dcb0*/  @!P1 SYNCS.PHASECHK.TRANS64 P1, [R7+URZ+0x16850], R0 ;  /* 0x01685000070095a7 */ /* 0x000ea4000802007f */
[----:B--2---:R-:W-:Y:S05]  /*dcc0*/  @!P1 BRA `(.L_x_229) ;  /* 0xfffffffc00ec9947 */ /* 0x004fea000383ffff */
[----:B------:R-:W-:Y:S05]  /*dcd0*/  BRA `(.L_x_228) ;  /* 0xffffff8400807947 */ /* 0x000fea000383ffff */
.L_x_260:
[----:B0-----:R-:W0:Y:S01]  /*dce0*/  S2R R20, SR_TID.X ;  /* 0x0000000000147919 */ /* 0x001e220000002100 */
[----:B------:R-:W-:Y:S01]  /*dcf0*/  BSSY B0, `(.L_x_324) ;  /* 0x000000a000007945 */ /* 0x000fe20003800000 */
[----:B------:R-:W-:Y:S02]  /*dd00*/  IMAD.MOV.U32 R12, RZ, RZ, RZ ;  /* 0x000000ffff0c7224 */ /* 0x000fe400078e00ff */
[----:B------:R-:W-:Y:S02]  /*dd10*/  IMAD.MOV.U32 R11, RZ, RZ, 0x1f ;  /* 0x0000001fff0b7424 */ /* 0x000fe400078e00ff */
[----:B------:R-:W-:Y:S01]  /*dd20*/  IMAD.MOV.U32 R15, RZ, RZ, -0x1 ;  /* 0xffffffffff0f7424 */ /* 0x000fe200078e00ff */
[----:B0-----:R-:W-:-:S04]  /*dd30*/  SHF.R.U32.HI R9, RZ, 0x5, R20 ;  /* 0x00000005ff097819 */ /* 0x001fc80000011614 */
[----:B------:R-:W-:-:S04]  /*dd40*/  LOP3.LUT R9, R9, 0x3, RZ, 0xc0, !PT ;  /* 0x0000000309097812 */ /* 0x000fc800078ec0ff */
[----:B------:R-:W-:-:S07]  /*dd50*/  MOV R13, R9 ;  /* 0x00000009000d7202 */ /* 0x000fce0000000f00 */
[----:B-----5:R-:W-:Y:S05]  /*dd60*/  WARPSYNC.COLLECTIVE R15, `(.L_x_325) ;  /* 0x000000000f087348 */ /* 0x020fea0003c00000 */
[----:B------:R0:W1:Y:S02]  /*dd70*/  SHFL.IDX P6, R14, R13, R12, R11 ;  /* 0x0000000c0d0e7389 */ /* 0x00006400000c000b */
[----:B01---5:R-:W-:Y:S01]  /*dd80*/  ENDCOLLECTIVE ;  /* 0x000000000000791b */ /* 0x023fe20003800000 */
.L_x_325:
[----:B------:R-:W-:Y:S05]  /*dd90*/  BSYNC B0 ;  /* 0x0000000000007941 */ /* 0x000fea0003800000 */
.L_x_324:
[----:B------:R-:W-:Y:S05]  /*dda0*/  BRA `(.L_x_326) ;  /* 0xffffffbc00807947 */ /* 0x000fea000383ffff */
.L_x_263:
[----:B0-----:R0:W2:Y:S02]  /*ddb0*/  SYNCS.PHASECHK.TRANS64.TRYWAIT P0, [R3+URZ+0x16840], R4 ;  /* 0x01684004030075a7 */ /* 0x0010a4000800017f */
[----:B--2---:R-:W-:Y:S05]  /*ddc0*/  @!P0 NANOSLEEP.SYNCS 0x989680 ;  /* 0x009896800000895d */ /* 0x004fea0003900000 */
[----:B------:R-:W2:Y:S02]  /*ddd0*/  @!P0 SYNCS.PHASECHK.TRANS64 P0, [R3+URZ+0x16840], R4 ;  /* 0x01684004030085a7 */ /* 0x000ea4000800007f */
[----:B--2---:R-:W-:Y:S05]  /*dde0*/  @!P0 BRA `(.L_x_263) ;  /* 0xfffffffc00f08947 */ /* 0x004fea000383ffff */
[----:B------:R-:W-:Y:S05]  /*ddf0*/  BRA `(.L_x_327) ;  /* 0xffffffbc00e07947 */ /* 0x000fea000383ffff */
.L_x_264:
[----:B------:R-:W-:Y:S01]  /*de00*/  BSSY B0, `(.L_x_328) ;  /* 0x0000008000007945 */ /* 0x000fe20003800000 */
[----:B------:R-:W-:Y:S01]  /*de10*/  IMAD.MOV.U32 R13, RZ, RZ, R2 ;  /* 0x000000ffff0d7224 */ /* 0x000fe200078e0002 */
[----:B------:R-:W-:Y:S01]  /*de20*/  MOV R12, RZ ;  /* 0x000000ff000c7202 */ /* 0x000fe20000000f00 */
[----:B------:R-:W-:Y:S02]  /*de30*/  IMAD.MOV.U32 R11, RZ, RZ, 0x181f ;  /* 0x0000181fff0b7424 */ /* 0x000fe400078e00ff */
[----:B------:R-:W-:-:S07]  /*de40*/  IMAD.MOV.U32 R15, RZ, RZ, -0x1 ;  /* 0xffffffffff0f7424 */ /* 0x000fce00078e00ff */
[----:B------:R-:W-:Y:S05]  /*de50*/  WARPSYNC.COLLECTIVE R15, `(.L_x_329) ;  /* 0x000000000f087348 */ /* 0x000fea0003c00000 */
[----:B------:R0:W1:Y:S02]  /*de60*/  SHFL.IDX P6, R14, R13, R12, R11 ;  /* 0x0000000c0d0e7389 */ /* 0x00006400000c000b */
[----:B01----:R-:W-:Y:S01]  /*de70*/  ENDCOLLECTIVE ;  /* 0x000000000000791b */ /* 0x003fe20003800000 */
.L_x_329:
[----:B------:R-:W-:Y:S05]  /*de80*/  BSYNC B0 ;  /* 0x0000000000007941 */ /* 0x000fea0003800000 */
.L_x_328:
[----:B------:R-:W-:Y:S01]  /*de90*/  IMAD.MOV.U32 R13, RZ, RZ, R0 ;  /* 0x000000ffff0d7224 */ /* 0x000fe200078e0000 */
[----:B------:R-:W-:Y:S01]  /*dea0*/  MOV R12, RZ ;  /* 0x000000ff000c7202 */ /* 0x000fe20000000f00 */
[----:B------:R-:W-:Y:S01]  /*deb0*/  IMAD.MOV.U32 R11, RZ, RZ, 0x181f ;  /* 0x0000181fff0b7424 */ /* 0x000fe200078e00ff */
[----:B------:R-:W-:Y:S01]  /*dec0*/  @P0 LEA R8, R5, R22, 0x1 ;  /* 0x0000001605080211 */ /* 0x000fe200078e08ff */
[----:B------:R-:W-:Y:S02]  /*ded0*/  IMAD.MOV.U32 R15, RZ, RZ, -0x1 ;  /* 0xffffffffff0f7424 */ /* 0x000fe400078e00ff */
[----:B------:R-:W-:-:S07]  /*dee0*/  IMAD.MOV.U32 R6, RZ, RZ, R14 ;  /* 0x000000ffff067224 */ /* 0x000fce00078e000e */
[----:B------:R-:W-:Y:S05]  /*def0*/  WARPSYNC.COLLECTIVE R15, `(.L_x_330) ;  /* 0x000000000f087348 */ /* 0x000fea0003c00000 */
[----:B------:R0:W1:Y:S02]  /*df00*/  SHFL.IDX P6, R14, R13, R12, R11 ;  /* 0x0000000c0d0e7389 */ /* 0x00006400000c000b */
[----:B01----:R-:W-:Y:S01]  /*df10*/  ENDCOLLECTIVE ;  /* 0x000000000000791b */ /* 0x003fe20003800000 */
.L_x_330:
[----:B------:R-:W-:Y:S02]  /*df20*/  IMAD.MOV.U32 R13, RZ, RZ, R2 ;  /* 0x000000ffff0d7224 */ /* 0x000fe400078e0002 */
[----:B------:R-:W-:Y:S02]  /*df30*/  IMAD.MOV.U32 R12, RZ, RZ, 0x1 ;  /* 0x00000001ff0c7424 */ /* 0x000fe400078e00ff */
[----:B------:R-:W-:-:S07]  /*df40*/  IMAD.MOV.U32 R7, RZ, RZ, R14 ;  /* 0x000000ffff077224 */ /* 0x000fce00078e000e */
[----:B------:R-:W-:Y:S05]  /*df50*/  WARPSYNC.COLLECTIVE R15, `(.L_x_331) ;  /* 0x000000000f087348 */ /* 0x000fea0003c00000 */
[----:B------:R0:W1:Y:S02]  /*df60*/  SHFL.IDX P6, R14, R13, R12, R11 ;  /* 0x0000000c0d0e7389 */ /* 0x00006400000c000b */
[----:B01----:R-:W-:Y:S01]  /*df70*/  ENDCOLLECTIVE ;  /* 0x000000000000791b */ /* 0x003fe20003800000 */
.L_x_331:
[----:B------:R-:W-:-:S05]  /*df80*/  @P0 LEA R7, P1, R28, R7, 0x1 ;  /* 0x000000071c070211 */ /* 0x000fca00078208ff */
[----:B------:R-:W-:Y:S01]  /*df90*/  @P0 IMAD.X R6, RZ, RZ, R6, P1 ;  /* 0x000000ffff060224 */ /* 0x000fe200008e0606 */
[----:B------:R-:W-:-:S04]  /*dfa0*/  ISETP.GE.AND P1, PT, R4, 0x11, PT ;  /* 0x000000110400780c */ /* 0x000fc80003f26270 */
[----:B------:R-:W-:Y:S01]  /*dfb0*/  @P0 LOP3.LUT R7, R7, R6, RZ, 0x3c, !PT ;  /* 0x0000000607070212 */ /* 0x000fe200078e3cff */
[----:B------:R-:W-:-:S03]  /*dfc0*/  IMAD.MOV.U32 R13, RZ, RZ, R0 ;  /* 0x000000ffff0d7224 */ /* 0x000fc600078e0000 */
[----:B------:R-:W-:-:S04]  /*dfd0*/  @P0 LOP3.LUT R6, R7, R6, RZ, 0x3c, !PT ;  /* 0x0000000607060212 */ /* 0x000fc800078e3cff */
[----:B------:R-:W-:-:S05]  /*dfe0*/  @P0 LOP3.LUT R7, R7, R6, RZ, 0x3c, !PT ;  /* 0x0000000607070212 */ /* 0x000fca00078e3cff */
[----:B------:R-:W-:Y:S01]  /*dff0*/  @!PT LDS RZ, [RZ] ;  /* 0x00000000fffff984 */ /* 0x000fe20000000800 */
[----:B------:R-:W-:Y:S01]  /*e000*/  @!PT LDS RZ, [RZ] ;  /* 0x00000000fffff984 */ /* 0x000fe20000000800 */
[----:B------:R-:W-:Y:S01]  /*e010*/  @!PT LDS RZ, [RZ] ;  /* 0x00000000fffff984 */ /* 0x000fe20000000800 */
[----:B------:R0:W-:Y:S02]  /*e020*/  @P0 LDGSTS.E.BYPASS.LTC128B.128 [R8+0xe400], desc[UR50][R6.64], !P2 ;  /* 0x0e40000006080fae */ /* 0x0001e4000d101d72 */
[----:B0-----:R-:W-:-:S07]  /*e030*/  IMAD.MOV.U32 R6, RZ, RZ, R14 ;  /* 0x000000ffff067224 */ /* 0x001fce00078e000e */
[----:B------:R-:W-:Y:S05]  /*e040*/  WARPSYNC.COLLECTIVE R15, `(.L_x_332) ;  /* 0x000000000f087348 */ /* 0x000fea0003c00000 */
[----:B------:R0:W1:Y:S02]  /*e050*/  SHFL.IDX P6, R14, R13, R12, R11 ;  /* 0x0000000c0d0e7389 */ /* 0x00006400000c000b */
[----:B01----:R-:W-:Y:S01]  /*e060*/  ENDCOLLECTIVE ;  /* 0x000000000000791b */ /* 0x003fe20003800000 */
.L_x_332:
[----:B------:R-:W-:Y:S02]  /*e070*/  @P1 IMAD R8, R5, 0x2, R22 ;  /* 0x0000000205081824 */ /* 0x000fe400078e0216 */
[----:B------:R-:W-:Y:S01]  /*e080*/  IMAD.MOV.U32 R13, RZ, RZ, R2 ;  /* 0x000000ffff0d7224 */ /* 0x000fe200078e0002 */
[----:B------:R-:W-:Y:S02]  /*e090*/  MOV R12, 0x2 ;  /* 0x00000002000c7802 */ /* 0x000fe40000000f00 */
[----:B------:R-:W-:-:S07]  /*e0a0*/  MOV R7, R14 ;  /* 0x0000000e00077202 */ /* 0x000fce0000000f00 */
[----:B------:R-:W-:Y:S05]  /*e0b0*/  WARPSYNC.COLLECTIVE R15, `(.L_x_333) ;  /* 0x000000000f087348 */ /* 0x000fea0003c00000 */
[----:B------:R0:W1:Y:S02]  /*e0c0*/  SHFL.IDX P6, R14, R13, R12, R11 ;  /* 0x0000000c0d0e7389 */ /* 0x00006400000c000b */
[----:B01----:R-:W-:Y:S01]  /*e0d0*/  ENDCOLLECTIVE ;  /* 0x000000000000791b */ /* 0x003fe20003800000 */
.L_x_333:
        /* <DEDUP_REMOVED lines=15> */
.L_x_334:
[----:B------:R-:W-:Y:S02]  /*e1d0*/  @P1 IMAD R8, R5, 0x2, R22 ;  /* 0x0000000205081824 */ /* 0x000fe400078e0216 */
[----:B------:R-:W-:Y:S02]  /*e1e0*/  IMAD.MOV.U32 R13, RZ, RZ, R2 ;  /* 0x000000ffff0d7224 */ /* 0x000fe400078e0002 */
[----:B------:R-:W-:Y:S02]  /*e1f0*/  IMAD.MOV.U32 R12, RZ, RZ, 0x3 ;  /* 0x00000003ff0c7424 */ /* 0x000fe400078e00ff */
[----:B------:R-:W-:-:S07]  /*e200*/  IMAD.MOV.U32 R7, RZ, RZ, R14 ;  /* 0x000000ffff077224 */ /* 0x000fce00078e000e */
[----:B------:R-:W-:Y:S05]  /*e210*/  WARPSYNC.COLLECTIVE R15, `(.L_x_335) ;  /* 0x000000000f087348 */ /* 0x000fea0003c00000 */
[----:B------:R0:W1:Y:S02]  /*e220*/  SHFL.IDX P6, R14, R13, R12, R11 ;  /* 0x0000000c0d0e7389 */ /* 0x00006400000c000b */
[----:B01----:R-:W-:Y:S01]  /*e230*/  ENDCOLLECTIVE ;  /* 0x000000000000791b */ /* 0x003fe20003800000 */
.L_x_335:
[----:B------:R-:W-:-:S04]  /*e240*/  @P1 LEA R7, P0, R28, R7, 0x1 ;  /* 0x000000071c071211 */ /* 0x000fc800078008ff */
[----:B------:R-:W-:-:S04]  /*e250*/  @P1 IADD3.X R6, RZ, R6, RZ, P0, !PT ;  /* 0x00000006ff061210 */ /* 0x000fc800007fe4ff */
        /* <DEDUP_REMOVED lines=8> */
[----:B------:R-:W-:Y:S02]  /*e2e0*/  ISETP.GE.AND P1, PT, R4, 0x31, PT ;  /* 0x000000310400780c */ /* 0x000fe40003f26270 */
[----:B0-----:R-:W-:-:S11]  /*e2f0*/  MOV R6, R14 ;  /* 0x0000000e00067202 */ /* 0x001fd60000000f00 */
[----:B------:R-:W-:Y:S05]  /*e300*/  WARPSYNC.COLLECTIVE R15, `(.L_x_336) ;  /* 0x000000000f087348 */ /* 0x000fea0003c00000 */
[----:B------:R0:W1:Y:S02]  /*e310*/  SHFL.IDX P6, R14, R13, R12, R11 ;  /* 0x0000000c0d0e7389 */ /* 0x00006400000c000b */
[----:B01----:R-:W-:Y:S01]  /*e320*/  ENDCOLLECTIVE ;  /* 0x000000000000791b */ /* 0x003fe20003800000 */
.L_x_336:
[----:B------:R-:W-:Y:S01]  /*e330*/  @P1 LEA R8, R5, R22, 0x1 ;  /* 0x0000001605081211 */ /* 0x000fe200078e08ff */
[----:B------:R-:W-:Y:S02]  /*e340*/  IMAD.MOV.U32 R13, RZ, RZ, R2 ;  /* 0x000000ffff0d7224 */ /* 0x000fe400078e0002 */
[----:B------:R-:W-:Y:S02]  /*e350*/  IMAD.MOV.U32 R12, RZ, RZ, 0x4 ;  /* 0x00000004ff0c7424 */ /* 0x000fe400078e00ff */
[----:B------:R-:W-:-:S07]  /*e360*/  IMAD.MOV.U32 R7, RZ, RZ, R14 ;  /* 0x000000ffff077224 */ /* 0x000fce00078e000e */
[----:B------:R-:W-:Y:S05]  /*e370*/  WARPSYNC.COLLECTIVE R15, `(.L_x_337) ;  /* 0x000000000f087348 */ /* 0x000fea0003c00000 */
[----:B------:R0:W1:Y:S02]  /*e380*/  SHFL.IDX P6, R14, R13, R12, R11 ;  /* 0x0000000c0d0e7389 */ /* 0x00006400000c000b */
[----:B01----:R-:W-:Y:S01]  /*e390*/  ENDCOLLECTIVE ;  /* 0x000000000000791b */ /* 0x003fe20003800000 */
.L_x_337:
[----:B------:R-:W-:-:S05]  /*e3a0*/  @P1 LEA R7, P0, R28, R7, 0x1 ;  /* 0x000000071c071211 */ /* 0x000fca00078008ff */
[----:B------:R-:W-:-:S05]  /*e3b0*/  @P1 IMAD.X R6, RZ, RZ, R6, P0 ;  /* 0x000000ffff061224 */ /* 0x000fca00000e0606 */
        /* <DEDUP_REMOVED lines=13> */
.L_x_338:
[----:B------:R-:W-:Y:S01]  /*e490*/  @P1 IMAD R8, R5, 0x2, R22 ;  /* 0x0000000205081824 */ /* 0x000fe200078e0216 */
[----:B------:R-:W-:Y:S01]  /*e4a0*/  MOV R13, R2 ;  /* 0x00000002000d7202 */ /* 0x000fe20000000f00 */
[----:B------:R-:W-:Y:S02]  /*e4b0*/  IMAD.MOV.U32 R12, RZ, RZ, 0x5 ;  /* 0x00000005ff0c7424 */ /* 0x000fe400078e00ff */
[----:B------:R-:W-:-:S07]  /*e4c0*/  IMAD.MOV.U32 R7, RZ, RZ, R14 ;  /* 0x000000ffff077224 */ /* 0x000fce00078e000e */
[----:B------:R-:W-:Y:S05]  /*e4d0*/  WARPSYNC.COLLECTIVE R15, `(.L_x_339) ;  /* 0x000000000f087348 */ /* 0x000fea0003c00000 */
[----:B------:R0:W1:Y:S02]  /*e4e0*/  SHFL.IDX P6, R14, R13, R12, R11 ;  /* 0x0000000c0d0e7389 */ /* 0x00006400000c000b */
[----:B01----:R-:W-:Y:S01]  /*e4f0*/  ENDCOLLECTIVE ;  /* 0x000000000000791b */ /* 0x003fe20003800000 */
.L_x_339:
        /* <DEDUP_REMOVED lines=15> */
.L_x_340:
[----:B------:R-:W-:Y:S02]  /*e5f0*/  @P1 IMAD R8, R5, 0x2, R22 ;  /* 0x0000000205081824 */ /* 0x000fe400078e0216 */
[----:B------:R-:W-:Y:S01]  /*e600*/  IMAD.MOV.U32 R13, RZ, RZ, R2 ;  /* 0x000000ffff0d7224 */ /* 0x000fe200078e0002 */
[----:B------:R-:W-:Y:S02]  /*e610*/  MOV R12, 0x6 ;  /* 0x00000006000c7802 */ /* 0x000fe40000000f00 */
[----:B------:R-:W-:-:S07]  /*e620*/  MOV R7, R14 ;  /* 0x0000000e00077202 */ /* 0x000fce0000000f00 */
[----:B------:R-:W-:Y:S05]  /*e630*/  WARPSYNC.COLLECTIVE R15, `(.L_x_341) ;  /* 0x000000000f087348 */ /* 0x000fea0003c00000 */
[----:B------:R0:W1:Y:S02]  /*e640*/  SHFL.IDX P6, R14, R13, R12, R11 ;  /* 0x0000000c0d0e7389 */ /* 0x00006400000c000b */
[----:B01----:R-:W-:Y:S01]  /*e650*/  ENDCOLLECTIVE ;  /* 0x000000000000791b */ /* 0x003fe20003800000 */
.L_x_341:
        /* <DEDUP_REMOVED lines=15> */
.L_x_342:
[----:B------:R-:W-:Y:S02]  /*e750*/  @P1 IMAD R8, R5, 0x2, R22 ;  /* 0x0000000205081824 */ /* 0x000fe400078e0216 */
[----:B------:R-:W-:Y:S02]  /*e760*/  IMAD.MOV.U32 R13, RZ, RZ, R2 ;  /* 0x000000ffff0d7224 */ /* 0x000fe400078e0002 */
[----:B------:R-:W-:Y:S02]  /*e770*/  IMAD.MOV.U32 R12, RZ, RZ, 0x7 ;  /* 0x00000007ff0c7424 */ /* 0x000fe400078e00ff */
[----:B------:R-:W-:-:S07]  /*e780*/  IMAD.MOV.U32 R7, RZ, RZ, R14 ;  /* 0x000000ffff077224 */ /* 0x000fce00078e000e */
[----:B------:R-:W-:Y:S05]  /*e790*/  WARPSYNC.COLLECTIVE R15, `(.L_x_343) ;  /* 0x000000000f087348 */ /* 0x000fea0003c00000 */
[----:B------:R0:W1:Y:S02]  /*e7a0*/  SHFL.IDX P6, R14, R13, R12, R11 ;  /* 0x0000000c0d0e7389 */ /* 0x00006400000c000b */
[----:B01----:R-:W-:Y:S01]  /*e7b0*/  ENDCOLLECTIVE ;  /* 0x000000000000791b */ /* 0x003fe20003800000 */
.L_x_343:
[----:B------:R-:W-:-:S04]  /*e7c0*/  @P1 LEA R7, P0, R28, R7, 0x1 ;  /* 0x000000071c071211 */ /* 0x000fc800078008ff */
[----:B------:R-:W-:-:S04]  /*e7d0*/  @P1 IADD3.X R6, RZ, R6, RZ, P0, !PT ;  /* 0x00000006ff061210 */ /* 0x000fc800007fe4ff */
[----:B------:R-:W-:Y:S01]  /*e7e0*/  @P1 LOP3.LUT R7, R7, R6, RZ, 0x3c, !PT ;  /* 0x0000000607071212 */ /* 0x000fe200078e3cff */
[----:B------:R-:W-:-:S03]  /*e7f0*/  IMAD.MOV.U32 R13, RZ, RZ, R0 ;  /* 0x000000ffff0d7224 */ /* 0x000fc600078e0000 */
[----:B------:R-:W-:-:S04]  /*e800*/  @P1 LOP3.LUT R6, R7, R6, RZ, 0x3c, !PT ;  /* 0x0000000607061212 */ /* 0x000fc800078e3cff */
[----:B------:R-:W-:Y:S02]  /*e810*/  @P1 LOP3.LUT R7, R7, R6, RZ, 0x3c, !PT ;  /* 0x0000000607071212 */ /* 0x000fe400078e3cff */
[----:B------:R-:W-:-:S03]  /*e820*/  MOV R2, R14 ;  /* 0x0000000e00027202 */ /* 0x000fc60000000f00 */
[----:B------:R-:W-:Y:S01]  /*e830*/  @!PT LDS RZ, [RZ] ;  /* 0x00000000fffff984 */ /* 0x000fe20000000800 */
[----:B------:R-:W-:Y:S01]  /*e840*/  @!PT LDS RZ, [RZ] ;  /* 0x00000000fffff984 */ /* 0x000fe20000000800 */
[----:B------:R-:W-:Y:S01]  /*e850*/  @!PT LDS RZ, [RZ] ;  /* 0x00000000fffff984 */ /* 0x000fe20000000800 */
[----:B------:R0:W-:Y:S04]  /*e860*/  @P1 LDGSTS.E.BYPASS.LTC128B.128 [R8+0x11400], desc[UR50][R6.64], !P2 ;  /* 0x1140000006081fae */ /* 0x0001e8000d101d72 */
[----:B0-----:R-:W-:Y:S05]  /*e870*/  WARPSYNC.COLLECTIVE R15, `(.L_x_344) ;  /* 0x000000000f087348 */ /* 0x001fea0003c00000 */
[----:B------:R1:W2:Y:S02]  /*e880*/  SHFL.IDX P6, R14, R13, R12, R11 ;  /* 0x0000000c0d0e7389 */ /* 0x0002a400000c000b */
[----:B012---:R-:W-:Y:S01]  /*e890*/  ENDCOLLECTIVE ;  /* 0x000000000000791b */ /* 0x007fe20003800000 */
.L_x_344:
[----:B------:R-:W-:Y:S01]  /*e8a0*/  IMAD.MOV.U32 R0, RZ, RZ, R14 ;  /* 0x000000ffff007224 */ /* 0x000fe200078e000e */
[----:B------:R-:W-:Y:S06]  /*e8b0*/  BRA `(.L_x_345) ;  /* 0xffffffb800f47947 */ /* 0x000fec000383ffff */
.L_x_269:
[----:B------:R-:W-:Y:S01]  /*e8c0*/  IMAD.MOV.U32 R13, RZ, RZ, R4 ;  /* 0x000000ffff0d7224 */ /* 0x000fe200078e0004 */
[----:B------:R-:W-:Y:S01]  /*e8d0*/  MOV R12, RZ ;  /* 0x000000ff000c7202 */ /* 0x000fe20000000f00 */
[----:B------:R-:W-:Y:S02]  /*e8e0*/  IMAD.MOV.U32 R11, RZ, RZ, 0x181f ;  /* 0x0000181fff0b7424 */ /* 0x000fe400078e00ff */
[----:B------:R-:W-:Y:S02]  /*e8f0*/  IMAD.MOV.U32 R15, RZ, RZ, -0x1 ;  /* 0xffffffffff0f7424 */ /* 0x000fe400078e00ff */
[----:B-----5:R-:W-:Y:S02]  /*e900*/  IMAD R3, R21, R9, RZ ;  /* 0x0000000915037224 */ /* 0x020fe400078e02ff */
[----:B------:R-:W-:-:S07]  /*e910*/  IMAD R17, R17, 0xc0, R20 ;  /* 0x000000c011117824 */ /* 0x000fce00078e0214 */
[----:B------:R-:W-:Y:S05]  /*e920*/  WARPSYNC.COLLECTIVE R15, `(.L_x_346) ;  /* 0x000000000f087348 */ /* 0x000fea0003c00000 */
[----:B------:R0:W1:Y:S02]  /*e930*/  SHFL.IDX P6, R14, R13, R12, R11 ;  /* 0x0000000c0d0e7389 */ /* 0x00006400000c000b */
[----:B01----:R-:W-:Y:S01]  /*e940*/  ENDCOLLECTIVE ;  /* 0x000000000000791b */ /* 0x003fe20003800000 */
.L_x_346:
[C---:B------:R-:W-:Y:S01]  /*e950*/  VIADD R8, R17.reuse, 0x10 ;  /* 0x0000001011087836 */ /* 0x040fe20000000000 */
[----:B------:R-:W-:Y:S02]  /*e960*/  ISETP.GE.AND P2, PT, R17, R3, PT ;  /* 0x000000031100720c */ /* 0x000fe40003f46270 */
[----:B------:R-:W-:Y:S01]  /*e970*/  MOV R13, R0 ;  /* 0x00000000000d7202 */ /* 0x000fe20000000f00 */
[----:B------:R-:W-:-:S10]  /*e980*/  IMAD.MOV.U32 R6, RZ, RZ, R14 ;  /* 0x000000ffff067224 */ /* 0x000fd400078e000e */
[----:B------:R-:W-:Y:S05]  /*e990*/  WARPSYNC.COLLECTIVE R15, `(.L_x_347) ;  /* 0x000000000f087348 */ /* 0x000fea0003c00000 */
[----:B------:R0:W1:Y:S02]  /*e9a0*/  SHFL.IDX P6, R14, R13, R12, R11 ;  /* 0x0000000c0d0e7389 */ /* 0x00006400000c000b */
[----:B01----:R-:W-:Y:S01]  /*e9b0*/  ENDCOLLECTIVE ;  /* 0x000000000000791b */ /* 0x003fe20003800000 */
.L_x_347:
[----:B------:R-:W-:Y:S01]  /*e9c0*/  MOV R13, R4 ;  /* 0x00000004000d7202 */ /* 0x000fe20000000f00 */
[----:B------:R-:W-:Y:S02]  /*e9d0*/  IMAD.MOV.U32 R12, RZ, RZ, 0x1 ;  /* 0x00000001ff0c7424 */ /* 0x000fe400078e00ff */
[----:B------:R-:W-:-:S07]  /*e9e0*/  IMAD.MOV.U32 R7, RZ, RZ, R14 ;  /* 0x000000ffff077224 */ /* 0x000fce00078e000e */
[----:B------:R-:W-:Y:S05]  /*e9f0*/  WARPSYNC.COLLECTIVE R15, `(.L_x_348) ;  /* 0x000000000f087348 */ /* 0x000fea0003c00000 */
[----:B------:R0:W1:Y:S02]  /*ea00*/  SHFL.IDX P6, R14, R13, R12, R11 ;  /* 0x0000000c0d0e7389 */ /* 0x00006400000c000b */
[----:B01----:R-:W-:Y:S01]  /*ea10*/  ENDCOLLECTIVE ;  /* 0x000000000000791b */ /* 0x003fe20003800000 */
.L_x_348:
[----:B------:R-:W-:-:S05]  /*ea20*/  @!P2 LEA R7, P1, R28, R7, 0x1 ;  /* 0x000000071c07a211 */ /* 0x000fca00078208ff */
[----:B------:R-:W-:Y:S01]  /*ea30*/  @!P2 IMAD.X R6, RZ, RZ, R6, P1 ;  /* 0x000000ffff06a224 */ /* 0x000fe200008e0606 */
[----:B------:R-:W-:-:S04]  /*ea40*/  ISETP.GE.AND P1, PT, R8, R3, PT ;  /* 0x000000030800720c */ /* 0x000fc80003f26270 */
        /* <DEDUP_REMOVED lines=12> */
.L_x_349:
[----:B------:R-:W-:Y:S01]  /*eb10*/  IMAD.MOV.U32 R13, RZ, RZ, R4 ;  /* 0x000000ffff0d7224 */ /* 0x000fe200078e0004 */
[----:B------:R-:W-:Y:S02]  /*eb20*/  MOV R12, 0x2 ;  /* 0x00000002000c7802 */ /* 0x000fe40000000f00 */
[----:B------:R-:W-:-:S07]  /*eb30*/  MOV R7, R14 ;  /* 0x0000000e00077202 */ /* 0x000fce0000000f00 */
[----:B------:R-:W-:Y:S05]  /*eb40*/  WARPSYNC.COLLECTIVE R15, `(.L_x_350) ;  /* 0x000000000f087348 */ /* 0x000fea0003c00000 */
[----:B------:R0:W1:Y:S02]  /*eb50*/  SHFL.IDX P6, R14, R13, R12, R11 ;  /* 0x0000000c0d0e7389 */ /* 0x00006400000c000b */
[----:B01----:R-:W-:Y:S01]  /*eb60*/  ENDCOLLECTIVE ;  /* 0x000000000000791b */ /* 0x003fe20003800000 */
.L_x_350:
        /* <DEDUP_REMOVED lines=10> */
[----:B0-----:R-:W-:-:S05]  /*ec10*/  VIADD R6, R17, 0x20 ;  /* 0x0000002011067836 */ /* 0x001fca0000000000 */
[----:B------:R-:W-:Y:S01]  /*ec20*/  ISETP.GE.AND P1, PT, R6, R3, PT ;  /* 0x000000030600720c */ /* 0x000fe20003f26270 */
[----:B------:R-:W-:-:S12]  /*ec30*/  IMAD.MOV.U32 R6, RZ, RZ, R14 ;  /* 0x000000ffff067224 */ /* 0x000fd800078e000e */
[----:B------:R-:W-:Y:S05]  /*ec40*/  WARPSYNC.COLLECTIVE R15, `(.L_x_351) ;  /* 0x000000000f087348 */ /* 0x000fea0003c00000 */
[----:B------:R0:W1:Y:S02]  /*ec50*/  SHFL.IDX P6, R14, R13, R12, R11 ;  /* 0x0000000c0d0e7389 */ /* 0x00006400000c000b */
[----:B01----:R-:W-:Y:S01]  /*ec60*/  ENDCOLLECTIVE ;  /* 0x000000000000791b */ /* 0x003fe20003800000 */
.L_x_351:
[----:B------:R-:W-:Y:S02]  /*ec70*/  IMAD.MOV.U32 R13, RZ, RZ, R4 ;  /* 0x000000ffff0d7224 */ /* 0x000fe400078e0004 */
[----:B------:R-:W-:Y:S02]  /*ec80*/  IMAD.MOV.U32 R12, RZ, RZ, 0x3 ;  /* 0x00000003ff0c7424 */ /* 0x000fe400078e00ff */
[----:B------:R-:W-:-:S07]  /*ec90*/  IMAD.MOV.U32 R7, RZ, RZ, R14 ;  /* 0x000000ffff077224 */ /* 0x000fce00078e000e */
[----:B------:R-:W-:Y:S05]  /*eca0*/  WARPSYNC.COLLECTIVE R15, `(.L_x_352) ;  /* 0x000000000f087348 */ /* 0x000fea0003c00000 */
[----:B------:R0:W1:Y:S02]  /*ecb0*/  SHFL.IDX P6, R14, R13, R12, R11 ;  /* 0x0000000c0d0e7389 */ /* 0x00006400000c000b */
[----:B01----:R-:W-:Y:S01]  /*ecc0*/  ENDCOLLECTIVE ;  /* 0x000000000000791b */ /* 0x003fe20003800000 */
.L_x_352:
        /* <DEDUP_REMOVED lines=11> */
[----:B------:R-:W-:Y:S02]  /*ed80*/  ISETP.GE.AND P1, PT, R6, R3, PT ;  /* 0x000000030600720c */ /* 0x000fe40003f26270 */
[----:B------:R-:W-:-:S11]  /*ed90*/  MOV R6, R14 ;  /* 0x0000000e00067202 */ /* 0x000fd60000000f00 */
[----:B------:R-:W-:Y:S05]  /*eda0*/  WARPSYNC.COLLECTIVE R15, `(.L_x_353) ;  /* 0x000000000f087348 */ /* 0x000fea0003c00000 */
[----:B------:R0:W1:Y:S02]  /*edb0*/  SHFL.IDX P6, R14, R13, R12, R11 ;  /* 0x0000000c0d0e7389 */ /* 0x00006400000c000b */
[----:B01----:R-:W-:Y:S01]  /*edc0*/  ENDCOLLECTIVE ;  /* 0x000000000000791b */ /* 0x003fe20003800000 */
.L_x_353:
[----:B------:R-:W-:Y:S02]  /*edd0*/  IMAD.MOV.U32 R13, RZ, RZ, R4 ;  /* 0x000000ffff0d7224 */ /* 0x000fe400078e0004 */
[----:B------:R-:W-:Y:S02]  /*ede0*/  IMAD.MOV.U32 R12, RZ, RZ, 0x4 ;  /* 0x00000004ff0c7424 */ /* 0x000fe400078e00ff */
[----:B------:R-:W-:-:S07]  /*edf0*/  IMAD.MOV.U32 R7, RZ, RZ, R14 ;  /* 0x000000ffff077224 */ /* 0x000fce00078e000e */
[----:B------:R-:W-:Y:S05]  /*ee00*/  WARPSYNC.COLLECTIVE R15, `(.L_x_354) ;  /* 0x000000000f087348 */ /* 0x000fea0003c00000 */
[----:B------:R0:W1:Y:S02]  /*ee10*/  SHFL.IDX P6, R14, R13, R12, R11 ;  /* 0x0000000c0d0e7389 */ /* 0x00006400000c000b */
[----:B01----:R-:W-:Y:S01]  /*ee20*/  ENDCOLLECTIVE ;  /* 0x000000000000791b */ /* 0x003fe20003800000 */
.L_x_354:
[----:B------:R-:W-:-:S05]  /*ee30*/  @!P1 LEA R7, P2, R28, R7, 0x1 ;  /* 0x000000071c079211 */ /* 0x000fca00078408ff */
[----:B------:R-:W-:-:S05]  /*ee40*/  @!P1 IMAD.X R6, RZ, RZ, R6, P2 ;  /* 0x000000ffff069224 */ /* 0x000fca00010e0606 */
[----:B------:R-:W-:Y:S02]  /*ee50*/  @!P1 LOP3.LUT R7, R7, R6, RZ, 0x3c, !PT ;  /* 0x0000000607079212 */ /* 0x000fe400078e3cff */
[----:B------:R-:W-:Y:S02]  /*ee60*/  MOV R13, R0 ;  /* 0x00000000000d7202 */ /* 0x000fe40000000f00 */
[----:B------:R-:W-:-:S04]  /*ee70*/  @!P1 LOP3.LUT R6, R7, R6, RZ, 0x3c, !PT ;  /* 0x0000000607069212 */ /* 0x000fc800078e3cff */
[----:B------:R-:W-:-:S05]  /*ee80*/  @!P1 LOP3.LUT R7, R7, R6, RZ, 0x3c, !PT ;  /* 0x0000000607079212 */ /* 0x000fca00078e3cff */
[----:B------:R-:W-:Y:S01]  /*ee90*/  @!PT LDS RZ, [RZ] ;  /* 0x00000000fffff984 */ /* 0x000fe20000000800 */
[----:B------:R-:W-:Y:S01]  /*eea0*/  @!PT LDS RZ, [RZ] ;  /* 0x00000000fffff984 */ /* 0x000fe20000000800 */
[----:B------:R-:W-:Y:S01]  /*eeb0*/  @!PT LDS RZ, [RZ] ;  /* 0x00000000fffff984 */ /* 0x000fe20000000800 */
[----:B------:R0:W-:Y:S02]  /*eec0*/  @!P1 LDGSTS.E.BYPASS.LTC128B.128 [R10+0x9c00], desc[UR50][R6.64], !P0 ;  /* 0x09c00000060a9fae */ /* 0x0001e4000c101d72 */
[----:B0-----:R-:W-:-:S04]  /*eed0*/  IADD3 R6, R17, 0x40, RZ ;  /* 0x0000004011067810 */ /* 0x001fc80007ffe0ff */
[----:B------:R-:W-:Y:S01]  /*eee0*/  ISETP.GE.AND P1, PT, R6, R3, PT ;  /* 0x000000030600720c */ /* 0x000fe20003f26270 */
[----:B------:R-:W-:-:S12]  /*eef0*/  IMAD.MOV.U32 R6, RZ, RZ, R14 ;  /* 0x000000ffff067224 */ /* 0x000fd800078e000e */
[----:B------:R-:W-:Y:S05]  /*ef00*/  WARPSYNC.COLLECTIVE R15, `(.L_x_355) ;  /* 0x000000000f087348 */ /* 0x000fea0003c00000 */
[----:B------:R0:W1:Y:S02]  /*ef10*/  SHFL.IDX P6, R14, R13, R12, R11 ;  /* 0x0000000c0d0e7389 */ /* 0x00006400000c000b */
[----:B01----:R-:W-:Y:S01]  /*ef20*/  ENDCOLLECTIVE ;  /* 0x000000000000791b */ /* 0x003fe20003800000 */
.L_x_355:
[----:B------:R-:W-:Y:S01]  /*ef30*/  MOV R13, R4 ;  /* 0x00000004000d7202 */ /* 0x000fe20000000f00 */
[----:B------:R-:W-:Y:S02]  /*ef40*/  IMAD.MOV.U32 R12, RZ, RZ, 0x5 ;  /* 0x00000005ff0c7424 */ /* 0x000fe400078e00ff */
[----:B------:R-:W-:-:S07]  /*ef50*/  IMAD.MOV.U32 R7, RZ, RZ, R14 ;  /* 0x000000ffff077224 */ /* 0x000fce00078e000e */
[----:B------:R-:W-:Y:S05]  /*ef60*/  WARPSYNC.COLLECTIVE R15, `(.L_x_356) ;  /* 0x000000000f087348 */ /* 0x000fea0003c00000 */
[----:B------:R0:W1:Y:S02]  /*ef70*/  SHFL.IDX P6, R14, R13, R12, R11 ;  /* 0x0000000c0d0e7389 */ /* 0x00006400000c000b */
[----:B01----:R-:W-:Y:S01]  /*ef80*/  ENDCOLLECTIVE ;  /* 0x000000000000791b */ /* 0x003fe20003800000 */
.L_x_356:
        /* <DEDUP_REMOVED lines=16> */
.L_x_357:
[----:B------:R-:W-:Y:S01]  /*f090*/  IMAD.MOV.U32 R13, RZ, RZ, R4 ;  /* 0x000000ffff0d7224 */ /* 0x000fe200078e0004 */
[----:B------:R-:W-:Y:S02]  /*f0a0*/  MOV R12, 0x6 ;  /* 0x00000006000c7802 */ /* 0x000fe40000000f00 */
[----:B------:R-:W-:-:S07]  /*f0b0*/  MOV R7, R14 ;  /* 0x0000000e00077202 */ /* 0x000fce0000000f00 */
[----:B------:R-:W-:Y:S05]  /*f0c0*/  WARPSYNC.COLLECTIVE R15, `(.L_x_358) ;  /* 0x000000000f087348 */ /* 0x000fea0003c00000 */
[----:B------:R0:W1:Y:S02]  /*f0d0*/  SHFL.IDX P6, R14, R13, R12, R11 ;  /* 0x0000000c0d0e7389 */ /* 0x00006400000c000b */
[----:B01----:R-:W-:Y:S01]  /*f0e0*/  ENDCOLLECTIVE ;  /* 0x000000000000791b */ /* 0x003fe20003800000 */
.L_x_358:
        /* <DEDUP_REMOVED lines=16> */
.L_x_359:
[----:B------:R-:W-:Y:S02]  /*f1f0*/  IMAD.MOV.U32 R13, RZ, RZ, R4 ;  /* 0x000000ffff0d7224 */ /* 0x000fe400078e0004 */
[----:B------:R-:W-:Y:S02]  /*f200*/  IMAD.MOV.U32 R12, RZ, RZ, 0x7 ;  /* 0x00000007ff0c7424 */ /* 0x000fe400078e00ff */
[----:B------:R-:W-:-:S07]  /*f210*/  IMAD.MOV.U32 R7, RZ, RZ, R14 ;  /* 0x000000ffff077224 */ /* 0x000fce00078e000e */
[----:B------:R-:W-:Y:S05]  /*f220*/  WARPSYNC.COLLECTIVE R15, `(.L_x_360) ;  /* 0x000000000f087348 */ /* 0x000fea0003c00000 */
[----:B------:R0:W1:Y:S02]  /*f230*/  SHFL.IDX P6, R14, R13, R12, R11 ;  /* 0x0000000c0d0e7389 */ /* 0x00006400000c000b */
[----:B01----:R-:W-:Y:S01]  /*f240*/  ENDCOLLECTIVE ;  /* 0x000000000000791b */ /* 0x003fe20003800000 */
.L_x_360:
[----:B------:R-:W-:-:S04]  /*f250*/  @!P1 LEA R7, P2, R28, R7, 0x1 ;  /* 0x000000071c079211 */ /* 0x000fc800078408ff */
[----:B------:R-:W-:-:S04]  /*f260*/  @!P1 IADD3.X R6, RZ, R6, RZ, P2, !PT ;  /* 0x00000006ff069210 */ /* 0x000fc800017fe4ff */
[----:B------:R-:W-:Y:S02]  /*f270*/  @!P1 LOP3.LUT R7, R7, R6, RZ, 0x3c, !PT ;  /* 0x0000000607079212 */ /* 0x000fe400078e3cff */
[----:B------:R-:W-:Y:S01]  /*f280*/  MOV R13, R0 ;  /* 0x00000000000d7202 */ /* 0x000fe20000000f00 */
[----:B------:R-:W-:Y:S01]  /*f290*/  VIADD R0, R17, 0x70 ;  /* 0x0000007011007836 */ /* 0x000fe20000000000 */
[----:B------:R-:W-:-:S04]  /*f2a0*/  @!P1 LOP3.LUT R6, R7, R6, RZ, 0x3c, !PT ;  /* 0x0000000607069212 */ /* 0x000fc800078e3cff */
[----:B------:R-:W-:Y:S01]  /*f2b0*/  @!P1 LOP3.LUT R7, R7, R6, RZ, 0x3c, !PT ;  /* 0x0000000607079212 */ /* 0x000fe200078e3cff */
[----:B------:R-:W-:-:S04]  /*f2c0*/  IMAD.MOV.U32 R4, RZ, RZ, R14 ;  /* 0x000000ffff047224 */ /* 0x000fc800078e000e */
[----:B------:R-:W-:Y:S01]  /*f2d0*/  @!PT LDS RZ, [RZ] ;  /* 0x00000000fffff984 */ /* 0x000fe20000000800 */
[----:B------:R-:W-:Y:S01]  /*f2e0*/  @!PT LDS RZ, [RZ] ;  /* 0x00000000fffff984 */ /* 0x000fe20000000800 */
[----:B------:R-:W-:Y:S01]  /*f2f0*/  @!PT LDS RZ, [RZ] ;  /* 0x00000000fffff984 */ /* 0x000fe20000000800 */
[----:B------:R0:W-:Y:S01]  /*f300*/  @!P1 LDGSTS.E.BYPASS.LTC128B.128 [R10+0xb400], desc[UR50][R6.64], !P0 ;  /* 0x0b400000060a9fae */ /* 0x0001e2000c101d72 */
[----:B------:R-:W-:Y:S02]  /*f310*/  ISETP.GE.AND P1, PT, R0, R3, PT ;  /* 0x000000030000720c */ /* 0x000fe40003f26270 */
[----:B------:R-:W-:-:S11]  /*f320*/  IADD3 R0, R17, 0x80, RZ ;  /* 0x0000008011007810 */ /* 0x000fd60007ffe0ff */
[----:B0-----:R-:W-:Y:S05]  /*f330*/  WARPSYNC.COLLECTIVE R15, `(.L_x_361) ;  /* 0x000000000f087348 */ /* 0x001fea0003c00000 */
[----:B------:R1:W2:Y:S02]  /*f340*/  SHFL.IDX P6, R14, R13, R12, R11 ;  /* 0x0000000c0d0e7389 */ /* 0x0002a400000c000b */
[----:B012---:R-:W-:Y:S01]  /*f350*/  ENDCOLLECTIVE ;  /* 0x000000000000791b */ /* 0x007fe20003800000 */
.L_x_361:
[----:B------:R-:W-:Y:S02]  /*f360*/  IMAD.MOV.U32 R13, RZ, RZ, R2 ;  /* 0x000000ffff0d7224 */ /* 0x000fe400078e0002 */
[----:B------:R-:W-:Y:S02]  /*f370*/  IMAD.MOV.U32 R12, RZ, RZ, RZ ;  /* 0x000000ffff0c7224 */ /* 0x000fe400078e00ff */
[----:B------:R-:W-:-:S07]  /*f380*/  IMAD.MOV.U32 R6, RZ, RZ, R14 ;  /* 0x000000ffff067224 */ /* 0x000fce00078e000e */
[----:B------:R-:W-:Y:S05]  /*f390*/  WARPSYNC.COLLECTIVE R15, `(.L_x_362) ;  /* 0x000000000f087348 */ /* 0x000fea0003c00000 */
[----:B------:R0:W1:Y:S02]  /*f3a0*/  SHFL.IDX P6, R14, R13, R12, R11 ;  /* 0x0000000c0d0e7389 */ /* 0x00006400000c000b */
[----:B01----:R-:W-:Y:S01]  /*f3b0*/  ENDCOLLECTIVE ;  /* 0x000000000000791b */ /* 0x003fe20003800000 */
.L_x_362:
[----:B------:R-:W-:-:S05]  /*f3c0*/  @!P1 LEA R6, P3, R28, R6, 0x1 ;  /* 0x000000061c069211 */ /* 0x000fca00078608ff */
[----:B------:R-:W-:-:S05]  /*f3d0*/  @!P1 IMAD.X R7, RZ, RZ, R4, P3 ;  /* 0x000000ffff079224 */ /* 0x000fca00018e0604 */
[----:B------:R-:W-:Y:S01]  /*f3e0*/  @!PT LDS RZ, [RZ] ;  /* 0x00000000fffff984 */ /* 0x000fe20000000800 */
[----:B------:R-:W-:Y:S01]  /*f3f0*/  @!PT LDS RZ, [RZ] ;  /* 0x00000000fffff984 */ /* 0x000fe20000000800 */
[----:B------:R-:W-:Y:S01]  /*f400*/  @!PT LDS RZ, [RZ] ;  /* 0x00000000fffff984 */ /* 0x000fe20000000800 */
[----:B------:R0:W-:Y:S01]  /*f410*/  @!P1 LDGSTS.E.BYPASS.LTC128B.128 [R10+0xbc00], desc[UR50][R6.64], !P0 ;  /* 0x0bc00000060a9fae */ /* 0x0001e2000c101d72 */
[----:B------:R-:W-:Y:S02]  /*f420*/  MOV R13, R5 ;  /* 0x00000005000d7202 */ /* 0x000fe40000000f00 */
[----:B------:R-:W-:Y:S01]  /*f430*/  ISETP.GE.AND P1, PT, R0, R3, PT ;  /* 0x000000030000720c */ /* 0x000fe20003f26270 */
[----:B------:R-:W-:-:S12]  /*f440*/  IMAD.MOV.U32 R0, RZ, RZ, R14 ;  /* 0x000000ffff007224 */ /* 0x000fd800078e000e */
[----:B0-----:R-:W-:Y:S05]  /*f450*/  WARPSYNC.COLLECTIVE R15, `(.L_x_363) ;  /* 0x000000000f087348 */ /* 0x001fea0003c00000 */
[----:B------:R1:W2:Y:S02]  /*f460*/  SHFL.IDX P6, R14, R13, R12, R11 ;  /* 0x0000000c0d0e7389 */ /* 0x0002a400000c000b */
[----:B012---:R-:W-:Y:S01]  /*f470*/  ENDCOLLECTIVE ;  /* 0x000000000000791b */ /* 0x007fe20003800000 */
.L_x_363:
[----:B------:R-:W-:Y:S02]  /*f480*/  IMAD.MOV.U32 R13, RZ, RZ, R2 ;  /* 0x000000ffff0d7224 */ /* 0x000fe400078e0002 */
[----:B------:R-:W-:Y:S02]  /*f490*/  IMAD.MOV.U32 R12, RZ, RZ, 0x1 ;  /* 0x00000001ff0c7424 */ /* 0x000fe400078e00ff */
[----:B------:R-:W-:-:S07]  /*f4a0*/  IMAD.MOV.U32 R4, RZ, RZ, R14 ;  /* 0x000000ffff047224 */ /* 0x000fce00078e000e */
[----:B------:R-:W-:Y:S05]  /*f4b0*/  WARPSYNC.COLLECTIVE R15, `(.L_x_364) ;  /* 0x000000000f087348 */ /* 0x000fea0003c00000 */
[----:B------:R0:W1:Y:S02]  /*f4c0*/  SHFL.IDX P6, R14, R13, R12, R11 ;  /* 0x0000000c0d0e7389 */ /* 0x00006400000c000b */
[----:B01----:R-:W-:Y:S01]  /*f4d0*/  ENDCOLLECTIVE ;  /* 0x000000000000791b */ /* 0x003fe20003800000 */
.L_x_364:
[----:B------:R-:W-:-:S05]  /*f4e0*/  @!P1 LEA R4, P3, R28, R4, 0x1 ;  /* 0x000000041c049211 */ /* 0x000fca00078608ff */
[----:B------:R-:W-:Y:S02]  /*f4f0*/  @!P1 IMAD.X R0, RZ, RZ, R0, P3 ;  /* 0x000000ffff009224 */ /* 0x000fe400018e0600 */
[----:B------:R-:W-:Y:S02]  /*f500*/  @!P1 IMAD.MOV.U32 R6, RZ, RZ, R4 ;  /* 0x000000ffff069224 */ /* 0x000fe400078e0004 */
[C---:B------:R-:W-:Y:S01]  /*f510*/  VIADD R4, R17.reuse, 0xa0 ;  /* 0x000000a011047836 */ /* 0x040fe20000000000 */
[----:B------:R-:W-:Y:S01]  /*f520*/  @!P1 MOV R7, R0 ;  /* 0x0000000000079202 */ /* 0x000fe20000000f00 */
[----:B------:R-:W-:Y:S02]  /*f530*/  VIADD R0, R17, 0x90 ;  /* 0x0000009011007836 */ /* 0x000fe40000000000 */
[----:B------:R-:W-:Y:S02]  /*f540*/  IMAD.MOV.U32 R13, RZ, RZ, R5 ;  /* 0x000000ffff0d7224 */ /* 0x000fe400078e0005 */
[----:B------:R-:W-:Y:S01]  /*f550*/  @!PT LDS RZ, [RZ] ;  /* 0x00000000fffff984 */ /* 0x000fe20000000800 */
[----:B------:R-:W-:Y:S01]  /*f560*/  @!PT LDS RZ, [RZ] ;  /* 0x00000000fffff984 */ /* 0x000fe20000000800 */
[----:B------:R-:W-:Y:S01]  /*f570*/  @!PT LDS RZ, [RZ] ;  /* 0x00000000fffff984 */ /* 0x000fe20000000800 */
[----:B------:R0:W-:Y:S01]  /*f580*/  @!P1 LDGSTS.E.BYPASS.LTC128B.128 [R10+0xc400], desc[UR50][R6.64], !P0 ;  /* 0x0c400000060a9fae */ /* 0x0001e2000c101d72 */
[----:B------:R-:W-:-:S02]  /*f590*/  ISETP.GE.AND P1, PT, R0, R3, PT ;  /* 0x000000030000720c */ /* 0x000fc40003f26270 */
[----:B------:R-:W-:-:S11]  /*f5a0*/  MOV R0, R14 ;  /* 0x0000000e00007202 */ /* 0x000fd60000000f00 */
[----:B0-----:R-:W-:Y:S05]  /*f5b0*/  WARPSYNC.COLLECTIVE R15, `(.L_x_365) ;  /* 0x000000000f087348 */ /* 0x001fea0003c00000 */
[----:B------:R1:W2:Y:S02]  /*f5c0*/  SHFL.IDX P6, R14, R13, R12, R11 ;  /* 0x0000000c0d0e7389 */ /* 0x0002a400000c000b */
[----:B012---:R-:W-:Y:S01]  /*f5d0*/  ENDCOLLECTIVE ;  /* 0x000000000000791b */ /* 0x007fe20003800000 */
.L_x_365:
[----:B------:R-:W-:Y:S02]  /*f5e0*/  IMAD.MOV.U32 R13, RZ, RZ, R2 ;  /* 0x000000ffff0d7224 */ /* 0x000fe400078e0002 */
[----:B------:R-:W-:Y:S02]  /*f5f0*/  IMAD.MOV.U32 R12, RZ, RZ, 0x2 ;  /* 0x00000002ff0c7424 */ /* 0x000fe400078e00ff */
[----:B------:R-:W-:-:S07]  /*f600*/  IMAD.MOV.U32 R6, RZ, RZ, R14 ;  /* 0x000000ffff067224 */ /* 0x000fce00078e000e */
[----:B------:R-:W-:Y:S05]  /*f610*/  WARPSYNC.COLLECTIVE R15, `(.L_x_366) ;  /* 0x000000000f087348 */ /* 0x000fea0003c00000 */
[----:B------:R0:W1:Y:S02]  /*f620*/  SHFL.IDX P6, R14, R13, R12, R11 ;  /* 0x0000000c0d0e7389 */ /* 0x00006400000c000b */
[----:B01----:R-:W-:Y:S01]  /*f630*/  ENDCOLLECTIVE ;  /* 0x000000000000791b */ /* 0x003fe20003800000 */
.L_x_366:
[----:B------:R-:W-:-:S05]  /*f640*/  @!P1 LEA R6, P2, R28, R6, 0x1 ;  /* 0x000000061c069211 */ /* 0x000fca00078408ff */
[----:B------:R-:W-:Y:S01]  /*f650*/  @!P1 IMAD.X R0, RZ, RZ, R0, P2 ;  /* 0x000000ffff009224 */ /* 0x000fe200010e0600 */
[----:B------:R-:W-:-:S04]  /*f660*/  ISETP.GE.AND P2, PT, R4, R3, PT ;  /* 0x000000030400720c */ /* 0x000fc80003f46270 */
[----:B------:R-:W-:Y:S02]  /*f670*/  @!P1 MOV R7, R0 ;  /* 0x0000000000079202 */ /* 0x000fe40000000f00 */
[----:B------:R-:W-:-:S03]  /*f680*/  MOV R13, R5 ;  /* 0x00000005000d7202 */ /* 0x000fc60000000f00 */
[----:B------:R-:W-:Y:S01]  /*f690*/  @!PT LDS RZ, [RZ] ;  /* 0x00000000fffff984 */ /* 0x000fe20000000800 */
[----:B------:R-:W-:Y:S01]  /*f6a0*/  @!PT LDS RZ, [RZ] ;  /* 0x00000000fffff984 */ /* 0x000fe20000000800 */
[----:B------:R-:W-:Y:S01]  /*f6b0*/  @!PT LDS RZ, [RZ] ;  /* 0x00000000fffff984 */ /* 0x000fe20000000800 */
[----:B------:R0:W-:Y:S01]  /*f6c0*/  @!P1 LDGSTS.E.BYPASS.LTC128B.128 [R10+0xcc00], desc[UR50][R6.64], !P0 ;  /* 0x0cc00000060a9fae */ /* 0x0001e2000c101d72 */
[----:B------:R-:W-:-:S07]  /*f6d0*/  IMAD.MOV.U32 R0, RZ, RZ, R14 ;  /* 0x000000ffff007224 */ /* 0x000fce00078e000e */
[----:B0-----:R-:W-:Y:S05]  /*f6e0*/  WARPSYNC.COLLECTIVE R15, `(.L_x_367) ;  /* 0x000000000f087348 */ /* 0x001fea0003c00000 */
[----:B------:R1:W2:Y:S02]  /*f6f0*/  SHFL.IDX P6, R14, R13, R12, R11 ;  /* 0x0000000c0d0e7389 */ /* 0x0002a400000c000b */
[----:B012---:R-:W-:Y:S01]  /*f700*/  ENDCOLLECTIVE ;  /* 0x000000000000791b */ /* 0x007fe20003800000 */
.L_x_367:
[----:B------:R-:W-:Y:S02]  /*f710*/  IMAD.MOV.U32 R13, RZ, RZ, R2 ;  /* 0x000000ffff0d7224 */ /* 0x000fe400078e0002 */
[----:B------:R-:W-:Y:S02]  /*f720*/  IMAD.MOV.U32 R12, RZ, RZ, 0x3 ;  /* 0x00000003ff0c7424 */ /* 0x000fe400078e00ff */
[----:B------:R-:W-:-:S07]  /*f730*/  IMAD.MOV.U32 R6, RZ, RZ, R14 ;  /* 0x000000ffff067224 */ /* 0x000fce00078e000e */
[----:B------:R-:W-:Y:S05]  /*f740*/  WARPSYNC.COLLECTIVE R15, `(.L_x_368) ;  /* 0x000000000f087348 */ /* 0x000fea0003c00000 */
[----:B------:R0:W1:Y:S02]  /*f750*/  SHFL.IDX P6, R14, R13, R12, R11 ;  /* 0x0000000c0d0e7389 */ /* 0x00006400000c000b */
[----:B01----:R-:W-:Y:S01]  /*f760*/  ENDCOLLECTIVE ;  /* 0x000000000000791b */ /* 0x003fe20003800000 */
.L_x_368:
[----:B------:R-:W-:-:S05]  /*f770*/  @!P2 LEA R6, P1, R28, R6, 0x1 ;  /* 0x000000061c06a211 */ /* 0x000fca00078208ff */
[----:B------:R-:W-:-:S05]  /*f780*/  @!P2 IMAD.X R0, RZ, RZ, R0, P1 ;  /* 0x000000ffff00a224 */ /* 0x000fca00008e0600 */
        /* <DEDUP_REMOVED lines=10> */
.L_x_369:
[----:B------:R-:W-:Y:S01]  /*f830*/  IMAD.MOV.U32 R2, RZ, RZ, R14 ;  /* 0x000000ffff027224 */ /* 0x000fe200078e000e */
[----:B------:R-:W-:Y:S06]  /*f840*/  BRA `(.L_x_370) ;  /* 0xffffffb800dc7947 */ /* 0x000fec000383ffff */
.L_x_272:
[----:B0-----:R0:W1:Y:S02]  /*f850*/  SYNCS.PHASECHK.TRANS64.TRYWAIT P0, [R22+URZ+0x16820], R3 ;  /* 0x01682003160075a7 */ /* 0x001064000800017f */
[----:B-1----:R-:W-:Y:S05]  /*f860*/  @!P0 NANOSLEEP.SYNCS 0x989680 ;  /* 0x009896800000895d */ /* 0x002fea0003900000 */
[----:B------:R-:W1:Y:S02]  /*f870*/  @!P0 SYNCS.PHASECHK.TRANS64 P0, [R22+URZ+0x16820], R3 ;  /* 0x01682003160085a7 */ /* 0x000e64000800007f */
[----:B-1----:R-:W-:Y:S05]  /*f880*/  @!P0 BRA `(.L_x_272) ;  /* 0xfffffffc00f08947 */ /* 0x002fea000383ffff */
[----:B------:R-:W-:Y:S05]  /*f890*/  BRA `(.L_x_371) ;  /* 0xffffffbc00407947 */ /* 0x000fea000383ffff */
.L_x_277:
[----:B0-----:R0:W1:Y:S02]  /*f8a0*/  SYNCS.PHASECHK.TRANS64.TRYWAIT P0, [R5+URZ+0x16840], R2 ;  /* 0x01684002050075a7 */ /* 0x001064000800017f */
[----:B-1----:R-:W-:Y:S05]  /*f8b0*/  @!P0 NANOSLEEP.SYNCS 0x989680 ;  /* 0x009896800000895d */ /* 0x002fea0003900000 */
[----:B------:R-:W1:Y:S02]  /*f8c0*/  @!P0 SYNCS.PHASECHK.TRANS64 P0, [R5+URZ+0x16840], R2 ;  /* 0x01684002050085a7 */ /* 0x000e64000800007f */
[----:B-1----:R-:W-:Y:S05]  /*f8d0*/  @!P0 BRA `(.L_x_277) ;  /* 0xfffffffc00f08947 */ /* 0x002fea000383ffff */
[----:B------:R-:W-:Y:S05]  /*f8e0*/  BRA `(.L_x_372) ;  /* 0xffffffc000107947 */ /* 0x000fea000383ffff */
.L_x_278:
        /* <DEDUP_REMOVED lines=8> */
.L_x_374:
[----:B------:R-:W-:Y:S05]  /*f970*/  BSYNC B1 ;  /* 0x0000000000017941 */ /* 0x000fea0003800000 */
.L_x_373:
[----:B------:R-:W-:Y:S01]  /*f980*/  IMAD.MOV.U32 R13, RZ, RZ, R9 ;  /* 0x000000ffff0d7224 */ /* 0x000fe200078e0009 */
[----:B------:R-:W-:Y:S01]  /*f990*/  MOV R12, RZ ;  /* 0x000000ff000c7202 */ /* 0x000fe20000000f00 */
[----:B------:R-:W-:Y:S01]  /*f9a0*/  IMAD.MOV.U32 R11, RZ, RZ, 0x181f ;  /* 0x0000181fff0b7424 */ /* 0x000fe200078e00ff */
[----:B------:R-:W-:Y:S01]  /*f9b0*/  SHF.L.U32 R7, R28, 0x1, RZ ;  /* 0x000000011c077819 */ /* 0x000fe200000006ff */
[----:B------:R-:W-:Y:S02]  /*f9c0*/  IMAD.MOV.U32 R15, RZ, RZ, -0x1 ;  /* 0xffffffffff0f7424 */ /* 0x000fe400078e00ff */
[----:B------:R-:W-:Y:S02]  /*f9d0*/  IMAD.MOV.U32 R3, RZ, RZ, R14 ;  /* 0x000000ffff037224 */ /* 0x000fe400078e000e */
[----:B------:R-:W-:-:S07]  /*f9e0*/  IMAD R8, R8, 0x2, R22 ;  /* 0x0000000208087824 */ /* 0x000fce00078e0216 */
[----:B------:R-:W-:Y:S05]  /*f9f0*/  WARPSYNC.COLLECTIVE R15, `(.L_x_375) ;  /* 0x000000000f087348 */ /* 0x000fea0003c00000 */
[----:B------:R0:W1:Y:S02]  /*fa00*/  SHFL.IDX P6, R14, R13, R12, R11 ;  /* 0x0000000c0d0e7389 */ /* 0x00006400000c000b */
[----:B01----:R-:W-:Y:S01]  /*fa10*/  ENDCOLLECTIVE ;  /* 0x000000000000791b */ /* 0x003fe20003800000 */
.L_x_375:
[----:B------:R-:W-:Y:S01]  /*fa20*/  IMAD.MOV.U32 R13, RZ, RZ, R10 ;  /* 0x000000ffff0d7224 */ /* 0x000fe200078e000a */
[----:B------:R-:W-:Y:S01]  /*fa30*/  MOV R12, 0x1 ;  /* 0x00000001000c7802 */ /* 0x000fe20000000f00 */
[----:B------:R-:W-:-:S07]  /*fa40*/  IMAD.MOV.U32 R2, RZ, RZ, R14 ;  /* 0x000000ffff027224 */ /* 0x000fce00078e000e */
[----:B------:R-:W-:Y:S05]  /*fa50*/  WARPSYNC.COLLECTIVE R15, `(.L_x_376) ;  /* 0x000000000f087348 */ /* 0x000fea0003c00000 */
[----:B------:R0:W1:Y:S02]  /*fa60*/  SHFL.IDX P6, R14, R13, R12, R11 ;  /* 0x0000000c0d0e7389 */ /* 0x00006400000c000b */
[----:B01----:R-:W-:Y:S01]  /*fa70*/  ENDCOLLECTIVE ;  /* 0x000000000000791b */ /* 0x003fe20003800000 */
.L_x_376:
        /* <DEDUP_REMOVED lines=11> */
.L_x_377:
[----:B------:R-:W-:Y:S02]  /*fb30*/  IMAD.MOV.U32 R13, RZ, RZ, R10 ;  /* 0x000000ffff0d7224 */ /* 0x000fe400078e000a */
[----:B------:R-:W-:Y:S02]  /*fb40*/  IMAD.MOV.U32 R12, RZ, RZ, 0x2 ;  /* 0x00000002ff0c7424 */ /* 0x000fe400078e00ff */
[----:B------:R-:W-:-:S07]  /*fb50*/  IMAD.MOV.U32 R2, RZ, RZ, R14 ;  /* 0x000000ffff027224 */ /* 0x000fce00078e000e */
[----:B------:R-:W-:Y:S05]  /*fb60*/  WARPSYNC.COLLECTIVE R15, `(.L_x_378) ;  /* 0x000000000f087348 */ /* 0x000fea0003c00000 */
[----:B------:R0:W1:Y:S02]  /*fb70*/  SHFL.IDX P6, R14, R13, R12, R11 ;  /* 0x0000000c0d0e7389 */ /* 0x00006400000c000b */
[----:B01----:R-:W-:Y:S01]  /*fb80*/  ENDCOLLECTIVE ;  /* 0x000000000000791b */ /* 0x003fe20003800000 */
.L_x_378:
        /* <DEDUP_REMOVED lines=11> */
.L_x_379:
[----:B------:R-:W-:Y:S01]  /*fc40*/  IMAD.MOV.U32 R13, RZ, RZ, R10 ;  /* 0x000000ffff0d7224 */ /* 0x000fe200078e000a */
[----:B------:R-:W-:Y:S01]  /*fc50*/  MOV R12, 0x3 ;  /* 0x00000003000c7802 */ /* 0x000fe20000000f00 */
[----:B------:R-:W-:-:S07]  /*fc60*/  IMAD.MOV.U32 R2, RZ, RZ, R14 ;  /* 0x000000ffff027224 */ /* 0x000fce00078e000e */
[----:B------:R-:W-:Y:S05]  /*fc70*/  WARPSYNC.COLLECTIVE R15, `(.L_x_380) ;  /* 0x000000000f087348 */ /* 0x000fea0003c00000 */
[----:B------:R0:W1:Y:S02]  /*fc80*/  SHFL.IDX P6, R14, R13, R12, R11 ;  /* 0x0000000c0d0e7389 */ /* 0x00006400000c000b */
[----:B01----:R-:W-:Y:S01]  /*fc90*/  ENDCOLLECTIVE ;  /* 0x000000000000791b */ /* 0x003fe20003800000 */
.L_x_380:
        /* <DEDUP_REMOVED lines=11> */
.L_x_381:
[----:B------:R-:W-:Y:S02]  /*fd50*/  IMAD.MOV.U32 R13, RZ, RZ, R10 ;  /* 0x000000ffff0d7224 */ /* 0x000fe400078e000a */
[----:B------:R-:W-:Y:S02]  /*fd60*/  IMAD.MOV.U32 R12, RZ, RZ, 0x4 ;  /* 0x00000004ff0c7424 */ /* 0x000fe400078e00ff */
[----:B------:R-:W-:-:S07]  /*fd70*/  IMAD.MOV.U32 R2, RZ, RZ, R14 ;  /* 0x000000ffff027224 */ /* 0x000fce00078e000e */
[----:B------:R-:W-:Y:S05]  /*fd80*/  WARPSYNC.COLLECTIVE R15, `(.L_x_382) ;  /* 0x000000000f087348 */ /* 0x000fea0003c00000 */
[----:B------:R0:W1:Y:S02]  /*fd90*/  SHFL.IDX P6, R14, R13, R12, R11 ;  /* 0x0000000c0d0e7389 */ /* 0x00006400000c000b */
[----:B01----:R-:W-:Y:S01]  /*fda0*/  ENDCOLLECTIVE ;  /* 0x000000000000791b */ /* 0x003fe20003800000 */
.L_x_382:
        /* <DEDUP_REMOVED lines=11> */
.L_x_383:
[----:B------:R-:W-:Y:S01]  /*fe60*/  IMAD.MOV.U32 R13, RZ, RZ, R10 ;  /* 0x000000ffff0d7224 */ /* 0x000fe200078e000a */
[----:B------:R-:W-:Y:S01]  /*fe70*/  MOV R12, 0x5 ;  /* 0x00000005000c7802 */ /* 0x000fe20000000f00 */
[----:B------:R-:W-:-:S07]  /*fe80*/  IMAD.MOV.U32 R2, RZ, RZ, R14 ;  /* 0x000000ffff027224 */ /* 0x000fce00078e000e */
[----:B------:R-:W-:Y:S05]  /*fe90*/  WARPSYNC.COLLECTIVE R15, `(.L_x_384) ;  /* 0x000000000f087348 */ /* 0x000fea0003c00000 */
[----:B------:R0:W1:Y:S02]  /*fea0*/  SHFL.IDX P6, R14, R13, R12, R11 ;  /* 0x0000000c0d0e7389 */ /* 0x00006400000c000b */
[----:B01----:R-:W-:Y:S01]  /*feb0*/  ENDCOLLECTIVE ;  /* 0x000000000000791b */ /* 0x003fe20003800000 */
.L_x_384:
        /* <DEDUP_REMOVED lines=11> */
.L_x_385:
[----:B------:R-:W-:Y:S02]  /*ff70*/  IMAD.MOV.U32 R13, RZ, RZ, R10 ;  /* 0x000000ffff0d7224 */ /* 0x000fe400078e000a */
[----:B------:R-:W-:Y:S02]  /*ff80*/  IMAD.MOV.U32 R12, RZ, RZ, 0x6 ;  /* 0x00000006ff0c7424 */ /* 0x000fe400078e00ff */
[----:B------:R-:W-:-:S07]  /*ff90*/  IMAD.MOV.U32 R2, RZ, RZ, R14 ;  /* 0x000000ffff027224 */ /* 0x000fce00078e000e */
[----:B------:R-:W-:Y:S05]  /*ffa0*/  WARPSYNC.COLLECTIVE R15, `(.L_x_386) ;  /* 0x000000000f087348 */ /* 0x000fea0003c00000 */
[----:B------:R0:W1:Y:S02]  /*ffb0*/  SHFL.IDX P6, R14, R13, R12, R11 ;  /* 0x0000000c0d0e7389 */ /* 0x00006400000c000b */
[----:B01----:R-:W-:Y:S01]  /*ffc0*/  ENDCOLLECTIVE ;  /* 0x000000000000791b */ /* 0x003fe20003800000 */
.L_x_386:
        /* <DEDUP_REMOVED lines=11> */
.L_x_387:
[----:B------:R-:W-:Y:S01]  /*10080*/  IMAD.MOV.U32 R13, RZ, RZ, R10 ;  /* 0x000000ffff0d7224 */ /* 0x000fe200078e000a */
[----:B------:R-:W-:Y:S01]  /*10090*/  MOV R12, 0x7 ;  /* 0x00000007000c7802 */ /* 0x000fe20000000f00 */
[----:B------:R-:W-:-:S07]  /*100a0*/  IMAD.MOV.U32 R2, RZ, RZ, R14 ;  /* 0x000000ffff027224 */ /* 0x000fce00078e000e */
[----:B------:R-:W-:Y:S05]  /*100b0*/  WARPSYNC.COLLECTIVE R15, `(.L_x_388) ;  /* 0x000000000f087348 */ /* 0x000fea0003c00000 */
[----:B------:R0:W1:Y:S02]  /*100c0*/  SHFL.IDX P6, R14, R13, R12, R11 ;  /* 0x0000000c0d0e7389 */ /* 0x00006400000c000b */
[----:B01----:R-:W-:Y:S01]  /*100d0*/  ENDCOLLECTIVE ;  /* 0x000000000000791b */ /* 0x003fe20003800000 */
.L_x_388:
        /* <DEDUP_REMOVED lines=11> */
.L_x_389:
[----:B------:R-:W-:Y:S01]  /*10190*/  IMAD.MOV.U32 R2, RZ, RZ, R14 ;  /* 0x000000ffff027224 */ /* 0x000fe200078e000e */
[----:B------:R-:W-:Y:S06]  /*101a0*/  BRA `(.L_x_390) ;  /* 0xffffffbc00007947 */ /* 0x000fec000383ffff */
.L_x_283:
[----:B-1----:R1:W2:Y:S02]  /*101b0*/  SYNCS.PHASECHK.TRANS64.TRYWAIT P0, [R5+URZ+0x16860], R2 ;  /* 0x01686002050075a7 */ /* 0x0022a4000800017f */
[----:B--2---:R-:W-:Y:S05]  /*101c0*/  @!P0 NANOSLEEP.SYNCS 0x989680 ;  /* 0x009896800000895d */ /* 0x004fea0003900000 */
[----:B------:R-:W2:Y:S02]  /*101d0*/  @!P0 SYNCS.PHASECHK.TRANS64 P0, [R5+URZ+0x16860], R2 ;  /* 0x01686002050085a7 */ /* 0x000ea4000800007f */
[----:B--2---:R-:W-:Y:S05]  /*101e0*/  @!P0 BRA `(.L_x_283) ;  /* 0xfffffffc00f08947 */ /* 0x004fea000383ffff */
[----:B------:R-:W-:Y:S05]  /*101f0*/  BRA `(.L_x_391) ;  /* 0xffffffbc00587947 */ /* 0x000fea000383ffff */
.L_x_284:
[----:B------:R-:W-:Y:S01]  /*10200*/  BSSY B1, `(.L_x_392) ;  /* 0x0000008000017945 */ /* 0x000fe20003800000 */
[----:B------:R-:W-:Y:S01]  /*10210*/  MOV R13, R24 ;  /* 0x00000018000d7202 */ /* 0x000fe20000000f00 */
[----:B------:R-:W-:Y:S02]  /*10220*/  IMAD.MOV.U32 R12, RZ, RZ, RZ ;  /* 0x000000ffff0c7224 */ /* 0x000fe400078e00ff */
[----:B------:R-:W-:Y:S02]  /*10230*/  IMAD.MOV.U32 R11, RZ, RZ, 0x181f ;  /* 0x0000181fff0b7424 */ /* 0x000fe400078e00ff */
[----:B------:R-:W-:-:S07]  /*10240*/  IMAD.MOV.U32 R15, RZ, RZ, -0x1 ;  /* 0xffffffffff0f7424 */ /* 0x000fce00078e00ff */
[----:B-1----:R-:W-:Y:S05]  /*10250*/  WARPSYNC.COLLECTIVE R15, `(.L_x_393) ;  /* 0x000000000f087348 */ /* 0x002fea0003c00000 */
[----:B------:R0:W2:Y:S02]  /*10260*/  SHFL.IDX P6, R14, R13, R12, R11 ;  /* 0x0000000c0d0e7389 */ /* 0x0000a400000c000b */
[----:B012---:R-:W-:Y:S01]  /*10270*/  ENDCOLLECTIVE ;  /* 0x000000000000791b */ /* 0x007fe20003800000 */
.L_x_393:
[----:B------:R-:W-:Y:S05]  /*10280*/  BSYNC B1 ;  /* 0x0000000000017941 */ /* 0x000fea0003800000 */
.L_x_392:
[----:B------:R-:W-:Y:S01]  /*10290*/  IMAD.MOV.U32 R13, RZ, RZ, R23 ;  /* 0x000000ffff0d7224 */ /* 0x000fe200078e0017 */
[----:B------:R-:W-:Y:S01]  /*102a0*/  MOV R15, 0xffffffff ;  /* 0xffffffff000f7802 */ /* 0x000fe20000000f00 */
[----:B------:R-:W-:Y:S01]  /*102b0*/  IMAD.MOV.U32 R12, RZ, RZ, RZ ;  /* 0x000000ffff0c7224 */ /* 0x000fe200078e00ff */
[----:B------:R-:W-:Y:S01]  /*102c0*/  MOV R3, R14 ;  /* 0x0000000e00037202 */ /* 0x000fe20000000f00 */
[----:B------:R-:W-:Y:S01]  /*102d0*/  IMAD.MOV.U32 R11, RZ, RZ, 0x181f ;  /* 0x0000181fff0b7424 */ /* 0x000fe200078e00ff */
[----:B------:R-:W-:Y:S01]  /*102e0*/  ISETP.LT.OR P2, PT, R8, 0x1, P1 ;  /* 0x000000010800780c */ /* 0x000fe20000f41670 */
[----:B------:R-:W-:-:S12]  /*102f0*/  IMAD R6, R6, 0x2, R22 ;  /* 0x0000000206067824 */ /* 0x000fd800078e0216 */
[----:B------:R-:W-:Y:S05]  /*10300*/  WARPSYNC.COLLECTIVE R15, `(.L_x_394) ;  /* 0x000000000f087348 */ /* 0x000fea0003c00000 */
[----:B------:R0:W1:Y:S02]  /*10310*/  SHFL.IDX P6, R14, R13, R12, R11 ;  /* 0x0000000c0d0e7389 */ /* 0x00006400000c000b */
[----:B01----:R-:W-:Y:S01]  /*10320*/  ENDCOLLECTIVE ;  /* 0x000000000000791b */ /* 0x003fe20003800000 */
.L_x_394:
[----:B------:R-:W-:Y:S01]  /*10330*/  MOV R13, R24 ;  /* 0x00000018000d7202 */ /* 0x000fe20000000f00 */
[----:B------:R-:W-:Y:S02]  /*10340*/  IMAD.MOV.U32 R12, RZ, RZ, 0x1 ;  /* 0x00000001ff0c7424 */ /* 0x000fe400078e00ff */
[----:B------:R-:W-:-:S07]  /*10350*/  IMAD.MOV.U32 R2, RZ, RZ, R14 ;  /* 0x000000ffff027224 */ /* 0x000fce00078e000e */
[----:B------:R-:W-:Y:S05]  /*10360*/  WARPSYNC.COLLECTIVE R15, `(.L_x_395) ;  /* 0x000000000f087348 */ /* 0x000fea0003c00000 */
[----:B------:R0:W1:Y:S02]  /*10370*/  SHFL.IDX P6, R14, R13, R12, R11 ;  /* 0x0000000c0d0e7389 */ /* 0x00006400000c000b */
[----:B01----:R-:W-:Y:S01]  /*10380*/  ENDCOLLECTIVE ;  /* 0x000000000000791b */ /* 0x003fe20003800000 */
.L_x_395:
        /* <DEDUP_REMOVED lines=12> */
.L_x_396:
[----:B------:R-:W-:Y:S02]  /*10450*/  IMAD.MOV.U32 R13, RZ, RZ, R24 ;  /* 0x000000ffff0d7224 */ /* 0x000fe400078e0018 */
[----:B------:R-:W-:Y:S01]  /*10460*/  IMAD.MOV.U32 R12, RZ, RZ, 0x2 ;  /* 0x00000002ff0c7424 */ /* 0x000fe200078e00ff */
[----:B------:R-:W-:-:S07]  /*10470*/  MOV R2, R14 ;  /* 0x0000000e00027202 */ /* 0x000fce0000000f00 */
[----:B------:R-:W-:Y:S05]  /*10480*/  WARPSYNC.COLLECTIVE R15, `(.L_x_397) ;  /* 0x000000000f087348 */ /* 0x000fea0003c00000 */
[----:B------:R0:W1:Y:S02]  /*10490*/  SHFL.IDX P6, R14, R13, R12, R11 ;  /* 0x0000000c0d0e7389 */ /* 0x00006400000c000b */
[----:B01----:R-:W-:Y:S01]  /*104a0*/  ENDCOLLECTIVE ;  /* 0x000000000000791b */ /* 0x003fe20003800000 */
.L_x_397:
[----:B------:R-:W-:-:S05]  /*104b0*/  IADD3 R2, P0, R2, R7, RZ ;  /* 0x0000000702027210 */ /* 0x000fca0007f1e0ff */
[----:B------:R-:W-:-:S05]  /*104c0*/  IMAD.X R3, RZ, RZ, R3, P0 ;  /* 0x000000ffff037224 */ /* 0x000fca00000e0603 */
[----:B------:R-:W-:Y:S01]  /*104d0*/  @!PT LDS RZ, [RZ] ;  /* 0x00000000fffff984 */ /* 0x000fe20000000800 */
[----:B------:R-:W-:Y:S01]  /*104e0*/  @!PT LDS RZ, [RZ] ;  /* 0x00000000fffff984 */ /* 0x000fe20000000800 */
[----:B------:R-:W-:Y:S01]  /*104f0*/  @!PT LDS RZ, [RZ] ;  /* 0x00000000fffff984 */ /* 0x000fe20000000800 */
[----:B------:R0:W-:Y:S01]  /*10500*/  LDGSTS.E.BYPASS.LTC128B.128 [R6+0xc00], desc[UR50][R2.64], !P2 ;  /* 0x00c0000002067fae */ /* 0x0001e2000d101d72 */
[----:B------:R-:W-:Y:S01]  /*10510*/  ISETP.LT.OR P2, PT, R8, 0x21, P1 ;  /* 0x000000210800780c */ /* 0x000fe20000f41670 */
[----:B------:R-:W-:Y:S01]  /*10520*/  IMAD.MOV.U32 R13, RZ, RZ, R23 ;  /* 0x000000ffff0d7224 */ /* 0x000fe200078e0017 */
[----:B0-----:R-:W-:-:S11]  /*10530*/  MOV R3, R14 ;  /* 0x0000000e00037202 */ /* 0x001fd60000000f00 */
[----:B------:R-:W-:Y:S05]  /*10540*/  WARPSYNC.COLLECTIVE R15, `(.L_x_398) ;  /* 0x000000000f087348 */ /* 0x000fea0003c00000 */
[----:B------:R0:W1:Y:S02]  /*10550*/  SHFL.IDX P6, R14, R13, R12, R11 ;  /* 0x0000000c0d0e7389 */ /* 0x00006400000c000b */
[----:B01----:R-:W-:Y:S01]  /*10560*/  ENDCOLLECTIVE ;  /* 0x000000000000791b */ /* 0x003fe20003800000 */
.L_x_398:
[----:B------:R-:W-:Y:S01]  /*10570*/  MOV R13, R24 ;  /* 0x00000018000d7202 */ /* 0x000fe20000000f00 */
[----:B------:R-:W-:Y:S02]  /*10580*/  IMAD.MOV.U32 R12, RZ, RZ, 0x3 ;  /* 0x00000003ff0c7424 */ /* 0x000fe400078e00ff */
[----:B------:R-:W-:-:S07]  /*10590*/  IMAD.MOV.U32 R2, RZ, RZ, R14 ;  /* 0x000000ffff027224 */ /* 0x000fce00078e000e */
[----:B------:R-:W-:Y:S05]  /*105a0*/  WARPSYNC.COLLECTIVE R15, `(.L_x_399) ;  /* 0x000000000f087348 */ /* 0x000fea0003c00000 */
[----:B------:R0:W1:Y:S02]  /*105b0*/  SHFL.IDX P6, R14, R13, R12, R11 ;  /* 0x0000000c0d0e7389 */ /* 0x00006400000c000b */
[----:B01----:R-:W-:Y:S01]  /*105c0*/  ENDCOLLECTIVE ;  /* 0x000000000000791b */ /* 0x003fe20003800000 */
.L_x_399:
        /* <DEDUP_REMOVED lines=12> */
.L_x_400:
[----:B------:R-:W-:Y:S02]  /*10690*/  IMAD.MOV.U32 R13, RZ, RZ, R24 ;  /* 0x000000ffff0d7224 */ /* 0x000fe400078e0018 */
[----:B------:R-:W-:Y:S01]  /*106a0*/  IMAD.MOV.U32 R12, RZ, RZ, 0x4 ;  /* 0x00000004ff0c7424 */ /* 0x000fe200078e00ff */
[----:B------:R-:W-:-:S07]  /*106b0*/  MOV R2, R14 ;  /* 0x0000000e00027202 */ /* 0x000fce0000000f00 */
[----:B------:R-:W-:Y:S05]  /*106c0*/  WARPSYNC.COLLECTIVE R15, `(.L_x_401) ;  /* 0x000000000f087348 */ /* 0x000fea0003c00000 */
[----:B------:R0:W1:Y:S02]  /*106d0*/  SHFL.IDX P6, R14, R13, R12, R11 ;  /* 0x0000000c0d0e7389 */ /* 0x00006400000c000b */
[----:B01----:R-:W-:Y:S01]  /*106e0*/  ENDCOLLECTIVE ;  /* 0x000000000000791b */ /* 0x003fe20003800000 */
.L_x_401:
        /* <DEDUP_REMOVED lines=12> */
.L_x_402:
[----:B------:R-:W-:Y:S01]  /*107b0*/  MOV R13, R24 ;  /* 0x00000018000d7202 */ /* 0x000fe20000000f00 */
[----:B------:R-:W-:Y:S02]  /*107c0*/  IMAD.MOV.U32 R12, RZ, RZ, 0x5 ;  /* 0x00000005ff0c7424 */ /* 0x000fe400078e00ff */
[----:B------:R-:W-:-:S07]  /*107d0*/  IMAD.MOV.U32 R2, RZ, RZ, R14 ;  /* 0x000000ffff027224 */ /* 0x000fce00078e000e */
[----:B------:R-:W-:Y:S05]  /*107e0*/  WARPSYNC.COLLECTIVE R15, `(.L_x_403) ;  /* 0x000000000f087348 */ /* 0x000fea0003c00000 */
[----:B------:R0:W1:Y:S02]  /*107f0*/  SHFL.IDX P6, R14, R13, R12, R11 ;  /* 0x0000000c0d0e7389 */ /* 0x00006400000c000b */
[----:B01----:R-:W-:Y:S01]  /*10800*/  ENDCOLLECTIVE ;  /* 0x000000000000791b */ /* 0x003fe20003800000 */
.L_x_403:
        /* <DEDUP_REMOVED lines=12> */
.L_x_404:
[----:B------:R-:W-:Y:S02]  /*108d0*/  IMAD.MOV.U32 R13, RZ, RZ, R24 ;  /* 0x000000ffff0d7224 */ /* 0x000fe400078e0018 */
[----:B------:R-:W-:Y:S01]  /*108e0*/  IMAD.MOV.U32 R12, RZ, RZ, 0x6 ;  /* 0x00000006ff0c7424 */ /* 0x000fe200078e00ff */
[----:B------:R-:W-:-:S07]  /*108f0*/  MOV R2, R14 ;  /* 0x0000000e00027202 */ /* 0x000fce0000000f00 */
[----:B------:R-:W-:Y:S05]  /*10900*/  WARPSYNC.COLLECTIVE R15, `(.L_x_405) ;  /* 0x000000000f087348 */ /* 0x000fea0003c00000 */
[----:B------:R0:W1:Y:S02]  /*10910*/  SHFL.IDX P6, R14, R13, R12, R11 ;  /* 0x0000000c0d0e7389 */ /* 0x00006400000c000b */
[----:B01----:R-:W-:Y:S01]  /*10920*/  ENDCOLLECTIVE ;  /* 0x000000000000791b */ /* 0x003fe20003800000 */
.L_x_405:
        /* <DEDUP_REMOVED lines=12> */
.L_x_406:
[----:B------:R-:W-:Y:S01]  /*109f0*/  MOV R13, R24 ;  /* 0x00000018000d7202 */ /* 0x000fe20000000f00 */
[----:B------:R-:W-:Y:S02]  /*10a00*/  IMAD.MOV.U32 R12, RZ, RZ, 0x7 ;  /* 0x00000007ff0c7424 */ /* 0x000fe400078e00ff */
[----:B------:R-:W-:-:S07]  /*10a10*/  IMAD.MOV.U32 R2, RZ, RZ, R14 ;  /* 0x000000ffff027224 */ /* 0x000fce00078e000e */
[----:B------:R-:W-:Y:S05]  /*10a20*/  WARPSYNC.COLLECTIVE R15, `(.L_x_407) ;  /* 0x000000000f087348 */ /* 0x000fea0003c00000 */
[----:B------:R0:W1:Y:S02]  /*10a30*/  SHFL.IDX P6, R14, R13, R12, R11 ;  /* 0x0000000c0d0e7389 */ /* 0x00006400000c000b */
[----:B01----:R-:W-:Y:S01]  /*10a40*/  ENDCOLLECTIVE ;  /* 0x000000000000791b */ /* 0x003fe20003800000 */
.L_x_407:
        /* <DEDUP_REMOVED lines=11> */
.L_x_408:
[----:B------:R-:W-:Y:S01]  /*10b00*/  MOV R2, R14 ;  /* 0x0000000e00027202 */ /* 0x000fe20000000f00 */
[----:B------:R-:W-:Y:S06]  /*10b10*/  BRA `(.L_x_409) ;  /* 0xffffffb800047947 */ /* 0x000fec000383ffff */
.L_x_292:
[----:B0-----:R0:W1:Y:S02]  /*10b20*/  SYNCS.PHASECHK.TRANS64.TRYWAIT P0, [R0+URZ+0x16860], R3 ;  /* 0x01686003000075a7 */ /* 0x001064000800017f */
[----:B-1----:R-:W-:Y:S05]  /*10b30*/  @!P0 NANOSLEEP.SYNCS 0x989680 ;  /* 0x009896800000895d */ /* 0x002fea0003900000 */
[----:B------:R-:W1:Y:S02]  /*10b40*/  @!P0 SYNCS.PHASECHK.TRANS64 P0, [R0+URZ+0x16860], R3 ;  /* 0x01686003000085a7 */ /* 0x000e64000800007f */
[----:B-1----:R-:W-:Y:S05]  /*10b50*/  @!P0 BRA `(.L_x_292) ;  /* 0xfffffffc00f08947 */ /* 0x002fea000383ffff */
[----:B------:R-:W-:Y:S05]  /*10b60*/  BRA `(.L_x_410) ;  /* 0xffffffbc00207947 */ /* 0x000fea000383ffff */
.L_x_293:
[----:B------:R-:W-:Y:S01]  /*10b70*/  BSSY B0, `(.L_x_411) ;  /* 0x0000008000007945 */ /* 0x000fe20003800000 */
[----:B------:R-:W-:Y:S01]  /*10b80*/  IMAD.MOV.U32 R13, RZ, RZ, R24 ;  /* 0x000000ffff0d7224 */ /* 0x000fe200078e0018 */
[----:B------:R-:W-:Y:S01]  /*10b90*/  MOV R15, 0xffffffff ;  /* 0xffffffff000f7802 */ /* 0x000fe20000000f00 */
[----:B------:R-:W-:Y:S02]  /*10ba0*/  IMAD.MOV.U32 R12, RZ, RZ, RZ ;  /* 0x000000ffff0c7224 */ /* 0x000fe400078e00ff */
[----:B------:R-:W-:-:S07]  /*10bb0*/  IMAD.MOV.U32 R11, RZ, RZ, 0x181f ;  /* 0x0000181fff0b7424 */ /* 0x000fce00078e00ff */
[----:B0-----:R-:W-:Y:S05]  /*10bc0*/  WARPSYNC.COLLECTIVE R15, `(.L_x_412) ;  /* 0x000000000f087348 */ /* 0x001fea0003c00000 */
[----:B------:R1:W2:Y:S02]  /*10bd0*/  SHFL.IDX P6, R14, R13, R12, R11 ;  /* 0x0000000c0d0e7389 */ /* 0x0002a400000c000b */
[----:B012---:R-:W-:Y:S01]  /*10be0*/  ENDCOLLECTIVE ;  /* 0x000000000000791b */ /* 0x007fe20003800000 */
.L_x_412:
[----:B------:R-:W-:Y:S05]  /*10bf0*/  BSYNC B0 ;  /* 0x0000000000007941 */ /* 0x000fea0003800000 */
.L_x_411:
[----:B------:R-:W-:Y:S01]  /*10c00*/  IMAD.MOV.U32 R13, RZ, RZ, R23 ;  /* 0x000000ffff0d7224 */ /* 0x000fe200078e0017 */
[----:B------:R-:W-:Y:S01]  /*10c10*/  MOV R11, 0x181f ;  /* 0x0000181f000b7802 */ /* 0x000fe20000000f00 */
[----:B------:R-:W-:Y:S01]  /*10c20*/  IMAD.MOV.U32 R12, RZ, RZ, RZ ;  /* 0x000000ffff0c7224 */ /* 0x000fe200078e00ff */
[----:B------:R-:W-:Y:S01]  /*10c30*/  ISETP.LT.OR P2, PT, R6, 0x1, P0 ;  /* 0x000000010600780c */ /* 0x000fe20000741670 */
[----:B------:R-:W-:Y:S01]  /*10c40*/  IMAD.MOV.U32 R15, RZ, RZ, -0x1 ;  /* 0xffffffffff0f7424 */ /* 0x000fe200078e00ff */
[----:B------:R-:W-:Y:S01]  /*10c50*/  LEA R4, R4, R22, 0x1 ;  /* 0x0000001604047211 */ /* 0x000fe200078e08ff */
[----:B------:R-:W-:Y:S02]  /*10c60*/  IMAD.MOV.U32 R3, RZ, RZ, R14 ;  /* 0x000000ffff037224 */ /* 0x000fe400078e000e */
[----:B------:R-:W-:-:S08]  /*10c70*/  IMAD.SHL.U32 R5, R28, 0x2, RZ ;  /* 0x000000021c057824 */ /* 0x000fd000078e00ff */
[----:B------:R-:W-:Y:S05]  /*10c80*/  WARPSYNC.COLLECTIVE R15, `(.L_x_413) ;  /* 0x000000000f087348 */ /* 0x000fea0003c00000 */
[----:B------:R0:W1:Y:S02]  /*10c90*/  SHFL.IDX P6, R14, R13, R12, R11 ;  /* 0x0000000c0d0e7389 */ /* 0x00006400000c000b */
[----:B01----:R-:W-:Y:S01]  /*10ca0*/  ENDCOLLECTIVE ;  /* 0x000000000000791b */ /* 0x003fe20003800000 */
.L_x_413:
[----:B------:R-:W-:Y:S02]  /*10cb0*/  IMAD.MOV.U32 R13, RZ, RZ, R24 ;  /* 0x000000ffff0d7224 */ /* 0x000fe400078e0018 */
[----:B------:R-:W-:Y:S01]  /*10cc0*/  IMAD.MOV.U32 R12, RZ, RZ, 0x1 ;  /* 0x00000001ff0c7424 */ /* 0x000fe200078e00ff */
[----:B------:R-:W-:-:S13]  /*10cd0*/  IADD3 R2, P1, R14, R5, RZ ;  /* 0x000000050e027210 */ /* 0x000fda0007f3e0ff */
[----:B------:R-:W-:Y:S05]  /*10ce0*/  WARPSYNC.COLLECTIVE R15, `(.L_x_414) ;  /* 0x000000000f087348 */ /* 0x000fea0003c00000 */
[----:B------:R0:W1:Y:S02]  /*10cf0*/  SHFL.IDX P6, R14, R13, R12, R11 ;  /* 0x0000000c0d0e7389 */ /* 0x00006400000c000b */
[----:B01----:R-:W-:Y:S01]  /*10d00*/  ENDCOLLECTIVE ;  /* 0x000000000000791b */ /* 0x003fe20003800000 */
.L_x_414:
[----:B------:R-:W-:-:S05]  /*10d10*/  IMAD.X R3, RZ, RZ, R3, P1 ;  /* 0x000000ffff037224 */ /* 0x000fca00008e0603 */
        /* <DEDUP_REMOVED lines=10> */
.L_x_415:
[----:B------:R-:W-:Y:S01]  /*10dc0*/  IMAD.MOV.U32 R13, RZ, RZ, R24 ;  /* 0x000000ffff0d7224 */ /* 0x000fe200078e0018 */
[----:B------:R-:W-:Y:S01]  /*10dd0*/  MOV R12, 0x2 ;  /* 0x00000002000c7802 */ /* 0x000fe20000000f00 */
[----:B------:R-:W-:-:S07]  /*10de0*/  IMAD.MOV.U32 R9, RZ, RZ, R14 ;  /* 0x000000ffff097224 */ /* 0x000fce00078e000e */
[----:B------:R-:W-:Y:S05]  /*10df0*/  WARPSYNC.COLLECTIVE R15, `(.L_x_416) ;  /* 0x000000000f087348 */ /* 0x000fea0003c00000 */
[----:B------:R0:W1:Y:S02]  /*10e00*/  SHFL.IDX P6, R14, R13, R12, R11 ;  /* 0x0000000c0d0e7389 */ /* 0x00006400000c000b */
[----:B01----:R-:W-:Y:S01]  /*10e10*/  ENDCOLLECTIVE ;  /* 0x000000000000791b */ /* 0x003fe20003800000 */
.L_x_416:
        /* <DEDUP_REMOVED lines=12> */
.L_x_417:
[----:B------:R-:W-:Y:S02]  /*10ee0*/  IMAD.MOV.U32 R13, RZ, RZ, R24 ;  /* 0x000000ffff0d7224 */ /* 0x000fe400078e0018 */
[----:B------:R-:W-:Y:S02]  /*10ef0*/  IMAD.MOV.U32 R12, RZ, RZ, 0x3 ;  /* 0x00000003ff0c7424 */ /* 0x000fe400078e00ff */
[----:B------:R-:W-:-:S07]  /*10f00*/  IMAD.MOV.U32 R10, RZ, RZ, R14 ;  /* 0x000000ffff0a7224 */ /* 0x000fce00078e000e */
[----:B------:R-:W-:Y:S05]  /*10f10*/  WARPSYNC.COLLECTIVE R15, `(.L_x_418) ;  /* 0x000000000f087348 */ /* 0x000fea0003c00000 */
[----:B------:R0:W1:Y:S02]  /*10f20*/  SHFL.IDX P6, R14, R13, R12, R11 ;  /* 0x0000000c0d0e7389 */ /* 0x00006400000c000b */
[----:B01----:R-:W-:Y:S01]  /*10f30*/  ENDCOLLECTIVE ;  /* 0x000000000000791b */ /* 0x003fe20003800000 */
.L_x_418:
        /* <DEDUP_REMOVED lines=12> */
.L_x_419:
[----:B------:R-:W-:Y:S01]  /*11000*/  IMAD.MOV.U32 R13, RZ, RZ, R24 ;  /* 0x000000ffff0d7224 */ /* 0x000fe200078e0018 */
[----:B------:R-:W-:Y:S01]  /*11010*/  MOV R12, 0x4 ;  /* 0x00000004000c7802 */ /* 0x000fe20000000f00 */
[----:B------:R-:W-:-:S07]  /*11020*/  IMAD.MOV.U32 R9, RZ, RZ, R14 ;  /* 0x000000ffff097224 */ /* 0x000fce00078e000e */
[----:B------:R-:W-:Y:S05]  /*11030*/  WARPSYNC.COLLECTIVE R15, `(.L_x_420) ;  /* 0x000000000f087348 */ /* 0x000fea0003c00000 */
[----:B------:R0:W1:Y:S02]  /*11040*/  SHFL.IDX P6, R14, R13, R12, R11 ;  /* 0x0000000c0d0e7389 */ /* 0x00006400000c000b */
[----:B01----:R-:W-:Y:S01]  /*11050*/  ENDCOLLECTIVE ;  /* 0x000000000000791b */ /* 0x003fe20003800000 */
.L_x_420:
        /* <DEDUP_REMOVED lines=12> */
.L_x_421:
[----:B------:R-:W-:Y:S02]  /*11120*/  IMAD.MOV.U32 R13, RZ, RZ, R24 ;  /* 0x000000ffff0d7224 */ /* 0x000fe400078e0018 */
[----:B------:R-:W-:Y:S02]  /*11130*/  IMAD.MOV.U32 R12, RZ, RZ, 0x5 ;  /* 0x00000005ff0c7424 */ /* 0x000fe400078e00ff */
[----:B------:R-:W-:-:S07]  /*11140*/  IMAD.MOV.U32 R10, RZ, RZ, R14 ;  /* 0x000000ffff0a7224 */ /* 0x000fce00078e000e */
[----:B------:R-:W-:Y:S05]  /*11150*/  WARPSYNC.COLLECTIVE R15, `(.L_x_422) ;  /* 0x000000000f087348 */ /* 0x000fea0003c00000 */
[----:B------:R0:W1:Y:S02]  /*11160*/  SHFL.IDX P6, R14, R13, R12, R11 ;  /* 0x0000000c0d0e7389 */ /* 0x00006400000c000b */
[----:B01----:R-:W-:Y:S01]  /*11170*/  ENDCOLLECTIVE ;  /* 0x000000000000791b */ /* 0x003fe20003800000 */
.L_x_422:
        /* <DEDUP_REMOVED lines=12> */
.L_x_423:
[----:B------:R-:W-:Y:S01]  /*11240*/  IMAD.MOV.U32 R13, RZ, RZ, R24 ;  /* 0x000000ffff0d7224 */ /* 0x000fe200078e0018 */
[----:B------:R-:W-:Y:S01]  /*11250*/  MOV R12, 0x6 ;  /* 0x00000006000c7802 */ /* 0x000fe20000000f00 */
[----:B------:R-:W-:-:S07]  /*11260*/  IMAD.MOV.U32 R9, RZ, RZ, R14 ;  /* 0x000000ffff097224 */ /* 0x000fce00078e000e */
[----:B------:R-:W-:Y:S05]  /*11270*/  WARPSYNC.COLLECTIVE R15, `(.L_x_424) ;  /* 0x000000000f087348 */ /* 0x000fea0003c00000 */
[----:B------:R0:W1:Y:S02]  /*11280*/  SHFL.IDX P6, R14, R13, R12, R11 ;  /* 0x0000000c0d0e7389 */ /* 0x00006400000c000b */
[----:B01----:R-:W-:Y:S01]  /*11290*/  ENDCOLLECTIVE ;  /* 0x000000000000791b */ /* 0x003fe20003800000 */
.L_x_424:
        /* <DEDUP_REMOVED lines=12> */
.L_x_425:
[----:B------:R-:W-:Y:S01]  /*11360*/  MOV R13, R24 ;  /* 0x00000018000d7202 */ /* 0x000fe20000000f00 */
[----:B------:R-:W-:Y:S01]  /*11370*/  IMAD.MOV.U32 R12, RZ, RZ, 0x7 ;  /* 0x00000007ff0c7424 */ /* 0x000fe200078e00ff */
[----:B------:R-:W-:-:S13]  /*11380*/  IADD3 R2, P1, R14, R5, RZ ;  /* 0x000000050e027210 */ /* 0x000fda0007f3e0ff */
[----:B------:R-:W-:Y:S05]  /*11390*/  WARPSYNC.COLLECTIVE R15, `(.L_x_426) ;  /* 0x000000000f087348 */ /* 0x000fea0003c00000 */
[----:B------:R0:W1:Y:S02]  /*113a0*/  SHFL.IDX P6, R14, R13, R12, R11 ;  /* 0x0000000c0d0e7389 */ /* 0x00006400000c000b */
[----:B01----:R-:W-:Y:S01]  /*113b0*/  ENDCOLLECTIVE ;  /* 0x000000000000791b */ /* 0x003fe20003800000 */
.L_x_426:
        /* <DEDUP_REMOVED lines=10> */
.L_x_427:
[----:B------:R-:W-:Y:S05]  /*11460*/  BRA `(.L_x_428) ;  /* 0xffffffb400d47947 */ /* 0x000fea000383ffff */
.L_x_298:
        /* <DEDUP_REMOVED lines=8> */
.L_x_430:
[----:B------:R-:W-:Y:S05]  /*114f0*/  BSYNC B0 ;  /* 0x0000000000007941 */ /* 0x000fea0003800000 */
.L_x_429:
[----:B------:R-:W-:Y:S01]  /*11500*/  IMAD.MOV.U32 R13, RZ, RZ, R16 ;  /* 0x000000ffff0d7224 */ /* 0x000fe200078e0010 */
[----:B------:R-:W-:Y:S01]  /*11510*/  MOV R15, 0xffffffff ;  /* 0xffffffff000f7802 */ /* 0x000fe20000000f00 */
[----:B------:R-:W-:Y:S01]  /*11520*/  IMAD.MOV.U32 R12, RZ, RZ, 0x1 ;  /* 0x00000001ff0c7424 */ /* 0x000fe200078e00ff */
[----:B------:R-:W-:Y:S01]  /*11530*/  MOV R0, R14 ;  /* 0x0000000e00007202 */ /* 0x000fe20000000f00 */
[----:B------:R-:W-:Y:S02]  /*11540*/  IMAD.MOV.U32 R11, RZ, RZ, 0x1f ;  /* 0x0000001fff0b7424 */ /* 0x000fe400078e00ff */
[----:B------:R-:W-:-:S07]  /*11550*/  IMAD.IADD R5, R19, 0x1, R8 ;  /* 0x0000000113057824 */ /* 0x000fce00078e0208 */
[----:B------:R-:W-:Y:S05]  /*11560*/  WARPSYNC.COLLECTIVE R15, `(.L_x_431) ;  /* 0x000000000f087348 */ /* 0x000fea0003c00000 */
[----:B------:R0:W1:Y:S02]  /*11570*/  SHFL.IDX P6, R14, R13, R12, R11 ;  /* 0x0000000c0d0e7389 */ /* 0x00006400000c000b */
[----:B01----:R-:W-:Y:S01]  /*11580*/  ENDCOLLECTIVE ;  /* 0x000000000000791b */ /* 0x003fe20003800000 */
.L_x_431:
[----:B------:R-:W-:Y:S02]  /*11590*/  ULDC UR4, c[0x0][0xc3c] ;  /* 0x00030f0000047ab9 */ /* 0x000fe40000000800 */
[----:B------:R-:W-:-:S13]  /*115a0*/  ISETP.GE.OR P1, PT, R5, UR4, !P0 ;  /* 0x0000000405007c0c */ /* 0x000fda000c726670 */
[----:B------:R-:W0:Y:S01]  /*115b0*/  @!P1 LDC.64 R2, c[0x0][0xc80] ;  /* 0x00032000ff029b82 */ /* 0x000e220000000a00 */
[----:B------:R-:W-:Y:S02]  /*115c0*/  IMAD.MOV.U32 R11, RZ, RZ, RZ ;  /* 0x000000ffff0b7224 */ /* 0x000fe400078e00ff */
[----:B------:R-:W-:Y:S02]  /*115d0*/  IMAD.MOV.U32 R4, RZ, RZ, R14 ;  /* 0x000000ffff047224 */ /* 0x000fe400078e000e */
[----:B0-----:R-:W-:-:S06]  /*115e0*/  @!P1 IMAD.WIDE R2, R5, 0x4, R2 ;  /* 0x0000000405029825 */ /* 0x001fcc00078e0202 */
[----:B------:R-:W2:Y:S01]  /*115f0*/  @!P1 LDG.E R2, desc[UR50][R2.64] ;  /* 0x0000003202029981 */ /* 0x000ea2000c1e1900 */
[----:B------:R-:W-:Y:S01]  /*11600*/  IMAD.MOV.U32 R5, RZ, RZ, RZ ;  /* 0x000000ffff057224 */ /* 0x000fe200078e00ff */
[C---:B------:R-:W-:Y:S02]  /*11610*/  ISETP.GE.U32.AND P2, PT, R8.reuse, 0x2, PT ;  /* 0x000000020800780c */ /* 0x040fe40003f46070 */
[C---:B------:R-:W-:Y:S02]  /*11620*/  ISETP.GE.U32.AND P3, PT, R8.reuse, 0x4, PT ;  /* 0x000000040800780c */ /* 0x040fe40003f66070 */
[C---:B------:R-:W-:Y:S02]  /*11630*/  ISETP.GE.U32.AND P4, PT, R8.reuse, 0x8, PT ;  /* 0x000000080800780c */ /* 0x040fe40003f86070 */
[----:B------:R-:W-:Y:S02]  /*11640*/  ISETP.GE.U32.AND P5, PT, R8, 0x10, PT ;  /* 0x000000100800780c */ /* 0x000fe40003fa6070 */
[----:B--2---:R-:W-:-:S02]  /*11650*/  @!P1 MOV R5, R2 ;  /* 0x0000000200059202 */ /* 0x004fc40000000f00 */
[----:B------:R-:W-:-:S03]  /*11660*/  ISETP.NE.AND P1, PT, R8, RZ, PT ;  /* 0x000000ff0800720c */ /* 0x000fc60003f25270 */
[----:B------:R-:W-:-:S10]  /*11670*/  IMAD.MOV.U32 R13, RZ, RZ, R5 ;  /* 0x000000ffff0d7224 */ /* 0x000fd400078e0005 */
[----:B------:R-:W-:Y:S05]  /*11680*/  WARPSYNC.COLLECTIVE R15, `(.L_x_432) ;  /* 0x000000000f087348 */ /* 0x000fea0003c00000 */
[----:B------:R0:W1:Y:S02]  /*11690*/  SHFL.UP P6, R14, R13, R12, R11 ;  /* 0x0400000c0d0e7389 */ /* 0x00006400000c000b */
[----:B01----:R-:W-:Y:S01]  /*116a0*/  ENDCOLLECTIVE ;  /* 0x000000000000791b */ /* 0x003fe20003800000 */
.L_x_432:
[----:B------:R-:W-:Y:S01]  /*116b0*/  IMAD.MOV.U32 R12, RZ, RZ, 0x2 ;  /* 0x00000002ff0c7424 */ /* 0x000fe200078e00ff */
[----:B------:R-:W-:-:S05]  /*116c0*/  SEL R6, R14, RZ, P1 ;  /* 0x000000ff0e067207 */ /* 0x000fca0000800000 */
[----:B------:R-:W-:-:S05]  /*116d0*/  IMAD.IADD R6, R5, 0x1, R6 ;  /* 0x0000000105067824 */ /* 0x000fca00078e0206 */
[----:B------:R-:W-:-:S07]  /*116e0*/  MOV R13, R6 ;  /* 0x00000006000d7202 */ /* 0x000fce0000000f00 */
[----:B------:R-:W-:Y:S05]  /*116f0*/  WARPSYNC.COLLECTIVE R15, `(.L_x_433) ;  /* 0x000000000f087348 */ /* 0x000fea0003c00000 */
[----:B------:R0:W1:Y:S02]  /*11700*/  SHFL.UP P6, R14, R13, R12, R11 ;  /* 0x0400000c0d0e7389 */ /* 0x00006400000c000b */
[----:B01----:R-:W-:Y:S01]  /*11710*/  ENDCOLLECTIVE ;  /* 0x000000000000791b */ /* 0x003fe20003800000 */
.L_x_433:
[----:B------:R-:W-:Y:S02]  /*11720*/  MOV R12, 0x4 ;  /* 0x00000004000c7802 */ /* 0x000fe40000000f00 */
[----:B------:R-:W-:-:S05]  /*11730*/  SEL R7, R14, RZ, P2 ;  /* 0x000000ff0e077207 */ /* 0x000fca0001000000 */
[----:B------:R-:W-:-:S04]  /*11740*/  IMAD.IADD R7, R6, 0x1, R7 ;  /* 0x0000000106077824 */ /* 0x000fc800078e0207 */
[----:B------:R-:W-:-:S07]  /*11750*/  IMAD.MOV.U32 R13, RZ, RZ, R7 ;  /* 0x000000ffff0d7224 */ /* 0x000fce00078e0007 */
[----:B------:R-:W-:Y:S05]  /*11760*/  WARPSYNC.COLLECTIVE R15, `(.L_x_434) ;  /* 0x000000000f087348 */ /* 0x000fea0003c00000 */
[----:B------:R0:W1:Y:S02]  /*11770*/  SHFL.UP P6, R14, R13, R12, R11 ;  /* 0x0400000c0d0e7389 */ /* 0x00006400000c000b */
[----:B01----:R-:W-:Y:S01]  /*11780*/  ENDCOLLECTIVE ;  /* 0x000000000000791b */ /* 0x003fe20003800000 */
.L_x_434:
[----:B------:R-:W-:Y:S01]  /*11790*/  IMAD.MOV.U32 R12, RZ, RZ, 0x8 ;  /* 0x00000008ff0c7424 */ /* 0x000fe200078e00ff */
[----:B------:R-:W-:-:S05]  /*117a0*/  SEL R2, R14, RZ, P3 ;  /* 0x000000ff0e027207 */ /* 0x000fca0001800000 */
[----:B------:R-:W-:-:S04]  /*117b0*/  IMAD.IADD R2, R7, 0x1, R2 ;  /* 0x0000000107027824 */ /* 0x000fc800078e0202 */
[----:B------:R-:W-:-:S07]  /*117c0*/  IMAD.MOV.U32 R13, RZ, RZ, R2 ;  /* 0x000000ffff0d7224 */ /* 0x000fce00078e0002 */
[----:B------:R-:W-:Y:S05]  /*117d0*/  WARPSYNC.COLLECTIVE R15, `(.L_x_435) ;  /* 0x000000000f087348 */ /* 0x000fea0003c00000 */
[----:B------:R0:W1:Y:S02]  /*117e0*/  SHFL.UP P6, R14, R13, R12, R11 ;  /* 0x0400000c0d0e7389 */ /* 0x00006400000c000b */
[----:B01----:R-:W-:Y:S01]  /*117f0*/  ENDCOLLECTIVE ;  /* 0x000000000000791b */ /* 0x003fe20003800000 */
.L_x_435:
[----:B------:R-:W-:Y:S01]  /*11800*/  IMAD.MOV.U32 R12, RZ, RZ, 0x10 ;  /* 0x00000010ff0c7424 */ /* 0x000fe200078e00ff */
[----:B------:R-:W-:-:S04]  /*11810*/  SEL R3, R14, RZ, P4 ;  /* 0x000000ff0e037207 */ /* 0x000fc80002000000 */
[----:B------:R-:W-:-:S05]  /*11820*/  IADD3 R3, R2, R3, RZ ;  /* 0x0000000302037210 */ /* 0x000fca0007ffe0ff */
[----:B------:R-:W-:-:S07]  /*11830*/  IMAD.MOV.U32 R13, RZ, RZ, R3 ;  /* 0x000000ffff0d7224 */ /* 0x000fce00078e0003 */
[----:B------:R-:W-:Y:S05]  /*11840*/  WARPSYNC.COLLECTIVE R15, `(.L_x_436) ;  /* 0x000000000f087348 */ /* 0x000fea0003c00000 */
[----:B------:R0:W1:Y:S02]  /*11850*/  SHFL.UP P6, R14, R13, R12, R11 ;  /* 0x0400000c0d0e7389 */ /* 0x00006400000c000b */
[----:B01----:R-:W-:Y:S01]  /*11860*/  ENDCOLLECTIVE ;  /* 0x000000000000791b */ /* 0x003fe20003800000 */
.L_x_436:
[----:B------:R-:W-:Y:S02]  /*11870*/  IMAD.MOV.U32 R12, RZ, RZ, 0x1f ;  /* 0x0000001fff0c7424 */ /* 0x000fe400078e00ff */
[----:B------:R-:W-:Y:S01]  /*11880*/  IMAD.MOV.U32 R11, RZ, RZ, 0x1f ;  /* 0x0000001fff0b7424 */ /* 0x000fe200078e00ff */
[----:B------:R-:W-:-:S05]  /*11890*/  SEL R2, R14, RZ, P5 ;  /* 0x000000ff0e027207 */ /* 0x000fca0002800000 */
[----:B------:R-:W-:-:S05]  /*118a0*/  IMAD.IADD R2, R3, 0x1, R2 ;  /* 0x0000000103027824 */ /* 0x000fca00078e0202 */
[----:B------:R-:W-:-:S07]  /*118b0*/  MOV R13, R2 ;  /* 0x00000002000d7202 */ /* 0x000fce0000000f00 */
[----:B------:R-:W-:Y:S05]  /*118c0*/  WARPSYNC.COLLECTIVE R15, `(.L_x_437) ;  /* 0x000000000f087348 */ /* 0x000fea0003c00000 */
[----:B------:R0:W1:Y:S02]  /*118d0*/  SHFL.IDX P6, R14, R13, R12, R11 ;  /* 0x0000000c0d0e7389 */ /* 0x00006400000c000b */
[----:B01----:R-:W-:Y:S01]  /*118e0*/  ENDCOLLECTIVE ;  /* 0x000000000000791b */ /* 0x003fe20003800000 */
.L_x_437:
[----:B------:R-:W-:Y:S05]  /*118f0*/  BRA `(.L_x_438) ;  /* 0xffffffb400dc7947 */ /* 0x000fea000383ffff */
.L_x_303:
[----:B------:R-:W-:Y:S01]  /*11900*/  BSSY B0, `(.L_x_439) ;  /* 0x0000008000007945 */ /* 0x000fe20003800000 */
[----:B-----5:R-:W-:Y:S01]  /*11910*/  IMAD.MOV.U32 R13, RZ, RZ, R5 ;  /* 0x000000ffff0d7224 */ /* 0x020fe200078e0005 */
[----:B------:R-:W-:Y:S01]  /*11920*/  MOV R12, 0x1 ;  /* 0x00000001000c7802 */ /* 0x000fe20000000f00 */
[----:B------:R-:W-:Y:S02]  /*11930*/  IMAD.MOV.U32 R11, RZ, RZ, RZ ;  /* 0x000000ffff0b7224 */ /* 0x000fe400078e00ff */
[----:B------:R-:W-:-:S07]  /*11940*/  IMAD.MOV.U32 R15, RZ, RZ, -0x1 ;  /* 0xffffffffff0f7424 */ /* 0x000fce00078e00ff */
[----:B0-----:R-:W-:Y:S05]  /*11950*/  WARPSYNC.COLLECTIVE R15, `(.L_x_440) ;  /* 0x000000000f087348 */ /* 0x001fea0003c00000 */
[----:B------:R1:W2:Y:S02]  /*11960*/  SHFL.UP P6, R14, R13, R12, R11 ;  /* 0x0400000c0d0e7389 */ /* 0x0002a400000c000b */
[----:B012---:R-:W-:Y:S01]  /*11970*/  ENDCOLLECTIVE ;  /* 0x000000000000791b */ /* 0x007fe20003800000 */
.L_x_440:
[----:B------:R-:W-:Y:S05]  /*11980*/  BSYNC B0 ;  /* 0x0000000000007941 */ /* 0x000fea0003800000 */
.L_x_439:
[----:B------:R-:W-:Y:S01]  /*11990*/  SEL R14, R14, RZ, P1 ;  /* 0x000000ff0e0e7207 */ /* 0x000fe20000800000 */
[----:B------:R-:W-:Y:S01]  /*119a0*/  IMAD.MOV.U32 R11, RZ, RZ, RZ ;  /* 0x000000ffff0b7224 */ /* 0x000fe200078e00ff */
[----:B------:R-:W-:Y:S01]  /*119b0*/  MOV R12, 0x2 ;  /* 0x00000002000c7802 */ /* 0x000fe20000000f00 */
[----:B------:R-:W-:Y:S02]  /*119c0*/  IMAD.MOV.U32 R15, RZ, RZ, -0x1 ;  /* 0xffffffffff0f7424 */ /* 0x000fe400078e00ff */
[----:B------:R-:W-:-:S07]  /*119d0*/  IMAD.IADD R13, R5, 0x1, R14 ;  /* 0x00000001050d7824 */ /* 0x000fce00078e020e */
[----:B------:R-:W-:Y:S05]  /*119e0*/  WARPSYNC.COLLECTIVE R15, `(.L_x_441) ;  /* 0x000000000f087348 */ /* 0x000fea0003c00000 */
[----:B------:R0:W1:Y:S02]  /*119f0*/  SHFL.UP P6, R14, R13, R12, R11 ;  /* 0x0400000c0d0e7389 */ /* 0x00006400000c000b */
[----:B01----:R-:W-:Y:S01]  /*11a00*/  ENDCOLLECTIVE ;  /* 0x000000000000791b */ /* 0x003fe20003800000 */
.L_x_441:
[----:B------:R-:W-:Y:S01]  /*11a10*/  IMAD.MOV.U32 R12, RZ, RZ, 0x4 ;  /* 0x00000004ff0c7424 */ /* 0x000fe200078e00ff */
[----:B------:R-:W-:-:S05]  /*11a20*/  SEL R2, R14, RZ, P2 ;  /* 0x000000ff0e027207 */ /* 0x000fca0001000000 */
[----:B------:R-:W-:-:S05]  /*11a30*/  IMAD.IADD R2, R13, 0x1, R2 ;  /* 0x000000010d027824 */ /* 0x000fca00078e0202 */
[----:B------:R-:W-:-:S07]  /*11a40*/  MOV R13, R2 ;  /* 0x00000002000d7202 */ /* 0x000fce0000000f00 */
[----:B------:R-:W-:Y:S05]  /*11a50*/  WARPSYNC.COLLECTIVE R15, `(.L_x_442) ;  /* 0x000000000f087348 */ /* 0x000fea0003c00000 */
[----:B------:R0:W1:Y:S02]  /*11a60*/  SHFL.UP P6, R14, R13, R12, R11 ;  /* 0x0400000c0d0e7389 */ /* 0x00006400000c000b */
[----:B01----:R-:W-:Y:S01]  /*11a70*/  ENDCOLLECTIVE ;  /* 0x000000000000791b */ /* 0x003fe20003800000 */
.L_x_442:
[----:B------:R-:W-:Y:S02]  /*11a80*/  MOV R12, 0x8 ;  /* 0x00000008000c7802 */ /* 0x000fe40000000f00 */
[----:B------:R-:W-:-:S05]  /*11a90*/  SEL R3, R14, RZ, P3 ;  /* 0x000000ff0e037207 */ /* 0x000fca0001800000 */
[----:B------:R-:W-:-:S04]  /*11aa0*/  IMAD.IADD R3, R2, 0x1, R3 ;  /* 0x0000000102037824 */ /* 0x000fc800078e0203 */
[----:B------:R-:W-:-:S07]  /*11ab0*/  IMAD.MOV.U32 R13, RZ, RZ, R3 ;  /* 0x000000ffff0d7224 */ /* 0x000fce00078e0003 */
[----:B------:R-:W-:Y:S05]  /*11ac0*/  WARPSYNC.COLLECTIVE R15, `(.L_x_443) ;  /* 0x000000000f087348 */ /* 0x000fea0003c00000 */
[----:B------:R0:W1:Y:S02]  /*11ad0*/  SHFL.UP P6, R14, R13, R12, R11 ;  /* 0x0400000c0d0e7389 */ /* 0x00006400000c000b */
[----:B01----:R-:W-:Y:S01]  /*11ae0*/  ENDCOLLECTIVE ;  /* 0x000000000000791b */ /* 0x003fe20003800000 */
.L_x_443:
[----:B------:R-:W-:Y:S01]  /*11af0*/  IMAD.MOV.U32 R12, RZ, RZ, 0x10 ;  /* 0x00000010ff0c7424 */ /* 0x000fe200078e00ff */
[----:B------:R-:W-:-:S05]  /*11b00*/  SEL R4, R14, RZ, P4 ;  /* 0x000000ff0e047207 */ /* 0x000fca0002000000 */
[----:B------:R-:W-:-:S04]  /*11b10*/  IMAD.IADD R4, R3, 0x1, R4 ;  /* 0x0000000103047824 */ /* 0x000fc800078e0204 */
[----:B------:R-:W-:-:S07]  /*11b20*/  IMAD.MOV.U32 R13, RZ, RZ, R4 ;  /* 0x000000ffff0d7224 */ /* 0x000fce00078e0004 */
[----:B------:R-:W-:Y:S05]  /*11b30*/  WARPSYNC.COLLECTIVE R15, `(.L_x_444) ;  /* 0x000000000f087348 */ /* 0x000fea0003c00000 */
[----:B------:R0:W1:Y:S02]  /*11b40*/  SHFL.UP P6, R14, R13, R12, R11 ;  /* 0x0400000c0d0e7389 */ /* 0x00006400000c000b */
[----:B01----:R-:W-:Y:S01]  /*11b50*/  ENDCOLLECTIVE ;  /* 0x000000000000791b */ /* 0x003fe20003800000 */
.L_x_444:
[----:B------:R-:W-:Y:S02]  /*11b60*/  IMAD.MOV.U32 R12, RZ, RZ, 0x1f ;  /* 0x0000001fff0c7424 */ /* 0x000fe400078e00ff */
[----:B------:R-:W-:Y:S01]  /*11b70*/  IMAD.MOV.U32 R11, RZ, RZ, 0x1f ;  /* 0x0000001fff0b7424 */ /* 0x000fe200078e00ff */
[----:B------:R-:W-:-:S04]  /*11b80*/  SEL R3, R14, RZ, P5 ;  /* 0x000000ff0e037207 */ /* 0x000fc80002800000 */
[----:B------:R-:W-:-:S05]  /*11b90*/  IADD3 R2, R4, R3, RZ ;  /* 0x0000000304027210 */ /* 0x000fca0007ffe0ff */
[----:B------:R-:W-:-:S07]  /*11ba0*/  IMAD.MOV.U32 R13, RZ, RZ, R2 ;  /* 0x000000ffff0d7224 */ /* 0x000fce00078e0002 */
[----:B------:R-:W-:Y:S05]  /*11bb0*/  WARPSYNC.COLLECTIVE R15, `(.L_x_445) ;  /* 0x000000000f087348 */ /* 0x000fea0003c00000 */
[----:B------:R0:W1:Y:S02]  /*11bc0*/  SHFL.IDX P6, R14, R13, R12, R11 ;  /* 0x0000000c0d0e7389 */ /* 0x00006400000c000b */
[----:B01----:R-:W-:Y:S01]  /*11bd0*/  ENDCOLLECTIVE ;  /* 0x000000000000791b */ /* 0x003fe20003800000 */
.L_x_445:
[----:B------:R-:W-:Y:S05]  /*11be0*/  BRA `(.L_x_446) ;  /* 0xffffffb400bc7947 */ /* 0x000fea000383ffff */
.L_x_305:
[----:B------:R-:W-:Y:S01]  /*11bf0*/  BSSY B0, `(.L_x_447) ;  /* 0x0000006000007945 */ /* 0x000fe20003800000 */
[----:B------:R-:W-:Y:S02]  /*11c00*/  PLOP3.LUT P6, PT, P6, PT, PT, 0x8, 0x0 ;  /* 0x000000000000781c */ /* 0x000fe400037ce170 */
[----:B------:R-:W-:-:S11]  /*11c10*/  MOV R15, 0xffffffff ;  /* 0xffffffff000f7802 */ /* 0x000fd60000000f00 */
[----:B0-----:R-:W-:Y:S05]  /*11c20*/  WARPSYNC.COLLECTIVE R15, `(.L_x_448) ;  /* 0x000000000f087348 */ /* 0x001fea0003c00000 */
[----:B------:R-:W-:Y:S01]  /*11c30*/  VOTE.ANY R14, PT, P6 ;  /* 0x00000000000e7806 */ /* 0x000fe200030e0100 */
[----:B0-----:R-:W-:Y:S06]  /*11c40*/  ENDCOLLECTIVE ;  /* 0x000000000000791b */ /* 0x001fec0003800000 */
.L_x_448:
[----:B------:R-:W-:Y:S05]  /*11c50*/  BSYNC B0 ;  /* 0x0000000000007941 */ /* 0x000fea0003800000 */
.L_x_447:
[----:B------:R-:W-:Y:S01]  /*11c60*/  IMAD.MOV.U32 R3, RZ, RZ, R14 ;  /* 0x000000ffff037224 */ /* 0x000fe200078e000e */
[----:B------:R-:W-:Y:S01]  /*11c70*/  MOV R11, 0x1f ;  /* 0x0000001f000b7802 */ /* 0x000fe20000000f00 */
[----:B------:R-:W-:Y:S02]  /*11c80*/  IMAD.MOV.U32 R13, RZ, RZ, R5 ;  /* 0x000000ffff0d7224 */ /* 0x000fe400078e0005 */
[----:B------:R-:W0:Y:S01]  /*11c90*/  POPC R4, R3 ;  /* 0x0000000300047309 */ /* 0x000e220000000000 */
[----:B------:R-:W-:Y:S02]  /*11ca0*/  IMAD.MOV.U32 R15, RZ, RZ, -0x1 ;  /* 0xffffffffff0f7424 */ /* 0x000fe400078e00ff */
[----:B0-----:R-:W-:-:S07]  /*11cb0*/  IMAD.MOV.U32 R12, RZ, RZ, R4 ;  /* 0x000000ffff0c7224 */ /* 0x001fce00078e0004 */
[----:B------:R-:W-:Y:S05]  /*11cc0*/  WARPSYNC.COLLECTIVE R15, `(.L_x_449) ;  /* 0x000000000f087348 */ /* 0x000fea0003c00000 */
[----:B------:R0:W1:Y:S02]  /*11cd0*/  SHFL.IDX P6, R14, R13, R12, R11 ;  /* 0x0000000c0d0e7389 */ /* 0x00006400000c000b */
[----:B01----:R-:W-:Y:S01]  /*11ce0*/  ENDCOLLECTIVE ;  /* 0x000000000000791b */ /* 0x003fe20003800000 */
.L_x_449:
[----:B------:R-:W-:Y:S01]  /*11cf0*/  IMAD.MOV.U32 R5, RZ, RZ, R14 ;  /* 0x000000ffff057224 */ /* 0x000fe200078e000e */
[----:B------:R-:W-:Y:S06]  /*11d00*/  BRA `(.L_x_450) ;  /* 0xffffffb400ac7947 */ /* 0x000fec000383ffff */
.L_x_307:
[----:B------:R-:W-:Y:S01]  /*11d10*/  BSSY B0, `(.L_x_451) ;  /* 0x0000007000007945 */ /* 0x000fe20003800000 */
[----:B------:R-:W-:Y:S01]  /*11d20*/  IMAD.MOV.U32 R13, RZ, RZ, R2 ;  /* 0x000000ffff0d7224 */ /* 0x000fe200078e0002 */
[----:B------:R-:W-:Y:S01]  /*11d30*/  MOV R11, 0x1f ;  /* 0x0000001f000b7802 */ /* 0x000fe20000000f00 */
[----:B------:R-:W-:-:S07]  /*11d40*/  IMAD.MOV.U32 R15, RZ, RZ, -0x1 ;  /* 0xffffffffff0f7424 */ /* 0x000fce00078e00ff */
[----:B012---:R-:W-:Y:S05]  /*11d50*/  WARPSYNC.COLLECTIVE R15, `(.L_x_452) ;  /* 0x000000000f087348 */ /* 0x007fea0003c00000 */
[----:B------:R3:W4:Y:S02]  /*11d60*/  SHFL.IDX P6, R14, R13, R12, R11 ;  /* 0x0000000c0d0e7389 */ /* 0x00072400000c000b */
[----:B01234-:R-:W-:Y:S01]  /*11d70*/  ENDCOLLECTIVE ;  /* 0x000000000000791b */ /* 0x01ffe20003800000 */
.L_x_452:
[----:B------:R-:W-:Y:S05]  /*11d80*/  BSYNC B0 ;  /* 0x0000000000007941 */ /* 0x000fea0003800000 */
.L_x_451:
[----:B------:R-:W-:Y:S05]  /*11d90*/  BRA `(.L_x_306) ;  /* 0xffffffb400a47947 */ /* 0x000fea000383ffff */
.L_x_311:
[----:B0-----:R0:W3:Y:S02]  /*11da0*/  SYNCS.PHASECHK.TRANS64.TRYWAIT P0, [R5+URZ+0x16820], R0 ;  /* 0x01682000050075a7 */ /* 0x0010e4000800017f */
[----:B---3--:R-:W-:Y:S05]  /*11db0*/  @!P0 NANOSLEEP.SYNCS 0x989680 ;  /* 0x009896800000895d */ /* 0x008fea0003900000 */
[----:B------:R-:W3:Y:S02]  /*11dc0*/  @!P0 SYNCS.PHASECHK.TRANS64 P0, [R5+URZ+0x16820], R0 ;  /* 0x01682000050085a7 */ /* 0x000ee4000800007f */
[----:B---3--:R-:W-:Y:S05]  /*11dd0*/  @!P0 BRA `(.L_x_311) ;  /* 0xfffffffc00f08947 */ /* 0x008fea000383ffff */
[----:B------:R-:W-:Y:S05]  /*11de0*/  BRA `(.L_x_453) ;  /* 0xffffffb800907947 */ /* 0x000fea000383ffff */
.L_x_312:
[----:B------:R-:W3:Y:S01]  /*11df0*/  S2R R2, SR_TID.X ;  /* 0x0000000000027919 */ /* 0x000ee20000002100 */
[----:B------:R-:W-:Y:S01]  /*11e00*/  BSSY B0, `(.L_x_454) ;  /* 0x000000a000007945 */ /* 0x000fe20003800000 */
[----:B------:R-:W-:Y:S01]  /*11e10*/  IMAD.MOV.U32 R12, RZ, RZ, RZ ;  /* 0x000000ffff0c7224 */ /* 0x000fe200078e00ff */
[----:B------:R-:W-:Y:S01]  /*11e20*/  MOV R11, 0x1f ;  /* 0x0000001f000b7802 */ /* 0x000fe20000000f00 */
[----:B------:R-:W-:Y:S01]  /*11e30*/  IMAD.MOV.U32 R15, RZ, RZ, -0x1 ;  /* 0xffffffffff0f7424 */ /* 0x000fe200078e00ff */
[----:B---3--:R-:W-:-:S04]  /*11e40*/  SHF.R.U32.HI R2, RZ, 0x5, R2 ;  /* 0x00000005ff027819 */ /* 0x008fc80000011602 */
[----:B------:R-:W-:-:S05]  /*11e50*/  LOP3.LUT R2, R2, 0x3, RZ, 0xc0, !PT ;  /* 0x0000000302027812 */ /* 0x000fca00078ec0ff */
[----:B------:R-:W-:-:S07]  /*11e60*/  IMAD.MOV.U32 R13, RZ, RZ, R2 ;  /* 0x000000ffff0d7224 */ /* 0x000fce00078e0002 */
[----:B012---:R-:W-:Y:S05]  /*11e70*/  WARPSYNC.COLLECTIVE R15, `(.L_x_455) ;  /* 0x000000000f087348 */ /* 0x007fea0003c00000 */
[----:B------:R3:W4:Y:S02]  /*11e80*/  SHFL.IDX P6, R14, R13, R12, R11 ;  /* 0x0000000c0d0e7389 */ /* 0x00072400000c000b */
[----:B01234-:R-:W-:Y:S01]  /*11e90*/  ENDCOLLECTIVE ;  /* 0x000000000000791b */ /* 0x01ffe20003800000 */
.L_x_455:
[----:B------:R-:W-:Y:S05]  /*11ea0*/  BSYNC B0 ;  /* 0x0000000000007941 */ /* 0x000fea0003800000 */
.L_x_454:
[----:B------:R-:W-:Y:S05]  /*11eb0*/  BRA `(.L_x_456) ;  /* 0xffffffb800787947 */ /* 0x000fea000383ffff */
.L_x_315:
[----:B------:R-:W-:Y:S01]  /*11ec0*/  BSSY B1, `(.L_x_457) ;  /* 0x0000006000017945 */ /* 0x000fe20003800000 */
[----:B------:R-:W-:-:S07]  /*11ed0*/  IMAD.MOV.U32 R15, RZ, RZ, -0x1 ;  /* 0xffffffffff0f7424 */ /* 0x000fce00078e00ff */
[----:B012---:R-:W-:Y:S05]  /*11ee0*/  WARPSYNC.COLLECTIVE R15, `(.L_x_458) ;  /* 0x000000000f0c7348 */ /* 0x007fea0003c00000 */
[----:B------:R-:W-:Y:S02]  /*11ef0*/  ELECT P6, UR62, PT ;  /* 0x00000000003e782f */ /* 0x000fe400038c0000 */
[----:B------:R-:W-:Y:S01]  /*11f00*/  MOV R14, UR62 ;  /* 0x0000003e000e7c02 */ /* 0x000fe20008000f00 */
[----:B012---:R-:W-:Y:S10]  /*11f10*/  ENDCOLLECTIVE ;  /* 0x000000000000791b */ /* 0x007ff40003800000 */
.L_x_458:
[----:B------:R-:W-:Y:S05]  /*11f20*/  BSYNC B1 ;  /* 0x0000000000017941 */ /* 0x000fea0003800000 */
.L_x_457:
[----:B------:R-:W-:Y:S05]  /*11f30*/  BRA `(.L_x_459) ;  /* 0xffffffb800707947 */ /* 0x000fea000383ffff */
.L_x_317:
[----:B0-----:R0:W3:Y:S02]  /*11f40*/  SYNCS.PHASECHK.TRANS64.TRYWAIT P1, [R3+URZ+0x16840], R2 ;  /* 0x01684002030075a7 */ /* 0x0010e4000802017f */
[----:B---3--:R-:W-:Y:S05]  /*11f50*/  @!P1 NANOSLEEP.SYNCS 0x989680 ;  /* 0x009896800000995d */ /* 0x008fea0003900000 */
[----:B------:R-:W3:Y:S02]  /*11f60*/  @!P1 SYNCS.PHASECHK.TRANS64 P1, [R3+URZ+0x16840], R2 ;  /* 0x01684002030095a7 */ /* 0x000ee4000802007f */
[----:B---3--:R-:W-:Y:S05]  /*11f70*/  @!P1 BRA `(.L_x_317) ;  /* 0xfffffffc00f09947 */ /* 0x008fea000383ffff */
[----:B------:R-:W-:Y:S05]  /*11f80*/  BRA `(.L_x_460) ;  /* 0xffffffb800907947 */ /* 0x000fea000383ffff */
.L_x_319:
[----:B---3--:R3:W4:Y:S02]  /*11f90*/  SYNCS.PHASECHK.TRANS64.TRYWAIT P1, [R25+URZ+0x16840], R0 ;  /* 0x01684000190075a7 */ /* 0x008724000802017f */
[----:B----4-:R-:W-:Y:S05]  /*11fa0*/  @!P1 NANOSLEEP.SYNCS 0x989680 ;  /* 0x009896800000995d */ /* 0x010fea0003900000 */
[----:B------:R-:W4:Y:S02]  /*11fb0*/  @!P1 SYNCS.PHASECHK.TRANS64 P1, [R25+URZ+0x16840], R0 ;  /* 0x01684000190095a7 */ /* 0x000f24000802007f */
[----:B----4-:R-:W-:Y:S05]  /*11fc0*/  @!P1 BRA `(.L_x_319) ;  /* 0xfffffffc00f09947 */ /* 0x010fea000383ffff */
[----:B------:R-:W-:Y:S05]  /*11fd0*/  BRA `(.L_x_461) ;  /* 0xffffffb8009c7947 */ /* 0x000fea000383ffff */
.L_x_321:
[----:B----4-:R4:W0:Y:S02]  /*11fe0*/  SYNCS.PHASECHK.TRANS64.TRYWAIT P1, [R3+URZ+0x16860], R2 ;  /* 0x01686002030075a7 */ /* 0x010824000802017f */
[----:B0-----:R-:W-:Y:S05]  /*11ff0*/  @!P1 NANOSLEEP.SYNCS 0x989680 ;  /* 0x009896800000995d */ /* 0x001fea0003900000 */
[----:B------:R-:W0:Y:S02]  /*12000*/  @!P1 SYNCS.PHASECHK.TRANS64 P1, [R3+URZ+0x16860], R2 ;  /* 0x01686002030095a7 */ /* 0x000e24000802007f */
[----:B0-----:R-:W-:Y:S05]  /*12010*/  @!P1 BRA `(.L_x_321) ;  /* 0xfffffffc00f09947 */ /* 0x001fea000383ffff */
[----:B------:R-:W-:Y:S05]  /*12020*/  BRA `(.L_x_462) ;  /* 0xffffffb800987947 */ /* 0x000fea000383ffff */
.L_x_463:
        /* <DEDUP_REMOVED lines=13> */
.L_x_3106:


//--------------------- .text._ZN7cutlass13device_kernelIN5flash11enable_sm90INS1_16FlashAttnFwdSm90INS1_25CollectiveMainloopFwdSm90ILi2EN4cute5tupleIJNS5_1CILi1EEES8_S8_EEENS6_IJNS7_ILi192EEENS7_ILi128EEENS7_ILi64EEEEEELi64ENS_10bfloat16_tEfNS_4arch4Sm90ELb0ELb0ELb1ELb1ELb1ELb1ELb0ELb1ELb1ELb1ELb0ELb0EEENS1_21CollectiveEpilogueFwdINS6_IJSA_SC_SB_EEES9_SE_SG_Li384ELb1ELb1ELb0ELb0EEENS1_36VarlenDynamicPersistentTileSchedulerILi192ELi128ELi384ELi128ELb0ELb1ELb1ELb0ELb1ELb1EEEEEEEEEvNT_6ParamsE --------------------------
	.section	.text._ZN7cutlass13device_kernelIN5flash11enable_sm90INS1_16FlashAttnFwdSm90INS1_25CollectiveMainloopFwdSm90ILi2EN4cute5tupleIJNS5_1CILi1EEES8_S8_EEENS6_IJNS7_ILi192EEENS7_ILi128EEENS7_ILi64EEEEEELi64ENS_10bfloat16_tEfNS_4arch4Sm90ELb0ELb0ELb1ELb1ELb1ELb1ELb0ELb1ELb1ELb1ELb0ELb0EEENS1_21CollectiveEpilogueFwdINS6_IJSA_SC_SB_EEES9_SE_SG_Li384ELb1ELb1ELb0ELb0EEENS1_36VarlenDynamicPersistentTileSchedulerILi192ELi128ELi384ELi128ELb0ELb1ELb1ELb0ELb1ELb1EEEEEEEEEvNT_6ParamsE,"ax",@progbits
	.align	128
.text._ZN7cutlass13device_kernelIN5flash11enable_sm90INS1_16FlashAttnFwdSm90INS1_25CollectiveMainloopFwdSm90ILi2EN4cute5tupleIJNS5_1CILi1EEES8_S8_EEENS6_IJNS7_ILi192EEENS7_ILi128EEENS7_ILi64EEEEEELi64ENS_10bfloat16_tEfNS_4arch4Sm90ELb0ELb0ELb1ELb1ELb1ELb1ELb0ELb1ELb1ELb1ELb0ELb0EEENS1_21CollectiveEpilogueFwdINS6_IJSA_SC_SB_EEES9_SE_SG_Li384ELb1ELb1ELb0ELb0EEENS1_36VarlenDynamicPersistentTileSchedulerILi192ELi128ELi384ELi128ELb0ELb1ELb1ELb0ELb1ELb1EEEEEEEEEvNT_6ParamsE:
        .type           _ZN7cutlass13device_kernelIN5flash11enable_sm90INS1_16FlashAttnFwdSm90INS1_25CollectiveMainloopFwdSm90ILi2EN4cute5tupleIJNS5_1CILi1EEES8_S8_EEENS6_IJNS7_ILi192EEENS7_ILi128EEENS7_ILi64EEEEEELi64ENS_10bfloat16_tEfNS_4arch4Sm90ELb0ELb0ELb1ELb1ELb1ELb1ELb0ELb1ELb1ELb1ELb0ELb0EEENS1_21CollectiveEpilogueFwdINS6_IJSA_SC_SB_EEES9_SE_SG_Li384ELb1ELb1ELb0ELb0EEENS1_36VarlenDynamicPersistentTileSchedulerILi192ELi128ELi384ELi128ELb0ELb1ELb1ELb0ELb1ELb1EEEEEEEEEvNT_6ParamsE,@function
        .size           _ZN7cutlass13device_kernelIN5flash11enable_sm90INS1_16FlashAttnFwdSm90INS1_25CollectiveMainloopFwdSm90ILi2EN4cute5tupleIJNS5_1CILi1EEES8_S8_EEENS6_IJNS7_ILi192EEENS7_ILi128EEENS7_ILi64EEEEEELi64ENS_10bfloat16_tEfNS_4arch4Sm90ELb0ELb0ELb1ELb1ELb1ELb1ELb0ELb1ELb1ELb1ELb0ELb0EEENS1_21CollectiveEpilogueFwdINS6_IJSA_SC_SB_EEES9_SE_SG_Li384ELb1ELb1ELb0ELb0EEENS1_36VarlenDynamicPersistentTileSchedulerILi192ELi128ELi384ELi128ELb0ELb1ELb1ELb0ELb1ELb1EEEEEEEEEvNT_6ParamsE,(.L_x_3107 - _ZN7cutlass13device_kernelIN5flash11enable_sm90INS1_16FlashAttnFwdSm90INS1_25CollectiveMainloopFwdSm90ILi2EN4cute5tupleIJNS5_1CILi1EEES8_S8_EEENS6_IJNS7_ILi192EEENS7_ILi128EEENS7_ILi64EEEEEELi64ENS_10bfloat16_tEfNS_4arch4Sm90ELb0ELb0ELb1ELb1ELb1ELb1ELb0ELb1ELb1ELb1ELb0ELb0EEENS1_21CollectiveEpilogueFwdINS6_IJSA_SC_SB_EEES9_SE_SG_Li384ELb1ELb1ELb0ELb0EEENS1_36VarlenDynamicPersistentTileSchedulerILi192ELi128ELi384ELi128ELb0ELb1ELb1ELb0ELb1ELb1EEEEEEEEEvNT_6ParamsE)
        .other          _ZN7cutlass13device_kernelIN5flash11enable_sm90INS1_16FlashAttnFwdSm90INS1_25CollectiveMainloopFwdSm90ILi2EN4cute5tupleIJNS5_1CILi1EEES8_S8_EEENS6_IJNS7_ILi192EEENS7_ILi128EEENS7_ILi64EEEEEELi64ENS_10bfloat16_tEfNS_4arch4Sm90ELb0ELb0ELb1ELb1ELb1ELb1ELb0ELb1ELb1ELb1ELb0ELb0EEENS1_21CollectiveEpilogueFwdINS6_IJSA_SC_SB_EEES9_SE_SG_Li384ELb1ELb1ELb0ELb0EEENS1_36VarlenDynamicPersistentTileSchedulerILi192ELi128ELi384ELi128ELb0ELb1ELb1ELb0ELb1ELb1EEEEEEEEEvNT_6ParamsE,@"STO_CUDA_ENTRY STV_DEFAULT"
_ZN7cutlass13device_kernelIN5flash11enable_sm90INS1_16FlashAttnFwdSm90INS1_25CollectiveMainloopFwdSm90ILi2EN4cute5tupleIJNS5_1CILi1EEES8_S8_EEENS6_IJNS7_ILi192EEENS7_ILi128EEENS7_ILi64EEEEEELi64ENS_10bfloat16_tEfNS_4arch4Sm90ELb0ELb0ELb1ELb1ELb1ELb1ELb0ELb1ELb1ELb1ELb0ELb0EEENS1_21CollectiveEpilogueFwdINS6_IJSA_SC_SB_EEES9_SE_SG_Li384ELb1ELb1ELb0ELb0EEENS1_36VarlenDynamicPersistentTileSchedulerILi192ELi128ELi384ELi128ELb0ELb1ELb1ELb0ELb1ELb1EEEEEEEEEvNT_6ParamsE:
[----:B------:R-:W0:Y:S02]  /*0000*/  LDC R1, c[0x0][0x28] ;  /* 0x00000a00ff017b82 */ /* 0x000e240000000800 */
[----:B0-----:R-:W-:Y:S01]  /*0010*/  VIADD R1, R1, 0xffffff98 ;  /* 0xffffff9801017836 */ /* 0x001fe20000000000 */
[----:B------:R-:W0:Y:S01]  /*0020*/  S2R R3, SR_TID.X ;  /* 0x0000000000037919 */ /* 0x000e220000002100 */
[----:B------:R-:W-:Y:S01]  /*0030*/  ELECT P0, URZ, PT ;  /* 0x00000000003f782f */ /* 0x000fe20003800000 */
[----:B------:R-:W-:Y:S01]  /*0040*/  BSSY B0, `(.L_x_464) ;  /* 0x000000e000007945 */ /* 0x000fe20003800000 */
[--C-:B0-----:R-:W-:Y:S02]  /*0050*/  SHF.R.U32.HI R0, RZ, 0x5, R3.reuse ;  /* 0x00000005ff007819 */ /* 0x101fe40000011603 */
[----:B------:R-:W-:-:S03]  /*0060*/  SHF.R.U32.HI R3, RZ, 0x7, R3 ;  /* 0x00000007ff037819 */ /* 0x000fc60000011603 */
[----:B------:R-:W0:Y:S02]  /*0070*/  SHFL.IDX PT, R2, R0, RZ, 0x1f ;  /* 0x00001fff00027589 */ /* 0x000e2400000e0000 */
[----:B0-----:R-:W-:-:S13]  /*0080*/  ISETP.EQ.AND P0, PT, R2, RZ, P0 ;  /* 0x000000ff0200720c */ /* 0x001fda0000702270 */
[----:B------:R-:W-:Y:S05]  /*0090*/  @!P0 BRA `(.L_x_465) ;  /* 0x0000000000208947 */ /* 0x000fea0003800000 */
[----:B------:R-:W-:Y:S02]  /*00a0*/  ULDC.64 UR4, c[0x0][0x198] ;  /* 0x0000660000047ab9 */ /* 0x000fe40000000a00 */
[----:B------:R-:W-:Y:S02]  /*00b0*/  UIADD3 UR6, UP0, UR4, 0x570, URZ ;  /* 0x0000057004067890 */ /* 0x000fe4000ff1e03f */
[----:B------:R-:W-:Y:S02]  /*00c0*/  UIADD3 UR4, UP1, UR4, 0x670, URZ ;  /* 0x0000067004047890 */ /* 0x000fe4000ff3e03f */
[----:B------:R-:W-:Y:S02]  /*00d0*/  UIADD3.X UR7, URZ, UR5, URZ, UP0, !UPT ;  /* 0x000000053f077290 */ /* 0x000fe400087fe43f */
[----:B------:R-:W-:-:S07]  /*00e0*/  UIADD3.X UR5, URZ, UR5, URZ, UP1, !UPT ;  /* 0x000000053f057290 */ /* 0x000fce0008ffe43f */
[----:B------:R0:W-:Y:S02]  /*00f0*/  UTMACCTL.PF [UR6] ;  /* 0x00000000060079b9 */ /* 0x0001e40008040000 */
[----:B------:R0:W-:Y:S02]  /*0100*/  UTMACCTL.PF [UR4] ;  /* 0x00000000040079b9 */ /* 0x0001e40008040000 */
[----:B0-----:R-:W-:Y:S01]  /*0110*/  NOP ;  /* 0x0000000000007918 */ /* 0x001fe20000000000 */
.L_x_465:
[----:B------:R-:W-:Y:S05]  /*0120*/  BSYNC B0 ;  /* 0x0000000000007941 */ /* 0x000fea0003800000 */
.L_x_464:
[----:B------:R-:W-:Y:S01]  /*0130*/  VOTEU.ANY UP0, P0 ;  /* 0x00000000003f7886 */ /* 0x000fe20000000100 */
[----:B------:R-:W0:Y:S01]  /*0140*/  SHFL.IDX PT, R3, R3, RZ, 0x1f ;  /* 0x00001fff03037589 */ /* 0x000e2200000e0000 */
[----:B------:R-:W-:Y:S01]  /*0150*/  UMOV UR4, 0x80 ;  /* 0x0000008000047882 */ /* 0x000fe20000000000 */
[----:B------:R-:W-:Y:S01]  /*0160*/  UMOV UR7, 0x180 ;  /* 0x0000018000077882 */ /* 0x000fe20000000000 */
[----:B------:R-:W-:Y:S01]  /*0170*/  VOTEU.ANY UP1, P0 ;  /* 0x00000000003f7886 */ /* 0x000fe20000020100 */
[----:B------:R-:W1:Y:S01]  /*0180*/  @UP0 S2UR UR8, SR_CgaCtaId ;  /* 0x00000000000809c3 */ /* 0x000e620000008800 */
[----:B------:R-:W2:Y:S01]  /*0190*/  SHFL.IDX PT, R2, R0, RZ, 0x1f ;  /* 0x00001fff00027589 */ /* 0x000ea200000e0000 */
[----:B------:R-:W-:Y:S01]  /*01a0*/  @UP0 UMOV UR6, 0x400 ;  /* 0x0000040000060882 */ /* 0x000fe20000000000 */
[----:B------:R-:W-:-:S04]  /*01b0*/  @UP0 UIADD3 UR4, -UR4, 0x100000, URZ ;  /* 0x0010000004040890 */ /* 0x000fc8000fffe13f */
[----:B------:R-:W-:Y:S02]  /*01c0*/  @UP0 USHF.L.U32 UR5, UR4, 0xb, URZ ;  /* 0x0000000b04050899 */ /* 0x000fe4000800063f */
[----:B------:R-:W-:Y:S01]  /*01d0*/  @UP0 USHF.L.U32 UR4, UR4, 0x1, URZ ;  /* 0x0000000104040899 */ /* 0x000fe2000800063f */
[----:B------:R-:W-:Y:S01]  /*01e0*/  VOTEU.ANY UP2, P0 ;  /* 0x00000000003f7886 */ /* 0x000fe20000040100 */
[----:B0-----:R-:W-:Y:S01]  /*01f0*/  R2UR UR9, R3 ;  /* 0x00000000030972ca */ /* 0x001fe200000e0000 */
[----:B-1----:R-:W-:Y:S01]  /*0200*/  @UP0 ULEA UR8, UR8, UR6, 0x18 ;  /* 0x0000000608080291 */ /* 0x002fe2000f8ec03f */
[----:B--2---:R-:W-:Y:S01]  /*0210*/  ISETP.NE.AND P1, PT, R2, RZ, PT ;  /* 0x000000ff0200720c */ /* 0x004fe20003f25270 */
[----:B------:R-:W-:-:S04]  /*0220*/  @UP0 UIADD3 UR6, -UR7, 0x100000, URZ ;  /* 0x0010000007060890 */ /* 0x000fc8000fffe13f */
[----:B------:R-:W-:Y:S02]  /*0230*/  @UP0 USHF.L.U32 UR7, UR6, 0xb, URZ ;  /* 0x0000000b06070899 */ /* 0x000fe4000800063f */
[----:B------:R-:W-:-:S04]  /*0240*/  @UP0 USHF.L.U32 UR6, UR6, 0x1, URZ ;  /* 0x0000000106060899 */ /* 0x000fc8000800063f */
[----:B------:R-:W-:Y:S01]  /*0250*/  UISETP.NE.AND UP0, UPT, UR9, URZ, UPT ;  /* 0x0000003f0900728c */ /* 0x000fe2000bf05270 */
[----:B------:R-:W0:Y:S02]  /*0260*/  FENCE.VIEW.ASYNC.S ;  /* 0x00000000000073c6 */ /* 0x000e240000000000 */
[----:B0-----:R0:W1:Y:S05]  /*0270*/  @UP1 SYNCS.EXCH.64 URZ, [UR8+0x16800], UR4 ;  /* 0x01680004083f15b2 */ /* 0x00106a0008000100 */
[----:B------:R0:W2:Y:S01]  /*0280*/  @UP2 SYNCS.EXCH.64 URZ, [UR8+0x16820], UR6 ;  /* 0x01682006083f25b2 */ /* 0x0000a20008000100 */
[----:B------:R-:W-:Y:S05]  /*0290*/  @P1 BRA `(.L_x_466) ;  /* 0x0000000000481947 */ /* 0x000fea0003800000 */
[----:B0-----:R-:W0:Y:S01]  /*02a0*/  S2UR UR5, SR_CgaCtaId ;  /* 0x00000000000579c3 */ /* 0x001e220000008800 */
[----:B------:R-:W-:Y:S01]  /*02b0*/  UMOV UR4, 0x400 ;  /* 0x0000040000047882 */ /* 0x000fe20000000000 */
[----:B------:R-:W-:Y:S01]  /*02c0*/  UMOV UR6, 0x80 ;  /* 0x0000008000067882 */ /* 0x000fe20000000000 */
[----:B------:R-:W-:Y:S01]  /*02d0*/  UMOV UR7, 0x180 ;  /* 0x0000018000077882 */ /* 0x000fe20000000000 */
[----:B------:R-:W-:Y:S01]  /*02e0*/  ELECT P0, URZ, PT ;  /* 0x00000000003f782f */ /* 0x000fe20003800000 */
[----:B0-----:R-:W-:Y:S02]  /*02f0*/  ULEA UR8, UR5, UR4, 0x18 ;  /* 0x0000000405087291 */ /* 0x001fe4000f8ec03f */
[----:B------:R-:W-:-:S04]  /*0300*/  UIADD3 UR4, -UR6, 0x100000, URZ ;  /* 0x0010000006047890 */ /* 0x000fc8000fffe13f */
[----:B------:R-:W-:Y:S02]  /*0310*/  USHF.L.U32 UR5, UR4, 0xb, URZ ;  /* 0x0000000b04057899 */ /* 0x000fe4000800063f */
[----:B------:R-:W-:Y:S02]  /*0320*/  USHF.L.U32 UR4, UR4, 0x1, URZ ;  /* 0x0000000104047899 */ /* 0x000fe4000800063f */
[----:B------:R-:W-:-:S04]  /*0330*/  UIADD3 UR6, -UR7, 0x100000, URZ ;  /* 0x0010000007067890 */ /* 0x000fc8000fffe13f */
[----:B------:R-:W-:Y:S02]  /*0340*/  USHF.L.U32 UR7, UR6, 0xb, URZ ;  /* 0x0000000b06077899 */ /* 0x000fe4000800063f */
[----:B------:R-:W-:Y:S01]  /*0350*/  USHF.L.U32 UR6, UR6, 0x1, URZ ;  /* 0x0000000106067899 */ /* 0x000fe2000800063f */
[----:B------:R-:W0:Y:S03]  /*0360*/  FENCE.VIEW.ASYNC.S ;  /* 0x00000000000073c6 */ /* 0x000e260000000000 */
[----:B0-----:R3:W4:Y:S08]  /*0370*/  SYNCS.EXCH.64 URZ, [UR8+0x16830], UR4 ;  /* 0x01683004083f75b2 */ /* 0x0017300008000100 */
[----:B------:R3:W0:Y:S01]  /*0380*/  SYNCS.EXCH.64 URZ, [UR8+0x16840], UR6 ;  /* 0x01684006083f75b2 */ /* 0x0006220008000100 */
[----:B------:R3:W0:Y:S01]  /*0390*/  SYNCS.EXCH.64 URZ, [UR8+0x16838], UR4 ;  /* 0x01683804083f75b2 */ /* 0x0006220008000100 */
[----:B------:R3:W0:Y:S02]  /*03a0*/  SYNCS.EXCH.64 URZ, [UR8+0x16848], UR6 ;  /* 0x01684806083f75b2 */ /* 0x0006240008000100 */
[----:B---3--:R-:W-:Y:S01]  /*03b0*/  NOP ;  /* 0x0000000000007918 */ /* 0x008fe20000000000 */
.L_x_466:
[----:B------:R-:W3:Y:S01]  /*03c0*/  SHFL.IDX PT, R2, R0, RZ, 0x1f ;  /* 0x00001fff00027589 */ /* 0x000ee200000e0000 */
[----:B------:R-:W-:Y:S01]  /*03d0*/  NOP ;  /* 0x0000000000007918 */ /* 0x000fe20000000000 */
[----:B---3--:R-:W-:-:S13]  /*03e0*/  ISETP.NE.AND P0, PT, R2, RZ, PT ;  /* 0x000000ff0200720c */ /* 0x008fda0003f05270 */
        /* <DEDUP_REMOVED lines=14> */
[----:B0-----:R3:W0:Y:S08]  /*04d0*/  SYNCS.EXCH.64 URZ, [UR8+0x16850], UR4 ;  /* 0x01685004083f75b2 */ /* 0x0016300008000100 */
[----:B------:R3:W0:Y:S01]  /*04e0*/  SYNCS.EXCH.64 URZ, [UR8+0x16860], UR6 ;  /* 0x01686006083f75b2 */ /* 0x0006220008000100 */
[----:B------:R3:W0:Y:S01]  /*04f0*/  SYNCS.EXCH.64 URZ, [UR8+0x16858], UR4 ;  /* 0x01685804083f75b2 */ /* 0x0006220008000100 */
[----:B------:R3:W0:Y:S02]  /*0500*/  SYNCS.EXCH.64 URZ, [UR8+0x16868], UR6 ;  /* 0x01686806083f75b2 */ /* 0x0006240008000100 */
[----:B---3--:R-:W-:Y:S01]  /*0510*/  NOP ;  /* 0x0000000000007918 */ /* 0x008fe20000000000 */
.L_x_467:
[----:B------:R-:W3:Y:S01]  /*0520*/  SHFL.IDX PT, R2, R0, RZ, 0x1f ;  /* 0x00001fff00027589 */ /* 0x000ee200000e0000 */
[----:B------:R-:W-:Y:S01]  /*0530*/  NOP ;  /* 0x0000000000007918 */ /* 0x000fe20000000000 */
[----:B---3--:R-:W-:-:S13]  /*0540*/  ISETP.NE.AND P0, PT, R2, RZ, PT ;  /* 0x000000ff0200720c */ /* 0x008fda0003f05270 */
[----:B------:R-:W-:Y:S05]  /*0550*/  @P0 BRA `(.L_x_468) ;  /* 0x0000000000380947 */ /* 0x000fea0003800000 */
[----:B0-----:R-:W0:Y:S01]  /*0560*/  S2UR UR5, SR_CgaCtaId ;  /* 0x00000000000579c3 */ /* 0x001e220000008800 */
[----:B------:R-:W-:Y:S01]  /*0570*/  UMOV UR4, 0x400 ;  /* 0x0000040000047882 */ /* 0x000fe20000000000 */
[----:B------:R-:W-:Y:S01]  /*0580*/  UMOV UR7, 0x80 ;  /* 0x0000008000077882 */ /* 0x000fe20000000000 */
[----:B------:R-:W-:Y:S01]  /*0590*/  ELECT P0, URZ, PT ;  /* 0x00000000003f782f */ /* 0x000fe20003800000 */
[----:B0-----:R-:W-:Y:S02]  /*05a0*/  ULEA UR6, UR5, UR4, 0x18 ;  /* 0x0000000405067291 */ /* 0x001fe4000f8ec03f */
[----:B------:R-:W-:-:S04]  /*05b0*/  UIADD3 UR4, -UR7, 0x100000, URZ ;  /* 0x0010000007047890 */ /* 0x000fc8000fffe13f */
[----:B------:R-:W-:Y:S02]  /*05c0*/  USHF.L.U32 UR5, UR4, 0xb, URZ ;  /* 0x0000000b04057899 */ /* 0x000fe4000800063f */
[----:B------:R-:W-:Y:S01]  /*05d0*/  USHF.L.U32 UR4, UR4, 0x1, URZ ;  /* 0x0000000104047899 */ /* 0x000fe2000800063f */
[----:B------:R-:W0:Y:S11]  /*05e0*/  FENCE.VIEW.ASYNC.S ;  /* 0x00000000000073c6 */ /* 0x000e360000000000 */
[----:B0-----:R3:W0:Y:S01]  /*05f0*/  SYNCS.EXCH.64 URZ, [UR6+0x16870], UR4 ;  /* 0x01687004063f75b2 */ /* 0x0016220008000100 */
[----:B------:R3:W0:Y:S01]  /*0600*/  SYNCS.EXCH.64 URZ, [UR6+0x16880], UR4 ;  /* 0x01688004063f75b2 */ /* 0x0006220008000100 */
[----:B------:R3:W0:Y:S01]  /*0610*/  SYNCS.EXCH.64 URZ, [UR6+0x16878], UR4 ;  /* 0x01687804063f75b2 */ /* 0x0006220008000100 */
[----:B------:R3:W0:Y:S02]  /*0620*/  SYNCS.EXCH.64 URZ, [UR6+0x16888], UR4 ;  /* 0x01688804063f75b2 */ /* 0x0006240008000100 */
[----:B---3--:R-:W-:Y:S01]  /*0630*/  NOP ;  /* 0x0000000000007918 */ /* 0x008fe20000000000 */
.L_x_468:
        /* <DEDUP_REMOVED lines=22> */
.L_x_469:
        /* <DEDUP_REMOVED lines=22> */
.L_x_470:
[----:B------:R-:W-:Y:S01]  /*0900*/  PLOP3.LUT P0, PT, PT, PT, UP0, 0x80, 0x0 ;  /* 0x000000000000781c */ /* 0x000fe20003f0f008 */
[----:B------:R-:W-:Y:S01]  /*0910*/  UMOV UR36, 0x1 ;  /* 0x0000000100247882 */ /* 0x000fe20000000000 */
[----:B------:R-:W-:Y:S01]  /*0920*/  NOP ;  /* 0x0000000000007918 */ /* 0x000fe20000000000 */
[----:B------:R-:W-:Y:S01]  /*0930*/  USEL UR36, UR36, 0x2, !UP0 ;  /* 0x0000000224247887 */ /* 0x000fe2000c000000 */
[----:B------:R-:W-:Y:S01]  /*0940*/  BSSY B9, `(.L_x_471) ;  /* 0x0001549000097945 */ /* 0x000fe20003800000 */
[----:B------:R-:W-:Y:S01]  /*0950*/  ULDC.64 UR42, c[0x0][0x208] ;  /* 0x00008200002a7ab9 */ /* 0x000fe20000000a00 */
[----:B012-4-:R-:W-:Y:S07]  /*0960*/  BAR.SYNC.DEFER_BLOCKING 0x0 ;  /* 0x0000000000007b1d */ /* 0x017fee0000010000 */
[----:B------:R-:W-:Y:S05]  /*0970*/  @!P0 BRA `(.L_x_472) ;  /* 0x000000ec00788947 */ /* 0x000fea0003800000 */
.L_x_473:
[----:B------:R-:W-:-:S08]  /*0980*/  NOP ;  /* 0x0000000000007918 */ /* 0x000fd00000000000 */
[----:B------:R-:W0:Y:S02]  /*0990*/  USETMAXREG.TRY_ALLOC.CTAPOOL UP0, 0xa0 ;  /* 0x000000a0000079c8 */ /* 0x000e240008000600 */
[----:B0-----:R-:W-:-:S13]  /*09a0*/  PLOP3.LUT P0, PT, PT, PT, UP0, 0x80, 0x0 ;  /* 0x000000000000781c */ /* 0x001fda0003f0f008 */
[----:B------:R-:W-:Y:S05]  /*09b0*/  @!P0 BRA `(.L_x_473) ;  /* 0xfffffffc00f08947 */ /* 0x000fea000383ffff */
[----:B------:R-:W2:Y:S01]  /*09c0*/  LDL.LU R0, [R1] ;  /* 0x0000000001007983 */ /* 0x000ea20000300800 */
[----:B------:R-:W0:Y:S01]  /*09d0*/  S2R R2, SR_TID.X ;  /* 0x0000000000027919 */ /* 0x000e220000002100 */
[----:B------:R-:W1:Y:S01]  /*09e0*/  S2UR UR38, SR_CgaCtaId ;  /* 0x00000000002679c3 */ /* 0x000e620000008800 */
[----:B------:R-:W-:Y:S01]  /*09f0*/  UMOV UR4, 0x400 ;  /* 0x0000040000047882 */ /* 0x000fe20000000000 */
[----:B0-----:R-:W-:-:S06]  /*0a00*/  SHF.R.U32.HI R2, RZ, 0x7, R2 ;  /* 0x00000007ff027819 */ /* 0x001fcc0000011602 */
[----:B------:R-:W-:Y:S06]  /*0a10*/  BAR.ARV 0x8, 0x200 ;  /* 0x0208000000007b1d */ /* 0x000fec0000002000 */
[----:B------:R-:W-:-:S13]  /*0a20*/  ISETP.NE.AND P0, PT, R2, 0x1, PT ;  /* 0x000000010200780c */ /* 0x000fda0003f05270 */
[----:B------:R-:W-:Y:S08]  /*0a30*/  @!P0 BAR.ARV 0x9, 0x100 ;  /* 0x0244000000008b1d */ /* 0x000ff00000002000 */
[----:B------:R-:W-:Y:S01]  /*0a40*/  BAR.SYNC.DEFER_BLOCKING 0x5, 0x200 ;  /* 0x0148000000007b1d */ /* 0x000fe20000010000 */
[----:B-1----:R-:W-:-:S06]  /*0a50*/  ULEA UR4, UR38, UR4, 0x18 ;  /* 0x0000000426047291 */ /* 0x002fcc000f8ec03f */
[----:B------:R-:W-:Y:S01]  /*0a60*/  IMAD.U32 R18, RZ, RZ, UR4 ;  /* 0x00000004ff127e24 */ /* 0x000fe2000f8e00ff */
[----:B------:R-:W-:-:S04]  /*0a70*/  ULDC UR4, c[0x0][0xc3c] ;  /* 0x00030f0000047ab9 */ /* 0x000fc80000000800 */
[----:B------:R-:W0:Y:S01]  /*0a80*/  LDS.128 R32, [R18+0x168d0] ;  /* 0x0168d00012207984 */ /* 0x000e220000000c00 */
[----:B------:R-:W-:Y:S06]  /*0a90*/  BAR.ARV 0x4, 0x200 ;  /* 0x0108000000007b1d */ /* 0x000fec0000002000 */
[----:B--2---:R-:W-:-:S04]  /*0aa0*/  LOP3.LUT R0, R0, 0xfffffffb, RZ, 0xc0, !PT ;  /* 0xfffffffb00007812 */ /* 0x004fc800078ec0ff */
[----:B------:R-:W-:-:S05]  /*0ab0*/  @P0 LOP3.LUT R0, R0, 0x4, RZ, 0xfc, !PT ;  /* 0x0000000400000812 */ /* 0x000fca00078efcff */
[----:B------:R4:W-:Y:S01]  /*0ac0*/  STL [R1], R0 ;  /* 0x0000000001007387 */ /* 0x0009e20000100800 */
[----:B0-----:R-:W-:-:S13]  /*0ad0*/  ISETP.GE.AND P0, PT, R35, UR4, PT ;  /* 0x0000000423007c0c */ /* 0x001fda000bf06270 */
[----:B----4-:R-:W-:Y:S05]  /*0ae0*/  @P0 BRA `(.L_x_474) ;  /* 0x0000015000b80947 */ /* 0x010fea0003800000 */
[----:B------:R-:W0:Y:S01]  /*0af0*/  S2R R0, SR_TID.X ;  /* 0x0000000000007919 */ /* 0x000e220000002100 */
[----:B------:R-:W-:Y:S02]  /*0b00*/  MOV R19, RZ ;  /* 0x000000ff00137202 */ /* 0x000fe40000000f00 */
[----:B------:R-:W-:Y:S01]  /*0b10*/  CS2R R154, SRZ ;  /* 0x00000000009a7805 */ /* 0x000fe2000001ff00 */
[----:B------:R-:W-:Y:S01]  /*0b20*/  IMAD.MOV.U32 R157, RZ, RZ, RZ ;  /* 0x000000ffff9d7224 */ /* 0x000fe200078e00ff */
[----:B------:R-:W-:Y:S01]  /*0b30*/  ULOP3.LUT UR39, UR36, 0x1, URZ, 0xfc, !UPT ;  /* 0x0000000124277892 */ /* 0x000fe2000f8efc3f */
[----:B------:R-:W-:Y:S01]  /*0b40*/  UMOV UR37, URZ ;  /* 0x0000003f00257c82 */ /* 0x000fe20008000000 */
[----:B0-----:R-:W-:-:S05]  /*0b50*/  VIADD R10, R0, 0xffffff80 ;  /* 0xffffff80000a7836 */ /* 0x001fca0000000000 */
[----:B------:R-:W-:-:S04]  /*0b60*/  SHF.R.S32.HI R0, RZ, 0x1f, R10 ;  /* 0x0000001fff007819 */ /* 0x000fc8000001140a */
[----:B------:R-:W-:-:S04]  /*0b70*/  LEA.HI R2, R0, R10, RZ, 0x7 ;  /* 0x0000000a00027211 */ /* 0x000fc800078f38ff */
[----:B------:R-:W-:Y:S02]  /*0b80*/  LOP3.LUT R3, R2, 0xffffff80, RZ, 0xc0, !PT ;  /* 0xffffff8002037812 */ /* 0x000fe400078ec0ff */
[----:B------:R-:W-:Y:S02]  /*0b90*/  SHF.R.S32.HI R11, RZ, 0x7, R2 ;  /* 0x00000007ff0b7819 */ /* 0x000fe40000011402 */
[-C--:B------:R-:W-:Y:S01]  /*0ba0*/  LEA.HI R2, R0, R10.reuse, RZ, 0x5 ;  /* 0x0000000a00027211 */ /* 0x080fe200078f28ff */
[----:B------:R-:W-:Y:S01]  /*0bb0*/  IMAD.IADD R12, R10, 0x1, -R3 ;  /* 0x000000010a0c7824 */ /* 0x000fe200078e0a03 */
[----:B------:R-:W-:Y:S02]  /*0bc0*/  LEA.HI R3, R0, R10, RZ, 0x4 ;  /* 0x0000000a00037211 */ /* 0x000fe400078f20ff */
[----:B------:R-:W-:Y:S02]  /*0bd0*/  SHF.R.S32.HI R13, RZ, 0x5, R2 ;  /* 0x00000005ff0d7819 */ /* 0x000fe40000011402 */
[----:B------:R-:W-:-:S02]  /*0be0*/  SHF.R.S32.HI R6, RZ, 0x1f, R12 ;  /* 0x0000001fff067819 */ /* 0x000fc4000001140c */
[----:B------:R-:W-:Y:S02]  /*0bf0*/  SHF.R.S32.HI R4, RZ, 0x4, R3 ;  /* 0x00000004ff047819 */ /* 0x000fe40000011403 */
[----:B------:R-:W-:Y:S02]  /*0c00*/  LEA.HI R7, R6, R12, RZ, 0x2 ;  /* 0x0000000c06077211 */ /* 0x000fe400078f10ff */
[C---:B------:R-:W-:Y:S02]  /*0c10*/  LEA.HI R5, R3.reuse, R4, RZ, 0x1 ;  /* 0x0000000403057211 */ /* 0x040fe400078f08ff */
[--C-:B------:R-:W-:Y:S02]  /*0c20*/  SHF.R.S32.HI R8, RZ, 0x2, R7.reuse ;  /* 0x00000002ff087819 */ /* 0x100fe40000011407 */
[----:B------:R-:W-:Y:S02]  /*0c30*/  SHF.R.S32.HI R9, RZ, 0x1f, R7 ;  /* 0x0000001fff097819 */ /* 0x000fe40000011407 */
[----:B------:R-:W-:-:S02]  /*0c40*/  LOP3.LUT R3, R3, 0x3fffff0, RZ, 0xc0, !PT ;  /* 0x03fffff003037812 */ /* 0x000fc400078ec0ff */
[----:B------:R-:W-:Y:S02]  /*0c50*/  LEA.HI R9, R9, R8, RZ, 0x3 ;  /* 0x0000000809097211 */ /* 0x000fe400078f18ff */
[----:B------:R-:W-:Y:S02]  /*0c60*/  LOP3.LUT R5, R5, 0x1ffffffe, RZ, 0xc0, !PT ;  /* 0x1ffffffe05057812 */ /* 0x000fe400078ec0ff */
[----:B------:R-:W-:Y:S02]  /*0c70*/  LOP3.LUT R9, R9, 0xfffffff8, RZ, 0xc0, !PT ;  /* 0xfffffff809097812 */ /* 0x000fe400078ec0ff */
[----:B------:R-:W-:Y:S01]  /*0c80*/  IADD3 R3, R10, -R3, RZ ;  /* 0x800000030a037210 */ /* 0x000fe20007ffe0ff */
[----:B------:R-:W-:Y:S01]  /*0c90*/  IMAD.IADD R5, R4, 0x1, -R5 ;  /* 0x0000000104057824 */ /* 0x000fe200078e0a05 */
[----:B------:R-:W-:Y:S01]  /*0ca0*/  LOP3.LUT R7, R7, 0x7ffffffc, RZ, 0xc0, !PT ;  /* 0x7ffffffc07077812 */ /* 0x000fe200078ec0ff */
[----:B------:R-:W-:Y:S01]  /*0cb0*/  IMAD.IADD R9, R8, 0x1, -R9 ;  /* 0x0000000108097824 */ /* 0x000fe200078e0a09 */
[----:B------:R-:W-:Y:S01]  /*0cc0*/  LEA.HI R6, R6, R12, RZ, 0x5 ;  /* 0x0000000c06067211 */ /* 0x000fe200078f28ff */
[----:B------:R-:W-:-:S02]  /*0cd0*/  IMAD R2, R13, 0x10, R3 ;  /* 0x000000100d027824 */ /* 0x000fc400078e0203 */
[----:B------:R-:W-:Y:S01]  /*0ce0*/  IMAD.MOV.U32 R8, RZ, RZ, -0x2 ;  /* 0xfffffffeff087424 */ /* 0x000fe200078e00ff */
[----:B------:R-:W-:Y:S01]  /*0cf0*/  SHF.R.S32.HI R6, RZ, 0x5, R6 ;  /* 0x00000005ff067819 */ /* 0x000fe20000011406 */
[----:B------:R-:W-:Y:S02]  /*0d00*/  IMAD.IADD R7, R12, 0x1, -R7 ;  /* 0x000000010c077824 */ /* 0x000fe400078e0a07 */
[----:B------:R-:W-:-:S04]  /*0d10*/  IMAD.HI R4, R11, 0x55555556, RZ ;  /* 0x555555560b047827 */ /* 0x000fc800078e02ff */
[----:B------:R-:W-:Y:S01]  /*0d20*/  IMAD R5, R2, 0x8, R5 ;  /* 0x0000000802057824 */ /* 0x000fe200078e0205 */
[----:B------:R-:W-:Y:S01]  /*0d30*/  LEA.HI R4, R4, R4, RZ, 0x1 ;  /* 0x0000000404047211 */ /* 0x000fe200078f08ff */
[----:B------:R-:W-:Y:S02]  /*0d40*/  IMAD R2, R7, R8, 0x80 ;  /* 0x0000008007027424 */ /* 0x000fe400078e0208 */
[----:B------:R-:W-:Y:S02]  /*0d50*/  IMAD R9, R6, 0x10, R9 ;  /* 0x0000001006097824 */ /* 0x000fe400078e0209 */
[----:B------:R-:W-:Y:S01]  /*0d60*/  IMAD R4, R4, -0x3, R11 ;  /* 0xfffffffd04047824 */ /* 0x000fe200078e020b */
[----:B------:R0:W-:Y:S01]  /*0d70*/  STL [R1+0x58], R2 ;  /* 0x0000580201007387 */ /* 0x0001e20000100800 */
[----:B------:R-:W-:Y:S02]  /*0d80*/  IMAD.SHL.U32 R5, R5, 0x8, RZ ;  /* 0x0000000805057824 */ /* 0x000fe400078e00ff */
[----:B------:R-:W-:-:S05]  /*0d90*/  IMAD R6, R4, 0x40, R9 ;  /* 0x0000004004067824 */ /* 0x000fca00078e0209 */
[----:B------:R-:W-:Y:S01]  /*0da0*/  STL [R1+0x54], R6 ;  /* 0x0000540601007387 */ /* 0x000fe20000100800 */
[CC--:B0-----:R-:W-:Y:S02]  /*0db0*/  LEA.HI R2, R0.reuse, R10.reuse, RZ, 0x2 ;  /* 0x0000000a00027211 */ /* 0x0c1fe400078f10ff */
[----:B------:R-:W-:Y:S02]  /*0dc0*/  LEA.HI R0, R0, R10, RZ, 0x3 ;  /* 0x0000000a00007211 */ /* 0x000fe400078f18ff */
[--C-:B------:R-:W-:Y:S02]  /*0dd0*/  SHF.R.S32.HI R152, RZ, 0x2, R2.reuse ;  /* 0x00000002ff987819 */ /* 0x100fe40000011402 */
[----:B------:R-:W-:Y:S02]  /*0de0*/  SHF.R.S32.HI R3, RZ, 0x1f, R2 ;  /* 0x0000001fff037819 */ /* 0x000fe40000011402 */
[----:B------:R-:W-:Y:S01]  /*0df0*/  SHF.R.S32.HI R4, RZ, 0x3, R0 ;  /* 0x00000003ff047819 */ /* 0x000fe20000011400 */
[----:B------:R-:W-:Y:S01]  /*0e00*/  VIADD R9, R152, 0x60 ;  /* 0x0000006098097836 */ /* 0x000fe20000000000 */
[----:B------:R-:W-:-:S02]  /*0e10*/  LOP3.LUT R0, R0, 0xfffffff8, RZ, 0xc0, !PT ;  /* 0xfffffff800007812 */ /* 0x000fc400078ec0ff */
[----:B------:R-:W-:Y:S02]  /*0e20*/  LEA.HI R3, R3, R152, RZ, 0x3 ;  /* 0x0000009803037211 */ /* 0x000fe400078f18ff */
[----:B------:R-:W-:Y:S01]  /*0e30*/  LOP3.LUT R2, R2, 0xfffffffc, RZ, 0xc0, !PT ;  /* 0xfffffffc02027812 */ /* 0x000fe200078ec0ff */
[----:B------:R-:W-:Y:S01]  /*0e40*/  IMAD.IADD R8, R10, 0x1, -R0 ;  /* 0x000000010a087824 */ /* 0x000fe200078e0a00 */
[----:B------:R-:W-:Y:S02]  /*0e50*/  LOP3.LUT R3, R3, 0xfffffff8, RZ, 0xc0, !PT ;  /* 0xfffffff803037812 */ /* 0x000fe400078ec0ff */
[----:B------:R-:W-:Y:S01]  /*0e60*/  SHF.R.S32.HI R4, RZ, 0x1f, R9 ;  /* 0x0000001fff047819 */ /* 0x000fe20000011409 */
[----:B------:R-:W-:Y:S02]  /*0e70*/  IMAD.SHL.U32 R8, R8, 0x8, RZ ;  /* 0x0000000808087824 */ /* 0x000fe400078e00ff */
[----:B------:R-:W-:Y:S01]  /*0e80*/  IMAD.IADD R7, R10, 0x1, -R2 ;  /* 0x000000010a077824 */ /* 0x000fe200078e0a02 */
[----:B------:R-:W-:Y:S01]  /*0e90*/  LEA.HI R4, R4, R9, RZ, 0x3 ;  /* 0x0000000904047211 */ /* 0x000fe200078f18ff */
[----:B------:R-:W-:Y:S01]  /*0ea0*/  IMAD.IADD R3, R152, 0x1, -R3 ;  /* 0x0000000198037824 */ /* 0x000fe200078e0a03 */
[----:B------:R-:W-:Y:S01]  /*0eb0*/  STL [R1+0x3c], R8 ;  /* 0x00003c0801007387 */ /* 0x000fe20000100800 */
[----:B------:R-:W-:Y:S01]  /*0ec0*/  IMAD.SHL.U32 R2, R9, 0x40, RZ ;  /* 0x0000004009027824 */ /* 0x000fe200078e00ff */
[C---:B------:R-:W-:Y:S01]  /*0ed0*/  LEA.HI R0, R7.reuse, R7, RZ, 0x1 ;  /* 0x0000000707007211 */ /* 0x040fe200078f08ff */
[C---:B------:R-:W-:Y:S01]  /*0ee0*/  IMAD.SHL.U32 R16, R7.reuse, 0x8, RZ ;  /* 0x0000000807107824 */ /* 0x040fe200078e00ff */
[----:B------:R-:W-:Y:S01]  /*0ef0*/  SHF.L.U32 R22, R7, 0x2, RZ ;  /* 0x0000000207167819 */ /* 0x000fe200000006ff */
[----:B------:R0:W-:Y:S01]  /*0f00*/  STL [R1+0x14], R3 ;  /* 0x0000140301007387 */ /* 0x0001e20000100800 */
[----:B------:R-:W-:Y:S01]  /*0f10*/  IMAD.SHL.U32 R4, R4, 0x40, RZ ;  /* 0x0000004004047824 */ /* 0x000fe200078e00ff */
[----:B------:R-:W-:-:S02]  /*0f20*/  LOP3.LUT R0, R0, 0x1ffffffe, RZ, 0xc0, !PT ;  /* 0x1ffffffe00007812 */ /* 0x000fc400078ec0ff */
[----:B------:R-:W-:Y:S01]  /*0f30*/  VIADD R156, R22, 0x10 ;  /* 0x00000010169c7836 */ /* 0x000fe20000000000 */
[----:B------:R-:W-:Y:S02]  /*0f40*/  SHF.R.S32.HI R17, RZ, 0x1f, R16 ;  /* 0x0000001fff117819 */ /* 0x000fe40000011410 */
[----:B------:R-:W-:Y:S01]  /*0f50*/  LOP3.LUT R4, R4, 0xfffffe00, RZ, 0xc0, !PT ;  /* 0xfffffe0004047812 */ /* 0x000fe200078ec0ff */
[----:B------:R-:W-:Y:S01]  /*0f60*/  IMAD.IADD R0, R7, 0x1, -R0 ;  /* 0x0000000107007824 */ /* 0x000fe200078e0a00 */
[----:B------:R-:W-:Y:S02]  /*0f70*/  SHF.R.S32.HI R7, RZ, 0x1f, R156 ;  /* 0x0000001fff077819 */ /* 0x000fe4000001149c */
[----:B0-----:R-:W-:Y:S01]  /*0f80*/  LOP3.LUT R3, R2, 0x1c0, RZ, 0xc0, !PT ;  /* 0x000001c002037812 */ /* 0x001fe200078ec0ff */
[----:B------:R-:W-:Y:S01]  /*0f90*/  IMAD R0, R0, 0x8, R6 ;  /* 0x0000000800007824 */ /* 0x000fe200078e0206 */
[----:B------:R-:W-:Y:S02]  /*0fa0*/  SHF.R.S32.HI R2, RZ, 0x1f, R8 ;  /* 0x0000001fff027819 */ /* 0x000fe40000011408 */
[----:B------:R-:W-:-:S02]  /*0fb0*/  SHF.R.U32.HI R8, RZ, 0x3, R3 ;  /* 0x00000003ff087819 */ /* 0x000fc40000011603 */
[----:B------:R-:W-:Y:S01]  /*0fc0*/  LOP3.LUT R3, R3, 0x38, R16, 0xf8, !PT ;  /* 0x0000003803037812 */ /* 0x000fe200078ef810 */
[----:B------:R0:W-:Y:S03]  /*0fd0*/  STL [R1+0x64], R2 ;  /* 0x0000640201007387 */ /* 0x0001e60000100800 */
[----:B------:R-:W-:Y:S01]  /*0fe0*/  LOP3.LUT R3, R4, R3, R8, 0xf6, !PT ;  /* 0x0000000304037212 */ /* 0x000fe200078ef608 */
[----:B------:R1:W-:Y:S01]  /*0ff0*/  STL [R1+0x20], R4 ;  /* 0x0000200401007387 */ /* 0x0003e20000100800 */
[----:B------:R-:W-:-:S03]  /*1000*/  SHF.L.U32 R8, R156, 0x1, RZ ;  /* 0x000000019c087819 */ /* 0x000fc600000006ff */
[----:B------:R-:W-:Y:S02]  /*1010*/  IMAD R3, R3, 0x2, R18 ;  /* 0x0000000203037824 */ /* 0x000fe400078e0212 */
[----:B------:R2:W-:Y:S01]  /*1020*/  STL [R1+0x4c], R8 ;  /* 0x00004c0801007387 */ /* 0x0005e20000100800 */
[----:B0-----:R-:W-:Y:S01]  /*1030*/  VIADD R2, R16, 0x20 ;  /* 0x0000002010027836 */ /* 0x001fe20000000000 */
[----:B-1----:R-:W-:Y:S02]  /*1040*/  SHF.L.U64.HI R4, R156, 0x1, R7 ;  /* 0x000000019c047819 */ /* 0x002fe40000010207 */
[----:B------:R2:W-:Y:S02]  /*1050*/  STL [R1+0x60], R5 ;  /* 0x0000600501007387 */ /* 0x0005e40000100800 */
[----:B------:R-:W-:Y:S02]  /*1060*/  SHF.R.S32.HI R153, RZ, 0x1f, R2 ;  /* 0x0000001fff997819 */ /* 0x000fe40000011402 */
[----:B------:R2:W-:Y:S04]  /*1070*/  STL [R1+0x48], R4 ;  /* 0x0000480401007387 */ /* 0x0005e80000100800 */
[----:B------:R2:W-:Y:S04]  /*1080*/  STL [R1+0x50], R3 ;  /* 0x0000500301007387 */ /* 0x0005e80000100800 */
[----:B------:R2:W-:Y:S02]  /*1090*/  STL [R1+0x5c], R0 ;  /* 0x00005c0001007387 */ /* 0x0005e40000100800 */
.L_x_603:
[----:B0-2--5:R-:W0:Y:S02]  /*10a0*/  LDC.64 R4, c[0x0][0xc88] ;  /* 0x00032200ff047b82 */ /* 0x025e240000000a00 */
[----:B0-----:R-:W-:-:S05]  /*10b0*/  IMAD.WIDE R4, R35, 0x4, R4 ;  /* 0x0000000423047825 */ /* 0x001fca00078e0204 */
[----:B------:R-:W2:Y:S01]  /*10c0*/  LDG.E R3, desc[UR42][R4.64] ;  /* 0x0000002a04037981 */ /* 0x000ea2000c1e1900 */
[----:B------:R-:W-:Y:S05]  /*10d0*/  YIELD ;  /* 0x0000000000007946 */ /* 0x000fea0003800000 */
[----:B------:R-:W-:Y:S01]  /*10e0*/  ULDC.64 UR4, c[0x0][0xa28] ;  /* 0x00028a0000047ab9 */ /* 0x000fe20000000a00 */
[----:B------:R-:W-:Y:S01]  /*10f0*/  ULDC.64 UR8, c[0x0][0xa18] ;  /* 0x0002860000087ab9 */ /* 0x000fe20000000a00 */
[----:B------:R-:W-:Y:S01]  /*1100*/  ISETP.NE.U32.AND P1, PT, RZ, UR4, PT ;  /* 0x00000004ff007c0c */ /* 0x000fe2000bf25070 */
[----:B------:R-:W-:Y:S01]  /*1110*/  ULDC.64 UR6, c[0x0][0xa08] ;  /* 0x0002820000067ab9 */ /* 0x000fe20000000a00 */
[----:B------:R-:W-:Y:S01]  /*1120*/  IMAD.MOV.U32 R70, RZ, RZ, RZ ;  /* 0x000000ffff467224 */ /* 0x000fe200078e00ff */
[----:B------:R-:W-:-:S02]  /*1130*/  ISETP.NE.U32.AND P0, PT, RZ, UR6, PT ;  /* 0x00000006ff007c0c */ /* 0x000fc4000bf05070 */
[----:B------:R-:W-:Y:S02]  /*1140*/  ISETP.NE.AND.EX P1, PT, RZ, UR5, PT, P1 ;  /* 0x00000005ff007c0c */ /* 0x000fe4000bf25310 */
[----:B------:R-:W-:Y:S02]  /*1150*/  ISETP.NE.AND.EX P0, PT, RZ, UR7, PT, P0 ;  /* 0x00000007ff007c0c */ /* 0x000fe4000bf05300 */
[----:B--2---:R-:W-:Y:S01]  /*1160*/  SHF.R.S32.HI R0, RZ, 0x1f, R3 ;  /* 0x0000001fff007819 */ /* 0x004fe20000011403 */
[----:B------:R-:W-:Y:S08]  /*1170*/  STL [R1+0x34], R3 ;  /* 0x0000340301007387 */ /* 0x000ff00000100800 */
[C---:B------:R-:W-:Y:S01]  /*1180*/  @P1 LEA R6, P2, R3.reuse, UR4, 0x2 ;  /* 0x0000000403061c11 */ /* 0x040fe2000f8410ff */
[C---:B------:R-:W-:Y:S01]  /*1190*/  IMAD.SHL.U32 R36, R3.reuse, 0x4, RZ ;  /* 0x0000000403247824 */ /* 0x040fe200078e00ff */
[C-C-:B------:R-:W-:Y:S01]  /*11a0*/  SHF.L.U64.HI R32, R3.reuse, 0x2, R0.reuse ;  /* 0x0000000203207819 */ /* 0x140fe20000010200 */
[----:B------:R0:W-:Y:S01]  /*11b0*/  STL [R1+0x44], R0 ;  /* 0x0000440001007387 */ /* 0x0001e20000100800 */
[----:B------:R-:W-:-:S02]  /*11c0*/  @P1 LEA.HI.X R7, R3, UR5, R0, 0x2, P2 ;  /* 0x0000000503071c11 */ /* 0x000fc400090f1400 */
[----:B------:R-:W-:Y:S01]  /*11d0*/  ISETP.NE.U32.AND P2, PT, RZ, UR8, PT ;  /* 0x00000008ff007c0c */ /* 0x000fe2000bf45070 */
[----:B------:R-:W-:Y:S01]  /*11e0*/  ULDC UR4, c[0x0][0x288] ;  /* 0x0000a20000047ab9 */ /* 0x000fe20000000800 */
[----:B------:R-:W-:Y:S01]  /*11f0*/  IADD3 R8, P3, R36, UR6, RZ ;  /* 0x0000000624087c10 */ /* 0x000fe2000ff7e0ff */
[----:B-1----:R1:W-:Y:S01]  /*1200*/  STL [R1+0x28], R36 ;  /* 0x0000282401007387 */ /* 0x0023e20000100800 */
[----:B------:R-:W-:Y:S01]  /*1210*/  ISETP.NE.AND.EX P2, PT, RZ, UR9, PT, P2 ;  /* 0x00000009ff007c0c */ /* 0x000fe2000bf45320 */
[----:B0-----:R-:W-:Y:S01]  /*1220*/  IMAD.MOV.U32 R0, RZ, RZ, RZ ;  /* 0x000000ffff007224 */ /* 0x001fe200078e00ff */
[----:B------:R-:W-:Y:S01]  /*1230*/  MOV R25, UR4 ;  /* 0x0000000400197c02 */ /* 0x000fe20008000f00 */
[----:B------:R-:W-:Y:S01]  /*1240*/  ULDC.64 UR4, c[0x0][0x418] ;  /* 0x0001060000047ab9 */ /* 0x000fe20000000a00 */
[----:B------:R-:W-:Y:S01]  /*1250*/  IADD3.X R9, R32, UR7, RZ, P3, !PT ;  /* 0x0000000720097c10 */ /* 0x000fe20009ffe4ff */
[----:B------:R1:W-:Y:S04]  /*1260*/  STL [R1+0x2c], R32 ;  /* 0x00002c2001007387 */ /* 0x0003e80000100800 */
[----:B------:R1:W5:Y:S04]  /*1270*/  @P1 LDG.E R0, desc[UR42][R6.64] ;  /* 0x0000002a06001981 */ /* 0x000368000c1e1900 */
[----:B------:R-:W-:Y:S01]  /*1280*/  @P2 IADD3 R4, P1, R36, UR8, RZ ;  /* 0x0000000824042c10 */ /* 0x000fe2000ff3e0ff */
[----:B------:R1:W5:Y:S03]  /*1290*/  @P0 LDG.E R70, desc[UR42][R8.64] ;  /* 0x0000002a08460981 */ /* 0x000366000c1e1900 */
[----:B------:R-:W-:-:S05]  /*12a0*/  @P2 IADD3.X R5, R32, UR9, RZ, P1, !PT ;  /* 0x0000000920052c10 */ /* 0x000fca0008ffe4ff */
[----:B------:R1:W5:Y:S01]  /*12b0*/  @P2 LDG.E R25, desc[UR42][R4.64] ;  /* 0x0000002a04192981 */ /* 0x000362000c1e1900 */
[----:B------:R-:W-:Y:S01]  /*12c0*/  UISETP.NE.U32.AND UP0, UPT, UR4, URZ, UPT ;  /* 0x0000003f0400728c */ /* 0x000fe2000bf05070 */
[----:B------:R-:W-:Y:S02]  /*12d0*/  IMAD.MOV.U32 R29, RZ, RZ, R3 ;  /* 0x000000ffff1d7224 */ /* 0x000fe400078e0003 */
[----:B------:R-:W-:Y:S01]  /*12e0*/  ULDC UR4, c[0x0][0x424] ;  /* 0x0001090000047ab9 */ /* 0x000fe20000000800 */
[----:B------:R-:W-:-:S03]  /*12f0*/  UISETP.NE.AND.EX UP0, UPT, UR5, URZ, UPT, UP0 ;  /* 0x0000003f0500728c */ /* 0x000fc6000bf05300 */
[----:B------:R-:W-:Y:S01]  /*1300*/  ULDC UR5, c[0x0][0x2f0] ;  /* 0x0000bc0000057ab9 */ /* 0x000fe20000000800 */
[----:B------:R-:W-:-:S04]  /*1310*/  USEL UR4, UR4, 0x1, UP0 ;  /* 0x0000000104047887 */ /* 0x000fc80008000000 */
[----:B------:R-:W-:-:S03]  /*1320*/  UIMAD UR4, UR4, UR5, URZ ;  /* 0x00000005040472a4 */ /* 0x000fc6000f8e023f */
[----:B------:R-:W-:Y:S02]  /*1330*/  ULDC UR5, c[0x0][0x348] ;  /* 0x0000d20000057ab9 */ /* 0x000fe40000000800 */
[----:B------:R-:W-:Y:S02]  /*1340*/  IMAD.U32 R30, RZ, RZ, UR5 ;  /* 0x00000005ff1e7e24 */ /* 0x000fe4000f8e00ff */
[----:B------:R-:W-:Y:S01]  /*1350*/  IMAD.U32 R31, RZ, RZ, UR4 ;  /* 0x00000004ff1f7e24 */ /* 0x000fe2000f8e00ff */
[----:B-1----:R-:W-:Y:S06]  /*1360*/  @P2 BRA `(.L_x_475) ;  /* 0x0000000000242947 */ /* 0x002fec0003800000 */
[----:B------:R-:W-:Y:S02]  /*1370*/  ULDC.64 UR4, c[0x0][0xa00] ;  /* 0x0002800000047ab9 */ /* 0x000fe40000000a00 */
[----:B------:R-:W-:-:S04]  /*1380*/  ISETP.NE.U32.AND P1, PT, RZ, UR4, PT ;  /* 0x00000004ff007c0c */ /* 0x000fc8000bf25070 */
[----:B------:R-:W-:-:S13]  /*1390*/  ISETP.NE.AND.EX P1, PT, RZ, UR5, PT, P1 ;  /* 0x00000005ff007c0c */ /* 0x000fda000bf25310 */
[----:B------:R-:W-:Y:S05]  /*13a0*/  @!P1 BRA `(.L_x_475) ;  /* 0x0000000000149947 */ /* 0x000fea0003800000 */
[----:B------:R-:W0:Y:S02]  /*13b0*/  LDC.64 R4, c[0x0][0xa00] ;  /* 0x00028000ff047b82 */ /* 0x000e240000000a00 */
[----:B0-----:R-:W-:-:S05]  /*13c0*/  IMAD.WIDE R4, R29, 0x4, R4 ;  /* 0x000000041d047825 */ /* 0x001fca00078e0204 */
[----:B-----5:R-:W2:Y:S04]  /*13d0*/  LDG.E R25, desc[UR42][R4.64] ;  /* 0x0000002a04197981 */ /* 0x020ea8000c1e1900 */
[----:B------:R-:W2:Y:S02]  /*13e0*/  LDG.E R6, desc[UR42][R4.64+0x4] ;  /* 0x0000042a04067981 */ /* 0x000ea4000c1e1900 */
[----:B--2---:R-:W-:-:S07]  /*13f0*/  IMAD.IADD R25, R6, 0x1, -R25 ;  /* 0x0000000106197824 */ /* 0x004fce00078e0a19 */
.L_x_475:
[----:B------:R-:W-:Y:S01]  /*1400*/  ULDC.64 UR4, c[0x0][0xa20] ;  /* 0x0002880000047ab9 */ /* 0x000fe20000000a00 */
[----:B------:R0:W-:Y:S01]  /*1410*/  STL [R1+0x38], R33 ;  /* 0x0000382101007387 */ /* 0x0001e20000100800 */
[----:B------:R-:W-:-:S03]  /*1420*/  ISETP.NE.U32.AND P1, PT, RZ, UR4, PT ;  /* 0x00000004ff007c0c */ /* 0x000fc6000bf25070 */
[----:B------:R0:W-:Y:S01]  /*1430*/  STL [R1+0x24], R34 ;  /* 0x0000242201007387 */ /* 0x0001e20000100800 */
[----:B------:R-:W-:-:S13]  /*1440*/  ISETP.NE.AND.EX P1, PT, RZ, UR5, PT, P1 ;  /* 0x00000005ff007c0c */ /* 0x000fda000bf25310 */
[----:B0-----:R-:W-:Y:S05]  /*1450*/  @!P1 BRA `(.L_x_476) ;  /* 0x0000000000109947 */ /* 0x001fea0003800000 */
[----:B------:R-:W-:-:S04]  /*1460*/  IADD3 R4, P0, R36, UR4, RZ ;  /* 0x0000000424047c10 */ /* 0x000fc8000ff1e0ff */
[----:B------:R-:W-:-:S05]  /*1470*/  IADD3.X R5, R32, UR5, RZ, P0, !PT ;  /* 0x0000000520057c10 */ /* 0x000fca00087fe4ff */
[----:B------:R0:W5:Y:S01]  /*1480*/  LDG.E R31, desc[UR42][R4.64] ;  /* 0x0000002a041f7981 */ /* 0x000162000c1e1900 */
[----:B------:R-:W-:Y:S05]  /*1490*/  BRA `(.L_x_477) ;  /* 0x0000000000107947 */ /* 0x000fea0003800000 */
.L_x_476:
[----:B------:R-:W-:Y:S05]  /*14a0*/  @!P0 BRA `(.L_x_477) ;  /* 0x00000000000c8947 */ /* 0x000fea0003800000 */
[----:B------:R-:W2:Y:S04]  /*14b0*/  LDG.E R4, desc[UR42][R8.64] ;  /* 0x0000002a08047981 */ /* 0x000ea8000c1e1900 */
[----:B------:R-:W2:Y:S02]  /*14c0*/  LDG.E R31, desc[UR42][R8.64+0x4] ;  /* 0x0000042a081f7981 */ /* 0x000ea4000c1e1900 */
[----:B--2---:R-:W-:-:S07]  /*14d0*/  IMAD.IADD R31, R31, 0x1, -R4 ;  /* 0x000000011f1f7824 */ /* 0x004fce00078e0a04 */
.L_x_477:
[----:B------:R-:W-:Y:S02]  /*14e0*/  ULDC.64 UR4, c[0x0][0xa10] ;  /* 0x0002840000047ab9 */ /* 0x000fe40000000a00 */
[----:B------:R-:W-:-:S04]  /*14f0*/  ISETP.NE.U32.AND P0, PT, RZ, UR4, PT ;  /* 0x00000004ff007c0c */ /* 0x000fc8000bf05070 */
[----:B------:R-:W-:Y:S01]  /*1500*/  ISETP.NE.AND.EX P0, PT, RZ, UR5, PT, P0 ;  /* 0x00000005ff007c0c */ /* 0x000fe2000bf05300 */
[----:B------:R-:W-:-:S12]  /*1510*/  ULDC.64 UR4, c[0x0][0xa30] ;  /* 0x00028c0000047ab9 */ /* 0x000fd80000000a00 */
[----:B0-----:R-:W0:Y:S02]  /*1520*/  @P0 LDC.64 R4, c[0x0][0xa10] ;  /* 0x00028400ff040b82 */ /* 0x001e240000000a00 */
[----:B0-----:R-:W-:-:S05]  /*1530*/  @P0 IMAD.WIDE R4, R29, 0x4, R4 ;  /* 0x000000041d040825 */ /* 0x001fca00078e0204 */
[----:B------:R-:W2:Y:S04]  /*1540*/  @P0 LDG.E R3, desc[UR42][R4.64] ;  /* 0x0000002a04030981 */ /* 0x000ea8000c1e1900 */
[----:B------:R-:W2:Y:S01]  /*1550*/  @P0 LDG.E R8, desc[UR42][R4.64+0x4] ;  /* 0x0000042a04080981 */ /* 0x000ea2000c1e1900 */
[----:B-----5:R-:W-:Y:S01]  /*1560*/  IADD3 R9, -R0, R31, RZ ;  /* 0x0000001f00097210 */ /* 0x020fe20007ffe1ff */
[----:B------:R-:W-:Y:S01]  /*1570*/  IMAD.MOV.U32 R24, RZ, RZ, R31 ;  /* 0x000000ffff187224 */ /* 0x000fe200078e001f */
[----:B------:R-:W-:-:S03]  /*1580*/  ISETP.NE.U32.AND P1, PT, RZ, UR4, PT ;  /* 0x00000004ff007c0c */ /* 0x000fc6000bf25070 */
[----:B------:R-:W-:Y:S01]  /*1590*/  IMAD.MOV R28, RZ, RZ, -R9 ;  /* 0x000000ffff1c7224 */ /* 0x000fe200078e0a09 */
[----:B------:R-:W-:-:S04]  /*15a0*/  ISETP.NE.AND.EX P1, PT, RZ, UR5, PT, P1 ;  /* 0x00000005ff007c0c */ /* 0x000fc8000bf25310 */
[----:B------:R-:W-:-:S09]  /*15b0*/  VIMNMX R28, RZ, R28, !PT ;  /* 0x0000001cff1c7248 */ /* 0x000fd20007fe0100 */
[----:B------:R-:W-:-:S04]  /*15c0*/  @P1 IADD3 R6, P2, R36, UR4, RZ ;  /* 0x0000000424061c10 */ /* 0x000fc8000ff5e0ff */
[----:B------:R-:W-:-:S05]  /*15d0*/  @P1 IADD3.X R7, R32, UR5, RZ, P2, !PT ;  /* 0x0000000520071c10 */ /* 0x000fca00097fe4ff */
[----:B------:R0:W5:Y:S01]  /*15e0*/  @P1 LDG.E R24, desc[UR42][R6.64] ;  /* 0x0000002a06181981 */ /* 0x000162000c1e1900 */
[----:B--2---:R-:W-:-:S04]  /*15f0*/  @P0 IMAD.IADD R30, R8, 0x1, -R3 ;  /* 0x00000001081e0824 */ /* 0x004fc800078e0a03 */
[----:B------:R-:W-:-:S04]  /*1600*/  IMAD.IADD R88, R9, 0x1, R30 ;  /* 0x0000000109587824 */ /* 0x000fc800078e021e */
[----:B------:R-:W-:-:S05]  /*1610*/  VIADD R0, R88, 0x7f ;  /* 0x0000007f58007836 */ /* 0x000fca0000000000 */
[----:B------:R-:W-:-:S04]  /*1620*/  SHF.R.S32.HI R3, RZ, 0x1f, R0 ;  /* 0x0000001fff037819 */ /* 0x000fc80000011400 */
[----:B------:R-:W-:-:S04]  /*1630*/  LEA.HI R3, R3, R0, RZ, 0x7 ;  /* 0x0000000003037211 */ /* 0x000fc800078f38ff */
[----:B------:R-:W-:-:S04]  /*1640*/  LOP3.LUT R5, R3, 0xffffff80, RZ, 0xc0, !PT ;  /* 0xffffff8003057812 */ /* 0x000fc800078ec0ff */
[----:B------:R-:W-:-:S04]  /*1650*/  VIADDMNMX R5, R5, -R9, R30, PT ;  /* 0x8000000905057246 */ /* 0x000fc8000380011e */
[----:B------:R-:W-:Y:S02]  /*1660*/  ISETP.GT.AND P0, PT, R5, R28, PT ;  /* 0x0000001c0500720c */ /* 0x000fe40003f04270 */
[----:B------:R-:W-:-:S05]  /*1670*/  SHF.R.U32.HI R28, RZ, 0x7, R28 ;  /* 0x00000007ff1c7819 */ /* 0x000fca000001161c */
[----:B------:R-:W-:-:S06]  /*1680*/  IMAD.MOV.U32 R27, RZ, RZ, R28 ;  /* 0x000000ffff1b7224 */ /* 0x000fcc00078e001c */
[----:B------:R-:W-:-:S05]  /*1690*/  @P0 VIADD R0, R5, 0x7f ;  /* 0x0000007f05000836 */ /* 0x000fca0000000000 */
[----:B------:R-:W-:-:S04]  /*16a0*/  @P0 SHF.R.S32.HI R5, RZ, 0x1f, R0 ;  /* 0x0000001fff050819 */ /* 0x000fc80000011400 */
[----:B------:R-:W-:Y:S02]  /*16b0*/  @P0 LEA.HI R5, R5, R0, RZ, 0x7 ;  /* 0x0000000005050211 */ /* 0x000fe400078f38ff */
[----:B------:R-:W-:Y:S02]  /*16c0*/  SHF.R.S32.HI R0, RZ, 0x7, R3 ;  /* 0x00000007ff007819 */ /* 0x000fe40000011403 */
[----:B------:R-:W-:Y:S02]  /*16d0*/  @P0 SHF.R.S32.HI R27, RZ, 0x7, R5 ;  /* 0x00000007ff1b0819 */ /* 0x000fe40000011405 */
[----:B------:R-:W-:Y:S01]  /*16e0*/  PLOP3.LUT P0, PT, PT, PT, PT, 0x80, 0x0 ;  /* 0x000000000000781c */ /* 0x000fe20003f0f070 */
[----:B------:R0:W-:Y:S01]  /*16f0*/  STL [R1+0x40], R0 ;  /* 0x0000400001007387 */ /* 0x0001e20000100800 */
[----:B------:R-:W-:-:S13]  /*1700*/  ISETP.GT.AND P1, PT, R27, R28, PT ;  /* 0x0000001c1b00720c */ /* 0x000fda0003f24270 */
[----:B0-----:R-:W-:Y:S05]  /*1710*/  @!P1 BRA `(.L_x_478) ;  /* 0x0000004000e09947 */ /* 0x001fea0003800000 */
[----:B------:R-:W-:Y:S01]  /*1720*/  IADD3 R0, R18, 0xe400, RZ ;  /* 0x0000e40012007810 */ /* 0x000fe20007ffe0ff */
[----:B------:R-:W-:Y:S03]  /*1730*/  BSSY B6, `(.L_x_479) ;  /* 0x0000013000067945 */ /* 0x000fe60003800000 */
[----:B------:R-:W-:-:S13]  /*1740*/  LOP3.LUT P0, RZ, R0, 0x3ff, RZ, 0xc0, !PT ;  /* 0x000003ff00ff7812 */ /* 0x000fda000780c0ff */
[----:B------:R-:W-:Y:S05]  /*1750*/  @!P0 BRA `(.L_x_480) ;  /* 0x0000000000408947 */ /* 0x000fea0003800000 */
        /* <DEDUP_REMOVED lines=15> */
[----:B-1---5:R-:W-:Y:S05]  /*1850*/  CALL.ABS.NOINC R14 ;  /* 0x000000000e007343 */ /* 0x022fea0003c00000 */
.L_x_480:
[----:B------:R-:W-:Y:S05]  /*1860*/  BSYNC B6 ;  /* 0x0000000000067941 */ /* 0x000fea0003800000 */
.L_x_479:
[----:B------:R-:W-:Y:S01]  /*1870*/  VIADD R26, R18, 0x400 ;  /* 0x00000400121a7836 */ /* 0x000fe20000000000 */
[----:B------:R-:W-:Y:S04]  /*1880*/  BSSY B6, `(.L_x_481) ;  /* 0x0000013000067945 */ /* 0x000fe80003800000 */
        /* <DEDUP_REMOVED lines=11> */
[----:B------:R-:W-:Y:S02]  /*1940*/  IMAD.U32 R6, RZ, RZ, UR4 ;  /* 0x00000004ff067e24 */ /* 0x000fe4000f8e00ff */
[----:B------:R-:W-:-:S02]  /*1950*/  IMAD.U32 R11, RZ, RZ, UR7 ;  /* 0x00000007ff0b7e24 */ /* 0x000fc4000f8e00ff */
[----:B------:R-:W-:Y:S02]  /*1960*/  IMAD.MOV.U32 R8, RZ, RZ, 0x70 ;  /* 0x00000070ff087424 */ /* 0x000fe400078e00ff */
[----:B------:R-:W-:Y:S02]  /*1970*/  IMAD.MOV.U32 R12, RZ, RZ, 0x1 ;  /* 0x00000001ff0c7424 */ /* 0x000fe400078e00ff */
[----:B0-----:R-:W-:-:S07]  /*1980*/  IMAD.MOV.U32 R13, RZ, RZ, RZ ;  /* 0x000000ffff0d7224 */ /* 0x001fce00078e00ff */
[----:B------:R-:W-:-:S07]  /*1990*/  LEPC R20, `(.L_x_482) ;  /* 0x000000001014794e */ /* 0x000fce0000000000 */
[----:B-1---5:R-:W-:Y:S05]  /*19a0*/  CALL.ABS.NOINC R14 ;  /* 0x000000000e007343 */ /* 0x022fea0003c00000 */
.L_x_482:
[----:B------:R-:W-:Y:S05]  /*19b0*/  BSYNC B6 ;  /* 0x0000000000067941 */ /* 0x000fea0003800000 */
.L_x_481:
[----:B------:R-:W-:Y:S01]  /*19c0*/  ULDC.64 UR4, c[0x0][0x9f8] ;  /* 0x00027e0000047ab9 */ /* 0x000fe20000000a00 */
[----:B------:R-:W2:Y:S01]  /*19d0*/  LDL R38, [R1+0x14] ;  /* 0x0000140001267983 */ /* 0x000ea20000100800 */
[----:B------:R-:W-:Y:S01]  /*19e0*/  ISETP.NE.U32.AND P0, PT, RZ, UR4, PT ;  /* 0x00000004ff007c0c */ /* 0x000fe2000bf05070 */
[----:B------:R-:W0:Y:S03]  /*19f0*/  LDC.64 R4, c[0x0][0x3f8] ;  /* 0x0000fe00ff047b82 */ /* 0x000e260000000a00 */
[----:B------:R-:W-:-:S05]  /*1a00*/  ISETP.NE.AND.EX P0, PT, RZ, UR5, PT, P0 ;  /* 0x00000005ff007c0c */ /* 0x000fca000bf05300 */
[----:B------:R-:W1:Y:S08]  /*1a10*/  LDC.64 R64, c[0x0][0x408] ;  /* 0x00010200ff407b82 */ /* 0x000e700000000a00 */
[----:B------:R-:W-:Y:S01]  /*1a20*/  @P0 IADD3 R6, P1, R36, UR4, RZ ;  /* 0x0000000424060c10 */ /* 0x000fe2000ff3e0ff */
[----:B------:R-:W3:Y:S03]  /*1a30*/  LDC R37, c[0x0][0x3f4] ;  /* 0x0000fd00ff257b82 */ /* 0x000ee60000000800 */
[----:B------:R-:W-:-:S02]  /*1a40*/  @P0 IADD3.X R7, R32, UR5, RZ, P1, !PT ;  /* 0x0000000520070c10 */ /* 0x000fc40008ffe4ff */
[----:B------:R-:W4:Y:S04]  /*1a50*/  LDL.LU R32, [R1] ;  /* 0x0000000001207983 */ /* 0x000f280000300800 */
[----:B------:R-:W4:Y:S04]  /*1a60*/  LDL R14, [R1+0x20] ;  /* 0x00002000010e7983 */ /* 0x000f280000100800 */
[----:B------:R1:W4:Y:S01]  /*1a70*/  @P0 LDG.E R29, desc[UR42][R6.64] ;  /* 0x0000002a061d0981 */ /* 0x000322000c1e1900 */
[----:B------:R-:W1:Y:S01]  /*1a80*/  S2R R36, SR_TID.X ;  /* 0x0000000000247919 */ /* 0x000e620000002100 */
[----:B------:R-:W-:-:S02]  /*1a90*/  SHF.R.S32.HI R3, RZ, 0x1f, R152 ;  /* 0x0000001fff037819 */ /* 0x000fc40000011498 */
[----:B------:R-:W-:-:S03]  /*1aa0*/  SHF.R.S32.HI R23, RZ, 0x1f, R22 ;  /* 0x0000001fff177819 */ /* 0x000fc60000011416 */
[-C--:B0-----:R-:W-:Y:S02]  /*1ab0*/  IMAD R0, R3, R4.reuse, RZ ;  /* 0x0000000403007224 */ /* 0x081fe400078e02ff */
[----:B------:R-:W-:-:S04]  /*1ac0*/  IMAD.WIDE.U32 R8, R152, R4, R22 ;  /* 0x0000000498087225 */ /* 0x000fc800078e0016 */
[C---:B------:R-:W-:Y:S02]  /*1ad0*/  IMAD R13, R152.reuse, R5, R0 ;  /* 0x00000005980d7224 */ /* 0x040fe400078e0200 */
[----:B------:R-:W-:Y:S01]  /*1ae0*/  IMAD.WIDE.U32 R10, R152, R4, R16 ;  /* 0x00000004980a7225 */ /* 0x000fe200078e0010 */
[----:B---3--:R-:W-:Y:S02]  /*1af0*/  ISETP.GE.AND P0, PT, R16, R37, PT ;  /* 0x000000251000720c */ /* 0x008fe40003f06270 */
[----:B------:R-:W-:Y:S01]  /*1b00*/  IADD3 R9, R9, R13, RZ ;  /* 0x0000000d09097210 */ /* 0x000fe20007ffe0ff */
[----:B-1----:R-:W-:Y:S02]  /*1b10*/  IMAD R3, R3, R64, RZ ;  /* 0x0000004003037224 */ /* 0x002fe400078e02ff */
[----:B------:R-:W-:Y:S01]  /*1b20*/  IMAD.IADD R11, R13, 0x1, R11 ;  /* 0x000000010d0b7824 */ /* 0x000fe200078e020b */
[----:B-----5:R-:W-:Y:S01]  /*1b30*/  SHF.R.S32.HI R13, RZ, 0x1f, R24 ;  /* 0x0000001fff0d7819 */ /* 0x020fe20000011418 */
[----:B------:R-:W-:Y:S01]  /*1b40*/  IMAD R15, R152, R65, R3 ;  /* 0x00000041980f7224 */ /* 0x000fe200078e0203 */
[----:B------:R-:W-:-:S03]  /*1b50*/  SEL R3, R37, RZ, P0 ;  /* 0x000000ff25037207 */ /* 0x000fc60000000000 */
[C---:B------:R-:W-:Y:S02]  /*1b60*/  IMAD R12, R13.reuse, R4, RZ ;  /* 0x000000040d0c7224 */ /* 0x040fe400078e02ff */
[----:B------:R-:W-:Y:S02]  /*1b70*/  IMAD R13, R13, R64, RZ ;  /* 0x000000400d0d7224 */ /* 0x000fe400078e02ff */
[----:B------:R-:W-:Y:S02]  /*1b80*/  VIADD R39, R36, 0xffffff80 ;  /* 0xffffff8024277836 */ /* 0x000fe40000000000 */
[----:B------:R-:W-:Y:S01]  /*1b90*/  IMAD.IADD R3, R16, 0x1, R3 ;  /* 0x0000000110037824 */ /* 0x000fe200078e0203 */
[----:B------:R-:W-:Y:S01]  /*1ba0*/  SHF.L.U64.HI R68, R4, 0x7, R5 ;  /* 0x0000000704447819 */ /* 0x000fe20000010205 */
[----:B------:R-:W-:Y:S01]  /*1bb0*/  IMAD.WIDE.U32 R20, R24, R4, R8 ;  /* 0x0000000418147225 */ /* 0x000fe200078e0008 */
[----:B------:R-:W-:-:S03]  /*1bc0*/  SHF.L.U64.HI R66, R64, 0x7, R65 ;  /* 0x0000000740427819 */ /* 0x000fc60000010241 */
[----:B------:R-:W-:Y:S01]  /*1bd0*/  IMAD.WIDE.U32 R52, R24, R4, R10 ;  /* 0x0000000418347225 */ /* 0x000fe200078e000a */
[----:B------:R-:W-:-:S03]  /*1be0*/  SHF.R.S32.HI R0, RZ, 0x1f, R3 ;  /* 0x0000001fff007819 */ /* 0x000fc60000011403 */
[----:B------:R-:W-:Y:S02]  /*1bf0*/  IMAD.SHL.U32 R67, R4, 0x80, RZ ;  /* 0x0000008004437824 */ /* 0x000fe400078e00ff */
[----:B------:R-:W-:Y:S02]  /*1c00*/  IMAD R13, R24, R65, R13 ;  /* 0x00000041180d7224 */ /* 0x000fe400078e020d */
[----:B------:R-:W-:Y:S01]  /*1c10*/  IMAD.WIDE.U32 R6, R152, R64, R16 ;  /* 0x0000004098067225 */ /* 0x000fe200078e0010 */
[----:B------:R-:W-:-:S03]  /*1c20*/  LEA.HI R0, R0, R3, RZ, 0x3 ;  /* 0x0000000300007211 */ /* 0x000fc600078f18ff */
[----:B------:R-:W-:Y:S02]  /*1c30*/  IMAD.IADD R7, R15, 0x1, R7 ;  /* 0x000000010f077824 */ /* 0x000fe400078e0207 */
[-C--:B------:R-:W-:Y:S01]  /*1c40*/  IMAD.WIDE.U32 R56, R24, R64.reuse, R6 ;  /* 0x0000004018387225 */ /* 0x080fe200078e0006 */
[----:B------:R-:W-:Y:S02]  /*1c50*/  SHF.R.S32.HI R7, RZ, 0x3, R0 ;  /* 0x00000003ff077819 */ /* 0x000fe40000011400 */
[----:B------:R-:W-:Y:S01]  /*1c60*/  LOP3.LUT R6, R0, 0xfffffff8, RZ, 0xc0, !PT ;  /* 0xfffffff800067812 */ /* 0x000fe200078ec0ff */
[----:B------:R-:W-:-:S04]  /*1c70*/  IMAD.WIDE.U32 R54, R152, R64, R22 ;  /* 0x0000004098367225 */ /* 0x000fc800078e0016 */
[----:B------:R-:W-:Y:S02]  /*1c80*/  IMAD.IADD R55, R55, 0x1, R15 ;  /* 0x0000000137377824 */ /* 0x000fe400078e020f */
[C---:B------:R-:W-:Y:S02]  /*1c90*/  IMAD R35, R24.reuse, R5, R12 ;  /* 0x0000000518237224 */ /* 0x040fe400078e020c */
[----:B------:R-:W-:Y:S01]  /*1ca0*/  IMAD.WIDE.U32 R54, R24, R64, R54 ;  /* 0x0000004018367225 */ /* 0x000fe200078e0036 */
[----:B------:R-:W-:Y:S02]  /*1cb0*/  SHF.L.U32 R64, R64, 0x7, RZ ;  /* 0x0000000740407819 */ /* 0x000fe400000006ff */
[----:B------:R-:W-:Y:S01]  /*1cc0*/  SHF.R.S32.HI R63, RZ, 0x1f, R34 ;  /* 0x0000001fff3f7819 */ /* 0x000fe20000011422 */
[----:B------:R-:W-:Y:S02]  /*1cd0*/  IMAD.IADD R70, R70, 0x1, R31 ;  /* 0x0000000146467824 */ /* 0x000fe400078e021f */
[----:B------:R-:W-:Y:S01]  /*1ce0*/  IMAD.IADD R58, R21, 0x1, R35 ;  /* 0x00000001153a7824 */ /* 0x000fe200078e0223 */
[----:B------:R-:W-:Y:S01]  /*1cf0*/  IADD3 R35, R35, R53, RZ ;  /* 0x0000003523237210 */ /* 0x000fe20007ffe0ff */
[----:B------:R-:W-:-:S02]  /*1d00*/  IMAD.SHL.U32 R60, R37, 0x2, RZ ;  /* 0x00000002253c7824 */ /* 0x000fc400078e00ff */
[----:B------:R-:W-:Y:S02]  /*1d10*/  IMAD.IADD R31, R13, 0x1, R57 ;  /* 0x000000010d1f7824 */ /* 0x000fe400078e0239 */
[C---:B--2---:R-:W-:Y:S01]  /*1d20*/  IMAD.SHL.U32 R69, R38.reuse, 0x40, RZ ;  /* 0x0000004026457824 */ /* 0x044fe200078e00ff */
[----:B------:R-:W-:Y:S02]  /*1d30*/  LOP3.LUT P1, RZ, R38, 0x4, RZ, 0xc0, !PT ;  /* 0x0000000426ff7812 */ /* 0x000fe4000782c0ff */
[----:B------:R-:W-:Y:S02]  /*1d40*/  SHF.R.U32.HI R38, RZ, 0x7, R36 ;  /* 0x00000007ff267819 */ /* 0x000fe40000011624 */
[----:B------:R-:W-:Y:S02]  /*1d50*/  LOP3.LUT R69, R69, 0x1c0, RZ, 0xc0, !PT ;  /* 0x000001c045457812 */ /* 0x000fe400078ec0ff */
[----:B------:R-:W-:Y:S01]  /*1d60*/  SHF.R.S32.HI R36, RZ, 0x1f, R39 ;  /* 0x0000001fff247819 */ /* 0x000fe20000011427 */
[C---:B------:R-:W-:Y:S01]  /*1d70*/  VIADD R62, R38.reuse, 0x8 ;  /* 0x00000008263e7836 */ /* 0x040fe20000000000 */
[----:B------:R-:W-:Y:S01]  /*1d80*/  ISETP.NE.AND P6, PT, R38, 0x1, PT ;  /* 0x000000012600780c */ /* 0x000fe20003fc5270 */
[----:B------:R-:W-:Y:S01]  /*1d90*/  VIADD R38, R152, 0x60 ;  /* 0x0000006098267836 */ /* 0x000fe20000000000 */
[----:B------:R-:W-:-:S02]  /*1da0*/  SHF.R.U32.HI R65, RZ, 0x3, R69 ;  /* 0x00000003ff417819 */ /* 0x000fc40000011645 */
[C---:B------:R-:W-:Y:S02]  /*1db0*/  LOP3.LUT R4, R69.reuse, 0x18, R16, 0xf8, !PT ;  /* 0x0000001845047812 */ /* 0x040fe400078ef810 */
[----:B------:R-:W-:Y:S01]  /*1dc0*/  LEA.HI R36, R36, R39, RZ, 0x5 ;  /* 0x0000002724247211 */ /* 0x000fe200078f28ff */
[----:B------:R-:W-:Y:S01]  /*1dd0*/  IMAD.SHL.U32 R38, R38, 0x40, RZ ;  /* 0x0000004026267824 */ /* 0x000fe200078e00ff */
[----:B------:R-:W-:Y:S02]  /*1de0*/  LOP3.LUT R4, R4, R65, RZ, 0x3c, !PT ;  /* 0x0000004104047212 */ /* 0x000fe400078e3cff */
[----:B------:R-:W-:Y:S02]  /*1df0*/  SHF.R.S32.HI R36, RZ, 0x5, R36 ;  /* 0x00000005ff247819 */ /* 0x000fe40000011424 */
[----:B------:R-:W-:Y:S02]  /*1e00*/  LOP3.LUT R38, R38, 0x1c0, RZ, 0xc0, !PT ;  /* 0x000001c026267812 */ /* 0x000fe400078ec0ff */
[----:B----4-:R-:W-:Y:S01]  /*1e10*/  LOP3.LUT R32, R32, 0xfffffffd, RZ, 0xc0, !PT ;  /* 0xfffffffd20207812 */ /* 0x010fe200078ec0ff */
[----:B------:R-:W-:Y:S01]  /*1e20*/  IMAD R59, R36, 0x200, R4 ;  /* 0x00000200243b7824 */ /* 0x000fe200078e0204 */
[----:B------:R-:W-:-:S02]  /*1e30*/  LOP3.LUT R4, R69, 0x38, R0, 0xf8, !PT ;  /* 0x0000003845047812 */ /* 0x000fc400078ef800 */
[----:B------:R-:W-:Y:S02]  /*1e40*/  @P1 LOP3.LUT R32, R32, 0x2, RZ, 0xfc, !PT ;  /* 0x0000000220201812 */ /* 0x000fe400078efcff */
[----:B------:R-:W-:Y:S01]  /*1e50*/  LOP3.LUT R0, R38, 0x38, R0, 0xf8, !PT ;  /* 0x0000003826007812 */ /* 0x000fe200078ef800 */
[----:B------:R-:W-:Y:S01]  /*1e60*/  VIADD R38, R152, 0x60 ;  /* 0x0000006098267836 */ /* 0x000fe20000000000 */
[----:B------:R-:W-:Y:S05]  /*1e70*/  @!P6 WARPSYNC.ALL ;  /* 0x000000000000e948 */ /* 0x000fea0003800000 */
[----:B------:R0:W-:Y:S01]  /*1e80*/  STL [R1], R32 ;  /* 0x0000002001007387 */ /* 0x0001e20000100800 */
[----:B------:R-:W-:Y:S01]  /*1e90*/  IMAD.SHL.U32 R38, R38, 0x40, RZ ;  /* 0x0000004026267824 */ /* 0x000fe200078e00ff */
[----:B------:R-:W-:Y:S01]  /*1ea0*/  LOP3.LUT R3, R4, R65, RZ, 0x3c, !PT ;  /* 0x0000004104037212 */ /* 0x000fe200078e3cff */
[----:B------:R-:W-:Y:S01]  /*1eb0*/  ULDC UR4, c[0x0][0x2f4] ;  /* 0x0000bd0000047ab9 */ /* 0x000fe20000000800 */
[----:B0-----:R-:W-:-:S02]  /*1ec0*/  SHF.R.S32.HI R32, RZ, 0x1f, R39 ;  /* 0x0000001fff207819 */ /* 0x001fc40000011427 */
[----:B------:R-:W-:Y:S02]  /*1ed0*/  LOP3.LUT R38, R38, 0x1c0, RZ, 0xc0, !PT ;  /* 0x000001c026267812 */ /* 0x000fe400078ec0ff */
[----:B------:R-:W-:Y:S02]  /*1ee0*/  LEA.HI R32, R32, R39, RZ, 0x2 ;  /* 0x0000002720207211 */ /* 0x000fe400078f10ff */
[----:B------:R-:W-:Y:S02]  /*1ef0*/  SHF.R.U32.HI R38, RZ, 0x3, R38 ;  /* 0x00000003ff267819 */ /* 0x000fe40000011626 */
[----:B------:R-:W-:Y:S02]  /*1f00*/  LOP3.LUT R32, R32, 0xfffffffc, RZ, 0xc0, !PT ;  /* 0xfffffffc20207812 */ /* 0x000fe400078ec0ff */
[----:B------:R-:W-:-:S03]  /*1f10*/  LOP3.LUT R0, R0, R38, RZ, 0x3c, !PT ;  /* 0x0000002600007212 */ /* 0x000fc600078e3cff */
[----:B------:R-:W-:Y:S01]  /*1f20*/  IMAD.IADD R32, R39, 0x1, -R32 ;  /* 0x0000000127207824 */ /* 0x000fe200078e0a20 */
[----:B------:R-:W-:Y:S01]  /*1f30*/  @!P6 BAR.SYNC.DEFER_BLOCKING 0x9, 0x100 ;  /* 0x024400000000eb1d */ /* 0x000fe20000010000 */
[----:B------:R-:W-:Y:S01]  /*1f40*/  ISETP.GE.AND P1, PT, R16, UR4, PT ;  /* 0x0000000410007c0c */ /* 0x000fe2000bf26270 */
[----:B------:R-:W-:Y:S01]  /*1f50*/  IMAD.IADD R0, R14, 0x1, R0 ;  /* 0x000000010e007824 */ /* 0x000fe200078e0200 */
[----:B------:R-:W-:Y:S01]  /*1f60*/  ISETP.GE.AND P2, PT, R2, UR4, PT ;  /* 0x0000000402007c0c */ /* 0x000fe2000bf46270 */
[----:B------:R-:W-:Y:S01]  /*1f70*/  IMAD R61, R32, 0x60, R152 ;  /* 0x00000060203d7824 */ /* 0x000fe200078e0298 */
[----:B------:R-:W-:Y:S01]  /*1f80*/  SHF.R.S32.HI R5, RZ, 0x1f, R29 ;  /* 0x0000001fff057819 */ /* 0x000fe2000001141d */
[----:B------:R-:W-:Y:S01]  /*1f90*/  IMAD.IADD R32, R55, 0x1, R13 ;  /* 0x0000000137207824 */ /* 0x000fe200078e020d */
[----:B------:R-:W-:Y:S02]  /*1fa0*/  SHF.R.S32.HI R4, RZ, 0x1f, R6 ;  /* 0x0000001fff047819 */ /* 0x000fe40000011406 */
[----:B------:R-:W-:-:S07]  /*1fb0*/  LEA R3, R36, R3, 0x9 ;  /* 0x0000000324037211 */ /* 0x000fce00078e48ff */
.L_x_538:
[----:B--2---:R-:W2:Y:S01]  /*1fc0*/  LDL R38, [R1+0x14] ;  /* 0x0000140001267983 */ /* 0x004ea20000100800 */
[----:B------:R-:W0:Y:S03]  /*1fd0*/  LDC R75, c[0x0][0x430] ;  /* 0x00010c00ff4b7b82 */ /* 0x000e260000000800 */
[----:B----4-:R-:W3:Y:S01]  /*1fe0*/  LDL.LU R37, [R1] ;  /* 0x0000000001257983 */ /* 0x010ee20000300800 */
[----:B------:R-:W-:Y:S01]  /*1ff0*/  VIADD R27, R27, 0xffffffff ;  /* 0xffffffff1b1b7836 */ /* 0x000fe20000000000 */
[----:B------:R-:W-:-:S03]  /*2000*/  MOV R74, RZ ;  /* 0x000000ff004a7202 */ /* 0x000fc60000000f00 */
[----:B------:R-:W-:Y:S01]  /*2010*/  IMAD R9, R27, 0x80, R61 ;  /* 0x000000801b097824 */ /* 0x000fe200078e023d */
[----:B------:R-:W1:Y:S03]  /*2020*/  LDC R80, c[0x0][0x3f4] ;  /* 0x0000fd00ff507b82 */ /* 0x000e660000000800 */
[----:B------:R-:W-:Y:S01]  /*2030*/  IMAD.IADD R36, R70, 0x1, R9 ;  /* 0x0000000146247824 */ /* 0x000fe200078e0209 */
[----:B------:R-:W-:-:S03]  /*2040*/  ISETP.GE.AND P3, PT, R9, R30, PT ;  /* 0x0000001e0900720c */ /* 0x000fc60003f66270 */
[----:B------:R-:W-:Y:S01]  /*2050*/  IMAD.MOV.U32 R12, RZ, RZ, R36 ;  /* 0x000000ffff0c7224 */ /* 0x000fe200078e0024 */
[----:B------:R-:W-:Y:S02]  /*2060*/  ISETP.GT.OR P3, PT, R61, 0x7f, P3 ;  /* 0x0000007f3d00780c */ /* 0x000fe40001f64670 */
[----:B0-----:R-:W-:-:S11]  /*2070*/  ISETP.NE.AND P4, PT, R75, 0x1, PT ;  /* 0x000000014b00780c */ /* 0x001fd60003f85270 */
[----:B------:R-:W0:Y:S08]  /*2080*/  @!P3 LDC.64 R10, c[0x0][0x428] ;  /* 0x00010a00ff0abb82 */ /* 0x000e300000000a00 */
[----:B------:R-:W4:Y:S08]  /*2090*/  @P4 LDC R13, c[0x0][0x434] ;  /* 0x00010d00ff0d4b82 */ /* 0x000f300000000800 */
[----:B------:R-:W1:Y:S08]  /*20a0*/  @P4 LDC R14, c[0x0][0x438] ;  /* 0x00010e00ff0e4b82 */ /* 0x000e700000000800 */
[----:B------:R-:W0:Y:S01]  /*20b0*/  @!P3 LDC.64 R8, c[0x0][0x418] ;  /* 0x00010600ff08bb82 */ /* 0x000e220000000a00 */
[----:B----4-:R-:W-:-:S05]  /*20c0*/  @P4 IMAD.HI.U32 R13, R36, R13, RZ ;  /* 0x0000000d240d4227 */ /* 0x010fca00078e00ff */
[----:B-1----:R-:W-:Y:S01]  /*20d0*/  @P4 SHF.R.U32.HI R12, RZ, R14, R13 ;  /* 0x0000000eff0c4219 */ /* 0x002fe2000001160d */
[----:B0-----:R-:W-:-:S03]  /*20e0*/  @!P3 IMAD R14, R5, R10, RZ ;  /* 0x0000000a050eb224 */ /* 0x001fc600078e02ff */
[----:B------:R-:W-:Y:S01]  /*20f0*/  @!P3 SHF.R.S32.HI R13, RZ, 0x1f, R12 ;  /* 0x0000001fff0db819 */ /* 0x000fe2000001140c */
[C---:B------:R-:W-:Y:S02]  /*2100*/  @!P3 IMAD R15, R29.reuse, R11, R14 ;  /* 0x0000000b1d0fb224 */ /* 0x040fe400078e020e */
[----:B------:R-:W-:-:S04]  /*2110*/  @!P3 IMAD.WIDE.U32 R10, R29, R10, R12 ;  /* 0x0000000a1d0ab225 */ /* 0x000fc800078e000c */
[----:B------:R-:W-:Y:S01]  /*2120*/  @!P3 IMAD.IADD R11, R11, 0x1, R15 ;  /* 0x000000010b0bb824 */ /* 0x000fe200078e020f */
[----:B------:R-:W-:-:S04]  /*2130*/  @!P3 LEA R8, P4, R10, R8, 0x2 ;  /* 0x000000080a08b211 */ /* 0x000fc800078810ff */
[----:B------:R-:W-:-:S05]  /*2140*/  @!P3 LEA.HI.X R9, R10, R9, R11, 0x2, P4 ;  /* 0x000000090a09b211 */ /* 0x000fca00020f140b */
[----:B------:R0:W5:Y:S01]  /*2150*/  @!P3 LDG.E R74, desc[UR42][R8.64] ;  /* 0x0000002a084ab981 */ /* 0x000162000c1e1900 */
[----:B------:R-:W-:Y:S01]  /*2160*/  ISETP.GT.AND P3, PT, R27, R28, PT ;  /* 0x0000001c1b00720c */ /* 0x000fe20003f64270 */
[----:B------:R-:W-:Y:S01]  /*2170*/  IMAD R73, R19, 0x2000, R59 ;  /* 0x0000200013497824 */ /* 0x000fe200078e023b */
[----:B------:R-:W-:Y:S05]  /*2180*/  YIELD ;  /* 0x0000000000007946 */ /* 0x000fea0003800000 */
[----:B------:R-:W-:Y:S01]  /*2190*/  VIADD R11, R73, 0x20 ;  /* 0x00000020490b7836 */ /* 0x000fe20000000000 */
[----:B------:R-:W-:Y:S01]  /*21a0*/  BSSY B0, `(.L_x_483) ;  /* 0x000032f000007945 */ /* 0x000fe20003800000 */
[----:B------:R-:W-:-:S04]  /*21b0*/  IMAD.MOV R10, RZ, RZ, -R12 ;  /* 0x000000ffff0a7224 */ /* 0x000fc800078e0a0c */
[----:B------:R-:W-:Y:S01]  /*21c0*/  IMAD R75, R75, R10, R36 ;  /* 0x0000000a4b4b7224 */ /* 0x000fe200078e0224 */
[----:B--2---:R-:W-:Y:S02]  /*21d0*/  LOP3.LUT P5, RZ, R38, 0x4, RZ, 0xc0, !PT ;  /* 0x0000000426ff7812 */ /* 0x004fe400078ac0ff */
[----:B---3--:R-:W-:-:S04]  /*21e0*/  LOP3.LUT R37, R37, 0xfffffffe, RZ, 0xc0, !PT ;  /* 0xfffffffe25257812 */ /* 0x008fc800078ec0ff */
[----:B------:R-:W-:Y:S02]  /*21f0*/  @P3 LOP3.LUT R37, R37, 0x1, RZ, 0xfc, !PT ;  /* 0x0000000125253812 */ /* 0x000fe400078efcff */
[----:B------:R-:W-:-:S03]  /*2200*/  ISETP.GE.AND P3, PT, R80, 0x1, PT ;  /* 0x000000015000780c */ /* 0x000fc60003f66270 */
[----:B------:R0:W-:Y:S02]  /*2210*/  STL [R1], R37 ;  /* 0x0000002501007387 */ /* 0x0001e40000100800 */
[C---:B------:R-:W-:Y:S02]  /*2220*/  @P5 VIADD R11, R73.reuse, 0xffffffe0 ;  /* 0xffffffe0490b5836 */ /* 0x040fe40000000000 */
[--C-:B------:R-:W-:Y:S02]  /*2230*/  IMAD R73, R73, 0x2, R26.reuse ;  /* 0x0000000249497824 */ /* 0x100fe400078e021a */
[----:B------:R-:W-:-:S04]  /*2240*/  IMAD R72, R11, 0x2, R26 ;  /* 0x000000020b487824 */ /* 0x000fc800078e021a */
[----:B0-----:R-:W-:Y:S05]  /*2250*/  @!P3 BRA `(.L_x_484) ;  /* 0x0000002c0078b947 */ /* 0x001fea0003800000 */
[----:B------:R-:W-:Y:S01]  /*2260*/  SHF.R.S32.HI R76, RZ, 0x1f, R75 ;  /* 0x0000001fff4c7819 */ /* 0x000fe2000001144b */
[----:B------:R-:W-:Y:S01]  /*2270*/  ULDC.64 UR4, c[0x0][0x300] ;  /* 0x0000c00000047ab9 */ /* 0x000fe20000000a00 */
[----:B-----5:R-:W-:Y:S01]  /*2280*/  SHF.R.S32.HI R77, RZ, 0x1f, R74 ;  /* 0x0000001fff4d7819 */ /* 0x020fe2000001144a */
[----:B------:R-:W-:-:S04]  /*2290*/  IMAD.WIDE.U32 R8, R75, UR4, RZ ;  /* 0x000000044b087c25 */ /* 0x000fc8000f8e00ff */
[----:B------:R-:W-:Y:S02]  /*22a0*/  IMAD R10, R76, UR4, RZ ;  /* 0x000000044c0a7c24 */ /* 0x000fe4000f8e02ff */
[----:B------:R-:W-:Y:S02]  /*22b0*/  IMAD R12, R68, R27, RZ ;  /* 0x0000001b440c7224 */ /* 0x000fe400078e02ff */
[----:B------:R-:W-:Y:S01]  /*22c0*/  IMAD R11, R75, UR5, R10 ;  /* 0x000000054b0b7c24 */ /* 0x000fe2000f8e020a */
[----:B------:R-:W-:Y:S01]  /*22d0*/  ULDC.64 UR4, c[0x0][0x310] ;  /* 0x0000c40000047ab9 */ /* 0x000fe20000000a00 */
[----:B------:R-:W-:Y:S01]  /*22e0*/  SHF.R.S32.HI R10, RZ, 0x1f, R27 ;  /* 0x0000001fff0a7819 */ /* 0x000fe2000001141b */
[----:B------:R-:W-:Y:S02]  /*22f0*/  IMAD R13, R77, UR4, RZ ;  /* 0x000000044d0d7c24 */ /* 0x000fe4000f8e02ff */
[----:B------:R-:W-:Y:S01]  /*2300*/  IADD3 R9, R9, R11, RZ ;  /* 0x0000000b09097210 */ /* 0x000fe20007ffe0ff */
[----:B------:R-:W-:-:S02]  /*2310*/  IMAD R78, R27, -0x80, R30 ;  /* 0xffffff801b4e7824 */ /* 0x000fc400078e021e */
[C---:B------:R-:W-:Y:S02]  /*2320*/  IMAD R13, R74.reuse, UR5, R13 ;  /* 0x000000054a0d7c24 */ /* 0x040fe4000f8e020d */
[----:B------:R-:W-:Y:S01]  /*2330*/  IMAD.WIDE.U32 R8, R74, UR4, R8 ;  /* 0x000000044a087c25 */ /* 0x000fe2000f8e0008 */
[----:B------:R-:W-:Y:S01]  /*2340*/  ULDC.64 UR4, c[0x0][0x308] ;  /* 0x0000c20000047ab9 */ /* 0x000fe20000000a00 */
[----:B------:R-:W-:Y:S02]  /*2350*/  VIMNMX R78, R78, 0x80, PT ;  /* 0x000000804e4e7848 */ /* 0x000fe40003fe0100 */
[----:B------:R-:W-:Y:S02]  /*2360*/  IMAD R11, R63, UR4, RZ ;  /* 0x000000043f0b7c24 */ /* 0x000fe4000f8e02ff */
[----:B------:R-:W-:Y:S02]  /*2370*/  IMAD.IADD R9, R9, 0x1, R13 ;  /* 0x0000000109097824 */ /* 0x000fe400078e020d */
[----:B------:R-:W-:-:S02]  /*2380*/  IMAD R11, R34, UR5, R11 ;  /* 0x00000005220b7c24 */ /* 0x000fc4000f8e020b */
[----:B------:R-:W-:Y:S01]  /*2390*/  IMAD.WIDE.U32 R8, R34, UR4, R8 ;  /* 0x0000000422087c25 */ /* 0x000fe2000f8e0008 */
[----:B------:R-:W-:-:S03]  /*23a0*/  ULDC.64 UR4, c[0x0][0x2e8] ;  /* 0x0000ba0000047ab9 */ /* 0x000fc60000000a00 */
[----:B------:R-:W-:Y:S01]  /*23b0*/  IMAD.IADD R85, R9, 0x1, R11 ;  /* 0x0000000109557824 */ /* 0x000fe200078e020b */
[----:B------:R-:W-:Y:S01]  /*23c0*/  LEA R84, P3, R8, UR4, 0x1 ;  /* 0x0000000408547c11 */ /* 0x000fe2000f8608ff */
[----:B------:R-:W-:Y:S01]  /*23d0*/  ULDC.U8 UR4, c[0x0][0x410] ;  /* 0x0001040000047ab9 */ /* 0x000fe20000000000 */
[----:B------:R-:W-:Y:S02]  /*23e0*/  IMAD R13, R66, R27, RZ ;  /* 0x0000001b420d7224 */ /* 0x000fe400078e02ff */
[----:B------:R-:W-:Y:S01]  /*23f0*/  LEA.HI.X R85, R8, UR5, R85, 0x1, P3 ;  /* 0x0000000508557c11 */ /* 0x000fe200098f0c55 */
[C---:B------:R-:W-:Y:S01]  /*2400*/  IMAD R79, R10.reuse, R67, R12 ;  /* 0x000000430a4f7224 */ /* 0x040fe200078e020c */
[----:B------:R-:W-:Y:S01]  /*2410*/  ISETP.NE.AND P3, PT, RZ, UR4, PT ;  /* 0x00000004ff007c0c */ /* 0x000fe2000bf65270 */
[----:B------:R-:W-:Y:S02]  /*2420*/  IMAD R13, R10, R64, R13 ;  /* 0x000000400a0d7224 */ /* 0x000fe400078e020d */
[----:B------:R-:W-:-:S04]  /*2430*/  IMAD.WIDE.U32 R10, R67, R27, RZ ;  /* 0x0000001b430a7225 */ /* 0x000fc800078e00ff */
[----:B------:R-:W-:-:S04]  /*2440*/  IMAD.WIDE.U32 R8, R64, R27, RZ ;  /* 0x0000001b40087225 */ /* 0x000fc800078e00ff */
[----:B------:R-:W-:Y:S02]  /*2450*/  IMAD.IADD R79, R11, 0x1, R79 ;  /* 0x000000010b4f7824 */ /* 0x000fe400078e024f */
[----:B------:R-:W-:Y:S01]  /*2460*/  IMAD.IADD R71, R9, 0x1, R13 ;  /* 0x0000000109477824 */ /* 0x000fe200078e020d */
[----:B------:R-:W-:Y:S06]  /*2470*/  @!P3 BRA `(.L_x_485) ;  /* 0x000000140058b947 */ /* 0x000fec0003800000 */
[----:B------:R-:W-:Y:S01]  /*2480*/  ISETP.GE.AND P3, PT, R152, R78, PT ;  /* 0x0000004e9800720c */ /* 0x000fe20003f66270 */
[----:B------:R-:W-:Y:S01]  /*2490*/  BSSY B1, `(.L_x_486) ;  /* 0x000001e000017945 */ /* 0x000fe20003800000 */
[----:B------:R-:W-:Y:S02]  /*24a0*/  CS2R R36, SRZ ;  /* 0x0000000000247805 */ /* 0x000fe4000001ff00 */
[----:B------:R-:W-:Y:S02]  /*24b0*/  CS2R R44, SRZ ;  /* 0x00000000002c7805 */ /* 0x000fe4000001ff00 */
[----:B------:R-:W-:Y:S02]  /*24c0*/  CS2R R48, SRZ ;  /* 0x0000000000307805 */ /* 0x000fe4000001ff00 */
[----:B------:R-:W-:Y:S02]  /*24d0*/  CS2R R46, SRZ ;  /* 0x00000000002e7805 */ /* 0x000fe4000001ff00 */
[----:B------:R-:W-:-:S02]  /*24e0*/  CS2R R40, SRZ ;  /* 0x0000000000287805 */ /* 0x000fc4000001ff00 */
[----:B------:R-:W-:Y:S02]  /*24f0*/  CS2R R38, SRZ ;  /* 0x0000000000267805 */ /* 0x000fe4000001ff00 */
[----:B------:R-:W-:Y:S02]  /*2500*/  CS2R R42, SRZ ;  /* 0x00000000002a7805 */ /* 0x000fe4000001ff00 */
[----:B------:R-:W-:Y:S01]  /*2510*/  CS2R R50, SRZ ;  /* 0x0000000000327805 */ /* 0x000fe2000001ff00 */
[----:B------:R-:W-:Y:S06]  /*2520*/  @P3 BRA `(.L_x_487) ;  /* 0x0000000000503947 */ /* 0x000fec0003800000 */
[----:B------:R-:W-:Y:S01]  /*2530*/  IADD3 R13, P4, R20, R10, RZ ;  /* 0x0000000a140d7210 */ /* 0x000fe20007f9e0ff */
[----:B------:R-:W-:Y:S01]  /*2540*/  ULDC.64 UR4, c[0x0][0x3e8] ;  /* 0x0000fa0000047ab9 */ /* 0x000fe20000000a00 */
[----:B------:R-:W-:Y:S02]  /*2550*/  CS2R R48, SRZ ;  /* 0x0000000000307805 */ /* 0x000fe4000001ff00 */
[----:B------:R-:W-:Y:S01]  /*2560*/  CS2R R50, SRZ ;  /* 0x0000000000327805 */ /* 0x000fe2000001ff00 */
[----:B------:R-:W-:Y:S01]  /*2570*/  IMAD.X R14, R79, 0x1, R58, P4 ;  /* 0x000000014f0e7824 */ /* 0x000fe200020e063a */
[----:B------:R-:W-:-:S05]  /*2580*/  IADD3 R15, P4, R54, R8, RZ ;  /* 0x00000008360f7210 */ /* 0x000fca0007f9e0ff */
[----:B------:R-:W-:Y:S01]  /*2590*/  IMAD.X R44, R71, 0x1, R32, P4 ;  /* 0x00000001472c7824 */ /* 0x000fe200020e0620 */
[----:B------:R-:W-:-:S04]  /*25a0*/  LEA R12, P4, R13, UR4, 0x1 ;  /* 0x000000040d0c7c11 */ /* 0x000fc8000f8808ff */
[----:B------:R-:W-:Y:S01]  /*25b0*/  LEA.HI.X R13, R13, UR5, R14, 0x1, P4 ;  /* 0x000000050d0d7c11 */ /* 0x000fe2000a0f0c0e */
[----:B------:R-:W-:Y:S02]  /*25c0*/  ULDC.64 UR4, c[0x0][0x400] ;  /* 0x0001000000047ab9 */ /* 0x000fe40000000a00 */
[----:B------:R-:W-:-:S04]  /*25d0*/  LEA R14, P4, R15, UR4, 0x1 ;  /* 0x000000040f0e7c11 */ /* 0x000fc8000f8808ff */
[----:B------:R-:W-:Y:S02]  /*25e0*/  LEA.HI.X R15, R15, UR5, R44, 0x1, P4 ;  /* 0x000000050f0f7c11 */ /* 0x000fe4000a0f0c2c */
[----:B------:R-:W-:Y:S02]  /*25f0*/  ISETP.GE.AND P4, PT, R22, R80, PT ;  /* 0x000000501600720c */ /* 0x000fe40003f86270 */
[----:B------:R-:W-:Y:S02]  /*2600*/  CS2R R44, SRZ ;  /* 0x00000000002c7805 */ /* 0x000fe4000001ff00 */
[----:B------:R-:W-:-:S09]  /*2610*/  CS2R R46, SRZ ;  /* 0x00000000002e7805 */ /* 0x000fd2000001ff00 */
[----:B------:R0:W5:Y:S04]  /*2620*/  @!P4 LDG.E.64 R48, desc[UR42][R12.64] ;  /* 0x0000002a0c30c981 */ /* 0x000168000c1e1b00 */
[----:B------:R0:W5:Y:S01]  /*2630*/  @!P4 LDG.E.64 R50, desc[UR42][R14.64] ;  /* 0x0000002a0e32c981 */ /* 0x000162000c1e1b00 */
[----:B------:R-:W-:-:S13]  /*2640*/  ISETP.GE.AND P4, PT, R156, R80, PT ;  /* 0x000000509c00720c */ /* 0x000fda0003f86270 */
[----:B------:R0:W5:Y:S04]  /*2650*/  @!P4 LDG.E.64 R44, desc[UR42][R12.64+0x20] ;  /* 0x0000202a0c2cc981 */ /* 0x000168000c1e1b00 */
[----:B------:R0:W5:Y:S02]  /*2660*/  @!P4 LDG.E.64 R46, desc[UR42][R14.64+0x20] ;  /* 0x0000202a0e2ec981 */ /* 0x000164000c1e1b00 */
.L_x_487:
[----:B------:R-:W-:Y:S05]  /*2670*/  BSYNC B1 ;  /* 0x0000000000017941 */ /* 0x000fea0003800000 */
.L_x_486:
[----:B0-----:R-:W-:Y:S01]  /*2680*/  IADD3 R12, R152, 0x60, RZ ;  /* 0x00000060980c7810 */ /* 0x001fe20007ffe0ff */
[----:B------:R-:W-:Y:S01]  /*2690*/  BSSY B1, `(.L_x_488) ;  /* 0x0000021000017945 */ /* 0x000fe20003800000 */
[----:B-----5:R-:W-:Y:S02]  /*26a0*/  IMAD.MOV.U32 R81, RZ, RZ, R44 ;  /* 0x000000ffff517224 */ /* 0x020fe400078e002c */
[----:B------:R-:W-:Y:S01]  /*26b0*/  ISETP.GE.AND P4, PT, R12, R78, PT ;  /* 0x0000004e0c00720c */ /* 0x000fe20003f86270 */
[----:B------:R-:W-:-:S12]  /*26c0*/  IMAD.MOV.U32 R82, RZ, RZ, R45 ;  /* 0x000000ffff527224 */ /* 0x000fd800078e002d */
[----:B------:R-:W-:Y:S05]  /*26d0*/  @P4 BRA `(.L_x_489) ;  /* 0x0000000000704947 */ /* 0x000fea0003800000 */
[----:B------:R-:W0:Y:S01]  /*26e0*/  LDC.64 R12, c[0x0][0x3f8] ;  /* 0x0000fe00ff0c7b82 */ /* 0x000e220000000a00 */
[----:B------:R-:W-:Y:S01]  /*26f0*/  IMAD.MOV.U32 R11, RZ, RZ, R79 ;  /* 0x000000ffff0b7224 */ /* 0x000fe200078e004f */
[----:B------:R-:W-:Y:S01]  /*2700*/  ULDC.64 UR4, c[0x0][0x3e8] ;  /* 0x0000fa0000047ab9 */ /* 0x000fe20000000a00 */
[----:B------:R-:W-:Y:S02]  /*2710*/  CS2R R40, SRZ ;  /* 0x0000000000287805 */ /* 0x000fe4000001ff00 */
[----:B------:R-:W-:Y:S01]  /*2720*/  CS2R R42, SRZ ;  /* 0x00000000002a7805 */ /* 0x000fe2000001ff00 */
[----:B0-----:R-:W-:-:S04]  /*2730*/  IMAD.WIDE.U32 R10, R12, 0x60, R10 ;  /* 0x000000600c0a7825 */ /* 0x001fc800078e000a */
[----:B------:R-:W-:Y:S01]  /*2740*/  IMAD R9, R13, 0x60, RZ ;  /* 0x000000600d097824 */ /* 0x000fe200078e02ff */
[----:B------:R-:W-:-:S04]  /*2750*/  IADD3 R13, P5, R20, R10, RZ ;  /* 0x0000000a140d7210 */ /* 0x000fc80007fbe0ff */
[----:B------:R-:W-:Y:S01]  /*2760*/  IADD3.X R14, R58, R11, R9, P5, !PT ;  /* 0x0000000b3a0e7210 */ /* 0x000fe20002ffe409 */
[----:B------:R-:W-:Y:S01]  /*2770*/  IMAD.MOV.U32 R9, RZ, RZ, R71 ;  /* 0x000000ffff097224 */ /* 0x000fe200078e0047 */
[----:B------:R-:W0:Y:S02]  /*2780*/  LDC.64 R10, c[0x0][0x408] ;  /* 0x00010200ff0a7b82 */ /* 0x000e240000000a00 */
[----:B0-----:R-:W-:-:S04]  /*2790*/  IMAD.WIDE.U32 R8, R10, 0x60, R8 ;  /* 0x000000600a087825 */ /* 0x001fc800078e0008 */
[----:B------:R-:W-:Y:S01]  /*27a0*/  IMAD R15, R11, 0x60, RZ ;  /* 0x000000600b0f7824 */ /* 0x000fe200078e02ff */
[----:B------:R-:W-:-:S04]  /*27b0*/  IADD3 R11, P5, R54, R8, RZ ;  /* 0x00000008360b7210 */ /* 0x000fc80007fbe0ff */
[----:B------:R-:W-:Y:S02]  /*27c0*/  IADD3.X R12, R32, R9, R15, P5, !PT ;  /* 0x00000009200c7210 */ /* 0x000fe40002ffe40f */
        /* <DEDUP_REMOVED lines=13> */
.L_x_489:
[----:B------:R-:W-:Y:S05]  /*28a0*/  BSYNC B1 ;  /* 0x0000000000017941 */ /* 0x000fea0003800000 */
.L_x_488:
[----:B0-----:R-:W-:Y:S01]  /*28b0*/  IMAD.MOV.U32 R9, RZ, RZ, R49 ;  /* 0x000000ffff097224 */ /* 0x001fe200078e0031 */
[----:B------:R-:W-:Y:S01]  /*28c0*/  UISETP.NE.AND UP0, UPT, UR39, 0x3, UPT ;  /* 0x000000032700788c */ /* 0x000fe2000bf05270 */
[----:B------:R-:W-:Y:S01]  /*28d0*/  IMAD.MOV.U32 R8, RZ, RZ, R48 ;  /* 0x000000ffff087224 */ /* 0x000fe200078e0030 */
[C---:B------:R-:W-:Y:S01]  /*28e0*/  PRMT R95, R82.reuse, 0x7610, R95 ;  /* 0x00007610525f7816 */ /* 0x040fe2000000005f */
[----:B------:R-:W-:Y:S01]  /*28f0*/  IMAD.MOV.U32 R10, RZ, RZ, R50 ;  /* 0x000000ffff0a7224 */ /* 0x000fe200078e0032 */
[----:B------:R-:W-:Y:S01]  /*2900*/  PRMT R82, R82, 0x5410, R9 ;  /* 0x0000541052527816 */ /* 0x000fe20000000009 */
[----:B------:R-:W-:Y:S01]  /*2910*/  IMAD.MOV.U32 R9, RZ, RZ, R47 ;  /* 0x000000ffff097224 */ /* 0x000fe200078e002f */
[----:B------:R-:W-:Y:S01]  /*2920*/  PRMT R99, R8, 0x7610, R99 ;  /* 0x0000761008637816 */ /* 0x000fe20000000063 */
[----:B------:R-:W-:Y:S01]  /*2930*/  IMAD.MOV.U32 R11, RZ, RZ, R51 ;  /* 0x000000ffff0b7224 */ /* 0x000fe200078e0033 */
[----:B------:R-:W-:Y:S02]  /*2940*/  MOV R8, R46 ;  /* 0x0000002e00087202 */ /* 0x000fe40000000f00 */
[----:B------:R-:W-:-:S02]  /*2950*/  PLOP3.LUT P5, PT, PT, PT, UP0, 0x80, 0x0 ;  /* 0x000000000000781c */ /* 0x000fc40003faf008 */
[----:B------:R-:W-:Y:S01]  /*2960*/  PRMT R94, R8, 0x7610, R94 ;  /* 0x00007610085e7816 */ /* 0x000fe2000000005e */
[----:B-----5:R-:W-:Y:S01]  /*2970*/  IMAD.MOV.U32 R8, RZ, RZ, R36 ;  /* 0x000000ffff087224 */ /* 0x020fe200078e0024 */
[----:B------:R-:W-:Y:S01]  /*2980*/  PRMT R93, R9, 0x7610, R93 ;  /* 0x00007610095d7816 */ /* 0x000fe2000000005d */
[----:B------:R-:W-:Y:S01]  /*2990*/  IMAD.MOV.U32 R9, RZ, RZ, R37 ;  /* 0x000000ffff097224 */ /* 0x000fe200078e0025 */
[----:B------:R-:W-:Y:S01]  /*29a0*/  PRMT R83, R83, 0x5410, R10 ;  /* 0x0000541053537816 */ /* 0x000fe2000000000a */
[----:B------:R-:W-:Y:S01]  /*29b0*/  IMAD.MOV.U32 R10, RZ, RZ, R40 ;  /* 0x000000ffff0a7224 */ /* 0x000fe200078e0028 */
[----:B------:R-:W-:Y:S02]  /*29c0*/  PRMT R86, R86, 0x5410, R11 ;  /* 0x0000541056567816 */ /* 0x000fe4000000000b */
[----:B------:R-:W-:Y:S02]  /*29d0*/  MOV R11, R41 ;  /* 0x00000029000b7202 */ /* 0x000fe40000000f00 */
[----:B------:R-:W-:Y:S01]  /*29e0*/  PRMT R82, R8, 0x7610, R82 ;  /* 0x0000761008527816 */ /* 0x000fe20000000052 */
[----:B------:R-:W-:Y:S01]  /*29f0*/  IMAD.MOV.U32 R8, RZ, RZ, R38 ;  /* 0x000000ffff087224 */ /* 0x000fe200078e0026 */
[----:B------:R-:W-:Y:S01]  /*2a00*/  PRMT R83, R9, 0x7610, R83 ;  /* 0x0000761009537816 */ /* 0x000fe20000000053 */
[----:B------:R-:W-:Y:S01]  /*2a10*/  IMAD.MOV.U32 R9, RZ, RZ, R39 ;  /* 0x000000ffff097224 */ /* 0x000fe200078e0027 */
[----:B------:R-:W-:Y:S01]  /*2a20*/  PRMT R89, R10, 0x7610, R89 ;  /* 0x000076100a597816 */ /* 0x000fe20000000059 */
[----:B------:R-:W-:Y:S01]  /*2a30*/  IMAD.MOV.U32 R10, RZ, RZ, R42 ;  /* 0x000000ffff0a7224 */ /* 0x000fe200078e002a */
[----:B------:R-:W-:Y:S01]  /*2a40*/  PRMT R90, R11, 0x7610, R90 ;  /* 0x000076100b5a7816 */ /* 0x000fe2000000005a */
[----:B------:R-:W-:Y:S01]  /*2a50*/  IMAD.MOV.U32 R11, RZ, RZ, R43 ;  /* 0x000000ffff0b7224 */ /* 0x000fe200078e002b */
[----:B------:R-:W-:-:S02]  /*2a60*/  PRMT R96, R81, 0x7610, R96 ;  /* 0x0000761051607816 */ /* 0x000fc40000000060 */
[----:B------:R-:W-:Y:S02]  /*2a70*/  PRMT R86, R8, 0x7610, R86 ;  /* 0x0000761008567816 */ /* 0x000fe40000000056 */
[----:B------:R-:W-:Y:S02]  /*2a80*/  PRMT R87, R9, 0x7610, R87 ;  /* 0x0000761009577816 */ /* 0x000fe40000000057 */
[----:B------:R-:W-:Y:S02]  /*2a90*/  PRMT R91, R10, 0x7610, R91 ;  /* 0x000076100a5b7816 */ /* 0x000fe4000000005b */
[----:B------:R-:W-:Y:S01]  /*2aa0*/  PRMT R92, R11, 0x7610, R92 ;  /* 0x000076100b5c7816 */ /* 0x000fe2000000005c */
[----:B------:R-:W-:Y:S06]  /*2ab0*/  @!P5 BRA `(.L_x_490) ;  /* 0x000000000004d947 */ /* 0x000fec0003800000 */
[----:B------:R-:W-:Y:S01]  /*2ac0*/  BPT.TRAP 0x1 ;  /* 0x000000040000795c */ /* 0x000fe20000300000 */
.L_x_490:
[----:B------:R-:W-:Y:S01]  /*2ad0*/  IMAD R71, R19, 0x8, R18 ;  /* 0x0000000813477824 */ /* 0x000fe200078e0212 */
[----:B------:R-:W-:Y:S01]  /*2ae0*/  SHF.L.U32 R79, R154, 0x1f, RZ ;  /* 0x0000001f9a4f7819 */ /* 0x000fe200000006ff */
[----:B------:R-:W-:Y:S03]  /*2af0*/  BSSY B1, `(.L_x_491) ;  /* 0x0000003000017945 */ /* 0x000fe60003800000 */
[----:B------:R-:W0:Y:S02]  /*2b00*/  SYNCS.PHASECHK.TRANS64.TRYWAIT P6, [R71+URZ+0x16890], R79 ;  /* 0x0168904f470075a7 */ /* 0x000e2400080c017f */
[----:B0-----:R-:W-:Y:S05]  /*2b10*/  @!P6 BRA `(.L_x_492) ;  /* 0x0000013000b4e947 */ /* 0x001fea0003800000 */
.L_x_718:
[----:B------:R-:W-:Y:S05]  /*2b20*/  BSYNC B1 ;  /* 0x0000000000017941 */ /* 0x000fea0003800000 */
.L_x_491:
[----:B------:R-:W-:-:S03]  /*2b30*/  UMOV UR4, 0xffffffff ;  /* 0xffffffff00047882 */ /* 0x000fc60000000000 */
[----:B------:R-:W-:Y:S05]  /*2b40*/  BRA.DIV UR4, `(.L_x_493) ;  /* 0x0000013204bc7947 */ /* 0x000fea000b800000 */
[----:B------:R1:W2:Y:S04]  /*2b50*/  SHFL.IDX PT, R81, R85, RZ, 0x1c1f ;  /* 0x001c1fff55517589 */ /* 0x0002a800000e0000 */
[----:B------:R1:W3:Y:S02]  /*2b60*/  SHFL.IDX PT, R14, R84, RZ, 0x1c1f ;  /* 0x001c1fff540e7589 */ /* 0x0002e400000e0000 */
.L_x_722:
[----:B------:R-:W-:Y:S04]  /*2b70*/  BSSY B1, `(.L_x_494) ;  /* 0x0000070000017945 */ /* 0x000fe80003800000 */
[----:B------:R-:W-:Y:S05]  /*2b80*/  @P3 BRA `(.L_x_495) ;  /* 0x0000000400b83947 */ /* 0x000fea0003800000 */
[----:B------:R-:W-:Y:S04]  /*2b90*/  BSSY B2, `(.L_x_496) ;  /* 0x0000036000027945 */ /* 0x000fe80003800000 */
[----:B------:R-:W-:Y:S05]  /*2ba0*/  @P1 BRA `(.L_x_497) ;  /* 0x0000000000d01947 */ /* 0x000fea0003800000 */
[----:B------:R4:W0:Y:S01]  /*2bb0*/  LDS.128 R8, [R73+0xe000] ;  /* 0x00e0000049087984 */ /* 0x0008220000000c00 */
[C---:B---3--:R-:W-:Y:S01]  /*2bc0*/  LEA R12, P3, R16.reuse, R14, 0x1 ;  /* 0x0000000e100c7211 */ /* 0x048fe200078608ff */
[----:B------:R-:W-:Y:S03]  /*2bd0*/  BSSY B3, `(.L_x_498) ;  /* 0x0000030000037945 */ /* 0x000fe60003800000 */
[----:B--2---:R-:W-:Y:S02]  /*2be0*/  LEA.HI.X R13, R16, R81, R17, 0x1, P3 ;  /* 0x00000051100d7211 */ /* 0x004fe400018f0c11 */
[----:B------:R-:W-:-:S13]  /*2bf0*/  ISETP.GE.AND P3, PT, R22, R80, PT ;  /* 0x000000501600720c */ /* 0x000fda0003f66270 */
[----:B----4-:R-:W-:Y:S05]  /*2c00*/  @P3 BRA `(.L_x_499) ;  /* 0x0000000000b03947 */ /* 0x010fea0003800000 */
[----:B------:R-:W-:Y:S02]  /*2c10*/  SHF.R.U64 R100, R50, 0x10, R51 ;  /* 0x0000001032647819 */ /* 0x000fe40000001233 */
[----:B------:R-:W-:Y:S01]  /*2c20*/  SHF.R.U64 R97, R48, 0x10, R49 ;  /* 0x0000001030617819 */ /* 0x000fe20000001231 */
[C---:B0-----:R-:W-:Y:S01]  /*2c30*/  IMAD.U32 R48, R10.reuse, 0x10000, RZ ;  /* 0x000100000a307824 */ /* 0x041fe200078e00ff */
[----:B------:R-:W-:Y:S02]  /*2c40*/  SHF.R.U32.HI R102, RZ, 0x10, R51 ;  /* 0x00000010ff667819 */ /* 0x000fe40000011633 */
[----:B------:R-:W-:Y:S01]  /*2c50*/  SHF.R.U32.HI R98, RZ, 0x10, R49 ;  /* 0x00000010ff627819 */ /* 0x000fe20000011631 */
[----:B------:R-:W-:Y:S01]  /*2c60*/  IMAD.U32 R49, R9, 0x10000, RZ ;  /* 0x0001000009317824 */ /* 0x000fe200078e00ff */
[----:B------:R-:W-:Y:S02]  /*2c70*/  LOP3.LUT R51, R10, 0xffff0000, RZ, 0xc0, !PT ;  /* 0xffff00000a337812 */ /* 0x000fe400078ec0ff */
[----:B------:R-:W-:-:S02]  /*2c80*/  LOP3.LUT R15, R11, 0xffff0000, RZ, 0xc0, !PT ;  /* 0xffff00000b0f7812 */ /* 0x000fc400078ec0ff */
[----:B------:R-:W-:Y:S02]  /*2c90*/  SHF.L.U32 R10, R11, 0x10, RZ ;  /* 0x000000100b0a7819 */ /* 0x000fe400000006ff */
[----:B------:R-:W-:Y:S02]  /*2ca0*/  PRMT R100, R83, 0x5432, R100 ;  /* 0x0000543253647816 */ /* 0x000fe40000000064 */
[----:B------:R-:W-:Y:S02]  /*2cb0*/  PRMT R11, R99, 0x5410, R97 ;  /* 0x00005410630b7816 */ /* 0x000fe40000000061 */
[----:B------:R-:W-:Y:S02]  /*2cc0*/  PRMT R102, R86, 0x5432, R102 ;  /* 0x0000543256667816 */ /* 0x000fe40000000066 */
[----:B------:R-:W-:Y:S02]  /*2cd0*/  PRMT R98, R82, 0x5432, R98 ;  /* 0x0000543252627816 */ /* 0x000fe40000000062 */
[----:B------:R-:W-:Y:S01]  /*2ce0*/  LOP3.LUT R50, R9, 0xffff0000, RZ, 0xc0, !PT ;  /* 0xffff000009327812 */ /* 0x000fe200078ec0ff */
[----:B------:R-:W-:Y:S01]  /*2cf0*/  IMAD.U32 R103, R102, 0x10000, RZ ;  /* 0x0001000066677824 */ /* 0x000fe200078e00ff */
[----:B------:R-:W-:Y:S01]  /*2d00*/  LOP3.LUT R101, R100, 0xffff0000, RZ, 0xc0, !PT ;  /* 0xffff000064657812 */ /* 0x000fe200078ec0ff */
[----:B------:R-:W-:Y:S01]  /*2d10*/  IMAD.U32 R99, R98, 0x10000, RZ ;  /* 0x0001000062637824 */ /* 0x000fe200078e00ff */
[----:B------:R-:W-:Y:S01]  /*2d20*/  LOP3.LUT R97, R11, 0xffff0000, RZ, 0xc0, !PT ;  /* 0xffff00000b617812 */ /* 0x000fe200078ec0ff */
[C---:B------:R-:W-:Y:S01]  /*2d30*/  FMUL.FTZ R105, R51.reuse, R103 ;  /* 0x0000006733697220 */ /* 0x040fe20000410000 */
[----:B------:R-:W-:Y:S01]  /*2d40*/  LOP3.LUT R102, R102, 0xffff0000, RZ, 0xc0, !PT ;  /* 0xffff000066667812 */ /* 0x000fe200078ec0ff */
[C---:B------:R-:W-:Y:S01]  /*2d50*/  FMUL.FTZ R104, R50.reuse, R101 ;  /* 0x0000006532687220 */ /* 0x040fe20000410000 */
[----:B------:R-:W-:Y:S01]  /*2d60*/  FMUL.FTZ R51, R51, R99 ;  /* 0x0000006333337220 */ /* 0x000fe20000410000 */
[-C--:B------:R-:W-:Y:S01]  /*2d70*/  FMUL.FTZ R50, R50, R97.reuse ;  /* 0x0000006132327220 */ /* 0x080fe20000410000 */
[----:B------:R-:W-:Y:S01]  /*2d80*/  IMAD.U32 R9, R8, 0x10000, RZ ;  /* 0x0001000008097824 */ /* 0x000fe200078e00ff */
[----:B------:R-:W-:Y:S01]  /*2d90*/  LOP3.LUT R98, R98, 0xffff0000, RZ, 0xc0, !PT ;  /* 0xffff000062627812 */ /* 0x000fe200078ec0ff */
[C---:B------:R-:W-:Y:S01]  /*2da0*/  FFMA.FTZ R104, R49.reuse, R97, -R104 ;  /* 0x0000006131687223 */ /* 0x040fe20000010868 */
[----:B------:R-:W-:Y:S01]  /*2db0*/  LOP3.LUT R8, R8, 0xffff0000, RZ, 0xc0, !PT ;  /* 0xffff000008087812 */ /* 0x000fe200078ec0ff */
[----:B------:R-:W-:Y:S01]  /*2dc0*/  FFMA.FTZ R49, R49, R101, R50 ;  /* 0x0000006531317223 */ /* 0x000fe20000010032 */
[----:B------:R-:W-:-:S02]  /*2dd0*/  IMAD.U32 R100, R100, 0x10000, RZ ;  /* 0x0001000064647824 */ /* 0x000fc400078e00ff */
[C---:B------:R-:W-:Y:S01]  /*2de0*/  FFMA.FTZ R50, R48.reuse, R103, R51 ;  /* 0x0000006730327223 */ /* 0x040fe20000010033 */
[----:B------:R-:W-:Y:S02]  /*2df0*/  IMAD.U32 R11, R11, 0x10000, RZ ;  /* 0x000100000b0b7824 */ /* 0x000fe400078e00ff */
[C---:B------:R-:W-:Y:S01]  /*2e00*/  FMUL.FTZ R51, R15.reuse, R102 ;  /* 0x000000660f337220 */ /* 0x040fe20000410000 */
[----:B------:R-:W-:Y:S01]  /*2e10*/  FFMA.FTZ R105, R48, R99, -R105 ;  /* 0x0000006330697223 */ /* 0x000fe20000010869 */
[----:B------:R-:W-:Y:S01]  /*2e20*/  FMUL.FTZ R97, R15, R98 ;  /* 0x000000620f617220 */ /* 0x000fe20000410000 */
[C---:B------:R-:W-:Y:S01]  /*2e30*/  FMUL.FTZ R48, R8.reuse, R100 ;  /* 0x0000006408307220 */ /* 0x040fe20000410000 */
[-C--:B------:R-:W-:Y:S01]  /*2e40*/  FMUL.FTZ R15, R8, R11.reuse ;  /* 0x0000000b080f7220 */ /* 0x080fe20000410000 */
[C---:B------:R-:W-:Y:S01]  /*2e50*/  FFMA.FTZ R51, R10.reuse, R98, -R51 ;  /* 0x000000620a337223 */ /* 0x040fe20000010833 */
[----:B------:R-:W-:Y:S01]  /*2e60*/  FFMA.FTZ R10, R10, R102, R97 ;  /* 0x000000660a0a7223 */ /* 0x000fe20000010061 */
[C---:B------:R-:W-:Y:S01]  /*2e70*/  FFMA.FTZ R48, R9.reuse, R11, -R48 ;  /* 0x0000000b09307223 */ /* 0x040fe20000010830 */
[----:B------:R-:W-:Y:S01]  /*2e80*/  FFMA.FTZ R15, R9, R100, R15 ;  /* 0x00000064090f7223 */ /* 0x000fe2000001000f */
[----:B------:R-:W-:-:S02]  /*2e90*/  F2FP.BF16.F32.PACK_AB R9, R49, R104 ;  /* 0x000000683109723e */ /* 0x000fc400000010ff */
[----:B------:R-:W-:Y:S02]  /*2ea0*/  F2FP.BF16.F32.PACK_AB R11, R10, R51 ;  /* 0x000000330a0b723e */ /* 0x000fe400000010ff */
[----:B------:R-:W-:Y:S02]  /*2eb0*/  F2FP.BF16.F32.PACK_AB R10, R50, R105 ;  /* 0x00000069320a723e */ /* 0x000fe400000010ff */
[----:B------:R-:W-:-:S07]  /*2ec0*/  F2FP.BF16.F32.PACK_AB R8, R15, R48 ;  /* 0x000000300f08723e */ /* 0x000fce00000010ff */
.L_x_499:
[----:B------:R-:W-:Y:S05]  /*2ed0*/  BSYNC B3 ;  /* 0x0000000000037941 */ /* 0x000fea0003800000 */
.L_x_498:
[----:B0-----:R4:W-:Y:S02]  /*2ee0*/  ST.E.128 desc[UR42][R12.64], R8 ;  /* 0x000000080c007985 */ /* 0x0019e4000c101d2a */
.L_x_497:
[----:B------:R-:W-:Y:S05]  /*2ef0*/  BSYNC B2 ;  /* 0x0000000000027941 */ /* 0x000fea0003800000 */
.L_x_496:
[----:B------:R-:W-:Y:S05]  /*2f00*/  @P2 BRA `(.L_x_495) ;  /* 0x0000000000d82947 */ /* 0x000fea0003800000 */
[----:B----4-:R4:W0:Y:S01]  /*2f10*/  LDS.128 R8, [R72+0xe000] ;  /* 0x00e0000048087984 */ /* 0x0108220000000c00 */
[C---:B---3--:R-:W-:Y:S01]  /*2f20*/  LEA R12, P3, R2.reuse, R14, 0x1 ;  /* 0x0000000e020c7211 */ /* 0x048fe200078608ff */
[----:B------:R-:W-:Y:S03]  /*2f30*/  BSSY B2, `(.L_x_500) ;  /* 0x0000032000027945 */ /* 0x000fe60003800000 */
[----:B--2---:R-:W-:Y:S02]  /*2f40*/  LEA.HI.X R13, R2, R81, R153, 0x1, P3 ;  /* 0x00000051020d7211 */ /* 0x004fe400018f0c99 */
[----:B------:R-:W-:-:S13]  /*2f50*/  ISETP.GE.AND P3, PT, R156, R80, PT ;  /* 0x000000509c00720c */ /* 0x000fda0003f66270 */
[----:B----4-:R-:W-:Y:S05]  /*2f60*/  @P3 BRA `(.L_x_501) ;  /* 0x0000000000b83947 */ /* 0x010fea0003800000 */
[--C-:B------:R-:W-:Y:S02]  /*2f70*/  SHF.R.U64 R49, R46, 0x10, R47.reuse ;  /* 0x000000102e317819 */ /* 0x100fe4000000122f */
[----:B------:R-:W-:Y:S02]  /*2f80*/  SHF.R.U32.HI R46, RZ, 0x10, R47 ;  /* 0x00000010ff2e7819 */ /* 0x000fe4000001162f */
[--C-:B------:R-:W-:Y:S02]  /*2f90*/  SHF.R.U32.HI R48, RZ, 0x10, R45.reuse ;  /* 0x00000010ff307819 */ /* 0x100fe4000001162d */
[----:B------:R-:W-:Y:S02]  /*2fa0*/  PRMT R93, R93, 0x5410, R46 ;  /* 0x000054105d5d7816 */ /* 0x000fe4000000002e */
[----:B------:R-:W-:Y:S01]  /*2fb0*/  SHF.R.U64 R51, R44, 0x10, R45 ;  /* 0x000000102c337819 */ /* 0x000fe2000000122d */
[----:B0-----:R-:W-:Y:S01]  /*2fc0*/  IMAD.U32 R44, R11, 0x10000, RZ ;  /* 0x000100000b2c7824 */ /* 0x001fe200078e00ff */
[----:B------:R-:W-:-:S02]  /*2fd0*/  PRMT R95, R95, 0x5410, R48 ;  /* 0x000054105f5f7816 */ /* 0x000fc40000000030 */
[----:B------:R-:W-:Y:S01]  /*2fe0*/  PRMT R94, R94, 0x5410, R49 ;  /* 0x000054105e5e7816 */ /* 0x000fe20000000031 */
[----:B------:R-:W-:Y:S01]  /*2ff0*/  IMAD.U32 R49, R93, 0x10000, RZ ;  /* 0x000100005d317824 */ /* 0x000fe200078e00ff */
[----:B------:R-:W-:Y:S01]  /*3000*/  LOP3.LUT R15, R10, 0xffff0000, RZ, 0xc0, !PT ;  /* 0xffff00000a0f7812 */ /* 0x000fe200078ec0ff */
[----:B------:R-:W-:Y:S01]  /*3010*/  IMAD.U32 R47, R95, 0x10000, RZ ;  /* 0x000100005f2f7824 */ /* 0x000fe200078e00ff */
[----:B------:R-:W-:Y:S02]  /*3020*/  LOP3.LUT R45, R11, 0xffff0000, RZ, 0xc0, !PT ;  /* 0xffff00000b2d7812 */ /* 0x000fe400078ec0ff */
[----:B------:R-:W-:Y:S01]  /*3030*/  PRMT R96, R96, 0x5410, R51 ;  /* 0x0000541060607816 */ /* 0x000fe20000000033 */
[----:B------:R-:W-:Y:S01]  /*3040*/  FMUL.FTZ R81, R15, R49 ;  /* 0x000000310f517220 */ /* 0x000fe20000410000 */
[----:B------:R-:W-:Y:S01]  /*3050*/  LOP3.LUT R11, R9, 0xffff0000, RZ, 0xc0, !PT ;  /* 0xffff0000090b7812 */ /* 0x000fe200078ec0ff */
[-C--:B------:R-:W-:Y:S01]  /*3060*/  FMUL.FTZ R15, R15, R47.reuse ;  /* 0x0000002f0f0f7220 */ /* 0x080fe20000410000 */
[C---:B------:R-:W-:Y:S01]  /*3070*/  LOP3.LUT R48, R94.reuse, 0xffff0000, RZ, 0xc0, !PT ;  /* 0xffff00005e307812 */ /* 0x040fe200078ec0ff */
[----:B------:R-:W-:Y:S01]  /*3080*/  IMAD.U32 R94, R94, 0x10000, RZ ;  /* 0x000100005e5e7824 */ /* 0x000fe200078e00ff */
[----:B------:R-:W-:Y:S01]  /*3090*/  SHF.L.U32 R14, R10, 0x10, RZ ;  /* 0x000000100a0e7819 */ /* 0x000fe200000006ff */
[----:B------:R-:W-:Y:S01]  /*30a0*/  IMAD.U32 R10, R9, 0x10000, RZ ;  /* 0x00010000090a7824 */ /* 0x000fe200078e00ff */
[----:B------:R-:W-:Y:S01]  /*30b0*/  LOP3.LUT R46, R96, 0xffff0000, RZ, 0xc0, !PT ;  /* 0xffff0000602e7812 */ /* 0x000fe200078ec0ff */
[----:B------:R-:W-:Y:S01]  /*30c0*/  FMUL.FTZ R51, R11, R48 ;  /* 0x000000300b337220 */ /* 0x000fe20000410000 */
[----:B------:R-:W-:Y:S01]  /*30d0*/  LOP3.LUT R93, R93, 0xffff0000, RZ, 0xc0, !PT ;  /* 0xffff00005d5d7812 */ /* 0x000fe200078ec0ff */
[----:B------:R-:W-:Y:S01]  /*30e0*/  IMAD.U32 R9, R8, 0x10000, RZ ;  /* 0x0001000008097824 */ /* 0x000fe200078e00ff */
[----:B------:R-:W-:Y:S01]  /*30f0*/  LOP3.LUT R95, R95, 0xffff0000, RZ, 0xc0, !PT ;  /* 0xffff00005f5f7812 */ /* 0x000fe200078ec0ff */
[----:B------:R-:W-:Y:S01]  /*3100*/  FFMA.FTZ R81, R14, R47, -R81 ;  /* 0x0000002f0e517223 */ /* 0x000fe20000010851 */
[-C--:B------:R-:W-:Y:S01]  /*3110*/  FMUL.FTZ R11, R11, R46.reuse ;  /* 0x0000002e0b0b7220 */ /* 0x080fe20000410000 */
[----:B------:R-:W-:Y:S01]  /*3120*/  LOP3.LUT R8, R8, 0xffff0000, RZ, 0xc0, !PT ;  /* 0xffff000008087812 */ /* 0x000fe200078ec0ff */
[----:B------:R-:W-:Y:S01]  /*3130*/  FFMA.FTZ R51, R10, R46, -R51 ;  /* 0x0000002e0a337223 */ /* 0x000fe20000010833 */
[----:B------:R-:W-:Y:S01]  /*3140*/  SHF.L.U32 R96, R96, 0x10, RZ ;  /* 0x0000001060607819 */ /* 0x000fe200000006ff */
[----:B------:R-:W-:Y:S01]  /*3150*/  FFMA.FTZ R14, R14, R49, R15 ;  /* 0x000000310e0e7223 */ /* 0x000fe2000001000f */
[C---:B------:R-:W-:Y:S01]  /*3160*/  FMUL.FTZ R15, R45.reuse, R93 ;  /* 0x0000005d2d0f7220 */ /* 0x040fe20000410000 */
[-C--:B------:R-:W-:Y:S01]  /*3170*/  FMUL.FTZ R46, R45, R95.reuse ;  /* 0x0000005f2d2e7220 */ /* 0x080fe20000410000 */
[----:B------:R-:W-:Y:S01]  /*3180*/  FFMA.FTZ R48, R10, R48, R11 ;  /* 0x000000300a307223 */ /* 0x000fe2000001000b */
        /* <DEDUP_REMOVED lines=8> */
[----:B------:R-:W-:Y:S01]  /*3210*/  F2FP.BF16.F32.PACK_AB R8, R11, R10 ;  /* 0x0000000a0b08723e */ /* 0x000fe200000010ff */
[----:B------:R-:W-:Y:S01]  /*3220*/  IMAD.MOV.U32 R10, RZ, RZ, R14 ;  /* 0x000000ffff0a7224 */ /* 0x000fe200078e000e */
[----:B------:R-:W-:Y:S01]  /*3230*/  F2FP.BF16.F32.PACK_AB R9, R48, R51 ;  /* 0x000000333009723e */ /* 0x000fe200000010ff */
[----:B------:R-:W-:-:S07]  /*3240*/  IMAD.MOV.U32 R11, RZ, RZ, R15 ;  /* 0x000000ffff0b7224 */ /* 0x000fce00078e000f */
.L_x_501:
[----:B------:R-:W-:Y:S05]  /*3250*/  BSYNC B2 ;  /* 0x0000000000027941 */ /* 0x000fea0003800000 */
.L_x_500:
[----:B0-----:R0:W-:Y:S02]  /*3260*/  ST.E.128 desc[UR42][R12.64], R8 ;  /* 0x000000080c007985 */ /* 0x0011e4000c101d2a */
.L_x_495:
[----:B------:R-:W-:Y:S05]  /*3270*/  BSYNC B1 ;  /* 0x0000000000017941 */ /* 0x000fea0003800000 */
.L_x_494:
[----:B------:R-:W-:-:S03]  /*3280*/  UMOV UR4, 0xffffffff ;  /* 0xffffffff00047882 */ /* 0x000fc60000000000 */
[----:B------:R-:W-:Y:S05]  /*3290*/  BRA.DIV UR4, `(.L_x_502) ;  /* 0x0000012e04307947 */ /* 0x000fea000b800000 */
[----:B-1----:R-:W1:Y:S04]  /*32a0*/  SHFL.IDX PT, R85, R85, 0x1, 0x1c1f ;  /* 0x003c1f0055557f89 */ /* 0x002e6800000e0000 */
[----:B---3--:R3:W0:Y:S02]  /*32b0*/  SHFL.IDX PT, R14, R84, 0x1, 0x1c1f ;  /* 0x003c1f00540e7f89 */ /* 0x00862400000e0000 */
.L_x_726:
[----:B------:R-:W-:Y:S05]  /*32c0*/  @P4 BRA `(.L_x_503) ;  /* 0x0000002000704947 */ /* 0x000fea0003800000 */
[----:B------:R-:W-:Y:S04]  /*32d0*/  BSSY B1, `(.L_x_504) ;  /* 0x0000038000017945 */ /* 0x000fe80003800000 */
[----:B------:R-:W-:Y:S05]  /*32e0*/  @P1 BRA `(.L_x_505) ;  /* 0x0000000000d81947 */ /* 0x000fea0003800000 */
[----:B0---4-:R0:W4:Y:S01]  /*32f0*/  LDS.128 R8, [R73+0x11000] ;  /* 0x0110000049087984 */ /* 0x0111220000000c00 */
[C---:B------:R-:W-:Y:S01]  /*3300*/  LEA R12, P3, R16.reuse, R14, 0x1 ;  /* 0x0000000e100c7211 */ /* 0x040fe200078608ff */
[----:B------:R-:W-:Y:S03]  /*3310*/  BSSY B2, `(.L_x_506) ;  /* 0x0000032000027945 */ /* 0x000fe60003800000 */
[----:B-1----:R-:W-:Y:S02]  /*3320*/  LEA.HI.X R13, R16, R85, R17, 0x1, P3 ;  /* 0x00000055100d7211 */ /* 0x002fe400018f0c11 */
[----:B------:R-:W-:-:S13]  /*3330*/  ISETP.GE.AND P3, PT, R22, R80, PT ;  /* 0x000000501600720c */ /* 0x000fda0003f66270 */
[----:B0-----:R-:W-:Y:S05]  /*3340*/  @P3 BRA `(.L_x_507) ;  /* 0x0000000000b83947 */ /* 0x001fea0003800000 */
[----:B------:R-:W-:Y:S01]  /*3350*/  SHF.R.U64 R46, R40, 0x10, R41 ;  /* 0x00000010282e7819 */ /* 0x000fe20000001229 */
[----:B----4-:R-:W-:Y:S01]  /*3360*/  IMAD.U32 R15, R10, 0x10000, RZ ;  /* 0x000100000a0f7824 */ /* 0x010fe200078e00ff */
[--C-:B------:R-:W-:Y:S02]  /*3370*/  SHF.R.U64 R44, R42, 0x10, R43.reuse ;  /* 0x000000102a2c7819 */ /* 0x100fe4000000122b */
[----:B------:R-:W-:Y:S02]  /*3380*/  SHF.R.U32.HI R43, RZ, 0x10, R43 ;  /* 0x00000010ff2b7819 */ /* 0x000fe4000001162b */
[----:B------:R-:W-:Y:S01]  /*3390*/  SHF.R.U32.HI R45, RZ, 0x10, R41 ;  /* 0x00000010ff2d7819 */ /* 0x000fe20000011629 */
[----:B------:R-:W-:Y:S01]  /*33a0*/  IMAD.U32 R41, R11, 0x10000, RZ ;  /* 0x000100000b297824 */ /* 0x000fe200078e00ff */
[----:B------:R-:W-:Y:S02]  /*33b0*/  PRMT R89, R89, 0x5410, R46 ;  /* 0x0000541059597816 */ /* 0x000fe4000000002e */
[----:B------:R-:W-:-:S02]  /*33c0*/  PRMT R91, R91, 0x5410, R44 ;  /* 0x000054105b5b7816 */ /* 0x000fc4000000002c */
[----:B------:R-:W-:Y:S02]  /*33d0*/  PRMT R92, R92, 0x5410, R43 ;  /* 0x000054105c5c7816 */ /* 0x000fe4000000002b */
[----:B------:R-:W-:Y:S02]  /*33e0*/  PRMT R90, R90, 0x5410, R45 ;  /* 0x000054105a5a7816 */ /* 0x000fe4000000002d */
[----:B------:R-:W-:Y:S02]  /*33f0*/  LOP3.LUT R42, R11, 0xffff0000, RZ, 0xc0, !PT ;  /* 0xffff00000b2a7812 */ /* 0x000fe400078ec0ff */
[----:B------:R-:W-:Y:S01]  /*3400*/  LOP3.LUT R11, R9, 0xffff0000, RZ, 0xc0, !PT ;  /* 0xffff0000090b7812 */ /* 0x000fe200078ec0ff */
[----:B------:R-:W-:Y:S01]  /*3410*/  IMAD.U32 R44, R90, 0x10000, RZ ;  /* 0x000100005a2c7824 */ /* 0x000fe200078e00ff */
[C---:B------:R-:W-:Y:S01]  /*3420*/  LOP3.LUT R45, R91.reuse, 0xffff0000, RZ, 0xc0, !PT ;  /* 0xffff00005b2d7812 */ /* 0x040fe200078ec0ff */
[----:B------:R-:W-:Y:S01]  /*3430*/  IMAD.U32 R91, R91, 0x10000, RZ ;  /* 0x000100005b5b7824 */ /* 0x000fe200078e00ff */
[C---:B------:R-:W-:Y:S01]  /*3440*/  LOP3.LUT R43, R89.reuse, 0xffff0000, RZ, 0xc0, !PT ;  /* 0xffff0000592b7812 */ /* 0x040fe200078ec0ff */
[----:B------:R-:W-:Y:S01]  /*3450*/  IMAD.U32 R89, R89, 0x10000, RZ ;  /* 0x0001000059597824 */ /* 0x000fe200078e00ff */
[----:B------:R-:W-:Y:S01]  /*3460*/  LOP3.LUT R40, R10, 0xffff0000, RZ, 0xc0, !PT ;  /* 0xffff00000a287812 */ /* 0x000fe200078ec0ff */
[----:B------:R-:W-:Y:S01]  /*3470*/  IMAD.U32 R10, R9, 0x10000, RZ ;  /* 0x00010000090a7824 */ /* 0x000fe200078e00ff */
[----:B------:R-:W-:Y:S01]  /*3480*/  SHF.L.U32 R46, R92, 0x10, RZ ;  /* 0x000000105c2e7819 */ /* 0x000fe200000006ff */
[----:B------:R-:W-:-:S02]  /*3490*/  IMAD.U32 R9, R8, 0x10000, RZ ;  /* 0x0001000008097824 */ /* 0x000fc400078e00ff */
[C---:B------:R-:W-:Y:S01]  /*34a0*/  FMUL.FTZ R47, R11.reuse, R45 ;  /* 0x0000002d0b2f7220 */ /* 0x040fe20000410000 */
[-C--:B------:R-:W-:Y:S01]  /*34b0*/  FMUL.FTZ R48, R11, R43.reuse ;  /* 0x0000002b0b307220 */ /* 0x080fe20000410000 */
[----:B------:R-:W-:Y:S01]  /*34c0*/  LOP3.LUT R8, R8, 0xffff0000, RZ, 0xc0, !PT ;  /* 0xffff000008087812 */ /* 0x000fe200078ec0ff */
[C---:B------:R-:W-:Y:S01]  /*34d0*/  FMUL.FTZ R50, R40.reuse, R46 ;  /* 0x0000002e28327220 */ /* 0x040fe20000410000 */
[-C--:B------:R-:W-:Y:S01]  /*34e0*/  FMUL.FTZ R40, R40, R44.reuse ;  /* 0x0000002c28287220 */ /* 0x080fe20000410000 */
[----:B------:R-:W-:Y:S01]  /*34f0*/  LOP3.LUT R92, R92, 0xffff0000, RZ, 0xc0, !PT ;  /* 0xffff00005c5c7812 */ /* 0x000fe200078ec0ff */
[----:B------:R-:W-:Y:S01]  /*3500*/  FFMA.FTZ R47, R10, R43, -R47 ;  /* 0x0000002b0a2f7223 */ /* 0x000fe2000001082f */
[----:B------:R-:W-:Y:S01]  /*3510*/  LOP3.LUT R90, R90, 0xffff0000, RZ, 0xc0, !PT ;  /* 0xffff00005a5a7812 */ /* 0x000fe200078ec0ff */
[----:B------:R-:W-:Y:S01]  /*3520*/  FFMA.FTZ R48, R10, R45, R48 ;  /* 0x0000002d0a307223 */ /* 0x000fe20000010030 */
[C---:B------:R-:W-:Y:S01]  /*3530*/  FFMA.FTZ R50, R15.reuse, R44, -R50 ;  /* 0x0000002c0f327223 */ /* 0x040fe20000010832 */
[C---:B------:R-:W-:Y:S01]  /*3540*/  FMUL.FTZ R10, R8.reuse, R91 ;  /* 0x0000005b080a7220 */ /* 0x040fe20000410000 */
[----:B------:R-:W-:Y:S01]  /*3550*/  FFMA.FTZ R15, R15, R46, R40 ;  /* 0x0000002e0f0f7223 */ /* 0x000fe20000010028 */
[-C--:B------:R-:W-:Y:S01]  /*3560*/  FMUL.FTZ R8, R8, R89.reuse ;  /* 0x0000005908087220 */ /* 0x080fe20000410000 */
        /* <DEDUP_REMOVED lines=12> */
.L_x_507:
[----:B------:R-:W-:Y:S05]  /*3630*/  BSYNC B2 ;  /* 0x0000000000027941 */ /* 0x000fea0003800000 */
.L_x_506:
[----:B----4-:R0:W-:Y:S02]  /*3640*/  ST.E.128 desc[UR42][R12.64], R8 ;  /* 0x000000080c007985 */ /* 0x0101e4000c101d2a */
.L_x_505:
[----:B------:R-:W-:Y:S05]  /*3650*/  BSYNC B1 ;  /* 0x0000000000017941 */ /* 0x000fea0003800000 */
.L_x_504:
[----:B------:R-:W-:Y:S05]  /*3660*/  @P2 BRA `(.L_x_503) ;  /* 0x0000001c00882947 */ /* 0x000fea0003800000 */
[----:B0---4-:R0:W4:Y:S01]  /*3670*/  LDS.128 R8, [R72+0x11000] ;  /* 0x0110000048087984 */ /* 0x0111220000000c00 */
[C---:B------:R-:W-:Y:S01]  /*3680*/  LEA R12, P3, R2.reuse, R14, 0x1 ;  /* 0x0000000e020c7211 */ /* 0x040fe200078608ff */
[----:B------:R-:W-:Y:S03]  /*3690*/  BSSY B1, `(.L_x_508) ;  /* 0x0000032000017945 */ /* 0x000fe60003800000 */
[----:B-1----:R-:W-:Y:S02]  /*36a0*/  LEA.HI.X R13, R2, R85, R153, 0x1, P3 ;  /* 0x00000055020d7211 */ /* 0x002fe400018f0c99 */
[----:B------:R-:W-:-:S13]  /*36b0*/  ISETP.GE.AND P3, PT, R156, R80, PT ;  /* 0x000000509c00720c */ /* 0x000fda0003f66270 */
[----:B0-----:R-:W-:Y:S05]  /*36c0*/  @P3 BRA `(.L_x_509) ;  /* 0x0000000000b83947 */ /* 0x001fea0003800000 */
[--C-:B------:R-:W-:Y:S01]  /*36d0*/  SHF.R.U64 R41, R38, 0x10, R39.reuse ;  /* 0x0000001026297819 */ /* 0x100fe20000001227 */
[----:B----4-:R-:W-:Y:S01]  /*36e0*/  IMAD.U32 R14, R10, 0x10000, RZ ;  /* 0x000100000a0e7824 */ /* 0x010fe200078e00ff */
[----:B------:R-:W-:Y:S02]  /*36f0*/  SHF.R.U32.HI R38, RZ, 0x10, R39 ;  /* 0x00000010ff267819 */ /* 0x000fe40000011627 */
[--C-:B------:R-:W-:Y:S02]  /*3700*/  SHF.R.U32.HI R40, RZ, 0x10, R37.reuse ;  /* 0x00000010ff287819 */ /* 0x100fe40000011625 */
[----:B------:R-:W-:Y:S02]  /*3710*/  PRMT R87, R87, 0x5410, R38 ;  /* 0x0000541057577816 */ /* 0x000fe40000000026 */
[----:B------:R-:W-:Y:S02]  /*3720*/  SHF.R.U64 R43, R36, 0x10, R37 ;  /* 0x00000010242b7819 */ /* 0x000fe40000001225 */
[----:B------:R-:W-:-:S02]  /*3730*/  PRMT R83, R83, 0x5410, R40 ;  /* 0x0000541053537816 */ /* 0x000fc40000000028 */
[----:B------:R-:W-:Y:S01]  /*3740*/  PRMT R86, R86, 0x5410, R41 ;  /* 0x0000541056567816 */ /* 0x000fe20000000029 */
[----:B------:R-:W-:Y:S01]  /*3750*/  IMAD.U32 R41, R87, 0x10000, RZ ;  /* 0x0001000057297824 */ /* 0x000fe200078e00ff */
[----:B------:R-:W-:Y:S01]  /*3760*/  LOP3.LUT R15, R10, 0xffff0000, RZ, 0xc0, !PT ;  /* 0xffff00000a0f7812 */ /* 0x000fe200078ec0ff */
[----:B------:R-:W-:Y:S01]  /*3770*/  IMAD.U32 R39, R83, 0x10000, RZ ;  /* 0x0001000053277824 */ /* 0x000fe200078e00ff */
[----:B------:R-:W-:Y:S01]  /*3780*/  LOP3.LUT R37, R11, 0xffff0000, RZ, 0xc0, !PT ;  /* 0xffff00000b257812 */ /* 0x000fe200078ec0ff */
[----:B------:R-:W-:Y:S01]  /*3790*/  IMAD.U32 R10, R9, 0x10000, RZ ;  /* 0x00010000090a7824 */ /* 0x000fe200078e00ff */
[----:B------:R-:W-:Y:S01]  /*37a0*/  SHF.L.U32 R36, R11, 0x10, RZ ;  /* 0x000000100b247819 */ /* 0x000fe200000006ff */
[C---:B------:R-:W-:Y:S01]  /*37b0*/  FMUL.FTZ R45, R15.reuse, R41 ;  /* 0x000000290f2d7220 */ /* 0x040fe20000410000 */
[----:B------:R-:W-:Y:S01]  /*37c0*/  PRMT R82, R82, 0x5410, R43 ;  /* 0x0000541052527816 */ /* 0x000fe2000000002b */
[-C--:B------:R-:W-:Y:S01]  /*37d0*/  FMUL.FTZ R15, R15, R39.reuse ;  /* 0x000000270f0f7220 */ /* 0x080fe20000410000 */
[----:B------:R-:W-:Y:S01]  /*37e0*/  LOP3.LUT R11, R9, 0xffff0000, RZ, 0xc0, !PT ;  /* 0xffff0000090b7812 */ /* 0x000fe200078ec0ff */
[----:B------:R-:W-:Y:S01]  /*37f0*/  IMAD.U32 R9, R8, 0x10000, RZ ;  /* 0x0001000008097824 */ /* 0x000fe200078e00ff */
[----:B------:R-:W-:Y:S01]  /*3800*/  LOP3.LUT R40, R86, 0xffff0000, RZ, 0xc0, !PT ;  /* 0xffff000056287812 */ /* 0x000fe200078ec0ff */
[----:B------:R-:W-:Y:S01]  /*3810*/  FFMA.FTZ R45, R14, R39, -R45 ;  /* 0x000000270e2d7223 */ /* 0x000fe2000001082d */
[----:B------:R-:W-:Y:S01]  /*3820*/  LOP3.LUT R38, R82, 0xffff0000, RZ, 0xc0, !PT ;  /* 0xffff000052267812 */ /* 0x000fe200078ec0ff */
[----:B------:R-:W-:Y:S01]  /*3830*/  FFMA.FTZ R14, R14, R41, R15 ;  /* 0x000000290e0e7223 */ /* 0x000fe2000001000f */
[----:B------:R-:W-:Y:S01]  /*3840*/  LOP3.LUT R87, R87, 0xffff0000, RZ, 0xc0, !PT ;  /* 0xffff000057577812 */ /* 0x000fe200078ec0ff */
[----:B------:R-:W-:Y:S01]  /*3850*/  FMUL.FTZ R43, R11, R40 ;  /* 0x000000280b2b7220 */ /* 0x000fe20000410000 */
[----:B------:R-:W-:Y:S01]  /*3860*/  LOP3.LUT R83, R83, 0xffff0000, RZ, 0xc0, !PT ;  /* 0xffff000053537812 */ /* 0x000fe200078ec0ff */
[-C--:B------:R-:W-:Y:S01]  /*3870*/  FMUL.FTZ R11, R11, R38.reuse ;  /* 0x000000260b0b7220 */ /* 0x080fe20000410000 */
[----:B------:R-:W-:Y:S01]  /*3880*/  LOP3.LUT R8, R8, 0xffff0000, RZ, 0xc0, !PT ;  /* 0xffff000008087812 */ /* 0x000fe200078ec0ff */
[----:B------:R-:W-:Y:S01]  /*3890*/  FFMA.FTZ R43, R10, R38, -R43 ;  /* 0x000000260a2b7223 */ /* 0x000fe2000001082b */
[----:B------:R-:W-:-:S02]  /*38a0*/  IMAD.U32 R86, R86, 0x10000, RZ ;  /* 0x0001000056567824 */ /* 0x000fc400078e00ff */
[C---:B------:R-:W-:Y:S01]  /*38b0*/  FMUL.FTZ R15, R37.reuse, R87 ;  /* 0x00000057250f7220 */ /* 0x040fe20000410000 */
[----:B------:R-:W-:Y:S02]  /*38c0*/  IMAD.U32 R82, R82, 0x10000, RZ ;  /* 0x0001000052527824 */ /* 0x000fe400078e00ff */
        /* <DEDUP_REMOVED lines=11> */
[----:B------:R-:W-:Y:S01]  /*3980*/  F2FP.BF16.F32.PACK_AB R9, R40, R43 ;  /* 0x0000002b2809723e */ /* 0x000fe200000010ff */
[----:B------:R-:W-:Y:S01]  /*3990*/  IMAD.MOV.U32 R11, RZ, RZ, R15 ;  /* 0x000000ffff0b7224 */ /* 0x000fe200078e000f */
[----:B------:R-:W-:-:S07]  /*39a0*/  MOV R10, R14 ;  /* 0x0000000e000a7202 */ /* 0x000fce0000000f00 */
.L_x_509:
[----:B------:R-:W-:Y:S05]  /*39b0*/  BSYNC B1 ;  /* 0x0000000000017941 */ /* 0x000fea0003800000 */
.L_x_508:
[----:B----4-:R0:W-:Y:S01]  /*39c0*/  ST.E.128 desc[UR42][R12.64], R8 ;  /* 0x000000080c007985 */ /* 0x0101e2000c101d2a */
[----:B------:R-:W-:Y:S05]  /*39d0*/  BRA `(.L_x_503) ;  /* 0x0000001800ac7947 */ /* 0x000fea0003800000 */
.L_x_485:
[C---:B------:R-:W-:Y:S01]  /*39e0*/  ISETP.GE.AND P3, PT, R152.reuse, R78, PT ;  /* 0x0000004e9800720c */ /* 0x040fe20003f66270 */
[----:B------:R-:W-:Y:S01]  /*39f0*/  VIADD R44, R152, 0x60 ;  /* 0x00000060982c7836 */ /* 0x000fe20000000000 */
[----:B------:R-:W-:Y:S02]  /*3a00*/  CS2R R38, SRZ ;  /* 0x0000000000267805 */ /* 0x000fe4000001ff00 */
[----:B------:R-:W-:Y:S02]  /*3a10*/  CS2R R42, SRZ ;  /* 0x00000000002a7805 */ /* 0x000fe4000001ff00 */
[----:B------:R-:W-:Y:S02]  /*3a20*/  ISETP.GE.OR P3, PT, R16, R80, P3 ;  /* 0x000000501000720c */ /* 0x000fe40001f66670 */
[----:B------:R-:W-:-:S11]  /*3a30*/  CS2R R40, SRZ ;  /* 0x0000000000287805 */ /* 0x000fd6000001ff00 */
[----:B------:R-:W0:Y:S01]  /*3a40*/  @!P3 LDC.64 R12, c[0x0][0x3e8] ;  /* 0x0000fa00ff0cbb82 */ /* 0x000e220000000a00 */
[----:B------:R-:W-:-:S05]  /*3a50*/  @!P3 IADD3 R14, P4, R52, R10, RZ ;  /* 0x0000000a340eb210 */ /* 0x000fca0007f9e0ff */
[----:B------:R-:W-:Y:S01]  /*3a60*/  @!P3 IMAD.X R15, R79, 0x1, R35, P4 ;  /* 0x000000014f0fb824 */ /* 0x000fe200020e0623 */
[----:B------:R-:W-:-:S05]  /*3a70*/  @!P3 IADD3 R36, P4, R56, R8, RZ ;  /* 0x000000083824b210 */ /* 0x000fca0007f9e0ff */
[----:B------:R-:W-:Y:S01]  /*3a80*/  @!P3 IMAD.X R37, R71, 0x1, R31, P4 ;  /* 0x000000014725b824 */ /* 0x000fe200020e061f */
[----:B0-----:R-:W-:-:S04]  /*3a90*/  @!P3 LEA R12, P4, R14, R12, 0x1 ;  /* 0x0000000c0e0cb211 */ /* 0x001fc800078808ff */
[----:B------:R-:W-:Y:S02]  /*3aa0*/  @!P3 LEA.HI.X R13, R14, R13, R15, 0x1, P4 ;  /* 0x0000000d0e0db211 */ /* 0x000fe400020f0c0f */
[----:B------:R-:W0:Y:S01]  /*3ab0*/  @!P3 LDC.64 R14, c[0x0][0x400] ;  /* 0x00010000ff0ebb82 */ /* 0x000e220000000a00 */
[----:B------:R-:W-:Y:S01]  /*3ac0*/  BSSY B1, `(.L_x_510) ;  /* 0x0000022000017945 */ /* 0x000fe20003800000 */
[----:B0-----:R-:W-:-:S04]  /*3ad0*/  @!P3 LEA R14, P4, R36, R14, 0x1 ;  /* 0x0000000e240eb211 */ /* 0x001fc800078808ff */
[----:B------:R-:W-:Y:S02]  /*3ae0*/  @!P3 LEA.HI.X R15, R36, R15, R37, 0x1, P4 ;  /* 0x0000000f240fb211 */ /* 0x000fe400020f0c25 */
[----:B------:R-:W-:Y:S02]  /*3af0*/  CS2R R36, SRZ ;  /* 0x0000000000247805 */ /* 0x000fe4000001ff00 */
[----:B------:R-:W-:Y:S02]  /*3b00*/  ISETP.GE.AND P4, PT, R44, R78, PT ;  /* 0x0000004e2c00720c */ /* 0x000fe40003f86270 */
[----:B------:R-:W-:Y:S02]  /*3b10*/  CS2R R46, SRZ ;  /* 0x00000000002e7805 */ /* 0x000fe4000001ff00 */
[----:B------:R-:W-:Y:S01]  /*3b20*/  CS2R R50, SRZ ;  /* 0x0000000000327805 */ /* 0x000fe2000001ff00 */
[----:B------:R0:W5:Y:S01]  /*3b30*/  @!P3 LDG.E.128 R40, desc[UR42][R14.64] ;  /* 0x0000002a0e28b981 */ /* 0x000162000c1e1d00 */
[----:B------:R-:W-:-:S02]  /*3b40*/  ISETP.GE.OR P4, PT, R16, R80, P4 ;  /* 0x000000501000720c */ /* 0x000fc40002786670 */
[----:B------:R-:W-:Y:S02]  /*3b50*/  CS2R R44, SRZ ;  /* 0x00000000002c7805 */ /* 0x000fe4000001ff00 */
[----:B------:R-:W-:Y:S01]  /*3b60*/  CS2R R48, SRZ ;  /* 0x0000000000307805 */ /* 0x000fe2000001ff00 */
[----:B------:R0:W5:Y:S01]  /*3b70*/  @!P3 LDG.E.128 R36, desc[UR42][R12.64] ;  /* 0x0000002a0c24b981 */ /* 0x000162000c1e1d00 */
[----:B------:R-:W-:-:S07]  /*3b80*/  ISETP.GE.AND P3, PT, R16, R80, PT ;  /* 0x000000501000720c */ /* 0x000fce0003f66270 */
[----:B------:R-:W-:Y:S06]  /*3b90*/  @P4 BRA `(.L_x_511) ;  /* 0x0000000000504947 */ /* 0x000fec0003800000 */
[----:B0-----:R-:W0:Y:S01]  /*3ba0*/  LDC.64 R12, c[0x0][0x3f8] ;  /* 0x0000fe00ff0c7b82 */ /* 0x001e220000000a00 */
[----:B------:R-:W-:Y:S01]  /*3bb0*/  IMAD.MOV.U32 R11, RZ, RZ, R79 ;  /* 0x000000ffff0b7224 */ /* 0x000fe200078e004f */
[----:B------:R-:W-:Y:S01]  /*3bc0*/  ULDC.64 UR4, c[0x0][0x3e8] ;  /* 0x0000fa0000047ab9 */ /* 0x000fe20000000a00 */
[----:B------:R-:W-:Y:S02]  /*3bd0*/  IMAD.MOV.U32 R9, RZ, RZ, R71 ;  /* 0x000000ffff097224 */ /* 0x000fe400078e0047 */
[----:B0-----:R-:W-:-:S04]  /*3be0*/  IMAD.WIDE.U32 R10, R12, 0x60, R10 ;  /* 0x000000600c0a7825 */ /* 0x001fc800078e000a */
[----:B------:R-:W-:Y:S01]  /*3bf0*/  IMAD R13, R13, 0x60, RZ ;  /* 0x000000600d0d7824 */ /* 0x000fe200078e02ff */
[----:B------:R-:W-:-:S04]  /*3c00*/  IADD3 R12, P4, R52, R10, RZ ;  /* 0x0000000a340c7210 */ /* 0x000fc80007f9e0ff */
[----:B------:R-:W-:Y:S02]  /*3c10*/  IADD3.X R13, R35, R11, R13, P4, !PT ;  /* 0x0000000b230d7210 */ /* 0x000fe400027fe40d */
        /* <DEDUP_REMOVED lines=8> */
[----:B------:R-:W-:-:S03]  /*3ca0*/  LEA R48, P4, R8, UR4, 0x1 ;  /* 0x0000000408307c11 */ /* 0x000fc6000f8808ff */
[----:B------:R-:W5:Y:S01]  /*3cb0*/  LDG.E.128 R44, desc[UR42][R44.64] ;  /* 0x0000002a2c2c7981 */ /* 0x000f62000c1e1d00 */
[----:B------:R-:W-:-:S06]  /*3cc0*/  LEA.HI.X R49, R8, UR5, R9, 0x1, P4 ;  /* 0x0000000508317c11 */ /* 0x000fcc000a0f0c09 */
[----:B------:R-:W5:Y:S03]  /*3cd0*/  LDG.E.128 R48, desc[UR42][R48.64] ;  /* 0x0000002a30307981 */ /* 0x000f66000c1e1d00 */
.L_x_511:
[----:B------:R-:W-:Y:S05]  /*3ce0*/  BSYNC B1 ;  /* 0x0000000000017941 */ /* 0x000fea0003800000 */
.L_x_510:
[----:B-----5:R-:W-:Y:S01]  /*3cf0*/  IMAD.MOV.U32 R9, RZ, RZ, R47 ;  /* 0x000000ffff097224 */ /* 0x020fe200078e002f */
[----:B------:R-:W-:Y:S01]  /*3d00*/  MOV R8, R46 ;  /* 0x0000002e00087202 */ /* 0x000fe20000000f00 */
[----:B------:R-:W-:Y:S01]  /*3d10*/  IMAD.MOV.U32 R10, RZ, RZ, R44 ;  /* 0x000000ffff0a7224 */ /* 0x000fe200078e002c */
[----:B------:R-:W-:Y:S01]  /*3d20*/  UISETP.NE.AND UP0, UPT, UR39, 0x3, UPT ;  /* 0x000000032700788c */ /* 0x000fe2000bf05270 */
        /* <DEDUP_REMOVED lines=8> */
[----:B------:R-:W-:Y:S02]  /*3db0*/  MOV R11, R49 ;  /* 0x00000031000b7202 */ /* 0x000fe40000000f00 */
[----:B------:R-:W-:Y:S02]  /*3dc0*/  PLOP3.LUT P5, PT, PT, PT, UP0, 0x80, 0x0 ;  /* 0x000000000000781c */ /* 0x000fe40003faf008 */
        /* <DEDUP_REMOVED lines=16> */
[----:B------:R-:W-:Y:S02]  /*3ed0*/  PRMT R90, R90, 0x5410, R8 ;  /* 0x000054105a5a7816 */ /* 0x000fe40000000008 */
[----:B------:R-:W-:Y:S02]  /*3ee0*/  PRMT R107, R9, 0x7610, R107 ;  /* 0x00007610096b7816 */ /* 0x000fe4000000006b */
[----:B------:R-:W-:Y:S02]  /*3ef0*/  PRMT R92, R92, 0x5410, R10 ;  /* 0x000054105c5c7816 */ /* 0x000fe4000000000a */
[----:B------:R-:W-:Y:S01]  /*3f00*/  PRMT R109, R11, 0x7610, R109 ;  /* 0x000076100b6d7816 */ /* 0x000fe2000000006d */
[----:B------:R-:W-:Y:S06]  /*3f10*/  @!P5 BRA `(.L_x_512) ;  /* 0x000000000004d947 */ /* 0x000fec0003800000 */
[----:B------:R-:W-:Y:S01]  /*3f20*/  BPT.TRAP 0x1 ;  /* 0x000000040000795c */ /* 0x000fe20000300000 */
.L_x_512:
[----:B------:R-:W-:Y:S01]  /*3f30*/  IMAD R71, R19, 0x8, R18 ;  /* 0x0000000813477824 */ /* 0x000fe200078e0212 */
[----:B------:R-:W-:Y:S01]  /*3f40*/  SHF.L.U32 R79, R154, 0x1f, RZ ;  /* 0x0000001f9a4f7819 */ /* 0x000fe200000006ff */
[----:B------:R-:W1:Y:S01]  /*3f50*/  LDC R87, c[0x0][0x2f4] ;  /* 0x0000bd00ff577b82 */ /* 0x000e620000000800 */
[----:B------:R-:W-:Y:S02]  /*3f60*/  BSSY B1, `(.L_x_513) ;  /* 0x0000003000017945 */ /* 0x000fe40003800000 */
[----:B------:R-:W2:Y:S02]  /*3f70*/  SYNCS.PHASECHK.TRANS64.TRYWAIT P4, [R71+URZ+0x16890], R79 ;  /* 0x0168904f470075a7 */ /* 0x000ea4000808017f */
[----:B--2---:R-:W-:Y:S05]  /*3f80*/  @!P4 BRA `(.L_x_514) ;  /* 0x00000120003cc947 */ /* 0x004fea0003800000 */
.L_x_727:
[----:B------:R-:W-:Y:S05]  /*3f90*/  BSYNC B1 ;  /* 0x0000000000017941 */ /* 0x000fea0003800000 */
.L_x_513:
[----:B------:R-:W-:Y:S01]  /*3fa0*/  UMOV UR4, 0xffffffff ;  /* 0xffffffff00047882 */ /* 0x000fe20000000000 */
[----:B-1----:R-:W-:Y:S02]  /*3fb0*/  IMAD.IADD R89, R87, 0x1, -R60 ;  /* 0x0000000157597824 */ /* 0x002fe400078e0a3c */
[----:B------:R-:W-:Y:S05]  /*3fc0*/  BRA.DIV UR4, `(.L_x_515) ;  /* 0x0000012204407947 */ /* 0x000fea000b800000 */
[----:B------:R1:W3:Y:S04]  /*3fd0*/  SHFL.IDX PT, R83, R85, RZ, 0x1c1f ;  /* 0x001c1fff55537589 */ /* 0x0002e800000e0000 */
[----:B------:R1:W4:Y:S02]  /*3fe0*/  SHFL.IDX PT, R82, R84, RZ, 0x1c1f ;  /* 0x001c1fff54527589 */ /* 0x00032400000e0000 */
.L_x_731:
[----:B------:R-:W-:Y:S01]  /*3ff0*/  ISETP.GE.OR P4, PT, R152, R78, P1 ;  /* 0x0000004e9800720c */ /* 0x000fe20000f86670 */
[----:B------:R-:W-:-:S12]  /*4000*/  BSSY B1, `(.L_x_516) ;  /* 0x000007c000017945 */ /* 0x000fd80003800000 */
[----:B------:R-:W-:Y:S05]  /*4010*/  @P4 BRA `(.L_x_517) ;  /* 0x0000000400e84947 */ /* 0x000fea0003800000 */
[----:B------:R-:W5:Y:S01]  /*4020*/  S2R R9, SR_TID.X ;  /* 0x0000000000097919 */ /* 0x000f620000002100 */
[----:B------:R-:W-:Y:S01]  /*4030*/  SEL R8, R60, R89, !P0 ;  /* 0x000000593c087207 */ /* 0x000fe20004000000 */
[----:B------:R-:W-:Y:S01]  /*4040*/  BSSY B2, `(.L_x_518) ;  /* 0x0000073000027945 */ /* 0x000fe20003800000 */
[----:B----4-:R-:W-:-:S04]  /*4050*/  LEA R80, P4, R6, R82, 0x1 ;  /* 0x0000005206507211 */ /* 0x010fc800078808ff */
[----:B---3--:R-:W-:Y:S01]  /*4060*/  LEA.HI.X R81, R6, R83, R4, 0x1, P4 ;  /* 0x0000005306517211 */ /* 0x008fe200020f0c04 */
[----:B-----5:R-:W-:Y:S01]  /*4070*/  VIADD R11, R9, 0xffffff80 ;  /* 0xffffff80090b7836 */ /* 0x020fe20000000000 */
[----:B------:R-:W-:-:S04]  /*4080*/  SHF.R.S32.HI R9, RZ, 0x1f, R8 ;  /* 0x0000001fff097819 */ /* 0x000fc80000011408 */
[----:B------:R-:W-:Y:S02]  /*4090*/  LEA.HI R8, R9, R8, RZ, 0x4 ;  /* 0x0000000809087211 */ /* 0x000fe400078f20ff */
[----:B------:R-:W-:Y:S02]  /*40a0*/  SHF.R.S32.HI R10, RZ, 0x1f, R11 ;  /* 0x0000001fff0a7819 */ /* 0x000fe4000001140b */
[----:B------:R-:W-:Y:S02]  /*40b0*/  LEA.HI.SX32 R8, R8, R7, 0x1c ;  /* 0x0000000708087211 */ /* 0x000fe400078fe2ff */
[----:B------:R-:W-:Y:S02]  /*40c0*/  LEA.HI R10, R10, R11, RZ, 0x5 ;  /* 0x0000000b0a0a7211 */ /* 0x000fe400078f28ff */
[----:B------:R-:W-:Y:S01]  /*40d0*/  LEA R9, R19, R3, 0xd ;  /* 0x0000000313097211 */ /* 0x000fe200078e68ff */
[----:B------:R-:W-:Y:S01]  /*40e0*/  IMAD.SHL.U32 R86, R8, 0x8, RZ ;  /* 0x0000000808567824 */ /* 0x000fe200078e00ff */
[----:B------:R-:W-:-:S03]  /*40f0*/  SHF.R.S32.HI R10, RZ, 0x5, R10 ;  /* 0x00000005ff0a7819 */ /* 0x000fc6000001140a */
[----:B------:R-:W-:Y:S01]  /*4100*/  IMAD R9, R9, 0x2, R18 ;  /* 0x0000000209097824 */ /* 0x000fe200078e0212 */
[----:B------:R-:W-:-:S04]  /*4110*/  LOP3.LUT R8, R69, 0x38, R86, 0xf8, !PT ;  /* 0x0000003845087812 */ /* 0x000fc800078ef856 */
[----:B------:R-:W-:-:S05]  /*4120*/  LOP3.LUT R8, R8, R65, RZ, 0x3c, !PT ;  /* 0x0000004108087212 */ /* 0x000fca00078e3cff */
[----:B------:R-:W-:-:S04]  /*4130*/  IMAD R8, R10, 0x200, R8 ;  /* 0x000002000a087824 */ /* 0x000fc800078e0208 */
[----:B------:R-:W-:-:S04]  /*4140*/  IMAD R11, R19, 0x2000, R8 ;  /* 0x00002000130b7824 */ /* 0x000fc800078e0208 */
[----:B0-----:R-:W-:Y:S02]  /*4150*/  IMAD R12, R11, 0x2, R18 ;  /* 0x000000020b0c7824 */ /* 0x001fe400078e0212 */
[----:B------:R-:W0:Y:S04]  /*4160*/  LDS.128 R8, [R9+0xe400] ;  /* 0x00e4000009087984 */ /* 0x000e280000000c00 */
[----:B------:R-:W3:Y:S01]  /*4170*/  LDS.128 R12, [R12+0xe400] ;  /* 0x00e400000c0c7984 */ /* 0x000ee20000000c00 */
[----:B------:R-:W-:Y:S05]  /*4180*/  @P3 BRA `(.L_x_519) ;  /* 0x0000000400783947 */ /* 0x000fea0003800000 */
[----:B------:R-:W-:Y:S01]  /*4190*/  SHF.R.U32.HI R103, RZ, 0x10, R41 ;  /* 0x00000010ff677819 */ /* 0x000fe20000011629 */
[----:B---3--:R-:W-:Y:S01]  /*41a0*/  IMAD.U32 R104, R13, 0x10000, RZ ;  /* 0x000100000d687824 */ /* 0x008fe200078e00ff */
[----:B------:R-:W-:Y:S01]  /*41b0*/  SHF.R.U32.HI R100, RZ, 0x10, R37 ;  /* 0x00000010ff647819 */ /* 0x000fe20000011625 */
[----:B------:R-:W-:Y:S01]  /*41c0*/  IMAD.U32 R105, R15, 0x10000, RZ ;  /* 0x000100000f697824 */ /* 0x000fe200078e00ff */
[----:B------:R-:W-:Y:S02]  /*41d0*/  PRMT R109, R109, 0x5410, R103 ;  /* 0x000054106d6d7816 */ /* 0x000fe40000000067 */
[----:B------:R-:W-:Y:S02]  /*41e0*/  SHF.R.U32.HI R99, RZ, 0x10, R39 ;  /* 0x00000010ff637819 */ /* 0x000fe40000011627 */
[----:B------:R-:W-:Y:S01]  /*41f0*/  PRMT R106, R106, 0x5410, R100 ;  /* 0x000054106a6a7816 */ /* 0x000fe20000000064 */
[----:B------:R-:W-:Y:S01]  /*4200*/  IMAD.U32 R103, R109, 0x10000, RZ ;  /* 0x000100006d677824 */ /* 0x000fe200078e00ff */
[----:B------:R-:W-:-:S02]  /*4210*/  SHF.R.U32.HI R101, RZ, 0x10, R43 ;  /* 0x00000010ff657819 */ /* 0x000fc4000001162b */
[----:B------:R-:W-:Y:S01]  /*4220*/  PRMT R100, R108, 0x5410, R99 ;  /* 0x000054106c647816 */ /* 0x000fe20000000063 */
[----:B------:R-:W-:Y:S01]  /*4230*/  IMAD.U32 R99, R106, 0x10000, RZ ;  /* 0x000100006a637824 */ /* 0x000fe200078e00ff */
[----:B------:R-:W-:Y:S01]  /*4240*/  LOP3.LUT R102, R13, 0xffff0000, RZ, 0xc0, !PT ;  /* 0xffff00000d667812 */ /* 0x000fe200078ec0ff */
[----:B------:R-:W-:Y:S01]  /*4250*/  FMUL.FTZ R111, R104, R103 ;  /* 0x00000067686f7220 */ /* 0x000fe20000410000 */
[----:B------:R-:W-:Y:S01]  /*4260*/  LOP3.LUT R109, R109, 0xffff0000, RZ, 0xc0, !PT ;  /* 0xffff00006d6d7812 */ /* 0x000fe200078ec0ff */
[----:B------:R-:W-:Y:S01]  /*4270*/  IMAD.U32 R108, R100, 0x10000, RZ ;  /* 0x00010000646c7824 */ /* 0x000fe200078e00ff */
[----:B------:R-:W-:Y:S01]  /*4280*/  PRMT R107, R107, 0x5410, R101 ;  /* 0x000054106b6b7816 */ /* 0x000fe20000000065 */
[----:B------:R-:W-:Y:S01]  /*4290*/  FMUL.FTZ R101, R104, R99 ;  /* 0x0000006368657220 */ /* 0x000fe20000410000 */
[----:B------:R-:W-:Y:S01]  /*42a0*/  SHF.R.U64 R36, R36, 0x10, R37 ;  /* 0x0000001024247819 */ /* 0x000fe20000001225 */
[----:B------:R-:W-:Y:S01]  /*42b0*/  FMUL.FTZ R104, R102, R109 ;  /* 0x0000006d66687220 */ /* 0x000fe20000410000 */
[----:B------:R-:W-:-:S02]  /*42c0*/  LOP3.LUT R106, R106, 0xffff0000, RZ, 0xc0, !PT ;  /* 0xffff00006a6a7812 */ /* 0x000fc400078ec0ff */
[----:B0-----:R-:W-:Y:S02]  /*42d0*/  LOP3.LUT R37, R9, 0xffff0000, RZ, 0xc0, !PT ;  /* 0xffff000009257812 */ /* 0x001fe400078ec0ff */
[----:B------:R-:W-:Y:S01]  /*42e0*/  SHF.R.U64 R98, R38, 0x10, R39 ;  /* 0x0000001026627819 */ /* 0x000fe20000001227 */
[-C--:B------:R-:W-:Y:S01]  /*42f0*/  FMUL.FTZ R112, R102, R106.reuse ;  /* 0x0000006a66707220 */ /* 0x080fe20000410000 */
[----:B------:R-:W-:Y:S01]  /*4300*/  SHF.L.U32 R110, R107, 0x10, RZ ;  /* 0x000000106b6e7819 */ /* 0x000fe200000006ff */
[----:B------:R-:W-:Y:S01]  /*4310*/  FFMA.FTZ R102, R37, R106, -R104 ;  /* 0x0000006a25667223 */ /* 0x000fe20000010868 */
[----:B------:R-:W-:Y:S01]  /*4320*/  SHF.R.U64 R38, R40, 0x10, R41 ;  /* 0x0000001028267819 */ /* 0x000fe20000001229 */
[----:B------:R-:W-:Y:S01]  /*4330*/  IMAD.U32 R40, R9, 0x10000, RZ ;  /* 0x0001000009287824 */ /* 0x000fe200078e00ff */
[----:B------:R-:W-:Y:S01]  /*4340*/  PRMT R36, R93, 0x5432, R36 ;  /* 0x000054325d247816 */ /* 0x000fe20000000024 */
[----:B------:R-:W-:Y:S01]  /*4350*/  IMAD.U32 R41, R11, 0x10000, RZ ;  /* 0x000100000b297824 */ /* 0x000fe200078e00ff */
[----:B------:R-:W-:Y:S01]  /*4360*/  PRMT R38, R92, 0x5432, R38 ;  /* 0x000054325c267816 */ /* 0x000fe20000000026 */
[----:B------:R-:W-:Y:S01]  /*4370*/  FMUL.FTZ R106, R105, R110 ;  /* 0x0000006e696a7220 */ /* 0x000fe20000410000 */
[C---:B------:R-:W-:Y:S01]  /*4380*/  FFMA.FTZ R99, R40.reuse, R99, -R111 ;  /* 0x0000006328637223 */ /* 0x040fe2000001086f */
[----:B------:R-:W-:Y:S01]  /*4390*/  LOP3.LUT R15, R15, 0xffff0000, RZ, 0xc0, !PT ;  /* 0xffff00000f0f7812 */ /* 0x000fe200078ec0ff */
[----:B------:R-:W-:Y:S01]  /*43a0*/  FFMA.FTZ R40, R40, R103, R101 ;  /* 0x0000006728287223 */ /* 0x000fe20000010065 */
[----:B------:R-:W-:Y:S01]  /*43b0*/  LOP3.LUT R104, R107, 0xffff0000, RZ, 0xc0, !PT ;  /* 0xffff00006b687812 */ /* 0x000fe200078ec0ff */
[-C--:B------:R-:W-:Y:S01]  /*43c0*/  FMUL.FTZ R105, R105, R108.reuse ;  /* 0x0000006c69697220 */ /* 0x080fe20000410000 */
[----:B------:R-:W-:Y:S01]  /*43d0*/  LOP3.LUT R100, R100, 0xffff0000, RZ, 0xc0, !PT ;  /* 0xffff000064647812 */ /* 0x000fe200078ec0ff */
[----:B------:R-:W-:Y:S01]  /*43e0*/  FFMA.FTZ R101, R41, R108, -R106 ;  /* 0x0000006c29657223 */ /* 0x000fe2000001086a */
[----:B------:R-:W-:Y:S01]  /*43f0*/  SHF.L.U32 R13, R12, 0x10, RZ ;  /* 0x000000100c0d7819 */ /* 0x000fe200000006ff */
[----:B------:R-:W-:Y:S01]  /*4400*/  IMAD.U32 R108, R38, 0x10000, RZ ;  /* 0x00010000266c7824 */ /* 0x000fe200078e00ff */
[----:B------:R-:W-:Y:S01]  /*4410*/  SHF.R.U64 R42, R42, 0x10, R43 ;  /* 0x000000102a2a7819 */ /* 0x000fe2000000122b */
[----:B------:R-:W-:Y:S01]  /*4420*/  IMAD.U32 R106, R36, 0x10000, RZ ;  /* 0x00010000246a7824 */ /* 0x000fe200078e00ff */
[----:B------:R-:W-:Y:S01]  /*4430*/  LOP3.LUT R11, R11, 0xffff0000, RZ, 0xc0, !PT ;  /* 0xffff00000b0b7812 */ /* 0x000fe200078ec0ff */
[----:B------:R-:W-:Y:S01]  /*4440*/  FFMA.FTZ R37, R37, R109, R112 ;  /* 0x0000006d25257223 */ /* 0x000fe20000010070 */
[----:B------:R-:W-:Y:S01]  /*4450*/  FFMA.FTZ R41, R41, R110, R105 ;  /* 0x0000006e29297223 */ /* 0x000fe20000010069 */
[C---:B------:R-:W-:Y:S01]  /*4460*/  FMUL.FTZ R110, R15.reuse, R104 ;  /* 0x000000680f6e7220 */ /* 0x040fe20000410000 */
[----:B------:R-:W-:Y:S01]  /*4470*/  FMUL.FTZ R112, R15, R100 ;  /* 0x000000640f707220 */ /* 0x000fe20000410000 */
[----:B------:R-:W-:Y:S01]  /*4480*/  LOP3.LUT R103, R38, 0xffff0000, RZ, 0xc0, !PT ;  /* 0xffff000026677812 */ /* 0x000fe200078ec0ff */
[----:B------:R-:W-:-:S02]  /*4490*/  IMAD.U32 R9, R8, 0x10000, RZ ;  /* 0x0001000008097824 */ /* 0x000fc400078e00ff */
[C---:B------:R-:W-:Y:S01]  /*44a0*/  FMUL.FTZ R38, R13.reuse, R108 ;  /* 0x0000006c0d267220 */ /* 0x040fe20000410000 */
[----:B------:R-:W-:Y:S01]  /*44b0*/  LOP3.LUT R12, R12, 0xffff0000, RZ, 0xc0, !PT ;  /* 0xffff00000c0c7812 */ /* 0x000fe200078ec0ff */
[----:B------:R-:W-:Y:S01]  /*44c0*/  FMUL.FTZ R13, R13, R106 ;  /* 0x0000006a0d0d7220 */ /* 0x000fe20000410000 */
[----:B------:R-:W-:Y:S01]  /*44d0*/  PRMT R42, R90, 0x5432, R42 ;  /* 0x000054325a2a7816 */ /* 0x000fe2000000002a */
[C---:B------:R-:W-:Y:S01]  /*44e0*/  FFMA.FTZ R100, R11.reuse, R100, -R110 ;  /* 0x000000640b647223 */ /* 0x040fe2000001086e */
[----:B------:R-:W-:Y:S01]  /*44f0*/  LOP3.LUT R15, R36, 0xffff0000, RZ, 0xc0, !PT ;  /* 0xffff0000240f7812 */ /* 0x000fe200078ec0ff */
[----:B------:R-:W-:Y:S01]  /*4500*/  FFMA.FTZ R36, R11, R104, R112 ;  /* 0x000000680b247223 */ /* 0x000fe20000010070 */
[----:B------:R-:W-:Y:S01]  /*4510*/  PRMT R98, R91, 0x5432, R98 ;  /* 0x000054325b627816 */ /* 0x000fe20000000062 */
[C---:B------:R-:W-:Y:S01]  /*4520*/  FFMA.FTZ R11, R9.reuse, R106, -R38 ;  /* 0x0000006a090b7223 */ /* 0x040fe20000010826 */
[C---:B------:R-:W-:Y:S01]  /*4530*/  IMAD.U32 R39, R10.reuse, 0x10000, RZ ;  /* 0x000100000a277824 */ /* 0x040fe200078e00ff */
[----:B------:R-:W-:Y:S01]  /*4540*/  LOP3.LUT R43, R10, 0xffff0000, RZ, 0xc0, !PT ;  /* 0xffff00000a2b7812 */ /* 0x000fe200078ec0ff */
[----:B------:R-:W-:Y:S01]  /*4550*/  FFMA.FTZ R9, R9, R108, R13 ;  /* 0x0000006c09097223 */ /* 0x000fe2000001000d */
[----:B------:R-:W-:-:S02]  /*4560*/  IMAD.U32 R10, R14, 0x10000, RZ ;  /* 0x000100000e0a7824 */ /* 0x000fc400078e00ff */
[C---:B------:R-:W-:Y:S01]  /*4570*/  FMUL.FTZ R105, R12.reuse, R103 ;  /* 0x000000670c697220 */ /* 0x040fe20000410000 */
[----:B------:R-:W-:Y:S01]  /*4580*/  FMUL.FTZ R107, R12, R15 ;  /* 0x0000000f0c6b7220 */ /* 0x000fe20000410000 */
[----:B------:R-:W-:Y:S01]  /*4590*/  IMAD.U32 R13, R42, 0x10000, RZ ;  /* 0x000100002a0d7824 */ /* 0x000fe200078e00ff */
[----:B------:R-:W-:Y:S01]  /*45a0*/  LOP3.LUT R14, R14, 0xffff0000, RZ, 0xc0, !PT ;  /* 0xffff00000e0e7812 */ /* 0x000fe200078ec0ff */
[----:B------:R-:W-:Y:S01]  /*45b0*/  IMAD.U32 R12, R98, 0x10000, RZ ;  /* 0x00010000620c7824 */ /* 0x000fe200078e00ff */
[----:B------:R-:W-:Y:S01]  /*45c0*/  LOP3.LUT R42, R42, 0xffff0000, RZ, 0xc0, !PT ;  /* 0xffff00002a2a7812 */ /* 0x000fe200078ec0ff */
[----:B------:R-:W-:Y:S01]  /*45d0*/  FMUL.FTZ R104, R10, R13 ;  /* 0x0000000d0a687220 */ /* 0x000fe20000410000 */
[----:B------:R-:W-:Y:S01]  /*45e0*/  LOP3.LUT R8, R8, 0xffff0000, RZ, 0xc0, !PT ;  /* 0xffff000008087812 */ /* 0x000fe200078ec0ff */
[----:B------:R-:W-:Y:S01]  /*45f0*/  FMUL.FTZ R10, R10, R12 ;  /* 0x0000000c0a0a7220 */ /* 0x000fe20000410000 */
[----:B------:R-:W-:Y:S01]  /*4600*/  LOP3.LUT R98, R98, 0xffff0000, RZ, 0xc0, !PT ;  /* 0xffff000062627812 */ /* 0x000fe200078ec0ff */
[----:B------:R-:W-:Y:S01]  /*4610*/  FMUL.FTZ R106, R14, R42 ;  /* 0x0000002a0e6a7220 */ /* 0x000fe20000410000 */
[C---:B------:R-:W-:Y:S01]  /*4620*/  FFMA.FTZ R104, R39.reuse, R12, -R104 ;  /* 0x0000000c27687223 */ /* 0x040fe20000010868 */
[----:B------:R-:W-:Y:S01]  /*4630*/  FFMA.FTZ R38, R8, R15, -R105 ;  /* 0x0000000f08267223 */ /* 0x000fe20000010869 */
[----:B------:R-:W-:Y:S01]  /*4640*/  FFMA.FTZ R10, R39, R13, R10 ;  /* 0x0000000d270a7223 */ /* 0x000fe2000001000a */
[-C--:B------:R-:W-:Y:S01]  /*4650*/  FMUL.FTZ R15, R14, R98.reuse ;  /* 0x000000620e0f7220 */ /* 0x080fe20000410000 */
[----:B------:R-:W-:Y:S01]  /*4660*/  FFMA.FTZ R13, R43, R98, -R106 ;  /* 0x000000622b0d7223 */ /* 0x000fe2000001086a */
[----:B------:R-:W-:Y:S01]  /*4670*/  FFMA.FTZ R8, R8, R103, R107 ;  /* 0x0000006708087223 */ /* 0x000fe2000001006b */
[----:B------:R-:W-:Y:S01]  /*4680*/  F2FP.BF16.F32.PACK_AB R40, R37, R40 ;  /* 0x000000282528723e */ /* 0x000fe200000010ff */
[----:B------:R-:W-:Y:S01]  /*4690*/  FFMA.FTZ R15, R43, R42, R15 ;  /* 0x0000002a2b0f7223 */ /* 0x000fe2000001000f */
[----:B------:R-:W-:-:S02]  /*46a0*/  F2FP.BF16.F32.PACK_AB R100, R100, R101 ;  /* 0x000000656464723e */ /* 0x000fc400000010ff */
[----:B------:R-:W-:Y:S02]  /*46b0*/  F2FP.BF16.F32.PACK_AB R36, R36, R41 ;  /* 0x000000292424723e */ /* 0x000fe400000010ff */
[----:B------:R-:W-:Y:S01]  /*46c0*/  F2FP.BF16.F32.PACK_AB R98, R38, R11 ;  /* 0x0000000b2662723e */ /* 0x000fe200000010ff */
[----:B------:R-:W-:Y:S01]  /*46d0*/  IMAD.MOV.U32 R11, RZ, RZ, R100 ;  /* 0x000000ffff0b7224 */ /* 0x000fe200078e0064 */
[----:B------:R-:W-:Y:S01]  /*46e0*/  F2FP.BF16.F32.PACK_AB R37, R13, R104 ;  /* 0x000000680d25723e */ /* 0x000fe200000010ff */
[----:B------:R-:W-:Y:S01]  /*46f0*/  IMAD.MOV.U32 R13, RZ, RZ, R40 ;  /* 0x000000ffff0d7224 */ /* 0x000fe200078e0028 */
[----:B------:R-:W-:Y:S02]  /*4700*/  F2FP.BF16.F32.PACK_AB R99, R102, R99 ;  /* 0x000000636663723e */ /* 0x000fe400000010ff */
[----:B------:R-:W-:Y:S01]  /*4710*/  F2FP.BF16.F32.PACK_AB R12, R8, R9 ;  /* 0x00000009080c723e */ /* 0x000fe200000010ff */
[----:B------:R-:W-:Y:S01]  /*4720*/  IMAD.MOV.U32 R8, RZ, RZ, R98 ;  /* 0x000000ffff087224 */ /* 0x000fe200078e0062 */
[----:B------:R-:W-:Y:S01]  /*4730*/  F2FP.BF16.F32.PACK_AB R14, R15, R10 ;  /* 0x0000000a0f0e723e */ /* 0x000fe200000010ff */
[----:B------:R-:W-:Y:S01]  /*4740*/  IMAD.MOV.U32 R10, RZ, RZ, R37 ;  /* 0x000000ffff0a7224 */ /* 0x000fe200078e0025 */
[----:B------:R-:W-:Y:S01]  /*4750*/  MOV R9, R99 ;  /* 0x0000006300097202 */ /* 0x000fe20000000f00 */
[----:B------:R-:W-:-:S07]  /*4760*/  IMAD.MOV.U32 R15, RZ, RZ, R36 ;  /* 0x000000ffff0f7224 */ /* 0x000fce00078e0024 */
.L_x_519:
[----:B------:R-:W-:Y:S05]  /*4770*/  BSYNC B2 ;  /* 0x0000000000027941 */ /* 0x000fea0003800000 */
.L_x_518:
[----:B------:R-:W-:Y:S01]  /*4780*/  ISETP.GE.AND P4, PT, R86, R87, PT ;  /* 0x000000575600720c */ /* 0x000fe20003f86270 */
[----:B0-----:R0:W-:-:S12]  /*4790*/  ST.E.128 desc[UR42][R80.64], R8 ;  /* 0x0000000850007985 */ /* 0x0011d8000c101d2a */
[----:B------:R-:W-:-:S05]  /*47a0*/  @!P4 IMAD.WIDE R82, R86, 0x2, R82 ;  /* 0x000000025652c825 */ /* 0x000fca00078e0252 */
[----:B---3--:R0:W-:Y:S02]  /*47b0*/  @!P4 ST.E.128 desc[UR42][R82.64], R12 ;  /* 0x0000000c5200c985 */ /* 0x0081e4000c101d2a */
.L_x_517:
[----:B------:R-:W-:Y:S05]  /*47c0*/  BSYNC B1 ;  /* 0x0000000000017941 */ /* 0x000fea0003800000 */
.L_x_516:
[----:B------:R-:W-:-:S03]  /*47d0*/  UMOV UR4, 0xffffffff ;  /* 0xffffffff00047882 */ /* 0x000fc60000000000 */
[----:B------:R-:W-:Y:S05]  /*47e0*/  BRA.DIV UR4, `(.L_x_520) ;  /* 0x0000011a04847947 */ /* 0x000fea000b800000 */
[----:B-1----:R-:W1:Y:S04]  /*47f0*/  SHFL.IDX PT, R85, R85, 0x1, 0x1c1f ;  /* 0x003c1f0055557f89 */ /* 0x002e6800000e0000 */
[----:B------:R-:W0:Y:S02]  /*4800*/  SHFL.IDX PT, R84, R84, 0x1, 0x1c1f ;  /* 0x003c1f0054547f89 */ /* 0x000e2400000e0000 */
.L_x_735:
[----:B0-----:R-:W-:-:S05]  /*4810*/  VIADD R8, R152, 0x60 ;  /* 0x0000006098087836 */ /* 0x001fca0000000000 */
[----:B------:R-:W-:-:S13]  /*4820*/  ISETP.GE.OR P4, PT, R8, R78, P1 ;  /* 0x0000004e0800720c */ /* 0x000fda0000f86670 */
[----:B------:R-:W-:Y:S05]  /*4830*/  @P4 BRA `(.L_x_503) ;  /* 0x0000000c00144947 */ /* 0x000fea0003800000 */
[----:B------:R-:W5:Y:S01]  /*4840*/  LDL R9, [R1+0x20] ;  /* 0x0000200001097983 */ /* 0x000f620000100800 */
[----:B------:R-:W-:Y:S01]  /*4850*/  SEL R89, R60, R89, !P0 ;  /* 0x000000593c597207 */ /* 0x000fe20004000000 */
[----:B------:R-:W-:Y:S01]  /*4860*/  VIADD R10, R152, 0x60 ;  /* 0x00000060980a7836 */ /* 0x000fe20000000000 */
[----:B------:R-:W-:Y:S01]  /*4870*/  LEA R36, P4, R6, R84, 0x1 ;  /* 0x0000005406247211 */ /* 0x000fe200078808ff */
[----:B------:R-:W-:Y:S01]  /*4880*/  VIADD R11, R152, 0x60 ;  /* 0x00000060980b7836 */ /* 0x000fe20000000000 */
[----:B------:R-:W-:Y:S01]  /*4890*/  SHF.R.S32.HI R8, RZ, 0x1f, R89 ;  /* 0x0000001fff087819 */ /* 0x000fe20000011459 */
[----:B------:R-:W-:Y:S01]  /*48a0*/  BSSY B1, `(.L_x_521) ;  /* 0x0000071000017945 */ /* 0x000fe20003800000 */
[----:B------:R-:W-:Y:S01]  /*48b0*/  SHF.L.U32 R10, R10, 0x6, RZ ;  /* 0x000000060a0a7819 */ /* 0x000fe200000006ff */
[----:B------:R-:W-:Y:S01]  /*48c0*/  IMAD.SHL.U32 R11, R11, 0x40, RZ ;  /* 0x000000400b0b7824 */ /* 0x000fe200078e00ff */
[----:B------:R-:W-:Y:S02]  /*48d0*/  LEA.HI R8, R8, R89, RZ, 0x4 ;  /* 0x0000005908087211 */ /* 0x000fe400078f20ff */
[----:B------:R-:W-:-:S02]  /*48e0*/  LOP3.LUT R10, R10, 0x1c0, RZ, 0xc0, !PT ;  /* 0x000001c00a0a7812 */ /* 0x000fc400078ec0ff */
[----:B------:R-:W-:Y:S02]  /*48f0*/  LEA.HI.SX32 R8, R8, R7, 0x1c ;  /* 0x0000000708087211 */ /* 0x000fe400078fe2ff */
[----:B------:R-:W-:Y:S02]  /*4900*/  LOP3.LUT R11, R11, 0x1c0, RZ, 0xc0, !PT ;  /* 0x000001c00b0b7812 */ /* 0x000fe400078ec0ff */
[----:B------:R-:W-:Y:S01]  /*4910*/  SHF.R.U32.HI R10, RZ, 0x3, R10 ;  /* 0x00000003ff0a7819 */ /* 0x000fe2000001160a */
[----:B------:R-:W-:Y:S01]  /*4920*/  IMAD.SHL.U32 R38, R8, 0x8, RZ ;  /* 0x0000000808267824 */ /* 0x000fe200078e00ff */
[----:B-1----:R-:W-:-:S04]  /*4930*/  LEA.HI.X R37, R6, R85, R4, 0x1, P4 ;  /* 0x0000005506257211 */ /* 0x002fc800020f0c04 */
[----:B------:R-:W-:-:S04]  /*4940*/  LOP3.LUT R8, R11, 0x38, R38, 0xf8, !PT ;  /* 0x000000380b087812 */ /* 0x000fc800078ef826 */
[----:B------:R-:W-:-:S05]  /*4950*/  LOP3.LUT R8, R8, R10, RZ, 0x3c, !PT ;  /* 0x0000000a08087212 */ /* 0x000fca00078e3cff */
[----:B-----5:R-:W-:Y:S02]  /*4960*/  IMAD.IADD R8, R9, 0x1, R8 ;  /* 0x0000000109087824 */ /* 0x020fe400078e0208 */
[C---:B------:R-:W-:Y:S02]  /*4970*/  IMAD R9, R19.reuse, 0x2000, R0 ;  /* 0x0000200013097824 */ /* 0x040fe400078e0200 */
[----:B------:R-:W-:-:S03]  /*4980*/  IMAD R11, R19, 0x2000, R8 ;  /* 0x00002000130b7824 */ /* 0x000fc600078e0208 */
[----:B------:R-:W-:Y:S01]  /*4990*/  LEA R9, R9, R18, 0x1 ;  /* 0x0000001209097211 */ /* 0x000fe200078e08ff */
[----:B------:R-:W-:-:S05]  /*49a0*/  IMAD R12, R11, 0x2, R18 ;  /* 0x000000020b0c7824 */ /* 0x000fca00078e0212 */
[----:B------:R-:W0:Y:S04]  /*49b0*/  LDS.128 R8, [R9+0xe400] ;  /* 0x00e4000009087984 */ /* 0x000e280000000c00 */
[----:B------:R-:W1:Y:S01]  /*49c0*/  LDS.128 R12, [R12+0xe400] ;  /* 0x00e400000c0c7984 */ /* 0x000e620000000c00 */
[----:B------:R-:W-:Y:S05]  /*49d0*/  @P3 BRA `(.L_x_522) ;  /* 0x0000000400743947 */ /* 0x000fea0003800000 */
[--C-:B------:R-:W-:Y:S01]  /*49e0*/  SHF.R.U64 R81, R48, 0x10, R49.reuse ;  /* 0x0000001030517819 */ /* 0x100fe20000001231 */
[----:B-1----:R-:W-:Y:S01]  /*49f0*/  IMAD.U32 R42, R13, 0x10000, RZ ;  /* 0x000100000d2a7824 */ /* 0x002fe200078e00ff */
[----:B------:R-:W-:Y:S01]  /*4a00*/  SHF.R.U32.HI R48, RZ, 0x10, R49 ;  /* 0x00000010ff307819 */ /* 0x000fe20000011631 */
[----:B0-----:R-:W-:Y:S01]  /*4a10*/  IMAD.U32 R41, R9, 0x10000, RZ ;  /* 0x0001000009297824 */ /* 0x001fe200078e00ff */
[----:B------:R-:W-:Y:S01]  /*4a20*/  SHF.R.U32.HI R86, RZ, 0x10, R45 ;  /* 0x00000010ff567819 */ /* 0x000fe2000001162d */
[----:B------:R-:W-:Y:S01]  /*4a30*/  IMAD.U32 R39, R8, 0x10000, RZ ;  /* 0x0001000008277824 */ /* 0x000fe200078e00ff */
[----:B------:R-:W-:Y:S02]  /*4a40*/  PRMT R97, R97, 0x5410, R48 ;  /* 0x0000541061617816 */ /* 0x000fe40000000030 */
[----:B------:R-:W-:Y:S02]  /*4a50*/  PRMT R93, R93, 0x5410, R86 ;  /* 0x000054105d5d7816 */ /* 0x000fe40000000056 */
[--C-:B---3--:R-:W-:Y:S01]  /*4a60*/  SHF.R.U64 R83, R46, 0x10, R47.reuse ;  /* 0x000000102e537819 */ /* 0x108fe2000000122f */
[----:B------:R-:W-:Y:S01]  /*4a70*/  IMAD.U32 R48, R97, 0x10000, RZ ;  /* 0x0001000061307824 */ /* 0x000fe200078e00ff */
[----:B----4-:R-:W-:Y:S01]  /*4a80*/  SHF.R.U32.HI R82, RZ, 0x10, R47 ;  /* 0x00000010ff527819 */ /* 0x010fe2000001162f */
[----:B------:R-:W-:Y:S01]  /*4a90*/  IMAD.U32 R47, R15, 0x10000, RZ ;  /* 0x000100000f2f7824 */ /* 0x000fe200078e00ff */
[----:B------:R-:W-:-:S02]  /*4aa0*/  SHF.R.U32.HI R80, RZ, 0x10, R51 ;  /* 0x00000010ff507819 */ /* 0x000fc40000011633 */
[----:B------:R-:W-:Y:S01]  /*4ab0*/  LOP3.LUT R43, R15, 0xffff0000, RZ, 0xc0, !PT ;  /* 0xffff00000f2b7812 */ /* 0x000fe200078ec0ff */
[----:B------:R-:W-:Y:S01]  /*4ac0*/  IMAD.U32 R15, R93, 0x10000, RZ ;  /* 0x000100005d0f7824 */ /* 0x000fe200078e00ff */
[----:B------:R-:W-:Y:S01]  /*4ad0*/  SHF.R.U64 R49, R50, 0x10, R51 ;  /* 0x0000001032317819 */ /* 0x000fe20000001233 */
[CC--:B------:R-:W-:Y:S01]  /*4ae0*/  FMUL.FTZ R50, R42.reuse, R48.reuse ;  /* 0x000000302a327220 */ /* 0x0c0fe20000410000 */
[----:B------:R-:W-:Y:S01]  /*4af0*/  PRMT R95, R95, 0x5410, R80 ;  /* 0x000054105f5f7816 */ /* 0x000fe20000000050 */
[-C--:B------:R-:W-:Y:S01]  /*4b00*/  FMUL.FTZ R42, R42, R15.reuse ;  /* 0x0000000f2a2a7220 */ /* 0x080fe20000410000 */
[----:B------:R-:W-:Y:S01]  /*4b10*/  PRMT R91, R91, 0x5410, R82 ;  /* 0x000054105b5b7816 */ /* 0x000fe20000000052 */
[----:B------:R-:W-:Y:S01]  /*4b20*/  FFMA.FTZ R15, R41, R15, -R50 ;  /* 0x0000000f290f7223 */ /* 0x000fe20000010832 */
[----:B------:R-:W-:Y:S01]  /*4b30*/  LOP3.LUT R46, R13, 0xffff0000, RZ, 0xc0, !PT ;  /* 0xffff00000d2e7812 */ /* 0x000fe200078ec0ff */
[----:B------:R-:W-:Y:S01]  /*4b40*/  IMAD.U32 R50, R95, 0x10000, RZ ;  /* 0x000100005f327824 */ /* 0x000fe200078e00ff */
[----:B------:R-:W-:Y:S01]  /*4b50*/  LOP3.LUT R97, R97, 0xffff0000, RZ, 0xc0, !PT ;  /* 0xffff000061617812 */ /* 0x000fe200078ec0ff */
[----:B------:R-:W-:Y:S01]  /*4b60*/  FFMA.FTZ R41, R41, R48, R42 ;  /* 0x0000003029297223 */ /* 0x000fe2000001002a */
[----:B------:R-:W-:Y:S01]  /*4b70*/  LOP3.LUT R93, R93, 0xffff0000, RZ, 0xc0, !PT ;  /* 0xffff00005d5d7812 */ /* 0x000fe200078ec0ff */
[----:B------:R-:W-:Y:S01]  /*4b80*/  IMAD.U32 R48, R91, 0x10000, RZ ;  /* 0x000100005b307824 */ /* 0x000fe200078e00ff */
[----:B------:R-:W-:Y:S01]  /*4b90*/  SHF.R.U64 R89, R44, 0x10, R45 ;  /* 0x000000102c597819 */ /* 0x000fe2000000122d */
[----:B------:R-:W-:Y:S01]  /*4ba0*/  IMAD.U32 R45, R11, 0x10000, RZ ;  /* 0x000100000b2d7824 */ /* 0x000fe200078e00ff */
[----:B------:R-:W-:Y:S01]  /*4bb0*/  PRMT R94, R94, 0x5410, R49 ;  /* 0x000054105e5e7816 */ /* 0x000fe20000000031 */
[C---:B------:R-:W-:Y:S01]  /*4bc0*/  FMUL.FTZ R49, R46.reuse, R97 ;  /* 0x000000612e317220 */ /* 0x040fe20000410000 */
[----:B------:R-:W-:Y:S01]  /*4bd0*/  LOP3.LUT R44, R9, 0xffff0000, RZ, 0xc0, !PT ;  /* 0xffff0000092c7812 */ /* 0x000fe200078ec0ff */
[----:B------:R-:W-:Y:S01]  /*4be0*/  FMUL.FTZ R51, R46, R93 ;  /* 0x0000005d2e337220 */ /* 0x000fe20000410000 */
[C---:B------:R-:W-:Y:S01]  /*4bf0*/  FMUL.FTZ R46, R47.reuse, R50 ;  /* 0x000000322f2e7220 */ /* 0x040fe20000410000 */
[----:B------:R-:W-:Y:S01]  /*4c00*/  PRMT R96, R96, 0x5410, R81 ;  /* 0x0000541060607816 */ /* 0x000fe20000000051 */
[-C--:B------:R-:W-:Y:S01]  /*4c10*/  FMUL.FTZ R47, R47, R48.reuse ;  /* 0x000000302f2f7220 */ /* 0x080fe20000410000 */
[----:B------:R-:W-:Y:S01]  /*4c20*/  LOP3.LUT R95, R95, 0xffff0000, RZ, 0xc0, !PT ;  /* 0xffff00005f5f7812 */ /* 0x000fe200078ec0ff */
[----:B------:R-:W-:Y:S01]  /*4c30*/  FFMA.FTZ R80, R44, R97, R51 ;  /* 0x000000612c507223 */ /* 0x000fe20000010033 */
[----:B------:R-:W-:Y:S01]  /*4c40*/  PRMT R92, R92, 0x5410, R89 ;  /* 0x000054105c5c7816 */ /* 0x000fe20000000059 */
[----:B------:R-:W-:Y:S01]  /*4c50*/  FFMA.FTZ R42, R44, R93, -R49 ;  /* 0x0000005d2c2a7223 */ /* 0x000fe20000010831 */
[----:B------:R-:W-:Y:S01]  /*4c60*/  LOP3.LUT R40, R11, 0xffff0000, RZ, 0xc0, !PT ;  /* 0xffff00000b287812 */ /* 0x000fe200078ec0ff */
[----:B------:R-:W-:Y:S01]  /*4c70*/  FFMA.FTZ R51, R45, R48, -R46 ;  /* 0x000000302d337223 */ /* 0x000fe2000001082e */
[----:B------:R-:W-:Y:S01]  /*4c80*/  LOP3.LUT R91, R91, 0xffff0000, RZ, 0xc0, !PT ;  /* 0xffff00005b5b7812 */ /* 0x000fe200078ec0ff */
[----:B------:R-:W-:Y:S01]  /*4c90*/  FFMA.FTZ R50, R45, R50, R47 ;  /* 0x000000322d327223 */ /* 0x000fe2000001002f */
[----:B------:R-:W-:-:S02]  /*4ca0*/  IMAD.U32 R13, R12, 0x10000, RZ ;  /* 0x000100000c0d7824 */ /* 0x000fc400078e00ff */
[C---:B------:R-:W-:Y:S01]  /*4cb0*/  FMUL.FTZ R45, R43.reuse, R95 ;  /* 0x0000005f2b2d7220 */ /* 0x040fe20000410000 */
[----:B------:R-:W-:Y:S01]  /*4cc0*/  SHF.L.U32 R44, R92, 0x10, RZ ;  /* 0x000000105c2c7819 */ /* 0x000fe200000006ff */
[----:B------:R-:W-:Y:S02]  /*4cd0*/  IMAD.U32 R46, R96, 0x10000, RZ ;  /* 0x00010000602e7824 */ /* 0x000fe400078e00ff */
[-C--:B------:R-:W-:Y:S01]  /*4ce0*/  FMUL.FTZ R47, R43, R91.reuse ;  /* 0x0000005b2b2f7220 */ /* 0x080fe20000410000 */
[----:B------:R-:W-:Y:S01]  /*4cf0*/  FFMA.FTZ R82, R40, R91, -R45 ;  /* 0x0000005b28527223 */ /* 0x000fe2000001082d */
[----:B------:R-:W-:Y:S01]  /*4d00*/  LOP3.LUT R12, R12, 0xffff0000, RZ, 0xc0, !PT ;  /* 0xffff00000c0c7812 */ /* 0x000fe200078ec0ff */
[C---:B------:R-:W-:Y:S01]  /*4d10*/  FMUL.FTZ R48, R13.reuse, R46 ;  /* 0x0000002e0d307220 */ /* 0x040fe20000410000 */
[----:B------:R-:W-:Y:S01]  /*4d20*/  LOP3.LUT R45, R96, 0xffff0000, RZ, 0xc0, !PT ;  /* 0xffff0000602d7812 */ /* 0x000fe200078ec0ff */
[-C--:B------:R-:W-:Y:S01]  /*4d30*/  FMUL.FTZ R13, R13, R44.reuse ;  /* 0x0000002c0d0d7220 */ /* 0x080fe20000410000 */
[----:B------:R-:W-:Y:S01]  /*4d40*/  LOP3.LUT R43, R92, 0xffff0000, RZ, 0xc0, !PT ;  /* 0xffff00005c2b7812 */ /* 0x000fe200078ec0ff */
[C---:B------:R-:W-:Y:S01]  /*4d50*/  FFMA.FTZ R48, R39.reuse, R44, -R48 ;  /* 0x0000002c27307223 */ /* 0x040fe20000010830 */
[----:B------:R-:W-:Y:S01]  /*4d60*/  PRMT R90, R90, 0x5410, R83 ;  /* 0x000054105a5a7816 */ /* 0x000fe20000000053 */
[----:B------:R-:W-:Y:S01]  /*4d70*/  FFMA.FTZ R95, R40, R95, R47 ;  /* 0x0000005f285f7223 */ /* 0x000fe2000001002f */
[C---:B------:R-:W-:Y:S01]  /*4d80*/  SHF.L.U32 R9, R10.reuse, 0x10, RZ ;  /* 0x000000100a097819 */ /* 0x040fe200000006ff */
[----:B------:R-:W-:Y:S01]  /*4d90*/  FFMA.FTZ R39, R39, R46, R13 ;  /* 0x0000002e27277223 */ /* 0x000fe2000001000d */
[----:B------:R-:W-:Y:S01]  /*4da0*/  LOP3.LUT R11, R10, 0xffff0000, RZ, 0xc0, !PT ;  /* 0xffff00000a0b7812 */ /* 0x000fe200078ec0ff */
        /* <DEDUP_REMOVED lines=9> */
[-C--:B------:R-:W-:Y:S01]  /*4e40*/  FMUL.FTZ R10, R10, R12.reuse ;  /* 0x0000000c0a0a7220 */ /* 0x080fe20000410000 */
[----:B------:R-:W-:Y:S01]  /*4e50*/  LOP3.LUT R90, R90, 0xffff0000, RZ, 0xc0, !PT ;  /* 0xffff00005a5a7812 */ /* 0x000fe200078ec0ff */
[----:B------:R-:W-:Y:S01]  /*4e60*/  FFMA.FTZ R47, R8, R43, -R47 ;  /* 0x0000002b082f7223 */ /* 0x000fe2000001082f */
[C---:B------:R-:W-:Y:S01]  /*4e70*/  FFMA.FTZ R40, R9.reuse, R12, -R40 ;  /* 0x0000000c09287223 */ /* 0x040fe20000010828 */
[C---:B------:R-:W-:Y:S01]  /*4e80*/  FMUL.FTZ R44, R14.reuse, R94 ;  /* 0x0000005e0e2c7220 */ /* 0x040fe20000410000 */
[----:B------:R-:W-:Y:S01]  /*4e90*/  FFMA.FTZ R10, R9, R13, R10 ;  /* 0x0000000d090a7223 */ /* 0x000fe2000001000a */
[-C--:B------:R-:W-:Y:S01]  /*4ea0*/  FMUL.FTZ R43, R14, R90.reuse ;  /* 0x0000005a0e2b7220 */ /* 0x080fe20000410000 */
[----:B------:R-:W-:Y:S01]  /*4eb0*/  FFMA.FTZ R8, R8, R45, R49 ;  /* 0x0000002d08087223 */ /* 0x000fe20000010031 */
[C---:B------:R-:W-:Y:S01]  /*4ec0*/  FFMA.FTZ R9, R11.reuse, R90, -R44 ;  /* 0x0000005a0b097223 */ /* 0x040fe2000001082c */
        /* <DEDUP_REMOVED lines=8> */
[----:B------:R-:W-:Y:S01]  /*4f50*/  F2FP.BF16.F32.PACK_AB R12, R8, R39 ;  /* 0x00000027080c723e */ /* 0x000fe200000010ff */
[----:B------:R-:W-:Y:S01]  /*4f60*/  IMAD.MOV.U32 R8, RZ, RZ, R14 ;  /* 0x000000ffff087224 */ /* 0x000fe200078e000e */
[----:B------:R-:W-:Y:S01]  /*4f70*/  F2FP.BF16.F32.PACK_AB R11, R82, R51 ;  /* 0x00000033520b723e */ /* 0x000fe200000010ff */
[----:B------:R-:W-:Y:S01]  /*4f80*/  IMAD.MOV.U32 R10, RZ, RZ, R40 ;  /* 0x000000ffff0a7224 */ /* 0x000fe200078e0028 */
[----:B------:R-:W-:-:S02]  /*4f90*/  F2FP.BF16.F32.PACK_AB R13, R80, R41 ;  /* 0x00000029500d723e */ /* 0x000fc400000010ff */
[----:B------:R-:W-:-:S07]  /*4fa0*/  MOV R14, R43 ;  /* 0x0000002b000e7202 */ /* 0x000fce0000000f00 */
.L_x_522:
[----:B------:R-:W-:Y:S05]  /*4fb0*/  BSYNC B1 ;  /* 0x0000000000017941 */ /* 0x000fea0003800000 */
.L_x_521:
[----:B------:R-:W-:Y:S01]  /*4fc0*/  ISETP.GE.AND P3, PT, R38, R87, PT ;  /* 0x000000572600720c */ /* 0x000fe20003f66270 */
[----:B0-----:R0:W-:Y:S02]  /*4fd0*/  ST.E.128 desc[UR42][R36.64], R8 ;  /* 0x0000000824007985 */ /* 0x0011e4000c101d2a */
[----:B0-----:R-:W-:Y:S02]  /*4fe0*/  IMAD.MOV.U32 R8, RZ, RZ, R84 ;  /* 0x000000ffff087224 */ /* 0x001fe400078e0054 */
[----:B------:R-:W-:-:S08]  /*4ff0*/  IMAD.MOV.U32 R9, RZ, RZ, R85 ;  /* 0x000000ffff097224 */ /* 0x000fd000078e0055 */
[----:B------:R-:W-:Y:S05]  /*5000*/  @P3 BRA `(.L_x_503) ;  /* 0x0000000400203947 */ /* 0x000fea0003800000 */
[----:B------:R-:W-:-:S05]  /*5010*/  IMAD.WIDE R8, R38, 0x2, R8 ;  /* 0x0000000226087825 */ /* 0x000fca00078e0208 */
[----:B-1----:R0:W-:Y:S01]  /*5020*/  ST.E.128 desc[UR42][R8.64], R12 ;  /* 0x0000000c08007985 */ /* 0x0021e2000c101d2a */
[----:B------:R-:W-:Y:S05]  /*5030*/  BRA `(.L_x_503) ;  /* 0x0000000400147947 */ /* 0x000fea0003800000 */
.L_x_484:
[----:B------:R-:W-:-:S06]  /*5040*/  UISETP.NE.AND UP0, UPT, UR39, 0x3, UPT ;  /* 0x000000032700788c */ /* 0x000fcc000bf05270 */
[----:B------:R-:W-:-:S13]  /*5050*/  PLOP3.LUT P5, PT, PT, PT, UP0, 0x80, 0x0 ;  /* 0x000000000000781c */ /* 0x000fda0003faf008 */
[----:B------:R-:W-:Y:S05]  /*5060*/  @!P5 BRA `(.L_x_523) ;  /* 0x000000000004d947 */ /* 0x000fea0003800000 */
[----:B------:R-:W-:Y:S01]  /*5070*/  BPT.TRAP 0x1 ;  /* 0x000000040000795c */ /* 0x000fe20000300000 */
.L_x_523:
[----:B------:R-:W-:Y:S01]  /*5080*/  IMAD R71, R19, 0x8, R18 ;  /* 0x0000000813477824 */ /* 0x000fe200078e0212 */
[----:B------:R-:W-:Y:S01]  /*5090*/  SHF.L.U32 R79, R154, 0x1f, RZ ;  /* 0x0000001f9a4f7819 */ /* 0x000fe200000006ff */
[----:B------:R-:W-:Y:S01]  /*50a0*/  BSSY B1, `(.L_x_524) ;  /* 0x0000004000017945 */ /* 0x000fe20003800000 */
[----:B------:R-:W-:Y:S02]  /*50b0*/  SHF.R.S32.HI R76, RZ, 0x1f, R75 ;  /* 0x0000001fff4c7819 */ /* 0x000fe4000001144b */
[----:B------:R-:W0:Y:S02]  /*50c0*/  SYNCS.PHASECHK.TRANS64.TRYWAIT P3, [R71+URZ+0x16890], R79 ;  /* 0x0168904f470075a7 */ /* 0x000e24000806017f */
[----:B0-----:R-:W-:Y:S05]  /*50d0*/  @!P3 BRA `(.L_x_525) ;  /* 0x000001100094b947 */ /* 0x001fea0003800000 */
.L_x_736:
[----:B------:R-:W-:Y:S05]  /*50e0*/  BSYNC B1 ;  /* 0x0000000000017941 */ /* 0x000fea0003800000 */
.L_x_524:
[----:B------:R-:W-:Y:S01]  /*50f0*/  ULDC.64 UR4, c[0x0][0x300] ;  /* 0x0000c00000047ab9 */ /* 0x000fe20000000a00 */
[----:B-----5:R-:W-:Y:S01]  /*5100*/  SHF.R.S32.HI R77, RZ, 0x1f, R74 ;  /* 0x0000001fff4d7819 */ /* 0x020fe2000001144a */
[----:B------:R-:W-:Y:S02]  /*5110*/  IMAD R10, R76, UR4, RZ ;  /* 0x000000044c0a7c24 */ /* 0x000fe4000f8e02ff */
[----:B------:R-:W-:-:S04]  /*5120*/  IMAD.WIDE.U32 R8, R75, UR4, RZ ;  /* 0x000000044b087c25 */ /* 0x000fc8000f8e00ff */
[----:B------:R-:W-:Y:S01]  /*5130*/  IMAD R11, R75, UR5, R10 ;  /* 0x000000054b0b7c24 */ /* 0x000fe2000f8e020a */
[----:B------:R-:W-:Y:S01]  /*5140*/  ULDC.64 UR4, c[0x0][0x310] ;  /* 0x0000c40000047ab9 */ /* 0x000fe20000000a00 */
[----:B------:R-:W-:Y:S02]  /*5150*/  IMAD R78, R27, -0x80, R30 ;  /* 0xffffff801b4e7824 */ /* 0x000fe400078e021e */
[----:B------:R-:W-:Y:S02]  /*5160*/  IMAD R13, R77, UR4, RZ ;  /* 0x000000044d0d7c24 */ /* 0x000fe4000f8e02ff */
[----:B------:R-:W-:Y:S01]  /*5170*/  IMAD.IADD R9, R9, 0x1, R11 ;  /* 0x0000000109097824 */ /* 0x000fe200078e020b */
[----:B------:R-:W-:Y:S01]  /*5180*/  VIMNMX R78, R78, 0x80, PT ;  /* 0x000000804e4e7848 */ /* 0x000fe20003fe0100 */
[C---:B------:R-:W-:Y:S02]  /*5190*/  IMAD R13, R74.reuse, UR5, R13 ;  /* 0x000000054a0d7c24 */ /* 0x040fe4000f8e020d */
[----:B------:R-:W-:Y:S01]  /*51a0*/  IMAD.WIDE.U32 R8, R74, UR4, R8 ;  /* 0x000000044a087c25 */ /* 0x000fe2000f8e0008 */
[----:B------:R-:W-:-:S03]  /*51b0*/  ULDC.64 UR4, c[0x0][0x308] ;  /* 0x0000c20000047ab9 */ /* 0x000fc60000000a00 */
[----:B------:R-:W-:Y:S02]  /*51c0*/  IMAD R11, R63, UR4, RZ ;  /* 0x000000043f0b7c24 */ /* 0x000fe4000f8e02ff */
[----:B------:R-:W-:Y:S02]  /*51d0*/  IMAD.IADD R9, R9, 0x1, R13 ;  /* 0x0000000109097824 */ /* 0x000fe400078e020d */
[C---:B------:R-:W-:Y:S02]  /*51e0*/  IMAD R11, R34.reuse, UR5, R11 ;  /* 0x00000005220b7c24 */ /* 0x040fe4000f8e020b */
[----:B------:R-:W-:Y:S01]  /*51f0*/  IMAD.WIDE.U32 R8, R34, UR4, R8 ;  /* 0x0000000422087c25 */ /* 0x000fe2000f8e0008 */
[----:B------:R-:W-:-:S03]  /*5200*/  ULDC.64 UR4, c[0x0][0x2e8] ;  /* 0x0000ba0000047ab9 */ /* 0x000fc60000000a00 */
[----:B------:R-:W-:Y:S01]  /*5210*/  IMAD.IADD R39, R78, 0x1, -R152 ;  /* 0x000000014e277824 */ /* 0x000fe200078e0a98 */
[----:B------:R-:W-:Y:S02]  /*5220*/  IADD3 R11, R9, R11, RZ ;  /* 0x0000000b090b7210 */ /* 0x000fe40007ffe0ff */
[----:B------:R-:W-:Y:S01]  /*5230*/  LEA R36, P3, R8, UR4, 0x1 ;  /* 0x0000000408247c11 */ /* 0x000fe2000f8608ff */
[----:B------:R-:W-:-:S03]  /*5240*/  UMOV UR4, 0xffffffff ;  /* 0xffffffff00047882 */ /* 0x000fc60000000000 */
[----:B------:R-:W-:Y:S02]  /*5250*/  LEA.HI.X R38, R8, UR5, R11, 0x1, P3 ;  /* 0x0000000508267c11 */ /* 0x000fe400098f0c0b */
[----:B------:R-:W-:Y:S01]  /*5260*/  ISETP.GE.AND P3, PT, R39, 0x1, PT ;  /* 0x000000012700780c */ /* 0x000fe20003f66270 */
[----:B------:R-:W-:-:S12]  /*5270*/  BRA.DIV UR4, `(.L_x_526) ;  /* 0x0000011204407947 */ /* 0x000fd8000b800000 */
[----:B------:R1:W2:Y:S04]  /*5280*/  SHFL.IDX PT, R9, R38, RZ, 0x1c1f ;  /* 0x001c1fff26097589 */ /* 0x0002a800000e0000 */
[----:B------:R1:W3:Y:S02]  /*5290*/  SHFL.IDX PT, R37, R36, RZ, 0x1c1f ;  /* 0x001c1fff24257589 */ /* 0x0002e400000e0000 */
.L_x_740:
[----:B------:R-:W-:Y:S04]  /*52a0*/  BSSY B1, `(.L_x_527) ;  /* 0x000000d000017945 */ /* 0x000fe80003800000 */
[----:B------:R-:W-:Y:S05]  /*52b0*/  @!P3 BRA `(.L_x_528) ;  /* 0x00000000002cb947 */ /* 0x000fea0003800000 */
[----:B------:R-:W-:Y:S02]  /*52c0*/  ULDC UR4, c[0x0][0x2f4] ;  /* 0x0000bd0000047ab9 */ /* 0x000fe40000000800 */
[----:B------:R-:W-:-:S13]  /*52d0*/  ISETP.GE.AND P3, PT, R16, UR4, PT ;  /* 0x0000000410007c0c */ /* 0x000fda000bf66270 */
[----:B---3--:R-:W-:-:S04]  /*52e0*/  @!P3 LEA R14, P4, R16, R37, 0x1 ;  /* 0x00000025100eb211 */ /* 0x008fc800078808ff */
[----:B--2---:R-:W-:Y:S02]  /*52f0*/  @!P3 LEA.HI.X R15, R16, R9, R17, 0x1, P4 ;  /* 0x00000009100fb211 */ /* 0x004fe400020f0c11 */
[----:B------:R-:W-:-:S13]  /*5300*/  ISETP.GE.AND P4, PT, R2, UR4, PT ;  /* 0x0000000402007c0c */ /* 0x000fda000bf86270 */
[----:B------:R-:W-:-:S04]  /*5310*/  @!P4 LEA R12, P6, R2, R37, 0x1 ;  /* 0x00000025020cc211 */ /* 0x000fc800078c08ff */
[----:B------:R-:W-:Y:S02]  /*5320*/  @!P4 LEA.HI.X R13, R2, R9, R153, 0x1, P6 ;  /* 0x00000009020dc211 */ /* 0x000fe400030f0c99 */
[----:B------:R-:W2:Y:S04]  /*5330*/  @!P3 LDS.128 R8, [R73+0xe000] ;  /* 0x00e000004908b984 */ /* 0x000ea80000000c00 */
[----:B--2---:R-:W-:Y:S04]  /*5340*/  @!P3 ST.E.128 desc[UR42][R14.64], R8 ;  /* 0x000000080e00b985 */ /* 0x004fe8000c101d2a */
[----:B------:R-:W2:Y:S04]  /*5350*/  @!P4 LDS.128 R8, [R72+0xe000] ;  /* 0x00e000004808c984 */ /* 0x000ea80000000c00 */
[----:B--2---:R4:W-:Y:S02]  /*5360*/  @!P4 ST.E.128 desc[UR42][R12.64], R8 ;  /* 0x000000080c00c985 */ /* 0x0049e4000c101d2a */
.L_x_528:
[----:B------:R-:W-:Y:S05]  /*5370*/  BSYNC B1 ;  /* 0x0000000000017941 */ /* 0x000fea0003800000 */
.L_x_527:
[----:B------:R-:W-:-:S03]  /*5380*/  UMOV UR4, 0xffffffff ;  /* 0xffffffff00047882 */ /* 0x000fc60000000000 */
[----:B------:R-:W-:Y:S05]  /*5390*/  BRA.DIV UR4, `(.L_x_529) ;  /* 0x0000011204447947 */ /* 0x000fea000b800000 */
[----:B--2-4-:R2:W4:Y:S04]  /*53a0*/  SHFL.IDX PT, R9, R38, 0x1, 0x1c1f ;  /* 0x003c1f0026097f89 */ /* 0x01452800000e0000 */
[----:B---3--:R2:W3:Y:S02]  /*53b0*/  SHFL.IDX PT, R37, R36, 0x1, 0x1c1f ;  /* 0x003c1f0024257f89 */ /* 0x0084e400000e0000 */
.L_x_744:
[----:B------:R-:W-:-:S13]  /*53c0*/  ISETP.GE.AND P3, PT, R39, 0x61, PT ;  /* 0x000000612700780c */ /* 0x000fda0003f66270 */
[----:B------:R-:W-:Y:S05]  /*53d0*/  @!P3 BRA `(.L_x_503) ;  /* 0x00000000002cb947 */ /* 0x000fea0003800000 */
[----:B------:R-:W-:Y:S02]  /*53e0*/  ULDC UR4, c[0x0][0x2f4] ;  /* 0x0000bd0000047ab9 */ /* 0x000fe40000000800 */
[----:B------:R-:W-:-:S13]  /*53f0*/  ISETP.GE.AND P3, PT, R16, UR4, PT ;  /* 0x0000000410007c0c */ /* 0x000fda000bf66270 */
[----:B---3--:R-:W-:-:S04]  /*5400*/  @!P3 LEA R14, P4, R16, R37, 0x1 ;  /* 0x00000025100eb211 */ /* 0x008fc800078808ff */
[----:B----4-:R-:W-:Y:S02]  /*5410*/  @!P3 LEA.HI.X R15, R16, R9, R17, 0x1, P4 ;  /* 0x00000009100fb211 */ /* 0x010fe400020f0c11 */
[----:B------:R-:W-:-:S13]  /*5420*/  ISETP.GE.AND P4, PT, R2, UR4, PT ;  /* 0x0000000402007c0c */ /* 0x000fda000bf86270 */
[----:B------:R-:W-:-:S04]  /*5430*/  @!P4 LEA R12, P6, R2, R37, 0x1 ;  /* 0x00000025020cc211 */ /* 0x000fc800078c08ff */
[----:B------:R-:W-:Y:S02]  /*5440*/  @!P4 LEA.HI.X R13, R2, R9, R153, 0x1, P6 ;  /* 0x00000009020dc211 */ /* 0x000fe400030f0c99 */
[----:B------:R-:W3:Y:S04]  /*5450*/  @!P3 LDS.128 R8, [R73+0x11000] ;  /* 0x011000004908b984 */ /* 0x000ee80000000c00 */
[----:B---3--:R-:W-:Y:S04]  /*5460*/  @!P3 ST.E.128 desc[UR42][R14.64], R8 ;  /* 0x000000080e00b985 */ /* 0x008fe8000c101d2a */
[----:B------:R-:W3:Y:S04]  /*5470*/  @!P4 LDS.128 R8, [R72+0x11000] ;  /* 0x011000004808c984 */ /* 0x000ee80000000c00 */
[----:B---3--:R3:W-:Y:S02]  /*5480*/  @!P4 ST.E.128 desc[UR42][R12.64], R8 ;  /* 0x000000080c00c985 */ /* 0x0087e4000c101d2a */
.L_x_503:
[----:B------:R-:W-:Y:S05]  /*5490*/  BSYNC B0 ;  /* 0x0000000000007941 */ /* 0x000fea0003800000 */
.L_x_483:
[----:B0--34-:R-:W0:Y:S01]  /*54a0*/  S2R R8, SR_TID.X ;  /* 0x0000000000087919 */ /* 0x019e220000002100 */
[----:B------:R-:W-:Y:S01]  /*54b0*/  @!PT LDS RZ, [RZ] ;  /* 0x00000000fffff984 */ /* 0x000fe20000000800 */
[----:B------:R-:W-:Y:S01]  /*54c0*/  @!PT LDS RZ, [RZ] ;  /* 0x00000000fffff984 */ /* 0x000fe20000000800 */
[----:B------:R-:W-:Y:S01]  /*54d0*/  @!PT LDS RZ, [RZ] ;  /* 0x00000000fffff984 */ /* 0x000fe20000000800 */
[----:B------:R-:W-:Y:S01]  /*54e0*/  @!PT LDS RZ, [RZ] ;  /* 0x00000000fffff984 */ /* 0x000fe20000000800 */
[----:B------:R3:W-:Y:S06]  /*54f0*/  MEMBAR.ALL.CTA ;  /* 0x0000000000007992 */ /* 0x0007ec0000008000 */
[----:B---3--:R-:W3:Y:S01]  /*5500*/  FENCE.VIEW.ASYNC.S ;  /* 0x00000000000073c6 */ /* 0x008ee20000000000 */
[----:B------:R-:W-:Y:S05]  /*5510*/  WARPSYNC.ALL ;  /* 0x0000000000007948 */ /* 0x000fea0003800000 */
[----:B------:R-:W-:Y:S01]  /*5520*/  BSSY B0, `(.L_x_530) ;  /* 0x0000008000007945 */ /* 0x000fe20003800000 */
[----:B---3--:R3:W-:Y:S01]  /*5530*/  BAR.SYNC.DEFER_BLOCKING R62, 0x80 ;  /* 0x0002003e0000751d */ /* 0x0087e20000010000 */
[----:B0-----:R-:W-:-:S13]  /*5540*/  LOP3.LUT P3, RZ, R8, 0x7f, RZ, 0xc0, !PT ;  /* 0x0000007f08ff7812 */ /* 0x001fda000786c0ff */
[----:B------:R-:W-:-:S05]  /*5550*/  @!P3 VIADD R8, R71, 0x168a0 ;  /* 0x000168a04708b836 */ /* 0x000fca0000000000 */
[----:B------:R-:W-:-:S04]  /*5560*/  @!P3 PRMT R8, RZ, 0x654, R8 ;  /* 0x00000654ff08b816 */ /* 0x000fc80000000008 */
[----:B------:R3:W-:Y:S01]  /*5570*/  @!P3 SYNCS.ARRIVE.TRANS64.RED.A1T0 RZ, [R8+URZ], RZ ;  /* 0x000000ff08ffb9a7 */ /* 0x0007e2000810043f */
[----:B------:R-:W-:Y:S05]  /*5580*/  @!P5 BRA `(.L_x_531) ;  /* 0x000000000004d947 */ /* 0x000fea0003800000 */
[----:B------:R-:W-:Y:S01]  /*5590*/  BPT.TRAP 0x1 ;  /* 0x000000040000795c */ /* 0x000fe20000300000 */
.L_x_531:
[----:B------:R-:W-:Y:S05]  /*55a0*/  BSYNC B0 ;  /* 0x0000000000007941 */ /* 0x000fea0003800000 */
.L_x_530:
[----:B------:R-:W0:Y:S01]  /*55b0*/  SYNCS.PHASECHK.TRANS64.TRYWAIT P4, [R71+URZ+0x168b0], R79 ;  /* 0x0168b04f470075a7 */ /* 0x000e22000808017f */
[----:B------:R-:W-:Y:S01]  /*55c0*/  ULDC UR40, c[0x0][0x2f4] ;  /* 0x0000bd0000287ab9 */ /* 0x000fe20000000800 */
[----:B------:R-:W-:Y:S04]  /*55d0*/  BSSY B0, `(.L_x_532) ;  /* 0x0000002000007945 */ /* 0x000fe80003800000 */
[----:B0-----:R-:W-:Y:S05]  /*55e0*/  @!P4 BRA `(.L_x_533) ;  /* 0x0000010c00fcc947 */ /* 0x001fea0003800000 */
.L_x_745:
[----:B------:R-:W-:Y:S05]  /*55f0*/  BSYNC B0 ;  /* 0x0000000000007941 */ /* 0x000fea0003800000 */
.L_x_532:
[----:B------:R-:W-:Y:S01]  /*5600*/  ULDC.64 UR4, c[0x0][0x328] ;  /* 0x0000ca0000047ab9 */ /* 0x000fe20000000a00 */
[----:B------:R-:W-:Y:S01]  /*5610*/  IMAD.IADD R78, R78, 0x1, -R152 ;  /* 0x000000014e4e7824 */ /* 0x000fe200078e0a98 */
[----:B------:R-:W-:Y:S01]  /*5620*/  BSSY B0, `(.L_x_534) ;  /* 0x0000020000007945 */ /* 0x000fe20003800000 */
[----:B------:R-:W-:Y:S02]  /*5630*/  IMAD R76, R76, UR4, RZ ;  /* 0x000000044c4c7c24 */ /* 0x000fe4000f8e02ff */
[----:B---3--:R-:W-:-:S04]  /*5640*/  IMAD.WIDE.U32 R8, R75, UR4, RZ ;  /* 0x000000044b087c25 */ /* 0x008fc8000f8e00ff */
[----:B------:R-:W-:Y:S01]  /*5650*/  IMAD R75, R75, UR5, R76 ;  /* 0x000000054b4b7c24 */ /* 0x000fe2000f8e024c */
[----:B------:R-:W-:Y:S02]  /*5660*/  ULDC.64 UR4, c[0x0][0x338] ;  /* 0x0000ce0000047ab9 */ /* 0x000fe40000000a00 */
[----:B------:R-:W-:Y:S02]  /*5670*/  IMAD R77, R77, UR4, RZ ;  /* 0x000000044d4d7c24 */ /* 0x000fe4000f8e02ff */
[----:B------:R-:W-:Y:S02]  /*5680*/  IMAD.IADD R9, R9, 0x1, R75 ;  /* 0x0000000109097824 */ /* 0x000fe400078e024b */
        /* <DEDUP_REMOVED lines=8> */
[----:B------:R-:W-:Y:S01]  /*5710*/  IMAD.IADD R9, R9, 0x1, R11 ;  /* 0x0000000109097824 */ /* 0x000fe200078e020b */
[----:B-12---:R-:W-:-:S04]  /*5720*/  LEA R36, P4, R8, UR4, 0x1 ;  /* 0x0000000408247c11 */ /* 0x006fc8000f8808ff */
[----:B------:R-:W-:Y:S01]  /*5730*/  LEA.HI.X R37, R8, UR5, R9, 0x1, P4 ;  /* 0x0000000508257c11 */ /* 0x000fe2000a0f0c09 */
[----:B------:R1:W2:Y:S01]  /*5740*/  SHFL.IDX PT, R13, R36, RZ, 0x1c1f ;  /* 0x001c1fff240d7589 */ /* 0x0002a200000e0000 */
[----:B------:R-:W-:-:S03]  /*5750*/  ISETP.GE.AND P4, PT, R78, 0x1, PT ;  /* 0x000000014e00780c */ /* 0x000fc60003f86270 */
[----:B------:R1:W3:Y:S10]  /*5760*/  SHFL.IDX PT, R9, R37, RZ, 0x1c1f ;  /* 0x001c1fff25097589 */ /* 0x0002f400000e0000 */
[----:B-1----:R-:W-:Y:S05]  /*5770*/  @!P4 BRA `(.L_x_535) ;  /* 0x000000000028c947 */ /* 0x002fea0003800000 */
[----:B------:R-:W-:-:S13]  /*5780*/  ISETP.GE.AND P4, PT, R16, UR40, PT ;  /* 0x0000002810007c0c */ /* 0x000fda000bf86270 */
[----:B--2---:R-:W-:-:S04]  /*5790*/  @!P4 LEA R14, P5, R16, R13, 0x1 ;  /* 0x0000000d100ec211 */ /* 0x004fc800078a08ff */
[----:B---3--:R-:W-:Y:S02]  /*57a0*/  @!P4 LEA.HI.X R15, R16, R9, R17, 0x1, P5 ;  /* 0x00000009100fc211 */ /* 0x008fe400028f0c11 */
[----:B------:R-:W-:-:S13]  /*57b0*/  ISETP.GE.AND P5, PT, R2, UR40, PT ;  /* 0x0000002802007c0c */ /* 0x000fda000bfa6270 */
[----:B------:R-:W-:-:S04]  /*57c0*/  @!P5 LEA R12, P6, R2, R13, 0x1 ;  /* 0x0000000d020cd211 */ /* 0x000fc800078c08ff */
[----:B------:R-:W-:Y:S02]  /*57d0*/  @!P5 LEA.HI.X R13, R2, R9, R153, 0x1, P6 ;  /* 0x00000009020dd211 */ /* 0x000fe400030f0c99 */
[----:B------:R-:W1:Y:S04]  /*57e0*/  @!P4 LDS.128 R8, [R73] ;  /* 0x000000004908c984 */ /* 0x000e680000000c00 */
[----:B-1----:R-:W-:Y:S04]  /*57f0*/  @!P4 ST.E.128 desc[UR42][R14.64], R8 ;  /* 0x000000080e00c985 */ /* 0x002fe8000c101d2a */
[----:B------:R-:W1:Y:S04]  /*5800*/  @!P5 LDS.128 R8, [R72] ;  /* 0x000000004808d984 */ /* 0x000e680000000c00 */
[----:B-1----:R1:W-:Y:S02]  /*5810*/  @!P5 ST.E.128 desc[UR42][R12.64], R8 ;  /* 0x000000080c00d985 */ /* 0x0023e4000c101d2a */
.L_x_535:
[----:B------:R-:W-:Y:S05]  /*5820*/  BSYNC B0 ;  /* 0x0000000000007941 */ /* 0x000fea0003800000 */
.L_x_534:
[----:B------:R-:W-:Y:S01]  /*5830*/  ISETP.GE.AND P4, PT, R78, 0x61, PT ;  /* 0x000000614e00780c */ /* 0x000fe20003f86270 */
[----:B------:R-:W4:Y:S01]  /*5840*/  SHFL.IDX PT, R37, R37, 0x1, 0x1c1f ;  /* 0x003c1f0025257f89 */ /* 0x000f2200000e0000 */
[----:B------:R-:W-:Y:S03]  /*5850*/  BSSY B0, `(.L_x_536) ;  /* 0x000000d000007945 */ /* 0x000fe60003800000 */
[----:B-12---:R1:W2:Y:S08]  /*5860*/  SHFL.IDX PT, R13, R36, 0x1, 0x1c1f ;  /* 0x003c1f00240d7f89 */ /* 0x0062b000000e0000 */
[----:B-1----:R-:W-:Y:S05]  /*5870*/  @!P4 BRA `(.L_x_537) ;  /* 0x000000000028c947 */ /* 0x002fea0003800000 */
[----:B------:R-:W-:-:S13]  /*5880*/  ISETP.GE.AND P4, PT, R16, UR40, PT ;  /* 0x0000002810007c0c */ /* 0x000fda000bf86270 */
[----:B---3--:R-:W1:Y:S01]  /*5890*/  @!P4 LDS.128 R8, [R73+0x3000] ;  /* 0x003000004908c984 */ /* 0x008e620000000c00 */
[----:B--2---:R-:W-:-:S04]  /*58a0*/  @!P4 LEA R14, P5, R16, R13, 0x1 ;  /* 0x0000000d100ec211 */ /* 0x004fc800078a08ff */
[----:B----4-:R-:W-:Y:S02]  /*58b0*/  @!P4 LEA.HI.X R15, R16, R37, R17, 0x1, P5 ;  /* 0x00000025100fc211 */ /* 0x010fe400028f0c11 */
[----:B------:R-:W-:-:S13]  /*58c0*/  ISETP.GE.AND P5, PT, R2, UR40, PT ;  /* 0x0000002802007c0c */ /* 0x000fda000bfa6270 */
[----:B------:R-:W-:-:S04]  /*58d0*/  @!P5 LEA R12, P6, R2, R13, 0x1 ;  /* 0x0000000d020cd211 */ /* 0x000fc800078c08ff */
[----:B------:R-:W-:Y:S01]  /*58e0*/  @!P5 LEA.HI.X R13, R2, R37, R153, 0x1, P6 ;  /* 0x00000025020dd211 */ /* 0x000fe200030f0c99 */
[----:B-1----:R-:W-:Y:S04]  /*58f0*/  @!P4 ST.E.128 desc[UR42][R14.64], R8 ;  /* 0x000000080e00c985 */ /* 0x002fe8000c101d2a */
[----:B------:R-:W1:Y:S04]  /*5900*/  @!P5 LDS.128 R8, [R72+0x3000] ;  /* 0x003000004808d984 */ /* 0x000e680000000c00 */
[----:B-1----:R1:W-:Y:S02]  /*5910*/  @!P5 ST.E.128 desc[UR42][R12.64], R8 ;  /* 0x000000080c00d985 */ /* 0x0023e4000c101d2a */
.L_x_537:
[----:B------:R-:W-:Y:S05]  /*5920*/  BSYNC B0 ;  /* 0x0000000000007941 */ /* 0x000fea0003800000 */
.L_x_536:
[----:B-1----:R-:W5:Y:S01]  /*5930*/  LDL R8, [R1] ;  /* 0x0000000001087983 */ /* 0x002f620000100800 */
[----:B0-----:R-:W-:Y:S01]  /*5940*/  @!P3 IADD3 R71, R71, 0x168c0, RZ ;  /* 0x000168c04747b810 */ /* 0x001fe20007ffe0ff */
[----:B------:R-:W-:Y:S01]  /*5950*/  VIADD R19, R19, 0x1 ;  /* 0x0000000113137836 */ /* 0x000fe20000000000 */
[----:B------:R-:W-:Y:S01]  /*5960*/  @!PT LDS RZ, [RZ] ;  /* 0x00000000fffff984 */ /* 0x000fe20000000800 */
[----:B------:R-:W-:Y:S01]  /*5970*/  @!PT LDS RZ, [RZ] ;  /* 0x00000000fffff984 */ /* 0x000fe20000000800 */
[----:B------:R-:W-:Y:S01]  /*5980*/  @!PT LDS RZ, [RZ] ;  /* 0x00000000fffff984 */ /* 0x000fe20000000800 */
[----:B------:R-:W-:Y:S01]  /*5990*/  @!PT LDS RZ, [RZ] ;  /* 0x00000000fffff984 */ /* 0x000fe20000000800 */
[----:B------:R0:W-:Y:S06]  /*59a0*/  MEMBAR.ALL.CTA ;  /* 0x0000000000007992 */ /* 0x0001ec0000008000 */
[----:B0-----:R-:W0:Y:S01]  /*59b0*/  FENCE.VIEW.ASYNC.S ;  /* 0x00000000000073c6 */ /* 0x001e220000000000 */
[----:B------:R-:W-:Y:S01]  /*59c0*/  @!P3 PRMT R71, RZ, 0x654, R71 ;  /* 0x00000654ff47b816 */ /* 0x000fe20000000047 */
[----:B0-----:R0:W-:Y:S06]  /*59d0*/  BAR.SYNC.DEFER_BLOCKING R62, 0x80 ;  /* 0x0002003e0000751d */ /* 0x0011ec0000010000 */
[----:B------:R0:W-:Y:S01]  /*59e0*/  @!P3 SYNCS.ARRIVE.TRANS64.RED.A1T0 RZ, [R71+URZ], RZ ;  /* 0x000000ff47ffb9a7 */ /* 0x0001e2000810043f */
[----:B------:R-:W-:-:S04]  /*59f0*/  ISETP.NE.AND P3, PT, R19, 0x2, PT ;  /* 0x000000021300780c */ /* 0x000fc80003f65270 */
[----:B---3--:R-:W-:Y:S02]  /*5a00*/  SEL R9, RZ, 0x1, P3 ;  /* 0x00000001ff097807 */ /* 0x008fe40001800000 */
[----:B------:R-:W-:Y:S02]  /*5a10*/  SEL R19, R19, RZ, P3 ;  /* 0x000000ff13137207 */ /* 0x000fe40001800000 */
[----:B------:R-:W-:Y:S02]  /*5a20*/  LOP3.LUT R154, R154, R9, RZ, 0x3c, !PT ;  /* 0x000000099a9a7212 */ /* 0x000fe400078e3cff */
[----:B-----5:R-:W-:-:S13]  /*5a30*/  LOP3.LUT P4, RZ, R8, 0x1, RZ, 0xc0, !PT ;  /* 0x0000000108ff7812 */ /* 0x020fda000788c0ff */
[----:B0-----:R-:W-:Y:S05]  /*5a40*/  @P4 BRA `(.L_x_538) ;  /* 0xffffffc4005c4947 */ /* 0x001fea000383ffff */
[----:B------:R-:W0:Y:S01]  /*5a50*/  S2R R8, SR_TID.X ;  /* 0x0000000000087919 */ /* 0x000e220000002100 */
[----:B------:R-:W-:Y:S02]  /*5a60*/  PLOP3.LUT P0, PT, PT, PT, PT, 0x8, 0x0 ;  /* 0x000000000000781c */ /* 0x000fe40003f0e170 */
[----:B0-----:R-:W-:-:S04]  /*5a70*/  SHF.R.U32.HI R8, RZ, 0x7, R8 ;  /* 0x00000007ff087819 */ /* 0x001fc80000011608 */
[----:B------:R-:W-:-:S13]  /*5a80*/  ISETP.NE.AND P4, PT, R8, 0x1, PT ;  /* 0x000000010800780c */ /* 0x000fda0003f85270 */
[----:B------:R-:W-:Y:S06]  /*5a90*/  @!P4 BAR.ARV 0x9, 0x100 ;  /* 0x024400000000cb1d */ /* 0x000fec0000002000 */
.L_x_478:
[----:B------:R-:W-:Y:S01]  /*5aa0*/  ISETP.GE.AND P2, PT, R88, 0x1, PT ;  /* 0x000000015800780c */ /* 0x000fe20003f46270 */
[----:B------:R-:W-:Y:S01]  /*5ab0*/  IMAD.MOV.U32 R0, RZ, RZ, RZ ;  /* 0x000000ffff007224 */ /* 0x000fe200078e00ff */
[----:B------:R-:W-:Y:S01]  /*5ac0*/  PLOP3.LUT P1, PT, PT, PT, PT, 0x80, 0x0 ;  /* 0x000000000000781c */ /* 0x000fe20003f2f070 */
[----:B------:R-:W-:Y:S01]  /*5ad0*/  IMAD.MOV.U32 R3, RZ, RZ, RZ ;  /* 0x000000ffff037224 */ /* 0x000fe200078e00ff */
[----:B------:R-:W-:Y:S01]  /*5ae0*/  CS2R R26, SRZ ;  /* 0x00000000001a7805 */ /* 0x000fe2000001ff00 */
[----:B------:R-:W-:Y:S01]  /*5af0*/  IMAD.MOV.U32 R119, RZ, RZ, RZ ;  /* 0x000000ffff777224 */ /* 0x000fe200078e00ff */
[----:B------:R-:W-:Y:S02]  /*5b00*/  CS2R R28, SRZ ;  /* 0x00000000001c7805 */ /* 0x000fe4000001ff00 */
[----:B------:R-:W-:Y:S02]  /*5b10*/  CS2R R30, SRZ ;  /* 0x00000000001e7805 */ /* 0x000fe4000001ff00 */
[----:B----4-:R-:W-:-:S02]  /*5b20*/  CS2R R36, SRZ ;  /* 0x0000000000247805 */ /* 0x010fc4000001ff00 */
        /* <DEDUP_REMOVED lines=9> */
[----:B------:R-:W-:Y:S01]  /*5bc0*/  IMAD.MOV.U32 R54, RZ, RZ, RZ ;  /* 0x000000ffff367224 */ /* 0x000fe200078e00ff */
[----:B------:R-:W-:Y:S01]  /*5bd0*/  MOV R56, RZ ;  /* 0x000000ff00387202 */ /* 0x000fe20000000f00 */
[----:B--2---:R-:W-:Y:S01]  /*5be0*/  IMAD.MOV.U32 R13, RZ, RZ, RZ ;  /* 0x000000ffff0d7224 */ /* 0x004fe200078e00ff */
[----:B------:R-:W-:Y:S06]  /*5bf0*/  @P0 BRA `(.L_x_539) ;  /* 0x00000000000c0947 */ /* 0x000fec0003800000 */
[----:B------:R-:W0:Y:S01]  /*5c00*/  FENCE.VIEW.ASYNC.G ;  /* 0x00000000000073c6 */ /* 0x000e220000000100 */
[----:B------:R-:W-:Y:S05]  /*5c10*/  WARPSYNC.ALL ;  /* 0x0000000000007948 */ /* 0x000fea0003800000 */
[----:B0-----:R-:W-:Y:S06]  /*5c20*/  BAR.ARV 0xc, 0x200 ;  /* 0x0308000000007b1d */ /* 0x001fec0000002000 */
.L_x_539:
[----:B------:R-:W-:Y:S02]  /*5c30*/  IMAD.MOV.U32 R12, RZ, RZ, RZ ;  /* 0x000000ffff0c7224 */ /* 0x000fe400078e00ff */
[----:B------:R-:W-:Y:S01]  /*5c40*/  IMAD.MOV.U32 R55, RZ, RZ, RZ ;  /* 0x000000ffff377224 */ /* 0x000fe200078e00ff */
[----:B------:R-:W-:Y:S06]  /*5c50*/  @!P2 BRA `(.L_x_540) ;  /* 0x000000800024a947 */ /* 0x000fec0003800000 */
[----:B------:R-:W-:-:S03]  /*5c60*/  UMOV UR4, 0xffffffff ;  /* 0xffffffff00047882 */ /* 0x000fc60000000000 */
[----:B------:R-:W-:Y:S05]  /*5c70*/  BRA.DIV UR4, `(.L_x_541) ;  /* 0x0000010a046c7947 */ /* 0x000fea000b800000 */
[----:B------:R-:W0:Y:S02]  /*5c80*/  S2R R0, SR_TID.X ;  /* 0x0000000000007919 */ /* 0x000e240000002100 */
[----:B0-----:R-:W-:-:S05]  /*5c90*/  VIADD R3, R0, 0xffffff80 ;  /* 0xffffff8000037836 */ /* 0x001fca0000000000 */
[----:B------:R-:W-:-:S04]  /*5ca0*/  SHF.R.S32.HI R0, RZ, 0x1f, R3 ;  /* 0x0000001fff007819 */ /* 0x000fc80000011403 */
[----:B------:R-:W-:-:S04]  /*5cb0*/  LEA.HI R0, R0, R3, RZ, 0x7 ;  /* 0x0000000300007211 */ /* 0x000fc800078f38ff */
[----:B------:R-:W-:-:S06]  /*5cc0*/  SHF.R.S32.HI R0, RZ, 0x7, R0 ;  /* 0x00000007ff007819 */ /* 0x000fcc0000011400 */
[----:B------:R-:W0:Y:S04]  /*5cd0*/  SHFL.IDX PT, R0, R0, RZ, 0x1f ;  /* 0x00001fff00007589 */ /* 0x000e2800000e0000 */
[----:B0-----:R0:W-:Y:S02]  /*5ce0*/  STL [R1+0x18], R0 ;  /* 0x0000180001007387 */ /* 0x0011e40000100800 */
.L_x_748:
[----:B------:R-:W0:Y:S01]  /*5cf0*/  LDL R3, [R1+0x18] ;  /* 0x0000180001037983 */ /* 0x000e220000100800 */
[----:B------:R-:W-:Y:S01]  /*5d00*/  BSSY B6, `(.L_x_542) ;  /* 0x000001b000067945 */ /* 0x000fe20003800000 */
[----:B0-----:R-:W-:-:S05]  /*5d10*/  IMAD.HI R0, R3, 0x55555556, RZ ;  /* 0x5555555603007827 */ /* 0x001fca00078e02ff */
[----:B------:R-:W-:-:S05]  /*5d20*/  LEA.HI R0, R0, R0, RZ, 0x1 ;  /* 0x0000000000007211 */ /* 0x000fca00078f08ff */
[----:B------:R-:W-:Y:S02]  /*5d30*/  IMAD R0, R0, -0x3, R3 ;  /* 0xfffffffd00007824 */ /* 0x000fe400078e0203 */
[----:B------:R-:W-:-:S04]  /*5d40*/  VIADD R3, R18, 0x8400 ;  /* 0x0000840012037836 */ /* 0x000fc80000000000 */
[----:B------:R-:W-:Y:S01]  /*5d50*/  IMAD R0, R0, 0x2000, R3 ;  /* 0x0000200000007824 */ /* 0x000fe200078e0203 */
[----:B------:R-:W-:-:S04]  /*5d60*/  LOP3.LUT P0, RZ, R3, 0x3ff, RZ, 0xc0, !PT ;  /* 0x000003ff03ff7812 */ /* 0x000fc8000780c0ff */
[----:B------:R-:W-:Y:S02]  /*5d70*/  SHF.R.U32.HI R0, RZ, 0x4, R0 ;  /* 0x00000004ff007819 */ /* 0x000fe40000011600 */
[----:B------:R-:W-:Y:S02]  /*5d80*/  P2R R26, PR, RZ, 0x1 ;  /* 0x00000001ff1a7803 */ /* 0x000fe40000000000 */
[----:B------:R-:W-:-:S05]  /*5d90*/  LOP3.LUT R29, R0, 0x3fff, RZ, 0xc0, !PT ;  /* 0x00003fff001d7812 */ /* 0x000fca00078ec0ff */
[----:B------:R-:W-:Y:S05]  /*5da0*/  @!P0 BRA `(.L_x_543) ;  /* 0x0000000000408947 */ /* 0x000fea0003800000 */
[----:B------:R-:W-:Y:S01]  /*5db0*/  MOV R0, 0x0 ;  /* 0x0000000000007802 */ /* 0x000fe20000000f00 */
[----:B------:R-:W-:Y:S01]  /*5dc0*/  ULDC.64 UR4, c[0x4][0x88] ;  /* 0x0100220000047ab9 */ /* 0x000fe20000000a00 */
[----:B------:R-:W-:Y:S01]  /*5dd0*/  ULDC.64 UR6, c[0x4][0x90] ;  /* 0x0100240000067ab9 */ /* 0x000fe20000000a00 */
[----:B------:R-:W-:Y:S01]  /*5de0*/  IMAD.U32 R4, RZ, RZ, UR4 ;  /* 0x00000004ff047e24 */ /* 0x000fe2000f8e00ff */
[----:B-1----:R0:W1:Y:S01]  /*5df0*/  LDC.64 R14, c[0x4][R0] ;  /* 0x01000000000e7b82 */ /* 0x0020620000000a00 */
[----:B------:R-:W-:Y:S01]  /*5e00*/  MOV R5, UR5 ;  /* 0x0000000500057c02 */ /* 0x000fe20008000f00 */
[----:B------:R-:W-:Y:S01]  /*5e10*/  ULDC.64 UR4, c[0x4][0x28] ;  /* 0x01000a0000047ab9 */ /* 0x000fe20000000a00 */
[----:B------:R-:W-:Y:S01]  /*5e20*/  IMAD.U32 R6, RZ, RZ, UR6 ;  /* 0x00000006ff067e24 */ /* 0x000fe2000f8e00ff */
[----:B------:R-:W-:Y:S01]  /*5e30*/  MOV R13, RZ ;  /* 0x000000ff000d7202 */ /* 0x000fe20000000f00 */
[----:B------:R-:W-:Y:S02]  /*5e40*/  IMAD.U32 R7, RZ, RZ, UR7 ;  /* 0x00000007ff077e24 */ /* 0x000fe4000f8e00ff */
[----:B------:R-:W-:-:S02]  /*5e50*/  IMAD.U32 R10, RZ, RZ, UR4 ;  /* 0x00000004ff0a7e24 */ /* 0x000fc4000f8e00ff */
[----:B------:R-:W-:Y:S02]  /*5e60*/  IMAD.U32 R11, RZ, RZ, UR5 ;  /* 0x00000005ff0b7e24 */ /* 0x000fe4000f8e00ff */
[----:B------:R-:W-:Y:S02]  /*5e70*/  IMAD.MOV.U32 R8, RZ, RZ, 0x70 ;  /* 0x00000070ff087424 */ /* 0x000fe400078e00ff */
[----:B0-----:R-:W-:-:S07]  /*5e80*/  IMAD.MOV.U32 R12, RZ, RZ, 0x1 ;  /* 0x00000001ff0c7424 */ /* 0x001fce00078e00ff */
[----:B------:R-:W-:-:S07]  /*5e90*/  LEPC R20, `(.L_x_543) ;  /* 0x000000001014794e */ /* 0x000fce0000000000 */
[----:B-1---5:R-:W-:Y:S05]  /*5ea0*/  CALL.ABS.NOINC R14 ;  /* 0x000000000e007343 */ /* 0x022fea0003c00000 */
.L_x_543:
[----:B------:R-:W-:Y:S05]  /*5eb0*/  BSYNC B6 ;  /* 0x0000000000067941 */ /* 0x000fea0003800000 */
.L_x_542:
[----:B------:R-:W-:Y:S02]  /*5ec0*/  ULDC UR4, c[0x0][0x3f4] ;  /* 0x0000fd0000047ab9 */ /* 0x000fe40000000800 */
[----:B------:R-:W-:-:S13]  /*5ed0*/  ISETP.LT.AND P0, PT, RZ, UR4, PT ;  /* 0x00000004ff007c0c */ /* 0x000fda000bf01270 */
[----:B------:R-:W-:Y:S05]  /*5ee0*/  @P0 BRA `(.L_x_544) ;  /* 0x0000000000400947 */ /* 0x000fea0003800000 */
[----:B------:R-:W-:-:S04]  /*5ef0*/  ULEA.HI UR4, UR37, UR37, URZ, 0x1 ;  /* 0x0000002525047291 */ /* 0x000fc8000f8f083f */
[----:B------:R-:W-:-:S04]  /*5f00*/  ULOP3.LUT UR4, UR4, 0xfffffffe, URZ, 0xc0, !UPT ;  /* 0xfffffffe04047892 */ /* 0x000fc8000f8ec03f */
[----:B------:R-:W-:-:S06]  /*5f10*/  UIADD3 UR4, UR37, -UR4, URZ ;  /* 0x8000000425047290 */ /* 0x000fcc000fffe03f */
[----:B------:R-:W-:-:S05]  /*5f20*/  IMAD.U32 R3, RZ, RZ, UR4 ;  /* 0x00000004ff037e24 */ /* 0x000fca000f8e00ff */
[----:B------:R-:W-:-:S04]  /*5f30*/  SHF.L.U32 R3, R3, 0x1f, RZ ;  /* 0x0000001f03037819 */ /* 0x000fc800000006ff */
[----:B------:R0:W2:Y:S03]  /*5f40*/  SYNCS.PHASECHK.TRANS64.TRYWAIT P0, [R18+URZ+0x16800], R3 ;  /* 0x01680003120075a7 */ /* 0x0000a6000800017f */
[----:B--2---:R-:W-:Y:S05]  /*5f50*/  @!P0 NANOSLEEP.SYNCS 0x989680 ;  /* 0x009896800000895d */ /* 0x004fea0003900000 */
[----:B------:R-:W2:Y:S01]  /*5f60*/  @!P0 SYNCS.PHASECHK.TRANS64 P0, [R18+URZ+0x16800], R3 ;  /* 0x01680003120085a7 */ /* 0x000ea2000800007f */
[----:B------:R-:W-:Y:S04]  /*5f70*/  BSSY B0, `(.L_x_545) ;  /* 0x0000006000007945 */ /* 0x000fe80003800000 */
[----:B--2---:R-:W-:Y:S05]  /*5f80*/  @P0 BRA `(.L_x_546) ;  /* 0x0000000000100947 */ /* 0x004fea0003800000 */
.L_x_547:
[----:B--2---:R2:W3:Y:S02]  /*5f90*/  SYNCS.PHASECHK.TRANS64.TRYWAIT P0, [R18+URZ+0x16800], R3 ;  /* 0x01680003120075a7 */ /* 0x0044e4000800017f */
[----:B---3--:R-:W-:Y:S05]  /*5fa0*/  @!P0 NANOSLEEP.SYNCS 0x989680 ;  /* 0x009896800000895d */ /* 0x008fea0003900000 */
[----:B------:R-:W3:Y:S02]  /*5fb0*/  @!P0 SYNCS.PHASECHK.TRANS64 P0, [R18+URZ+0x16800], R3 ;  /* 0x01680003120085a7 */ /* 0x000ee4000800007f */
[----:B---3--:R-:W-:Y:S05]  /*5fc0*/  @!P0 BRA `(.L_x_547) ;  /* 0xfffffffc00f08947 */ /* 0x008fea000383ffff */
.L_x_546:
[----:B------:R-:W-:Y:S05]  /*5fd0*/  BSYNC B0 ;  /* 0x0000000000007941 */ /* 0x000fea0003800000 */
.L_x_545:
[----:B------:R-:W-:Y:S05]  /*5fe0*/  BRA `(.L_x_548) ;  /* 0x0000002000ec7947 */ /* 0x000fea0003800000 */
.L_x_544:
[----:B-----5:R-:W-:Y:S01]  /*5ff0*/  SHF.R.S32.HI R0, RZ, 0x1f, R24 ;  /* 0x0000001fff007819 */ /* 0x020fe20000011418 */
[----:B------:R-:W-:Y:S01]  /*6000*/  ULDC.64 UR4, c[0x0][0x3f8] ;  /* 0x0000fe0000047ab9 */ /* 0x000fe20000000a00 */
[----:B------:R-:W-:Y:S01]  /*6010*/  ULDC.64 UR6, c[0x0][0x408] ;  /* 0x0001020000067ab9 */ /* 0x000fe20000000a00 */
[----:B------:R-:W-:Y:S01]  /*6020*/  ISETP.NE.AND P2, PT, R26, RZ, PT ;  /* 0x000000ff1a00720c */ /* 0x000fe20003f45270 */
[----:B------:R-:W-:Y:S01]  /*6030*/  IMAD.WIDE.U32 R4, R24, UR4, RZ ;  /* 0x0000000418047c25 */ /* 0x000fe2000f8e00ff */
[----:B------:R-:W-:Y:S03]  /*6040*/  BSSY B6, `(.L_x_549) ;  /* 0x000001f000067945 */ /* 0x000fe60003800000 */
[C---:B------:R-:W-:Y:S02]  /*6050*/  IMAD R3, R0.reuse, UR4, RZ ;  /* 0x0000000400037c24 */ /* 0x040fe4000f8e02ff */
[----:B------:R-:W-:-:S02]  /*6060*/  IMAD R9, R0, UR6, RZ ;  /* 0x0000000600097c24 */ /* 0x000fc4000f8e02ff */
[C---:B------:R-:W-:Y:S01]  /*6070*/  IMAD R3, R24.reuse, UR5, R3 ;  /* 0x0000000518037c24 */ /* 0x040fe2000f8e0203 */
[----:B------:R-:W-:Y:S01]  /*6080*/  ULDC.64 UR4, c[0x0][0x3e8] ;  /* 0x0000fa0000047ab9 */ /* 0x000fe20000000a00 */
[----:B------:R-:W-:-:S04]  /*6090*/  IMAD.WIDE.U32 R6, R24, UR6, RZ ;  /* 0x0000000618067c25 */ /* 0x000fc8000f8e00ff */
[----:B------:R-:W-:Y:S01]  /*60a0*/  IMAD R9, R24, UR7, R9 ;  /* 0x0000000718097c24 */ /* 0x000fe2000f8e0209 */
[----:B------:R-:W-:Y:S01]  /*60b0*/  ULDC.64 UR6, c[0x0][0x400] ;  /* 0x0001000000067ab9 */ /* 0x000fe20000000a00 */
[----:B------:R-:W-:Y:S01]  /*60c0*/  IMAD.IADD R5, R3, 0x1, R5 ;  /* 0x0000000103057824 */ /* 0x000fe200078e0205 */
[----:B------:R-:W-:Y:S01]  /*60d0*/  LEA R24, P0, R4, UR4, 0x1 ;  /* 0x0000000404187c11 */ /* 0x000fe2000f8008ff */
[----:B------:R-:W-:Y:S01]  /*60e0*/  IMAD.IADD R3, R9, 0x1, R7 ;  /* 0x0000000109037824 */ /* 0x000fe200078e0207 */
[----:B------:R-:W-:Y:S02]  /*60f0*/  LEA R27, P1, R6, UR6, 0x1 ;  /* 0x00000006061b7c11 */ /* 0x000fe4000f8208ff */
[----:B------:R-:W-:Y:S02]  /*6100*/  LEA.HI.X R26, R4, UR5, R5, 0x1, P0 ;  /* 0x00000005041a7c11 */ /* 0x000fe400080f0c05 */
[----:B------:R-:W-:Y:S01]  /*6110*/  LEA.HI.X R28, R6, UR7, R3, 0x1, P1 ;  /* 0x00000007061c7c11 */ /* 0x000fe200088f0c03 */
[----:B------:R-:W-:Y:S08]  /*6120*/  @!P2 BRA `(.L_x_550) ;  /* 0x000000000040a947 */ /* 0x000ff00003800000 */
[----:B------:R-:W-:Y:S01]  /*6130*/  MOV R0, 0x0 ;  /* 0x0000000000007802 */ /* 0x000fe20000000f00 */
[----:B------:R-:W-:Y:S01]  /*6140*/  ULDC.64 UR4, c[0x4][0x88] ;  /* 0x0100220000047ab9 */ /* 0x000fe20000000a00 */
[----:B------:R-:W-:Y:S01]  /*6150*/  ULDC.64 UR6, c[0x4][0x90] ;  /* 0x0100240000067ab9 */ /* 0x000fe20000000a00 */
[----:B------:R-:W-:Y:S01]  /*6160*/  IMAD.U32 R4, RZ, RZ, UR4 ;  /* 0x00000004ff047e24 */ /* 0x000fe2000f8e00ff */
[----:B-1----:R0:W1:Y:S01]  /*6170*/  LDC.64 R14, c[0x4][R0] ;  /* 0x01000000000e7b82 */ /* 0x0020620000000a00 */
        /* <DEDUP_REMOVED lines=10> */
[----:B-1----:R-:W-:Y:S05]  /*6220*/  CALL.ABS.NOINC R14 ;  /* 0x000000000e007343 */ /* 0x002fea0003c00000 */
.L_x_550:
[----:B------:R-:W-:Y:S05]  /*6230*/  BSYNC B6 ;  /* 0x0000000000067941 */ /* 0x000fea0003800000 */
.L_x_549:
[----:B------:R-:W-:Y:S01]  /*6240*/  ULDC.U8 UR4, c[0x0][0x410] ;  /* 0x0001040000047ab9 */ /* 0x000fe20000000000 */
[----:B------:R-:W-:Y:S01]  /*6250*/  BSSY B0, `(.L_x_551) ;  /* 0x000020c000007945 */ /* 0x000fe20003800000 */
[----:B------:R-:W-:Y:S01]  /*6260*/  ISETP.NE.AND P0, PT, RZ, UR4, PT ;  /* 0x00000004ff007c0c */ /* 0x000fe2000bf05270 */
[----:B------:R-:W-:-:S12]  /*6270*/  IMAD R4, R33, 0xc0, R152 ;  /* 0x000000c021047824 */ /* 0x000fd800078e0298 */
[----:B------:R-:W-:Y:S05]  /*6280*/  @!P0 BRA `(.L_x_552) ;  /* 0x0000001000208947 */ /* 0x000fea0003800000 */
[----:B------:R-:W-:-:S03]  /*6290*/  UMOV UR4, 0xffffffff ;  /* 0xffffffff00047882 */ /* 0x000fc60000000000 */
[----:B------:R-:W-:Y:S05]  /*62a0*/  BRA.DIV UR4, `(.L_x_553) ;  /* 0x0000010604207947 */ /* 0x000fea000b800000 */
[----:B------:R0:W2:Y:S04]  /*62b0*/  SHFL.IDX PT, R3, R26, RZ, 0x1c1f ;  /* 0x001c1fff1a037589 */ /* 0x0000a800000e0000 */
[----:B------:R0:W3:Y:S04]  /*62c0*/  SHFL.IDX PT, R0, R24, RZ, 0x1c1f ;  /* 0x001c1fff18007589 */ /* 0x0000e800000e0000 */
[----:B------:R0:W4:Y:S04]  /*62d0*/  SHFL.IDX PT, R5, R28, RZ, 0x1c1f ;  /* 0x001c1fff1c057589 */ /* 0x00012800000e0000 */
[----:B-1----:R0:W1:Y:S02]  /*62e0*/  SHFL.IDX PT, R14, R27, RZ, 0x1c1f ;  /* 0x001c1fff1b0e7589 */ /* 0x00206400000e0000 */
.L_x_754:
[----:B------:R-:W-:Y:S01]  /*62f0*/  ULDC UR4, c[0x0][0x448] ;  /* 0x0001120000047ab9 */ /* 0x000fe20000000800 */
[----:B------:R-:W-:Y:S01]  /*6300*/  BSSY B1, `(.L_x_554) ;  /* 0x000001e000017945 */ /* 0x000fe20003800000 */
[----:B0-----:R-:W-:Y:S01]  /*6310*/  IMAD R26, R25, UR4, RZ ;  /* 0x00000004191a7c24 */ /* 0x001fe2000f8e02ff */
[----:B------:R-:W-:Y:S02]  /*6320*/  CS2R R8, SRZ ;  /* 0x0000000000087805 */ /* 0x000fe4000001ff00 */
[----:B------:R-:W-:Y:S02]  /*6330*/  CS2R R6, SRZ ;  /* 0x0000000000067805 */ /* 0x000fe4000001ff00 */
[----:B------:R-:W-:Y:S02]  /*6340*/  CS2R R10, SRZ ;  /* 0x00000000000a7805 */ /* 0x000fe4000001ff00 */
[----:B------:R-:W-:Y:S02]  /*6350*/  CS2R R12, SRZ ;  /* 0x00000000000c7805 */ /* 0x000fe4000001ff00 */
[----:B------:R-:W-:-:S13]  /*6360*/  ISETP.GE.AND P0, PT, R4, R26, PT ;  /* 0x0000001a0400720c */ /* 0x000fda0003f06270 */
[----:B------:R-:W-:Y:S05]  /*6370*/  @P0 BRA `(.L_x_555) ;  /* 0x0000000000580947 */ /* 0x000fea0003800000 */
[----:B------:R-:W2:Y:S01]  /*6380*/  LDL R28, [R1+0x4c] ;  /* 0x00004c00011c7983 */ /* 0x000ea20000100800 */
[----:B------:R-:W-:-:S03]  /*6390*/  ULDC UR4, c[0x0][0x3f4] ;  /* 0x0000fd0000047ab9 */ /* 0x000fc60000000800 */
[----:B------:R-:W2:Y:S01]  /*63a0*/  LDL R27, [R1+0x48] ;  /* 0x00004800011b7983 */ /* 0x000ea20000100800 */
[----:B------:R-:W-:Y:S01]  /*63b0*/  ISETP.GE.AND P3, PT, R156, UR4, PT ;  /* 0x000000049c007c0c */ /* 0x000fe2000bf66270 */
[----:B---3--:R-:W-:Y:S01]  /*63c0*/  IMAD.MOV.U32 R6, RZ, RZ, R0 ;  /* 0x000000ffff067224 */ /* 0x008fe200078e0000 */
[----:B------:R-:W-:Y:S01]  /*63d0*/  ISETP.GE.AND P2, PT, R22, UR4, PT ;  /* 0x0000000416007c0c */ /* 0x000fe2000bf46270 */
[----:B----4-:R-:W-:Y:S01]  /*63e0*/  IMAD.MOV.U32 R15, RZ, RZ, R5 ;  /* 0x000000ffff0f7224 */ /* 0x010fe200078e0005 */
[----:B--2---:R-:W-:Y:S02]  /*63f0*/  MOV R7, R3 ;  /* 0x0000000300077202 */ /* 0x004fe40000000f00 */
[----:B------:R-:W-:Y:S02]  /*6400*/  CS2R R10, SRZ ;  /* 0x00000000000a7805 */ /* 0x000fe4000001ff00 */
[----:B------:R-:W-:Y:S02]  /*6410*/  CS2R R8, SRZ ;  /* 0x0000000000087805 */ /* 0x000fe4000001ff00 */
[----:B------:R-:W-:-:S05]  /*6420*/  CS2R R12, SRZ ;  /* 0x00000000000c7805 */ /* 0x000fca000001ff00 */
[----:B------:R-:W-:Y:S01]  /*6430*/  @!P2 IMAD.WIDE R20, R22, 0x2, R6 ;  /* 0x000000021614a825 */ /* 0x000fe200078e0206 */
[----:B------:R-:W-:-:S04]  /*6440*/  CS2R R6, SRZ ;  /* 0x0000000000067805 */ /* 0x000fc8000001ff00 */
[----:B------:R0:W5:Y:S01]  /*6450*/  @!P2 LD.E.64 R10, desc[UR42][R20.64] ;  /* 0x0000002a140aa980 */ /* 0x000162000c101b00 */
[-C--:B------:R-:W-:Y:S02]  /*6460*/  @!P3 IADD3 R24, P0, R0, R28.reuse, RZ ;  /* 0x0000001c0018b210 */ /* 0x080fe40007f1e0ff */
[----:B-1----:R-:W-:Y:S01]  /*6470*/  @!P3 IADD3 R4, P1, R14, R28, RZ ;  /* 0x0000001c0e04b210 */ /* 0x002fe20007f3e0ff */
[----:B------:R-:W-:-:S04]  /*6480*/  @!P2 IMAD.WIDE R14, R22, 0x2, R14 ;  /* 0x00000002160ea825 */ /* 0x000fc800078e020e */
[--C-:B------:R-:W-:Y:S01]  /*6490*/  @!P3 IMAD.X R25, R3, 0x1, R27.reuse, P0 ;  /* 0x000000010319b824 */ /* 0x100fe200000e061b */
[----:B------:R0:W5:Y:S01]  /*64a0*/  @!P2 LD.E.64 R8, desc[UR42][R14.64] ;  /* 0x0000002a0e08a980 */ /* 0x000162000c101b00 */
[----:B------:R-:W-:-:S03]  /*64b0*/  @!P3 IMAD.X R5, R5, 0x1, R27, P1 ;  /* 0x000000010505b824 */ /* 0x000fc600008e061b */
[----:B------:R0:W5:Y:S04]  /*64c0*/  @!P3 LD.E.64 R12, desc[UR42][R24.64] ;  /* 0x0000002a180cb980 */ /* 0x000168000c101b00 */
[----:B------:R0:W5:Y:S02]  /*64d0*/  @!P3 LD.E.64 R6, desc[UR42][R4.64] ;  /* 0x0000002a0406b980 */ /* 0x000164000c101b00 */
.L_x_555:
[----:B------:R-:W-:Y:S05]  /*64e0*/  BSYNC B1 ;  /* 0x0000000000017941 */ /* 0x000fea0003800000 */
.L_x_554:
[----:B------:R-:W3:Y:S01]  /*64f0*/  LDL R28, [R1+0x14] ;  /* 0x00001400011c7983 */ /* 0x000ee20000100800 */
[----:B------:R-:W-:Y:S01]  /*6500*/  ULEA.HI UR4, UR37, UR37, URZ, 0x1 ;  /* 0x0000002525047291 */ /* 0x000fe2000f8f083f */
[----:B0-----:R-:W-:Y:S01]  /*6510*/  IMAD R15, R33, -0xc0, R26 ;  /* 0xffffff40210f7824 */ /* 0x001fe200078e021a */
[--C-:B-----5:R-:W-:Y:S01]  /*6520*/  SHF.R.U64 R33, R10, 0x10, R11.reuse ;  /* 0x000000100a217819 */ /* 0x120fe2000000120b */
[----:B------:R-:W0:Y:S01]  /*6530*/  S2R R21, SR_TID.X ;  /* 0x0000000000157919 */ /* 0x000e220000002100 */
[----:B------:R-:W-:Y:S01]  /*6540*/  ULOP3.LUT UR4, UR4, 0xfffffffe, URZ, 0xc0, !UPT ;  /* 0xfffffffe04047892 */ /* 0x000fe2000f8ec03f */
[----:B------:R-:W-:Y:S01]  /*6550*/  SHF.R.U32.HI R31, RZ, 0x10, R11 ;  /* 0x00000010ff1f7819 */ /* 0x000fe2000001160b */
[--C-:B------:R-:W-:Y:S01]  /*6560*/  IMAD.MOV.U32 R4, RZ, RZ, R13.reuse ;  /* 0x000000ffff047224 */ /* 0x100fe200078e000d */
[--C-:B------:R-:W-:Y:S01]  /*6570*/  SHF.R.U32.HI R27, RZ, 0x10, R13.reuse ;  /* 0x00000010ff1b7819 */ /* 0x100fe2000001160d */
[----:B------:R-:W-:Y:S01]  /*6580*/  UIADD3 UR4, UR37, -UR4, URZ ;  /* 0x8000000425047290 */ /* 0x000fe2000fffe03f */
[----:B-1----:R-:W-:Y:S01]  /*6590*/  IMAD.MOV.U32 R14, RZ, RZ, R10 ;  /* 0x000000ffff0e7224 */ /* 0x002fe200078e000a */
[----:B------:R-:W-:Y:S01]  /*65a0*/  SHF.R.U64 R24, R12, 0x10, R13 ;  /* 0x000000100c187819 */ /* 0x000fe2000000120d */
[----:B------:R-:W-:Y:S01]  /*65b0*/  IMAD.MOV.U32 R20, RZ, RZ, R8 ;  /* 0x000000ffff147224 */ /* 0x000fe200078e0008 */
[----:B------:R-:W-:Y:S01]  /*65c0*/  SHF.R.U64 R25, R8, 0x10, R9 ;  /* 0x0000001008197819 */ /* 0x000fe20000001209 */
[----:B------:R-:W-:Y:S01]  /*65d0*/  BSSY B1, `(.L_x_556) ;  /* 0x0000022000017945 */ /* 0x000fe20003800000 */
[----:B----4-:R-:W-:Y:S01]  /*65e0*/  IMAD.U32 R5, RZ, RZ, UR4 ;  /* 0x00000004ff057e24 */ /* 0x010fe2000f8e00ff */
[----:B------:R-:W-:-:S02]  /*65f0*/  VIMNMX R15, R15, 0xc0, PT ;  /* 0x000000c00f0f7848 */ /* 0x000fc40003fe0100 */
[----:B------:R-:W-:Y:S02]  /*6600*/  MOV R10, R7 ;  /* 0x00000007000a7202 */ /* 0x000fe40000000f00 */
[----:B------:R-:W-:Y:S02]  /*6610*/  SHF.L.U32 R5, R5, 0x1f, RZ ;  /* 0x0000001f05057819 */ /* 0x000fe400000006ff */
[----:B------:R-:W-:Y:S02]  /*6620*/  PRMT R8, R4, 0x5410, R27 ;  /* 0x0000541004087816 */ /* 0x000fe4000000001b */
[----:B------:R-:W1:Y:S01]  /*6630*/  SYNCS.PHASECHK.TRANS64.TRYWAIT P0, [R18+URZ+0x16800], R5 ;  /* 0x01680005120075a7 */ /* 0x000e62000800017f */
[----:B------:R-:W-:Y:S02]  /*6640*/  PRMT R14, R14, 0x5410, R33 ;  /* 0x000054100e0e7816 */ /* 0x000fe40000000021 */
[----:B------:R-:W-:Y:S02]  /*6650*/  ISETP.GE.AND P1, PT, R152, R15, PT ;  /* 0x0000000f9800720c */ /* 0x000fe40003f26270 */
[----:B------:R-:W-:Y:S01]  /*6660*/  PRMT R20, R20, 0x5410, R25 ;  /* 0x0000541014147816 */ /* 0x000fe20000000019 */
[----:B0-----:R-:W-:Y:S01]  /*6670*/  VIADD R32, R21, 0xffffff80 ;  /* 0xffffff8015207836 */ /* 0x001fe20000000000 */
[----:B------:R-:W-:-:S04]  /*6680*/  SHF.R.U32.HI R21, RZ, 0x10, R9 ;  /* 0x00000010ff157819 */ /* 0x000fc80000011609 */
[----:B------:R-:W-:-:S04]  /*6690*/  SHF.R.S32.HI R30, RZ, 0x1f, R32 ;  /* 0x0000001fff1e7819 */ /* 0x000fc80000011420 */
[----:B------:R-:W-:-:S04]  /*66a0*/  LEA.HI R30, R30, R32, RZ, 0x5 ;  /* 0x000000201e1e7211 */ /* 0x000fc800078f28ff */
[----:B------:R-:W-:Y:S01]  /*66b0*/  SHF.R.S32.HI R30, RZ, 0x5, R30 ;  /* 0x00000005ff1e7819 */ /* 0x000fe2000001141e */
[C---:B---3--:R-:W-:Y:S01]  /*66c0*/  IMAD.SHL.U32 R0, R28.reuse, 0x40, RZ ;  /* 0x000000401c007824 */ /* 0x048fe200078e00ff */
[----:B------:R-:W-:-:S04]  /*66d0*/  LOP3.LUT P2, RZ, R28, 0x4, RZ, 0xc0, !PT ;  /* 0x000000041cff7812 */ /* 0x000fc8000784c0ff */
[----:B--2---:R-:W-:-:S04]  /*66e0*/  LOP3.LUT R3, R0, 0x1c0, RZ, 0xc0, !PT ;  /* 0x000001c000037812 */ /* 0x004fc800078ec0ff */
[----:B------:R-:W-:Y:S02]  /*66f0*/  LOP3.LUT R0, R3, 0x18, R16, 0xf8, !PT ;  /* 0x0000001803007812 */ /* 0x000fe400078ef810 */
[----:B------:R-:W-:-:S04]  /*6700*/  SHF.R.U32.HI R3, RZ, 0x3, R3 ;  /* 0x00000003ff037819 */ /* 0x000fc80000011603 */
[----:B------:R-:W-:Y:S01]  /*6710*/  LOP3.LUT R26, R0, R3, RZ, 0x3c, !PT ;  /* 0x00000003001a7212 */ /* 0x000fe200078e3cff */
[----:B------:R-:W-:Y:S01]  /*6720*/  IMAD.MOV.U32 R3, RZ, RZ, R12 ;  /* 0x000000ffff037224 */ /* 0x000fe200078e000c */
[----:B------:R-:W-:Y:S01]  /*6730*/  MOV R0, R11 ;  /* 0x0000000b00007202 */ /* 0x000fe20000000f00 */
[----:B------:R-:W-:Y:S02]  /*6740*/  IMAD.MOV.U32 R12, RZ, RZ, R9 ;  /* 0x000000ffff0c7224 */ /* 0x000fe400078e0009 */
[----:B------:R-:W-:Y:S01]  /*6750*/  IMAD R11, R30, 0x200, R26 ;  /* 0x000002001e0b7824 */ /* 0x000fe200078e021a */
[----:B------:R-:W-:Y:S01]  /*6760*/  PRMT R13, R0, 0x5410, R31 ;  /* 0x00005410000d7816 */ /* 0x000fe2000000001f */
[----:B------:R-:W-:Y:S01]  /*6770*/  IMAD.MOV.U32 R9, RZ, RZ, R6 ;  /* 0x000000ffff097224 */ /* 0x000fe200078e0006 */
[--C-:B------:R-:W-:Y:S01]  /*6780*/  SHF.R.U64 R6, R6, 0x10, R7.reuse ;  /* 0x0000001006067819 */ /* 0x100fe20000001207 */
[----:B------:R-:W-:Y:S01]  /*6790*/  IMAD R11, R11, 0x2, R18 ;  /* 0x000000020b0b7824 */ /* 0x000fe200078e0212 */
[----:B------:R-:W-:-:S02]  /*67a0*/  SHF.R.U32.HI R7, RZ, 0x10, R7 ;  /* 0x00000010ff077819 */ /* 0x000fc40000011607 */
[----:B------:R-:W-:Y:S01]  /*67b0*/  PRMT R3, R3, 0x5410, R24 ;  /* 0x0000541003037816 */ /* 0x000fe20000000018 */
[C---:B------:R-:W-:Y:S02]  /*67c0*/  VIADD R4, R11.reuse, 0x8400 ;  /* 0x000084000b047836 */ /* 0x040fe40000000000 */
[----:B------:R-:W-:Y:S01]  /*67d0*/  VIADD R0, R11, 0x8440 ;  /* 0x000084400b007836 */ /* 0x000fe20000000000 */
[----:B-1----:R-:W-:Y:S06]  /*67e0*/  @!P0 BRA `(.L_x_557) ;  /* 0x0000010000408947 */ /* 0x002fec0003800000 */
.L_x_755:
[----:B------:R-:W-:Y:S05]  /*67f0*/  BSYNC B1 ;  /* 0x0000000000017941 */ /* 0x000fea0003800000 */
.L_x_556:
[----:B------:R-:W-:Y:S01]  /*6800*/  BSSY B1, `(.L_x_558) ;  /* 0x0000059000017945 */ /* 0x000fe20003800000 */
[----:B------:R-:W-:Y:S01]  /*6810*/  PRMT R12, R12, 0x5410, R21 ;  /* 0x000054100c0c7816 */ /* 0x000fe20000000015 */
[----:B------:R-:W-:Y:S01]  /*6820*/  @P2 VIADD R0, R4, 0xffffffc0 ;  /* 0xffffffc004002836 */ /* 0x000fe20000000000 */
[----:B------:R-:W-:Y:S02]  /*6830*/  PRMT R9, R9, 0x5410, R6 ;  /* 0x0000541009097816 */ /* 0x000fe40000000006 */
[----:B------:R-:W-:Y:S01]  /*6840*/  PRMT R10, R10, 0x5410, R7 ;  /* 0x000054100a0a7816 */ /* 0x000fe20000000007 */
[----:B------:R-:W-:Y:S06]  /*6850*/  @P1 BRA `(.L_x_559) ;  /* 0x00000004004c1947 */ /* 0x000fec0003800000 */
[----:B0-----:R-:W0:Y:S01]  /*6860*/  LDC R5, c[0x0][0x3f4] ;  /* 0x0000fd00ff057b82 */ /* 0x001e220000000800 */
[----:B------:R-:W-:Y:S01]  /*6870*/  BSSY B2, `(.L_x_560) ;  /* 0x000002a000027945 */ /* 0x000fe20003800000 */
[-C--:B0-----:R-:W-:Y:S02]  /*6880*/  ISETP.GE.AND P0, PT, R22, R5.reuse, PT ;  /* 0x000000051600720c */ /* 0x081fe40003f06270 */
[----:B------:R-:W-:-:S11]  /*6890*/  ISETP.GE.AND P1, PT, R156, R5, PT ;  /* 0x000000059c00720c */ /* 0x000fd60003f26270 */
[----:B------:R-:W-:Y:S05]  /*68a0*/  @P0 BRA `(.L_x_561) ;  /* 0x0000000000980947 */ /* 0x000fea0003800000 */
[----:B------:R-:W0:Y:S01]  /*68b0*/  LDS.128 R4, [R11+0x8400] ;  /* 0x008400000b047984 */ /* 0x000e220000000c00 */
[----:B------:R-:W-:Y:S01]  /*68c0*/  IMAD.U32 R30, R20, 0x10000, RZ ;  /* 0x00010000141e7824 */ /* 0x000fe200078e00ff */
[C---:B------:R-:W-:Y:S01]  /*68d0*/  LOP3.LUT R28, R14.reuse, 0xffff0000, RZ, 0xc0, !PT ;  /* 0xffff00000e1c7812 */ /* 0x040fe200078ec0ff */
[----:B------:R-:W-:Y:S01]  /*68e0*/  IMAD.U32 R27, R14, 0x10000, RZ ;  /* 0x000100000e1b7824 */ /* 0x000fe200078e00ff */
[----:B------:R-:W-:Y:S01]  /*68f0*/  LOP3.LUT R31, R20, 0xffff0000, RZ, 0xc0, !PT ;  /* 0xffff0000141f7812 */ /* 0x000fe200078ec0ff */
[C---:B0-----:R-:W-:Y:S01]  /*6900*/  IMAD.U32 R21, R4.reuse, 0x10000, RZ ;  /* 0x0001000004157824 */ /* 0x041fe200078e00ff */
[----:B------:R-:W-:Y:S01]  /*6910*/  LOP3.LUT R4, R4, 0xffff0000, RZ, 0xc0, !PT ;  /* 0xffff000004047812 */ /* 0x000fe200078ec0ff */
[----:B------:R-:W-:Y:S01]  /*6920*/  IMAD.U32 R25, R6, 0x10000, RZ ;  /* 0x0001000006197824 */ /* 0x000fe200078e00ff */
[----:B------:R-:W-:Y:S01]  /*6930*/  SHF.L.U32 R24, R5, 0x10, RZ ;  /* 0x0000001005187819 */ /* 0x000fe200000006ff */
[----:B------:R-:W-:Y:S01]  /*6940*/  IMAD.U32 R26, R7, 0x10000, RZ ;  /* 0x00010000071a7824 */ /* 0x000fe200078e00ff */
[----:B------:R-:W-:Y:S01]  /*6950*/  LOP3.LUT R5, R5, 0xffff0000, RZ, 0xc0, !PT ;  /* 0xffff000005057812 */ /* 0x000fe200078ec0ff */
[C---:B------:R-:W-:Y:S01]  /*6960*/  FMUL.FTZ R32, R4.reuse, R30 ;  /* 0x0000001e04207220 */ /* 0x040fe20000410000 */
[----:B------:R-:W-:Y:S01]  /*6970*/  FMUL.FTZ R33, R4, R27 ;  /* 0x0000001b04217220 */ /* 0x000fe20000410000 */
[----:B------:R-:W-:Y:S01]  /*6980*/  LOP3.LUT R6, R6, 0xffff0000, RZ, 0xc0, !PT ;  /* 0xffff000006067812 */ /* 0x000fe200078ec0ff */
[----:B------:R-:W-:-:S02]  /*6990*/  IMAD.U32 R4, R13, 0x10000, RZ ;  /* 0x000100000d047824 */ /* 0x000fc400078e00ff */
[----:B------:R-:W-:Y:S01]  /*69a0*/  FMUL.FTZ R35, R5, R31 ;  /* 0x0000001f05237220 */ /* 0x000fe20000410000 */
[----:B------:R-:W-:Y:S01]  /*69b0*/  FFMA.FTZ R32, R21, R27, -R32 ;  /* 0x0000001b15207223 */ /* 0x000fe20000010820 */
[----:B------:R-:W-:Y:S01]  /*69c0*/  FMUL.FTZ R37, R5, R28 ;  /* 0x0000001c05257220 */ /* 0x000fe20000410000 */
[----:B------:R-:W-:Y:S01]  /*69d0*/  LOP3.LUT R7, R7, 0xffff0000, RZ, 0xc0, !PT ;  /* 0xffff000007077812 */ /* 0x000fe200078ec0ff */
[----:B------:R-:W-:Y:S01]  /*69e0*/  FFMA.FTZ R33, R21, R30, R33 ;  /* 0x0000001e15217223 */ /* 0x000fe20000010021 */
[C---:B------:R-:W-:Y:S01]  /*69f0*/  LOP3.LUT R27, R12.reuse, 0xffff0000, RZ, 0xc0, !PT ;  /* 0xffff00000c1b7812 */ /* 0x040fe200078ec0ff */
[----:B------:R-:W-:Y:S01]  /*6a00*/  IMAD.U32 R21, R12, 0x10000, RZ ;  /* 0x000100000c157824 */ /* 0x000fe200078e00ff */
[----:B------:R-:W-:Y:S01]  /*6a10*/  LOP3.LUT R5, R13, 0xffff0000, RZ, 0xc0, !PT ;  /* 0xffff00000d057812 */ /* 0x000fe200078ec0ff */
[C---:B------:R-:W-:Y:S01]  /*6a20*/  FFMA.FTZ R35, R24.reuse, R28, -R35 ;  /* 0x0000001c18237223 */ /* 0x040fe20000010823 */
[----:B------:R-:W-:Y:S01]  /*6a30*/  FFMA.FTZ R24, R24, R31, R37 ;  /* 0x0000001f18187223 */ /* 0x000fe20000010025 */
[C---:B------:R-:W-:Y:S01]  /*6a40*/  FMUL.FTZ R28, R6.reuse, R21 ;  /* 0x00000015061c7220 */ /* 0x040fe20000410000 */
[-C--:B------:R-:W-:Y:S01]  /*6a50*/  FMUL.FTZ R30, R6, R4.reuse ;  /* 0x00000004061e7220 */ /* 0x080fe20000410000 */
[C---:B------:R-:W-:Y:S01]  /*6a60*/  FMUL.FTZ R31, R7.reuse, R27 ;  /* 0x0000001b071f7220 */ /* 0x040fe20000410000 */
[----:B------:R-:W-:Y:S01]  /*6a70*/  FMUL.FTZ R34, R7, R5 ;  /* 0x0000000507227220 */ /* 0x000fe20000410000 */
[C---:B------:R-:W-:Y:S01]  /*6a80*/  FFMA.FTZ R6, R25.reuse, R4, -R28 ;  /* 0x0000000419067223 */ /* 0x040fe2000001081c */
[----:B------:R-:W-:Y:S01]  /*6a90*/  FFMA.FTZ R21, R25, R21, R30 ;  /* 0x0000001519157223 */ /* 0x000fe2000001001e */
[C---:B------:R-:W-:Y:S01]  /*6aa0*/  FFMA.FTZ R7, R26.reuse, R5, -R31 ;  /* 0x000000051a077223 */ /* 0x040fe2000001081f */
[----:B------:R-:W-:Y:S01]  /*6ab0*/  FFMA.FTZ R34, R26, R27, R34 ;  /* 0x0000001b1a227223 */ /* 0x000fe20000010022 */
[----:B------:R-:W-:-:S02]  /*6ac0*/  F2FP.BF16.F32.PACK_AB R4, R33, R32 ;  /* 0x000000202104723e */ /* 0x000fc400000010ff */
[----:B------:R-:W-:Y:S02]  /*6ad0*/  F2FP.BF16.F32.PACK_AB R5, R24, R35 ;  /* 0x000000231805723e */ /* 0x000fe400000010ff */
[----:B------:R-:W-:Y:S02]  /*6ae0*/  F2FP.BF16.F32.PACK_AB R6, R21, R6 ;  /* 0x000000061506723e */ /* 0x000fe400000010ff */
[----:B------:R-:W-:-:S05]  /*6af0*/  F2FP.BF16.F32.PACK_AB R7, R34, R7 ;  /* 0x000000072207723e */ /* 0x000fca00000010ff */
[----:B------:R0:W-:Y:S02]  /*6b00*/  STS.128 [R11+0x8400], R4 ;  /* 0x008400040b007388 */ /* 0x0001e40000000c00 */
.L_x_561:
[----:B------:R-:W-:Y:S05]  /*6b10*/  BSYNC B2 ;  /* 0x0000000000027941 */ /* 0x000fea0003800000 */
.L_x_560:
[----:B------:R-:W-:Y:S05]  /*6b20*/  @P1 BRA `(.L_x_559) ;  /* 0x0000000000981947 */ /* 0x000fea0003800000 */
[----:B0-----:R-:W0:Y:S01]  /*6b30*/  LDS.128 R4, [R0] ;  /* 0x0000000000047984 */ /* 0x001e220000000c00 */
[----:B------:R-:W-:Y:S01]  /*6b40*/  IMAD.U32 R30, R9, 0x10000, RZ ;  /* 0x00010000091e7824 */ /* 0x000fe200078e00ff */
[C---:B------:R-:W-:Y:S01]  /*6b50*/  LOP3.LUT R28, R3.reuse, 0xffff0000, RZ, 0xc0, !PT ;  /* 0xffff0000031c7812 */ /* 0x040fe200078ec0ff */
[----:B------:R-:W-:Y:S01]  /*6b60*/  IMAD.U32 R27, R3, 0x10000, RZ ;  /* 0x00010000031b7824 */ /* 0x000fe200078e00ff */
[----:B------:R-:W-:Y:S02]  /*6b70*/  LOP3.LUT R31, R9, 0xffff0000, RZ, 0xc0, !PT ;  /* 0xffff0000091f7812 */ /* 0x000fe400078ec0ff */
[C---:B0-----:R-:W-:Y:S01]  /*6b80*/  SHF.L.U32 R21, R4.reuse, 0x10, RZ ;  /* 0x0000001004157819 */ /* 0x041fe200000006ff */
[C---:B------:R-:W-:Y:S01]  /*6b90*/  IMAD.U32 R24, R5.reuse, 0x10000, RZ ;  /* 0x0001000005187824 */ /* 0x040fe200078e00ff */
[----:B------:R-:W-:Y:S01]  /*6ba0*/  LOP3.LUT R4, R4, 0xffff0000, RZ, 0xc0, !PT ;  /* 0xffff000004047812 */ /* 0x000fe200078ec0ff */
[C---:B------:R-:W-:Y:S01]  /*6bb0*/  IMAD.U32 R25, R6.reuse, 0x10000, RZ ;  /* 0x0001000006197824 */ /* 0x040fe200078e00ff */
[----:B------:R-:W-:Y:S01]  /*6bc0*/  LOP3.LUT R5, R5, 0xffff0000, RZ, 0xc0, !PT ;  /* 0xffff000005057812 */ /* 0x000fe200078ec0ff */
[----:B------:R-:W-:Y:S01]  /*6bd0*/  IMAD.U32 R26, R7, 0x10000, RZ ;  /* 0x00010000071a7824 */ /* 0x000fe200078e00ff */
[----:B------:R-:W-:Y:S01]  /*6be0*/  LOP3.LUT R6, R6, 0xffff0000, RZ, 0xc0, !PT ;  /* 0xffff000006067812 */ /* 0x000fe200078ec0ff */
[C---:B------:R-:W-:Y:S01]  /*6bf0*/  FMUL.FTZ R32, R4.reuse, R30 ;  /* 0x0000001e04207220 */ /* 0x040fe20000410000 */
[----:B------:R-:W-:Y:S01]  /*6c00*/  FMUL.FTZ R33, R4, R27 ;  /* 0x0000001b04217220 */ /* 0x000fe20000410000 */
[C---:B------:R-:W-:Y:S01]  /*6c10*/  FMUL.FTZ R35, R5.reuse, R31 ;  /* 0x0000001f05237220 */ /* 0x040fe20000410000 */
[----:B------:R-:W-:Y:S01]  /*6c20*/  FMUL.FTZ R37, R5, R28 ;  /* 0x0000001c05257220 */ /* 0x000fe20000410000 */
[----:B------:R-:W-:Y:S01]  /*6c30*/  FFMA.FTZ R32, R21, R27, -R32 ;  /* 0x0000001b15207223 */ /* 0x000fe20000010820 */
[----:B------:R-:W-:Y:S01]  /*6c40*/  LOP3.LUT R7, R7, 0xffff0000, RZ, 0xc0, !PT ;  /* 0xffff000007077812 */ /* 0x000fe200078ec0ff */
[----:B------:R-:W-:Y:S01]  /*6c50*/  FFMA.FTZ R33, R21, R30, R33 ;  /* 0x0000001e15217223 */ /* 0x000fe20000010021 */
[----:B------:R-:W-:Y:S01]  /*6c60*/  SHF.L.U32 R4, R8, 0x10, RZ ;  /* 0x0000001008047819 */ /* 0x000fe200000006ff */
[C---:B------:R-:W-:Y:S01]  /*6c70*/  IMAD.U32 R21, R10.reuse, 0x10000, RZ ;  /* 0x000100000a157824 */ /* 0x040fe200078e00ff */
[----:B------:R-:W-:Y:S01]  /*6c80*/  LOP3.LUT R27, R10, 0xffff0000, RZ, 0xc0, !PT ;  /* 0xffff00000a1b7812 */ /* 0x000fe200078ec0ff */
[----:B------:R-:W-:Y:S01]  /*6c90*/  FFMA.FTZ R35, R24, R28, -R35 ;  /* 0x0000001c18237223 */ /* 0x000fe20000010823 */
[----:B------:R-:W-:Y:S01]  /*6ca0*/  LOP3.LUT R5, R8, 0xffff0000, RZ, 0xc0, !PT ;  /* 0xffff000008057812 */ /* 0x000fe200078ec0ff */
        /* <DEDUP_REMOVED lines=13> */
[----:B------:R1:W-:Y:S02]  /*6d80*/  STS.128 [R0], R4 ;  /* 0x0000000400007388 */ /* 0x0003e40000000c00 */
.L_x_559:
[----:B------:R-:W-:Y:S05]  /*6d90*/  BSYNC B1 ;  /* 0x0000000000017941 */ /* 0x000fea0003800000 */
.L_x_558:
[----:B01----:R-:W-:-:S05]  /*6da0*/  VIADD R4, R152, 0x60 ;  /* 0x0000006098047836 */ /* 0x003fca0000000000 */
[----:B------:R-:W-:-:S13]  /*6db0*/  ISETP.GE.AND P0, PT, R4, R15, PT ;  /* 0x0000000f0400720c */ /* 0x000fda0003f06270 */
[----:B------:R-:W-:Y:S05]  /*6dc0*/  @P0 BRA `(.L_x_562) ;  /* 0x0000001400500947 */ /* 0x000fea0003800000 */
[----:B------:R-:W0:Y:S01]  /*6dd0*/  LDC R5, c[0x0][0x3f4] ;  /* 0x0000fd00ff057b82 */ /* 0x000e220000000800 */
[----:B------:R-:W-:Y:S01]  /*6de0*/  BSSY B1, `(.L_x_563) ;  /* 0x000002a000017945 */ /* 0x000fe20003800000 */
[-C--:B0-----:R-:W-:Y:S02]  /*6df0*/  ISETP.GE.AND P0, PT, R22, R5.reuse, PT ;  /* 0x000000051600720c */ /* 0x081fe40003f06270 */
[----:B------:R-:W-:-:S11]  /*6e00*/  ISETP.GE.AND P1, PT, R156, R5, PT ;  /* 0x000000059c00720c */ /* 0x000fd60003f26270 */
[----:B------:R-:W-:Y:S05]  /*6e10*/  @P0 BRA `(.L_x_564) ;  /* 0x0000000000980947 */ /* 0x000fea0003800000 */
[----:B------:R-:W0:Y:S01]  /*6e20*/  LDS.128 R4, [R11+0xb400] ;  /* 0x00b400000b047984 */ /* 0x000e220000000c00 */
[C---:B------:R-:W-:Y:S01]  /*6e30*/  IMAD.U32 R31, R20.reuse, 0x10000, RZ ;  /* 0x00010000141f7824 */ /* 0x040fe200078e00ff */
[----:B------:R-:W-:Y:S01]  /*6e40*/  LOP3.LUT R33, R20, 0xffff0000, RZ, 0xc0, !PT ;  /* 0xffff000014217812 */ /* 0x000fe200078ec0ff */
[C---:B------:R-:W-:Y:S01]  /*6e50*/  IMAD.U32 R25, R14.reuse, 0x10000, RZ ;  /* 0x000100000e197824 */ /* 0x040fe200078e00ff */
[----:B------:R-:W-:Y:S02]  /*6e60*/  LOP3.LUT R27, R14, 0xffff0000, RZ, 0xc0, !PT ;  /* 0xffff00000e1b7812 */ /* 0x000fe400078ec0ff */
[----:B------:R-:W-:Y:S01]  /*6e70*/  LOP3.LUT R30, R12, 0xffff0000, RZ, 0xc0, !PT ;  /* 0xffff00000c1e7812 */ /* 0x000fe200078ec0ff */
[C---:B0-----:R-:W-:Y:S01]  /*6e80*/  IMAD.U32 R15, R4.reuse, 0x10000, RZ ;  /* 0x00010000040f7824 */ /* 0x041fe200078e00ff */
[----:B------:R-:W-:Y:S01]  /*6e90*/  LOP3.LUT R4, R4, 0xffff0000, RZ, 0xc0, !PT ;  /* 0xffff000004047812 */ /* 0x000fe200078ec0ff */
[C---:B------:R-:W-:Y:S01]  /*6ea0*/  IMAD.U32 R21, R5.reuse, 0x10000, RZ ;  /* 0x0001000005157824 */ /* 0x040fe200078e00ff */
[----:B------:R-:W-:Y:S01]  /*6eb0*/  LOP3.LUT R5, R5, 0xffff0000, RZ, 0xc0, !PT ;  /* 0xffff000005057812 */ /* 0x000fe200078ec0ff */
[----:B------:R-:W-:Y:S01]  /*6ec0*/  IMAD.U32 R14, R6, 0x10000, RZ ;  /* 0x00010000060e7824 */ /* 0x000fe200078e00ff */
[----:B------:R-:W-:Y:S01]  /*6ed0*/  SHF.L.U32 R20, R7, 0x10, RZ ;  /* 0x0000001007147819 */ /* 0x000fe200000006ff */
[-C--:B------:R-:W-:Y:S01]  /*6ee0*/  FMUL.FTZ R24, R31, R4.reuse ;  /* 0x000000041f187220 */ /* 0x080fe20000410000 */
[----:B------:R-:W-:Y:S01]  /*6ef0*/  FMUL.FTZ R26, R25, R4 ;  /* 0x00000004191a7220 */ /* 0x000fe20000410000 */
[----:B------:R-:W-:Y:S01]  /*6f00*/  FMUL.FTZ R28, R33, R5 ;  /* 0x00000005211c7220 */ /* 0x000fe20000410000 */
[----:B------:R-:W-:Y:S01]  /*6f10*/  LOP3.LUT R7, R7, 0xffff0000, RZ, 0xc0, !PT ;  /* 0xffff000007077812 */ /* 0x000fe200078ec0ff */
[----:B------:R-:W-:Y:S01]  /*6f20*/  FFMA.FTZ R4, R25, R15, -R24 ;  /* 0x0000000f19047223 */ /* 0x000fe20000010818 */
[C---:B------:R-:W-:Y:S01]  /*6f30*/  FMUL.FTZ R24, R27.reuse, R5 ;  /* 0x000000051b187220 */ /* 0x040fe20000410000 */
[----:B------:R-:W-:Y:S01]  /*6f40*/  FFMA.FTZ R5, R27, R21, -R28 ;  /* 0x000000151b057223 */ /* 0x000fe2000001081c */
[----:B------:R-:W-:Y:S01]  /*6f50*/  IMAD.U32 R28, R12, 0x10000, RZ ;  /* 0x000100000c1c7824 */ /* 0x000fe200078e00ff */
[----:B------:R-:W-:Y:S01]  /*6f60*/  LOP3.LUT R6, R6, 0xffff0000, RZ, 0xc0, !PT ;  /* 0xffff000006067812 */ /* 0x000fe200078ec0ff */
[----:B------:R-:W-:Y:S01]  /*6f70*/  FFMA.FTZ R15, R31, R15, R26 ;  /* 0x0000000f1f0f7223 */ /* 0x000fe2000001001a */
[C---:B------:R-:W-:Y:S01]  /*6f80*/  LOP3.LUT R12, R13.reuse, 0xffff0000, RZ, 0xc0, !PT ;  /* 0xffff00000d0c7812 */ /* 0x040fe200078ec0ff */
[----:B------:R-:W-:-:S02]  /*6f90*/  IMAD.U32 R26, R13, 0x10000, RZ ;  /* 0x000100000d1a7824 */ /* 0x000fc400078e00ff */
[----:B------:R-:W-:Y:S01]  /*6fa0*/  FFMA.FTZ R24, R33, R21, R24 ;  /* 0x0000001521187223 */ /* 0x000fe20000010018 */
[-C--:B------:R-:W-:Y:S01]  /*6fb0*/  FMUL.FTZ R25, R30, R7.reuse ;  /* 0x000000071e197220 */ /* 0x080fe20000410000 */
[-C--:B------:R-:W-:Y:S01]  /*6fc0*/  FMUL.FTZ R13, R28, R6.reuse ;  /* 0x000000061c0d7220 */ /* 0x080fe20000410000 */
[----:B------:R-:W-:Y:S01]  /*6fd0*/  FMUL.FTZ R21, R26, R6 ;  /* 0x000000061a157220 */ /* 0x000fe20000410000 */
[C---:B------:R-:W-:Y:S01]  /*6fe0*/  FMUL.FTZ R27, R12.reuse, R7 ;  /* 0x000000070c1b7220 */ /* 0x040fe20000410000 */
[----:B------:R-:W-:Y:S01]  /*6ff0*/  FFMA.FTZ R7, R12, R20, -R25 ;  /* 0x000000140c077223 */ /* 0x000fe20000010819 */
[-C--:B------:R-:W-:Y:S01]  /*7000*/  FFMA.FTZ R6, R26, R14.reuse, -R13 ;  /* 0x0000000e1a067223 */ /* 0x080fe2000001080d */
[----:B------:R-:W-:Y:S01]  /*7010*/  FFMA.FTZ R21, R28, R14, R21 ;  /* 0x0000000e1c157223 */ /* 0x000fe20000010015 */
[----:B------:R-:W-:Y:S01]  /*7020*/  FFMA.FTZ R20, R30, R20, R27 ;  /* 0x000000141e147223 */ /* 0x000fe2000001001b */
[----:B------:R-:W-:Y:S02]  /*7030*/  F2FP.BF16.F32.PACK_AB R4, R15, R4 ;  /* 0x000000040f04723e */ /* 0x000fe400000010ff */
[----:B------:R-:W-:-:S02]  /*7040*/  F2FP.BF16.F32.PACK_AB R5, R24, R5 ;  /* 0x000000051805723e */ /* 0x000fc400000010ff */
[----:B------:R-:W-:Y:S02]  /*7050*/  F2FP.BF16.F32.PACK_AB R6, R21, R6 ;  /* 0x000000061506723e */ /* 0x000fe400000010ff */
[----:B------:R-:W-:-:S05]  /*7060*/  F2FP.BF16.F32.PACK_AB R7, R20, R7 ;  /* 0x000000071407723e */ /* 0x000fca00000010ff */
[----:B------:R0:W-:Y:S02]  /*7070*/  STS.128 [R11+0xb400], R4 ;  /* 0x00b400040b007388 */ /* 0x0001e40000000c00 */
.L_x_564:
[----:B------:R-:W-:Y:S05]  /*7080*/  BSYNC B1 ;  /* 0x0000000000017941 */ /* 0x000fea0003800000 */
.L_x_563:
[----:B------:R-:W-:Y:S05]  /*7090*/  @P1 BRA `(.L_x_562) ;  /* 0x00000010009c1947 */ /* 0x000fea0003800000 */
[----:B0-----:R-:W0:Y:S01]  /*70a0*/  LDS.128 R4, [R0+0x3000] ;  /* 0x0030000000047984 */ /* 0x001e220000000c00 */
[C---:B------:R-:W-:Y:S01]  /*70b0*/  IMAD.U32 R21, R9.reuse, 0x10000, RZ ;  /* 0x0001000009157824 */ /* 0x040fe200078e00ff */
[----:B------:R-:W-:Y:S01]  /*70c0*/  LOP3.LUT R26, R9, 0xffff0000, RZ, 0xc0, !PT ;  /* 0xffff0000091a7812 */ /* 0x000fe200078ec0ff */
[C---:B------:R-:W-:Y:S01]  /*70d0*/  IMAD.U32 R15, R3.reuse, 0x10000, RZ ;  /* 0x00010000030f7824 */ /* 0x040fe200078e00ff */
[----:B------:R-:W-:Y:S01]  /*70e0*/  LOP3.LUT R24, R3, 0xffff0000, RZ, 0xc0, !PT ;  /* 0xffff000003187812 */ /* 0x000fe200078ec0ff */
[C---:B------:R-:W-:Y:S01]  /*70f0*/  IMAD.U32 R25, R10.reuse, 0x10000, RZ ;  /* 0x000100000a197824 */ /* 0x040fe200078e00ff */
        /* <DEDUP_REMOVED lines=8> */
[C---:B------:R-:W-:Y:S01]  /*7180*/  FMUL.FTZ R20, R15.reuse, R4 ;  /* 0x000000040f147220 */ /* 0x040fe20000410000 */
[----:B------:R-:W-:Y:S01]  /*7190*/  FMUL.FTZ R13, R26, R5 ;  /* 0x000000051a0d7220 */ /* 0x000fe20000410000 */
[----:B------:R-:W-:Y:S01]  /*71a0*/  LOP3.LUT R6, R6, 0xffff0000, RZ, 0xc0, !PT ;  /* 0xffff000006067812 */ /* 0x000fe200078ec0ff */
[-C--:B------:R-:W-:Y:S01]  /*71b0*/  FFMA.FTZ R4, R15, R11.reuse, -R14 ;  /* 0x0000000b0f047223 */ /* 0x080fe2000001080e */
[----:B------:R-:W-:Y:S01]  /*71c0*/  FFMA.FTZ R11, R21, R11, R20 ;  /* 0x0000000b150b7223 */ /* 0x000fe20000010014 */
[C---:B------:R-:W-:Y:S01]  /*71d0*/  FMUL.FTZ R15, R24.reuse, R5 ;  /* 0x00000005180f7220 */ /* 0x040fe20000410000 */
[----:B------:R-:W-:Y:S01]  /*71e0*/  LOP3.LUT R7, R7, 0xffff0000, RZ, 0xc0, !PT ;  /* 0xffff000007077812 */ /* 0x000fe200078ec0ff */
[----:B------:R-:W-:Y:S01]  /*71f0*/  FFMA.FTZ R5, R24, R12, -R13 ;  /* 0x0000000c18057223 */ /* 0x000fe2000001080d */
[C---:B------:R-:W-:Y:S01]  /*7200*/  LOP3.LUT R21, R8.reuse, 0xffff0000, RZ, 0xc0, !PT ;  /* 0xffff000008157812 */ /* 0x040fe200078ec0ff */
[----:B------:R-:W-:-:S02]  /*7210*/  IMAD.U32 R13, R8, 0x10000, RZ ;  /* 0x00010000080d7824 */ /* 0x000fc400078e00ff */
[----:B------:R-:W-:Y:S01]  /*7220*/  FMUL.FTZ R8, R25, R6 ;  /* 0x0000000619087220 */ /* 0x000fe20000410000 */
[-C--:B------:R-:W-:Y:S01]  /*7230*/  FMUL.FTZ R14, R27, R7.reuse ;  /* 0x000000071b0e7220 */ /* 0x080fe20000410000 */
[----:B------:R-:W-:Y:S01]  /*7240*/  FFMA.FTZ R12, R26, R12, R15 ;  /* 0x0000000c1a0c7223 */ /* 0x000fe2000001000f */
[----:B------:R-:W-:Y:S01]  /*7250*/  FMUL.FTZ R10, R13, R6 ;  /* 0x000000060d0a7220 */ /* 0x000fe20000410000 */
[----:B------:R-:W-:Y:S01]  /*7260*/  FMUL.FTZ R20, R21, R7 ;  /* 0x0000000715147220 */ /* 0x000fe20000410000 */
[----:B------:R-:W-:Y:S01]  /*7270*/  FFMA.FTZ R6, R13, R3, -R8 ;  /* 0x000000030d067223 */ /* 0x000fe20000010808 */
[----:B------:R-:W-:Y:S01]  /*7280*/  FFMA.FTZ R7, R21, R9, -R14 ;  /* 0x0000000915077223 */ /* 0x000fe2000001080e */
[----:B------:R-:W-:Y:S01]  /*7290*/  FFMA.FTZ R3, R25, R3, R10 ;  /* 0x0000000319037223 */ /* 0x000fe2000001000a */
[----:B------:R-:W-:Y:S01]  /*72a0*/  FFMA.FTZ R20, R27, R9, R20 ;  /* 0x000000091b147223 */ /* 0x000fe20000010014 */
[----:B------:R-:W-:Y:S02]  /*72b0*/  F2FP.BF16.F32.PACK_AB R4, R11, R4 ;  /* 0x000000040b04723e */ /* 0x000fe400000010ff */
[----:B------:R-:W-:-:S02]  /*72c0*/  F2FP.BF16.F32.PACK_AB R5, R12, R5 ;  /* 0x000000050c05723e */ /* 0x000fc400000010ff */
[----:B------:R-:W-:Y:S02]  /*72d0*/  F2FP.BF16.F32.PACK_AB R6, R3, R6 ;  /* 0x000000060306723e */ /* 0x000fe400000010ff */
[----:B------:R-:W-:-:S05]  /*72e0*/  F2FP.BF16.F32.PACK_AB R7, R20, R7 ;  /* 0x000000071407723e */ /* 0x000fca00000010ff */
[----:B------:R3:W-:Y:S01]  /*72f0*/  STS.128 [R0+0x3000], R4 ;  /* 0x0030000400007388 */ /* 0x0007e20000000c00 */
[----:B------:R-:W-:Y:S05]  /*7300*/  BRA `(.L_x_562) ;  /* 0x0000001000007947 */ /* 0x000fea0003800000 */
.L_x_552:
[----:B------:R-:W-:-:S03]  /*7310*/  UMOV UR4, 0xffffffff ;  /* 0xffffffff00047882 */ /* 0x000fc60000000000 */
[----:B------:R-:W-:Y:S05]  /*7320*/  BRA.DIV UR4, `(.L_x_565) ;  /* 0x000000f604847947 */ /* 0x000fea000b800000 */
[----:B------:R0:W2:Y:S04]  /*7330*/  SHFL.IDX PT, R0, R26, RZ, 0x1c1f ;  /* 0x001c1fff1a007589 */ /* 0x0000a800000e0000 */
[----:B------:R0:W3:Y:S04]  /*7340*/  SHFL.IDX PT, R3, R24, RZ, 0x1c1f ;  /* 0x001c1fff18037589 */ /* 0x0000e800000e0000 */
[----:B------:R0:W4:Y:S04]  /*7350*/  SHFL.IDX PT, R20, R28, RZ, 0x1c1f ;  /* 0x001c1fff1c147589 */ /* 0x00012800000e0000 */
[----:B-1----:R0:W1:Y:S02]  /*7360*/  SHFL.IDX PT, R14, R27, RZ, 0x1c1f ;  /* 0x001c1fff1b0e7589 */ /* 0x00206400000e0000 */
.L_x_761:
[----:B------:R-:W-:Y:S01]  /*7370*/  ULDC UR4, c[0x0][0x448] ;  /* 0x0001120000047ab9 */ /* 0x000fe20000000800 */
[----:B------:R-:W-:Y:S01]  /*7380*/  BSSY B1, `(.L_x_566) ;  /* 0x0000014000017945 */ /* 0x000fe20003800000 */
[----:B------:R-:W-:Y:S01]  /*7390*/  IMAD R21, R25, UR4, RZ ;  /* 0x0000000419157c24 */ /* 0x000fe2000f8e02ff */
[----:B------:R-:W-:Y:S02]  /*73a0*/  CS2R R8, SRZ ;  /* 0x0000000000087805 */ /* 0x000fe4000001ff00 */
[----:B------:R-:W-:Y:S02]  /*73b0*/  CS2R R6, SRZ ;  /* 0x0000000000067805 */ /* 0x000fe4000001ff00 */
[----:B------:R-:W-:Y:S02]  /*73c0*/  CS2R R10, SRZ ;  /* 0x00000000000a7805 */ /* 0x000fe4000001ff00 */
[----:B------:R-:W-:Y:S02]  /*73d0*/  ISETP.GE.AND P0, PT, R4, R21, PT ;  /* 0x000000150400720c */ /* 0x000fe40003f06270 */
[----:B------:R-:W-:-:S11]  /*73e0*/  CS2R R4, SRZ ;  /* 0x0000000000047805 */ /* 0x000fd6000001ff00 */
[----:B------:R-:W-:Y:S05]  /*73f0*/  @P0 BRA `(.L_x_567) ;  /* 0x0000000000300947 */ /* 0x000fea0003800000 */
[----:B------:R-:W-:Y:S01]  /*7400*/  ULDC UR4, c[0x0][0x3f4] ;  /* 0x0000fd0000047ab9 */ /* 0x000fe20000000800 */
[C---:B------:R-:W-:Y:S01]  /*7410*/  IMAD.SHL.U32 R15, R16.reuse, 0x2, RZ ;  /* 0x00000002100f7824 */ /* 0x040fe200078e00ff */
[C---:B------:R-:W-:Y:S02]  /*7420*/  ISETP.GE.AND P2, PT, R16.reuse, UR4, PT ;  /* 0x0000000410007c0c */ /* 0x040fe4000bf46270 */
[----:B------:R-:W-:Y:S02]  /*7430*/  SHF.L.U64.HI R9, R16, 0x1, R17 ;  /* 0x0000000110097819 */ /* 0x000fe40000010211 */
[-C--:B---3--:R-:W-:Y:S02]  /*7440*/  IADD3 R12, P0, R3, R15.reuse, RZ ;  /* 0x0000000f030c7210 */ /* 0x088fe40007f1e0ff */
[----:B-1----:R-:W-:-:S03]  /*7450*/  IADD3 R14, P1, R14, R15, RZ ;  /* 0x0000000f0e0e7210 */ /* 0x002fc60007f3e0ff */
[--C-:B--2---:R-:W-:Y:S02]  /*7460*/  IMAD.X R13, R0, 0x1, R9.reuse, P0 ;  /* 0x00000001000d7824 */ /* 0x104fe400000e0609 */
[----:B----4-:R-:W-:Y:S01]  /*7470*/  IMAD.X R15, R20, 0x1, R9, P1 ;  /* 0x00000001140f7824 */ /* 0x010fe200008e0609 */
[----:B------:R-:W-:Y:S01]  /*7480*/  CS2R R8, SRZ ;  /* 0x0000000000087805 */ /* 0x000fe2000001ff00 */
[----:B------:R-:W-:Y:S06]  /*7490*/  @P2 BRA `(.L_x_567) ;  /* 0x0000000000082947 */ /* 0x000fec0003800000 */
[----:B------:R1:W5:Y:S04]  /*74a0*/  LD.E.128 R4, desc[UR42][R12.64] ;  /* 0x0000002a0c047980 */ /* 0x000368000c101d00 */
[----:B------:R1:W5:Y:S02]  /*74b0*/  LD.E.128 R8, desc[UR42][R14.64] ;  /* 0x0000002a0e087980 */ /* 0x000364000c101d00 */
.L_x_567:
[----:B------:R-:W-:Y:S05]  /*74c0*/  BSYNC B1 ;  /* 0x0000000000017941 */ /* 0x000fea0003800000 */
.L_x_566:
[----:B------:R-:W-:Y:S01]  /*74d0*/  ULEA.HI UR4, UR37, UR37, URZ, 0x1 ;  /* 0x0000002525047291 */ /* 0x000fe2000f8f083f */
[----:B------:R-:W4:Y:S01]  /*74e0*/  LDC R25, c[0x0][0x3f4] ;  /* 0x0000fd00ff197b82 */ /* 0x000f220000000800 */
[----:B--2---:R-:W-:Y:S01]  /*74f0*/  IMAD R0, R33, -0xc0, R21 ;  /* 0xffffff4021007824 */ /* 0x004fe200078e0215 */
[--C-:B0----5:R-:W-:Y:S01]  /*7500*/  SHF.R.U64 R26, R4, 0x10, R5.reuse ;  /* 0x00000010041a7819 */ /* 0x121fe20000001205 */
[----:B------:R-:W-:Y:S01]  /*7510*/  ULOP3.LUT UR4, UR4, 0xfffffffe, URZ, 0xc0, !UPT ;  /* 0xfffffffe04047892 */ /* 0x000fe2000f8ec03f */
[----:B------:R-:W-:Y:S01]  /*7520*/  IMAD.MOV.U32 R21, RZ, RZ, R4 ;  /* 0x000000ffff157224 */ /* 0x000fe200078e0004 */
[--C-:B------:R-:W-:Y:S01]  /*7530*/  SHF.R.U32.HI R24, RZ, 0x10, R5.reuse ;  /* 0x00000010ff187819 */ /* 0x100fe20000011605 */
[----:B---3--:R-:W-:Y:S01]  /*7540*/  IMAD.MOV.U32 R3, RZ, RZ, R6 ;  /* 0x000000ffff037224 */ /* 0x008fe200078e0006 */
[----:B------:R-:W-:Y:S01]  /*7550*/  UIADD3 UR4, UR37, -UR4, URZ ;  /* 0x8000000425047290 */ /* 0x000fe2000fffe03f */
[----:B------:R-:W-:Y:S01]  /*7560*/  VIMNMX R33, R0, 0xc0, PT ;  /* 0x000000c000217848 */ /* 0x000fe20003fe0100 */
[----:B-1----:R-:W-:Y:S01]  /*7570*/  IMAD.MOV.U32 R13, RZ, RZ, R5 ;  /* 0x000000ffff0d7224 */ /* 0x002fe200078e0005 */
[--C-:B------:R-:W-:Y:S01]  /*7580*/  SHF.R.U64 R6, R6, 0x10, R7.reuse ;  /* 0x0000001006067819 */ /* 0x100fe20000001207 */
[--C-:B------:R-:W-:Y:S01]  /*7590*/  IMAD.MOV.U32 R15, RZ, RZ, R7.reuse ;  /* 0x000000ffff0f7224 */ /* 0x100fe200078e0007 */
[----:B------:R-:W-:Y:S01]  /*75a0*/  SHF.R.U32.HI R4, RZ, 0x10, R7 ;  /* 0x00000010ff047819 */ /* 0x000fe20000011607 */
[----:B------:R-:W-:Y:S01]  /*75b0*/  IMAD.MOV.U32 R12, RZ, RZ, R8 ;  /* 0x000000ffff0c7224 */ /* 0x000fe200078e0008 */
[----:B------:R-:W-:Y:S01]  /*75c0*/  MOV R27, UR4 ;  /* 0x00000004001b7c02 */ /* 0x000fe20008000f00 */
[--C-:B------:R-:W-:Y:S01]  /*75d0*/  IMAD.MOV.U32 R14, RZ, RZ, R9.reuse ;  /* 0x000000ffff0e7224 */ /* 0x100fe200078e0009 */
[----:B------:R-:W-:Y:S01]  /*75e0*/  SHF.R.U64 R31, R8, 0x10, R9 ;  /* 0x00000010081f7819 */ /* 0x000fe20000001209 */
[----:B------:R-:W-:Y:S01]  /*75f0*/  IMAD.MOV.U32 R0, RZ, RZ, R11 ;  /* 0x000000ffff007224 */ /* 0x000fe200078e000b */
[----:B------:R-:W-:Y:S01]  /*7600*/  SHF.L.U32 R27, R27, 0x1f, RZ ;  /* 0x0000001f1b1b7819 */ /* 0x000fe200000006ff */
[----:B------:R-:W-:Y:S01]  /*7610*/  VIADD R28, R152, 0x60 ;  /* 0x00000060981c7836 */ /* 0x000fe20000000000 */
[----:B------:R-:W-:Y:S01]  /*7620*/  SHF.R.U32.HI R9, RZ, 0x10, R9 ;  /* 0x00000010ff097819 */ /* 0x000fe20000011609 */
[----:B------:R-:W-:Y:S01]  /*7630*/  BSSY B1, `(.L_x_568) ;  /* 0x0000011000017945 */ /* 0x000fe20003800000 */
[----:B------:R-:W0:Y:S01]  /*7640*/  SYNCS.PHASECHK.TRANS64.TRYWAIT P1, [R18+URZ+0x16800], R27 ;  /* 0x0168001b120075a7 */ /* 0x000e22000802017f */
[----:B----4-:R-:W-:-:S02]  /*7650*/  MOV R20, R10 ;  /* 0x0000000a00147202 */ /* 0x010fc40000000f00 */
[----:B------:R-:W-:Y:S02]  /*7660*/  ISETP.GE.AND P0, PT, R16, R25, PT ;  /* 0x000000191000720c */ /* 0x000fe40003f06270 */
[--C-:B------:R-:W-:Y:S02]  /*7670*/  SHF.R.U64 R7, R10, 0x10, R11.reuse ;  /* 0x000000100a077819 */ /* 0x100fe4000000120b */
[----:B------:R-:W-:Y:S02]  /*7680*/  SHF.R.U32.HI R5, RZ, 0x10, R11 ;  /* 0x00000010ff057819 */ /* 0x000fe4000001160b */
[-C--:B------:R-:W-:Y:S02]  /*7690*/  ISETP.GE.OR P2, PT, R152, R33.reuse, P0 ;  /* 0x000000219800720c */ /* 0x080fe40000746670 */
[----:B------:R-:W-:Y:S02]  /*76a0*/  PRMT R21, R21, 0x5410, R26 ;  /* 0x0000541015157816 */ /* 0x000fe4000000001a */
[----:B------:R-:W-:-:S02]  /*76b0*/  ISETP.GE.OR P0, PT, R28, R33, P0 ;  /* 0x000000211c00720c */ /* 0x000fc40000706670 */
[----:B------:R-:W-:Y:S02]  /*76c0*/  PRMT R13, R13, 0x5410, R24 ;  /* 0x000054100d0d7816 */ /* 0x000fe40000000018 */
[----:B------:R-:W-:Y:S02]  /*76d0*/  PRMT R3, R3, 0x5410, R6 ;  /* 0x0000541003037816 */ /* 0x000fe40000000006 */
[----:B------:R-:W-:Y:S02]  /*76e0*/  PRMT R15, R15, 0x5410, R4 ;  /* 0x000054100f0f7816 */ /* 0x000fe40000000004 */
[----:B------:R-:W-:Y:S02]  /*76f0*/  PRMT R12, R12, 0x5410, R31 ;  /* 0x000054100c0c7816 */ /* 0x000fe4000000001f */
[----:B------:R-:W-:Y:S02]  /*7700*/  PRMT R14, R14, 0x5410, R9 ;  /* 0x000054100e0e7816 */ /* 0x000fe40000000009 */
[----:B------:R-:W-:-:S02]  /*7710*/  PRMT R20, R20, 0x5410, R7 ;  /* 0x0000541014147816 */ /* 0x000fc40000000007 */
[----:B------:R-:W-:Y:S01]  /*7720*/  PRMT R0, R0, 0x5410, R5 ;  /* 0x0000541000007816 */ /* 0x000fe20000000005 */
[----:B0-----:R-:W-:Y:S06]  /*7730*/  @!P1 BRA `(.L_x_569) ;  /* 0x000000f000f09947 */ /* 0x001fec0003800000 */
.L_x_762:
[----:B------:R-:W-:Y:S05]  /*7740*/  BSYNC B1 ;  /* 0x0000000000017941 */ /* 0x000fea0003800000 */
.L_x_568:
[----:B------:R-:W-:Y:S04]  /*7750*/  BSSY B1, `(.L_x_570) ;  /* 0x0000060000017945 */ /* 0x000fe80003800000 */
[----:B------:R-:W-:Y:S05]  /*7760*/  @P2 BRA `(.L_x_571) ;  /* 0x0000000400782947 */ /* 0x000fea0003800000 */
[----:B------:R-:W2:Y:S01]  /*7770*/  LDL R4, [R1+0x14] ;  /* 0x0000140001047983 */ /* 0x000ea20000100800 */
[C---:B------:R-:W-:Y:S01]  /*7780*/  IMAD.U32 R37, R12.reuse, 0x10000, RZ ;  /* 0x000100000c257824 */ /* 0x040fe200078e00ff */
[----:B------:R-:W-:Y:S01]  /*7790*/  LOP3.LUT R39, R12, 0xffff0000, RZ, 0xc0, !PT ;  /* 0xffff00000c277812 */ /* 0x000fe200078ec0ff */
[----:B------:R-:W-:Y:S01]  /*77a0*/  IMAD.U32 R35, R21, 0x10000, RZ ;  /* 0x0001000015237824 */ /* 0x000fe200078e00ff */
[----:B------:R-:W1:Y:S02]  /*77b0*/  S2R R5, SR_TID.X ;  /* 0x0000000000057919 */ /* 0x000e640000002100 */
[----:B-1----:R-:W-:-:S05]  /*77c0*/  VIADD R5, R5, 0xffffff80 ;  /* 0xffffff8005057836 */ /* 0x002fca0000000000 */
[----:B------:R-:W-:-:S04]  /*77d0*/  SHF.R.S32.HI R8, RZ, 0x1f, R5 ;  /* 0x0000001fff087819 */ /* 0x000fc80000011405 */
[----:B------:R-:W-:Y:S01]  /*77e0*/  LEA.HI R8, R8, R5, RZ, 0x5 ;  /* 0x0000000508087211 */ /* 0x000fe200078f28ff */
[----:B------:R-:W-:-:S03]  /*77f0*/  IMAD.IADD R5, R16, 0x1, R25 ;  /* 0x0000000110057824 */ /* 0x000fc600078e0219 */
[----:B------:R-:W-:Y:S01]  /*7800*/  SHF.R.S32.HI R8, RZ, 0x5, R8 ;  /* 0x00000005ff087819 */ /* 0x000fe20000011408 */
[----:B--2---:R-:W-:-:S05]  /*7810*/  IMAD.SHL.U32 R4, R4, 0x40, RZ ;  /* 0x0000004004047824 */ /* 0x004fca00078e00ff */
[----:B------:R-:W-:-:S04]  /*7820*/  LOP3.LUT R6, R4, 0x1c0, RZ, 0xc0, !PT ;  /* 0x000001c004067812 */ /* 0x000fc800078ec0ff */
[C---:B------:R-:W-:Y:S02]  /*7830*/  LOP3.LUT R4, R6.reuse, 0x38, R16, 0xf8, !PT ;  /* 0x0000003806047812 */ /* 0x040fe400078ef810 */
[----:B------:R-:W-:Y:S02]  /*7840*/  SHF.R.U32.HI R7, RZ, 0x3, R6 ;  /* 0x00000003ff077819 */ /* 0x000fe40000011606 */
[----:B------:R-:W-:Y:S02]  /*7850*/  LOP3.LUT R6, R6, 0x38, R5, 0xf8, !PT ;  /* 0x0000003806067812 */ /* 0x000fe400078ef805 */
[-C--:B------:R-:W-:Y:S02]  /*7860*/  LOP3.LUT R4, R4, R7.reuse, RZ, 0x3c, !PT ;  /* 0x0000000704047212 */ /* 0x080fe400078e3cff */
[----:B------:R-:W-:-:S03]  /*7870*/  LOP3.LUT R6, R6, R7, RZ, 0x3c, !PT ;  /* 0x0000000706067212 */ /* 0x000fc600078e3cff */
[C---:B------:R-:W-:Y:S02]  /*7880*/  IMAD R5, R8.reuse, 0x200, R4 ;  /* 0x0000020008057824 */ /* 0x040fe400078e0204 */
[----:B------:R-:W-:-:S03]  /*7890*/  IMAD R9, R8, 0x200, R6 ;  /* 0x0000020008097824 */ /* 0x000fc600078e0206 */
[----:B------:R-:W-:Y:S01]  /*78a0*/  LEA R40, R5, R18, 0x1 ;  /* 0x0000001205287211 */ /* 0x000fe200078e08ff */
[----:B------:R-:W-:-:S04]  /*78b0*/  IMAD R42, R9, 0x2, R18 ;  /* 0x00000002092a7824 */ /* 0x000fc800078e0212 */
[----:B------:R-:W1:Y:S04]  /*78c0*/  LDS.128 R4, [R40+0x8400] ;  /* 0x0084000028047984 */ /* 0x000e680000000c00 */
[----:B------:R-:W2:Y:S01]  /*78d0*/  LDS.128 R8, [R42+0x8400] ;  /* 0x008400002a087984 */ /* 0x000ea20000000c00 */
[C---:B-1----:R-:W-:Y:S01]  /*78e0*/  IMAD.U32 R24, R4.reuse, 0x10000, RZ ;  /* 0x0001000004187824 */ /* 0x042fe200078e00ff */
[----:B------:R-:W-:Y:S01]  /*78f0*/  LOP3.LUT R4, R4, 0xffff0000, RZ, 0xc0, !PT ;  /* 0xffff000004047812 */ /* 0x000fe200078ec0ff */
[C---:B0-----:R-:W-:Y:S01]  /*7900*/  IMAD.U32 R27, R6.reuse, 0x10000, RZ ;  /* 0x00010000061b7824 */ /* 0x041fe200078e00ff */
[----:B------:R-:W-:Y:S01]  /*7910*/  LOP3.LUT R6, R6, 0xffff0000, RZ, 0xc0, !PT ;  /* 0xffff000006067812 */ /* 0x000fe200078ec0ff */
[----:B--2---:R-:W-:Y:S01]  /*7920*/  IMAD.U32 R32, R10, 0x10000, RZ ;  /* 0x000100000a207824 */ /* 0x004fe200078e00ff */
[C---:B------:R-:W-:Y:S01]  /*7930*/  SHF.L.U32 R30, R8.reuse, 0x10, RZ ;  /* 0x00000010081e7819 */ /* 0x040fe200000006ff */
[----:B------:R-:W-:Y:S01]  /*7940*/  IMAD.U32 R31, R9, 0x10000, RZ ;  /* 0x00010000091f7824 */ /* 0x000fe200078e00ff */
[----:B------:R-:W-:Y:S01]  /*7950*/  LOP3.LUT R8, R8, 0xffff0000, RZ, 0xc0, !PT ;  /* 0xffff000008087812 */ /* 0x000fe200078ec0ff */
[----:B------:R-:W-:Y:S01]  /*7960*/  IMAD.U32 R33, R11, 0x10000, RZ ;  /* 0x000100000b217824 */ /* 0x000fe200078e00ff */
[----:B------:R-:W-:Y:S01]  /*7970*/  LOP3.LUT R10, R10, 0xffff0000, RZ, 0xc0, !PT ;  /* 0xffff00000a0a7812 */ /* 0x000fe200078ec0ff */
[C---:B------:R-:W-:Y:S01]  /*7980*/  FMUL.FTZ R41, R30.reuse, R37 ;  /* 0x000000251e297220 */ /* 0x040fe20000410000 */
[----:B------:R-:W-:Y:S01]  /*7990*/  FMUL.FTZ R43, R30, R35 ;  /* 0x000000231e2b7220 */ /* 0x000fe20000410000 */
[----:B------:R-:W-:Y:S01]  /*79a0*/  FMUL.FTZ R45, R8, R39 ;  /* 0x00000027082d7220 */ /* 0x000fe20000410000 */
[----:B------:R-:W-:-:S02]  /*79b0*/  IMAD.U32 R30, R20, 0x10000, RZ ;  /* 0x00010000141e7824 */ /* 0x000fc400078e00ff */
[C---:B------:R-:W-:Y:S01]  /*79c0*/  FFMA.FTZ R41, R24.reuse, R35, -R41 ;  /* 0x0000002318297223 */ /* 0x040fe20000010829 */
[----:B------:R-:W-:Y:S01]  /*79d0*/  LOP3.LUT R35, R21, 0xffff0000, RZ, 0xc0, !PT ;  /* 0xffff000015237812 */ /* 0x000fe200078ec0ff */
[----:B------:R-:W-:Y:S01]  /*79e0*/  FFMA.FTZ R43, R24, R37, R43 ;  /* 0x00000025182b7223 */ /* 0x000fe2000001002b */
[----:B------:R-:W-:Y:S01]  /*79f0*/  SHF.L.U32 R24, R3, 0x10, RZ ;  /* 0x0000001003187819 */ /* 0x000fe200000006ff */
[----:B------:R-:W-:Y:S01]  /*7a00*/  IMAD.U32 R26, R5, 0x10000, RZ ;  /* 0x00010000051a7824 */ /* 0x000fe200078e00ff */
[----:B------:R-:W-:Y:S01]  /*7a10*/  LOP3.LUT R37, R20, 0xffff0000, RZ, 0xc0, !PT ;  /* 0xffff000014257812 */ /* 0x000fe200078ec0ff */
[-C--:B------:R-:W-:Y:S01]  /*7a20*/  FMUL.FTZ R47, R8, R35.reuse ;  /* 0x00000023082f7220 */ /* 0x080fe20000410000 */
[----:B------:R-:W-:Y:S01]  /*7a30*/  FFMA.FTZ R34, R4, R35, -R45 ;  /* 0x0000002304227223 */ /* 0x000fe2000001082d */
[C---:B------:R-:W-:Y:S01]  /*7a40*/  FMUL.FTZ R8, R32.reuse, R30 ;  /* 0x0000001e20087220 */ /* 0x040fe20000410000 */
[-C--:B------:R-:W-:Y:S01]  /*7a50*/  FMUL.FTZ R45, R32, R24.reuse ;  /* 0x00000018202d7220 */ /* 0x080fe20000410000 */
[----:B------:R-:W-:Y:S01]  /*7a60*/  LOP3.LUT R35, R3, 0xffff0000, RZ, 0xc0, !PT ;  /* 0xffff000003237812 */ /* 0x000fe200078ec0ff */
[----:B------:R-:W-:Y:S01]  /*7a70*/  FFMA.FTZ R32, R4, R39, R47 ;  /* 0x0000002704207223 */ /* 0x000fe2000001002f */
[C---:B------:R-:W-:Y:S01]  /*7a80*/  FFMA.FTZ R36, R27.reuse, R24, -R8 ;  /* 0x000000181b247223 */ /* 0x040fe20000010808 */
[----:B------:R-:W-:Y:S01]  /*7a90*/  FFMA.FTZ R45, R27, R30, R45 ;  /* 0x0000001e1b2d7223 */ /* 0x000fe2000001002d */
[----:B------:R-:W-:Y:S01]  /*7aa0*/  FMUL.FTZ R27, R10, R37 ;  /* 0x000000250a1b7220 */ /* 0x000fe20000410000 */
[----:B------:R-:W-:-:S02]  /*7ab0*/  IMAD.U32 R24, R14, 0x10000, RZ ;  /* 0x000100000e187824 */ /* 0x000fc400078e00ff */
[-C--:B------:R-:W-:Y:S01]  /*7ac0*/  FMUL.FTZ R39, R10, R35.reuse ;  /* 0x000000230a277220 */ /* 0x080fe20000410000 */
[----:B------:R-:W-:Y:S02]  /*7ad0*/  IMAD.U32 R4, R13, 0x10000, RZ ;  /* 0x000100000d047824 */ /* 0x000fe400078e00ff */
[----:B------:R-:W-:Y:S01]  /*7ae0*/  FFMA.FTZ R35, R6, R35, -R27 ;  /* 0x0000002306237223 */ /* 0x000fe2000001081b */
[----:B------:R-:W-:Y:S02]  /*7af0*/  IMAD.U32 R10, R0, 0x10000, RZ ;  /* 0x00010000000a7824 */ /* 0x000fe400078e00ff */
[----:B------:R-:W-:Y:S01]  /*7b00*/  FMUL.FTZ R27, R31, R24 ;  /* 0x000000181f1b7220 */ /* 0x000fe20000410000 */
[----:B------:R-:W-:Y:S01]  /*7b10*/  FFMA.FTZ R30, R6, R37, R39 ;  /* 0x00000025061e7223 */ /* 0x000fe20000010027 */
[----:B------:R-:W-:Y:S02]  /*7b20*/  IMAD.U32 R28, R7, 0x10000, RZ ;  /* 0x00010000071c7824 */ /* 0x000fe400078e00ff */
[----:B------:R-:W-:Y:S01]  /*7b30*/  FMUL.FTZ R31, R31, R4 ;  /* 0x000000041f1f7220 */ /* 0x000fe20000410000 */
[----:B------:R-:W-:-:S02]  /*7b40*/  IMAD.U32 R8, R15, 0x10000, RZ ;  /* 0x000100000f087824 */ /* 0x000fc400078e00ff */
[----:B------:R-:W-:Y:S01]  /*7b50*/  FMUL.FTZ R37, R33, R10 ;  /* 0x0000000a21257220 */ /* 0x000fe20000410000 */
[----:B------:R-:W-:Y:S01]  /*7b60*/  LOP3.LUT R9, R9, 0xffff0000, RZ, 0xc0, !PT ;  /* 0xffff000009097812 */ /* 0x000fe200078ec0ff */
[----:B------:R-:W-:Y:S01]  /*7b70*/  FFMA.FTZ R31, R26, R24, R31 ;  /* 0x000000181a1f7223 */ /* 0x000fe2000001001f */
[-C--:B------:R-:W-:Y:S01]  /*7b80*/  FMUL.FTZ R33, R33, R8.reuse ;  /* 0x0000000821217220 */ /* 0x080fe20000410000 */
[----:B------:R-:W-:Y:S01]  /*7b90*/  FFMA.FTZ R37, R28, R8, -R37 ;  /* 0x000000081c257223 */ /* 0x000fe20000010825 */
[----:B------:R-:W-:Y:S01]  /*7ba0*/  LOP3.LUT R11, R11, 0xffff0000, RZ, 0xc0, !PT ;  /* 0xffff00000b0b7812 */ /* 0x000fe200078ec0ff */
[----:B------:R-:W-:Y:S01]  /*7bb0*/  FFMA.FTZ R27, R26, R4, -R27 ;  /* 0x000000041a1b7223 */ /* 0x000fe2000001081b */
[----:B------:R-:W-:Y:S01]  /*7bc0*/  LOP3.LUT R8, R14, 0xffff0000, RZ, 0xc0, !PT ;  /* 0xffff00000e087812 */ /* 0x000fe200078ec0ff */
[----:B------:R-:W-:Y:S01]  /*7bd0*/  FFMA.FTZ R33, R28, R10, R33 ;  /* 0x0000000a1c217223 */ /* 0x000fe20000010021 */
[----:B------:R-:W-:Y:S02]  /*7be0*/  LOP3.LUT R24, R0, 0xffff0000, RZ, 0xc0, !PT ;  /* 0xffff000000187812 */ /* 0x000fe400078ec0ff */
[----:B------:R-:W-:Y:S01]  /*7bf0*/  LOP3.LUT R4, R13, 0xffff0000, RZ, 0xc0, !PT ;  /* 0xffff00000d047812 */ /* 0x000fe200078ec0ff */
[----:B------:R-:W-:Y:S01]  /*7c00*/  FMUL.FTZ R10, R9, R8 ;  /* 0x00000008090a7220 */ /* 0x000fe20000410000 */
[----:B------:R-:W-:Y:S01]  /*7c10*/  LOP3.LUT R6, R15, 0xffff0000, RZ, 0xc0, !PT ;  /* 0xffff00000f067812 */ /* 0x000fe200078ec0ff */
[----:B------:R-:W-:Y:S01]  /*7c20*/  FMUL.FTZ R38, R11, R24 ;  /* 0x000000180b267220 */ /* 0x000fe20000410000 */
[----:B------:R-:W-:Y:S01]  /*7c30*/  LOP3.LUT R5, R5, 0xffff0000, RZ, 0xc0, !PT ;  /* 0xffff000005057812 */ /* 0x000fe200078ec0ff */
[----:B------:R-:W-:Y:S01]  /*7c40*/  FMUL.FTZ R9, R9, R4 ;  /* 0x0000000409097220 */ /* 0x000fe20000410000 */
[----:B------:R-:W-:Y:S01]  /*7c50*/  LOP3.LUT R7, R7, 0xffff0000, RZ, 0xc0, !PT ;  /* 0xffff000007077812 */ /* 0x000fe200078ec0ff */
[----:B------:R-:W-:-:S02]  /*7c60*/  FMUL.FTZ R11, R11, R6 ;  /* 0x000000060b0b7220 */ /* 0x000fc40000410000 */
[C---:B------:R-:W-:Y:S01]  /*7c70*/  FFMA.FTZ R26, R5.reuse, R4, -R10 ;  /* 0x00000004051a7223 */ /* 0x040fe2000001080a */
[----:B------:R-:W-:Y:S01]  /*7c80*/  FFMA.FTZ R28, R5, R8, R9 ;  /* 0x00000008051c7223 */ /* 0x000fe20000010009 */
[C---:B------:R-:W-:Y:S01]  /*7c90*/  FFMA.FTZ R38, R7.reuse, R6, -R38 ;  /* 0x0000000607267223 */ /* 0x040fe20000010826 */
[----:B------:R-:W-:Y:S01]  /*7ca0*/  FFMA.FTZ R24, R7, R24, R11 ;  /* 0x0000001807187223 */ /* 0x000fe2000001000b */
[----:B------:R-:W-:Y:S02]  /*7cb0*/  F2FP.BF16.F32.PACK_AB R4, R34, R41 ;  /* 0x000000292204723e */ /* 0x000fe400000010ff */
[----:B------:R-:W-:Y:S02]  /*7cc0*/  F2FP.BF16.F32.PACK_AB R6, R35, R36 ;  /* 0x000000242306723e */ /* 0x000fe400000010ff */
[----:B------:R-:W-:Y:S02]  /*7cd0*/  F2FP.BF16.F32.PACK_AB R5, R26, R27 ;  /* 0x0000001b1a05723e */ /* 0x000fe400000010ff */
[----:B------:R-:W-:-:S02]  /*7ce0*/  F2FP.BF16.F32.PACK_AB R7, R38, R37 ;  /* 0x000000252607723e */ /* 0x000fc400000010ff */
[----:B------:R-:W-:Y:S02]  /*7cf0*/  F2FP.BF16.F32.PACK_AB R8, R32, R43 ;  /* 0x0000002b2008723e */ /* 0x000fe400000010ff */
[----:B------:R-:W-:Y:S01]  /*7d00*/  F2FP.BF16.F32.PACK_AB R10, R30, R45 ;  /* 0x0000002d1e0a723e */ /* 0x000fe200000010ff */
[----:B------:R1:W-:Y:S01]  /*7d10*/  STS.128 [R40+0x8400], R4 ;  /* 0x0084000428007388 */ /* 0x0003e20000000c00 */
[----:B------:R-:W-:Y:S02]  /*7d20*/  F2FP.BF16.F32.PACK_AB R9, R28, R31 ;  /* 0x0000001f1c09723e */ /* 0x000fe400000010ff */
[----:B------:R-:W-:-:S05]  /*7d30*/  F2FP.BF16.F32.PACK_AB R11, R24, R33 ;  /* 0x00000021180b723e */ /* 0x000fca00000010ff */
[----:B------:R1:W-:Y:S02]  /*7d40*/  STS.128 [R42+0x8400], R8 ;  /* 0x008400082a007388 */ /* 0x0003e40000000c00 */
.L_x_571:
[----:B------:R-:W-:Y:S05]  /*7d50*/  BSYNC B1 ;  /* 0x0000000000017941 */ /* 0x000fea0003800000 */
.L_x_570:
[----:B------:R-:W-:Y:S05]  /*7d60*/  @P0 BRA `(.L_x_562) ;  /* 0x0000000400680947 */ /* 0x000fea0003800000 */
[----:B-1----:R-:W2:Y:S01]  /*7d70*/  LDL R5, [R1+0x20] ;  /* 0x0000200001057983 */ /* 0x002ea20000100800 */
[C---:B------:R-:W-:Y:S01]  /*7d80*/  IADD3 R7, R152.reuse, 0x60, RZ ;  /* 0x0000006098077810 */ /* 0x040fe20007ffe0ff */
[----:B------:R-:W-:Y:S02]  /*7d90*/  VIADD R6, R152, 0x60 ;  /* 0x0000006098067836 */ /* 0x000fe40000000000 */
[----:B------:R-:W3:Y:S02]  /*7da0*/  LDL R42, [R1+0x50] ;  /* 0x00005000012a7983 */ /* 0x000ee40000100800 */
[----:B------:R-:W-:Y:S02]  /*7db0*/  IMAD.SHL.U32 R6, R6, 0x40, RZ ;  /* 0x0000004006067824 */ /* 0x000fe400078e00ff */
[----:B------:R-:W-:Y:S02]  /*7dc0*/  IMAD.SHL.U32 R7, R7, 0x40, RZ ;  /* 0x0000004007077824 */ /* 0x000fe400078e00ff */
[----:B------:R-:W-:Y:S01]  /*7dd0*/  IMAD.IADD R4, R16, 0x1, R25 ;  /* 0x0000000110047824 */ /* 0x000fe200078e0219 */
[----:B------:R-:W-:-:S02]  /*7de0*/  LOP3.LUT R6, R6, 0x1c0, RZ, 0xc0, !PT ;  /* 0x000001c006067812 */ /* 0x000fc400078ec0ff */
[----:B------:R-:W-:Y:S02]  /*7df0*/  LOP3.LUT R7, R7, 0x1c0, RZ, 0xc0, !PT ;  /* 0x000001c007077812 */ /* 0x000fe400078ec0ff */
[----:B------:R-:W-:Y:S02]  /*7e00*/  SHF.R.U32.HI R6, RZ, 0x3, R6 ;  /* 0x00000003ff067819 */ /* 0x000fe40000011606 */
[----:B------:R-:W-:-:S04]  /*7e10*/  LOP3.LUT R4, R7, 0x38, R4, 0xf8, !PT ;  /* 0x0000003807047812 */ /* 0x000fc800078ef804 */
[----:B------:R-:W-:Y:S01]  /*7e20*/  LOP3.LUT R4, R4, R6, RZ, 0x3c, !PT ;  /* 0x0000000604047212 */ /* 0x000fe200078e3cff */
[C---:B------:R-:W-:Y:S01]  /*7e30*/  IMAD.U32 R37, R12.reuse, 0x10000, RZ ;  /* 0x000100000c257824 */ /* 0x040fe200078e00ff */
[C---:B------:R-:W-:Y:S02]  /*7e40*/  SHF.L.U32 R35, R21.reuse, 0x10, RZ ;  /* 0x0000001015237819 */ /* 0x040fe400000006ff */
[----:B------:R-:W-:Y:S02]  /*7e50*/  LOP3.LUT R38, R12, 0xffff0000, RZ, 0xc0, !PT ;  /* 0xffff00000c267812 */ /* 0x000fe400078ec0ff */
[----:B------:R-:W-:Y:S01]  /*7e60*/  LOP3.LUT R12, R21, 0xffff0000, RZ, 0xc0, !PT ;  /* 0xffff0000150c7812 */ /* 0x000fe200078ec0ff */
[C---:B------:R-:W-:Y:S01]  /*7e70*/  IMAD.U32 R41, R20.reuse, 0x10000, RZ ;  /* 0x0001000014297824 */ /* 0x040fe200078e00ff */
[----:B------:R-:W-:Y:S01]  /*7e80*/  LOP3.LUT R20, R20, 0xffff0000, RZ, 0xc0, !PT ;  /* 0xffff000014147812 */ /* 0x000fe200078ec0ff */
[C---:B------:R-:W-:Y:S01]  /*7e90*/  IMAD.U32 R36, R13.reuse, 0x10000, RZ ;  /* 0x000100000d247824 */ /* 0x040fe200078e00ff */
[----:B------:R-:W-:Y:S01]  /*7ea0*/  LOP3.LUT R13, R13, 0xffff0000, RZ, 0xc0, !PT ;  /* 0xffff00000d0d7812 */ /* 0x000fe200078ec0ff */
[----:B------:R-:W-:-:S02]  /*7eb0*/  IMAD.U32 R40, R14, 0x10000, RZ ;  /* 0x000100000e287824 */ /* 0x000fc400078e00ff */
[----:B--2---:R-:W-:-:S04]  /*7ec0*/  IMAD.IADD R9, R5, 0x1, R4 ;  /* 0x0000000105097824 */ /* 0x004fc800078e0204 */
[----:B------:R-:W-:Y:S01]  /*7ed0*/  IMAD R24, R9, 0x2, R18 ;  /* 0x0000000209187824 */ /* 0x000fe200078e0212 */
[----:B---3--:R-:W-:Y:S04]  /*7ee0*/  LDS.128 R4, [R42+0x8400] ;  /* 0x008400002a047984 */ /* 0x008fe80000000c00 */
[----:B------:R-:W1:Y:S02]  /*7ef0*/  LDS.128 R8, [R24+0x8400] ;  /* 0x0084000018087984 */ /* 0x000e640000000c00 */
[C---:B-1----:R-:W-:Y:S01]  /*7f00*/  IMAD.U32 R30, R8.reuse, 0x10000, RZ ;  /* 0x00010000081e7824 */ /* 0x042fe200078e00ff */
[----:B------:R-:W-:Y:S01]  /*7f10*/  LOP3.LUT R8, R8, 0xffff0000, RZ, 0xc0, !PT ;  /* 0xffff000008087812 */ /* 0x000fe200078ec0ff */
[C---:B------:R-:W-:Y:S02]  /*7f20*/  IMAD.U32 R25, R4.reuse, 0x10000, RZ ;  /* 0x0001000004197824 */ /* 0x040fe400078e00ff */
[-C--:B------:R-:W-:Y:S01]  /*7f30*/  FMUL.FTZ R34, R37, R30.reuse ;  /* 0x0000001e25227220 */ /* 0x080fe20000410000 */
[C---:B------:R-:W-:Y:S01]  /*7f40*/  FMUL.FTZ R30, R35.reuse, R30 ;  /* 0x0000001e231e7220 */ /* 0x040fe20000410000 */
[----:B------:R-:W-:Y:S01]  /*7f50*/  LOP3.LUT R4, R4, 0xffff0000, RZ, 0xc0, !PT ;  /* 0xffff000004047812 */ /* 0x000fe200078ec0ff */
[-C--:B------:R-:W-:Y:S01]  /*7f60*/  FMUL.FTZ R21, R38, R8.reuse ;  /* 0x0000000826157220 */ /* 0x080fe20000410000 */
[-C--:B------:R-:W-:Y:S01]  /*7f70*/  FFMA.FTZ R34, R35, R25.reuse, -R34 ;  /* 0x0000001923227223 */ /* 0x080fe20000010822 */
[----:B------:R-:W-:Y:S01]  /*7f80*/  FFMA.FTZ R30, R37, R25, R30 ;  /* 0x00000019251e7223 */ /* 0x000fe2000001001e */
[----:B------:R-:W-:Y:S01]  /*7f90*/  FMUL.FTZ R25, R12, R8 ;  /* 0x000000080c197220 */ /* 0x000fe20000410000 */
[----:B------:R-:W-:-:S02]  /*7fa0*/  IMAD.U32 R32, R10, 0x10000, RZ ;  /* 0x000100000a207824 */ /* 0x000fc400078e00ff */
[-C--:B------:R-:W-:Y:S01]  /*7fb0*/  FFMA.FTZ R21, R12, R4.reuse, -R21 ;  /* 0x000000040c157223 */ /* 0x080fe20000010815 */
[----:B------:R-:W-:Y:S01]  /*7fc0*/  SHF.L.U32 R37, R3, 0x10, RZ ;  /* 0x0000001003257819 */ /* 0x000fe200000006ff */
[----:B------:R-:W-:Y:S01]  /*7fd0*/  FFMA.FTZ R25, R38, R4, R25 ;  /* 0x0000000426197223 */ /* 0x000fe20000010019 */
[----:B0-----:R-:W-:Y:S01]  /*7fe0*/  IMAD.U32 R27, R6, 0x10000, RZ ;  /* 0x00010000061b7824 */ /* 0x001fe200078e00ff */
[----:B------:R-:W-:Y:S01]  /*7ff0*/  LOP3.LUT R10, R10, 0xffff0000, RZ, 0xc0, !PT ;  /* 0xffff00000a0a7812 */ /* 0x000fe200078ec0ff */
[-C--:B------:R-:W-:Y:S01]  /*8000*/  FMUL.FTZ R4, R41, R32.reuse ;  /* 0x0000002029047220 */ /* 0x080fe20000410000 */
[----:B------:R-:W-:Y:S01]  /*8010*/  LOP3.LUT R8, R3, 0xffff0000, RZ, 0xc0, !PT ;  /* 0xffff000003087812 */ /* 0x000fe200078ec0ff */
[C---:B------:R-:W-:Y:S01]  /*8020*/  FMUL.FTZ R32, R37.reuse, R32 ;  /* 0x0000002025207220 */ /* 0x040fe20000410000 */
[----:B------:R-:W-:Y:S01]  /*8030*/  LOP3.LUT R6, R6, 0xffff0000, RZ, 0xc0, !PT ;  /* 0xffff000006067812 */ /* 0x000fe200078ec0ff */
[----:B------:R-:W-:Y:S01]  /*8040*/  FFMA.FTZ R3, R37, R27, -R4 ;  /* 0x0000001b25037223 */ /* 0x000fe20000010804 */
[----:B------:R-:W-:Y:S01]  /*8050*/  FMUL.FTZ R37, R20, R10 ;  /* 0x0000000a14257220 */ /* 0x000fe20000410000 */
[----:B------:R-:W-:-:S02]  /*8060*/  IMAD.U32 R33, R11, 0x10000, RZ ;  /* 0x000100000b217824 */ /* 0x000fc400078e00ff */
[----:B------:R-:W-:Y:S01]  /*8070*/  FMUL.FTZ R39, R8, R10 ;  /* 0x0000000a08277220 */ /* 0x000fe20000410000 */
[----:B------:R-:W-:Y:S02]  /*8080*/  IMAD.U32 R12, R0, 0x10000, RZ ;  /* 0x00010000000c7824 */ /* 0x000fe400078e00ff */
[----:B------:R-:W-:Y:S01]  /*8090*/  FFMA.FTZ R10, R41, R27, R32 ;  /* 0x0000001b290a7223 */ /* 0x000fe20000010020 */
[C---:B------:R-:W-:Y:S02]  /*80a0*/  IMAD.U32 R31, R9.reuse, 0x10000, RZ ;  /* 0x00010000091f7824 */ /* 0x040fe400078e00ff */
[----:B------:R-:W-:Y:S01]  /*80b0*/  FFMA.FTZ R8, R8, R6, -R37 ;  /* 0x0000000608087223 */ /* 0x000fe20000010825 */
[----:B------:R-:W-:Y:S01]  /*80c0*/  LOP3.LUT R9, R9, 0xffff0000, RZ, 0xc0, !PT ;  /* 0xffff000009097812 */ /* 0x000fe200078ec0ff */
[----:B------:R-:W-:Y:S01]  /*80d0*/  IMAD.U32 R4, R15, 0x10000, RZ ;  /* 0x000100000f047824 */ /* 0x000fe200078e00ff */
[----:B------:R-:W-:Y:S01]  /*80e0*/  LOP3.LUT R11, R11, 0xffff0000, RZ, 0xc0, !PT ;  /* 0xffff00000b0b7812 */ /* 0x000fe200078ec0ff */
[----:B------:R-:W-:Y:S01]  /*80f0*/  IMAD.U32 R28, R7, 0x10000, RZ ;  /* 0x00010000071c7824 */ /* 0x000fe200078e00ff */
[----:B------:R-:W-:Y:S01]  /*8100*/  LOP3.LUT R37, R14, 0xffff0000, RZ, 0xc0, !PT ;  /* 0xffff00000e257812 */ /* 0x000fe200078ec0ff */
[----:B------:R-:W-:Y:S01]  /*8110*/  FMUL.FTZ R27, R12, R33 ;  /* 0x000000210c1b7220 */ /* 0x000fe20000410000 */
[----:B------:R-:W-:-:S02]  /*8120*/  LOP3.LUT R41, R0, 0xffff0000, RZ, 0xc0, !PT ;  /* 0xffff000000297812 */ /* 0x000fc400078ec0ff */
[----:B------:R-:W-:Y:S01]  /*8130*/  LOP3.LUT R15, R15, 0xffff0000, RZ, 0xc0, !PT ;  /* 0xffff00000f0f7812 */ /* 0x000fe200078ec0ff */
[----:B------:R-:W-:Y:S01]  /*8140*/  FFMA.FTZ R39, R20, R6, R39 ;  /* 0x0000000614277223 */ /* 0x000fe20000010027 */
[C---:B------:R-:W-:Y:S01]  /*8150*/  SHF.L.U32 R26, R5.reuse, 0x10, RZ ;  /* 0x00000010051a7819 */ /* 0x040fe200000006ff */
[----:B------:R-:W-:Y:S01]  /*8160*/  FMUL.FTZ R35, R40, R31 ;  /* 0x0000001f28237220 */ /* 0x000fe20000410000 */
[----:B------:R-:W-:Y:S01]  /*8170*/  LOP3.LUT R5, R5, 0xffff0000, RZ, 0xc0, !PT ;  /* 0xffff000005057812 */ /* 0x000fe200078ec0ff */
[C---:B------:R-:W-:Y:S01]  /*8180*/  FMUL.FTZ R33, R4.reuse, R33 ;  /* 0x0000002104217220 */ /* 0x040fe20000410000 */
[----:B------:R-:W-:Y:S01]  /*8190*/  LOP3.LUT R7, R7, 0xffff0000, RZ, 0xc0, !PT ;  /* 0xffff000007077812 */ /* 0x000fe200078ec0ff */
[----:B------:R-:W-:Y:S01]  /*81a0*/  FFMA.FTZ R27, R4, R28, -R27 ;  /* 0x0000001c041b7223 */ /* 0x000fe2000001081b */
[----:B------:R-:W-:Y:S01]  /*81b0*/  FMUL.FTZ R0, R37, R9 ;  /* 0x0000000925007220 */ /* 0x000fe20000410000 */
[----:B------:R-:W-:Y:S01]  /*81c0*/  FMUL.FTZ R6, R41, R11 ;  /* 0x0000000b29067220 */ /* 0x000fe20000410000 */
[C---:B------:R-:W-:Y:S01]  /*81d0*/  FMUL.FTZ R31, R36.reuse, R31 ;  /* 0x0000001f241f7220 */ /* 0x040fe20000410000 */
[----:B------:R-:W-:Y:S01]  /*81e0*/  FMUL.FTZ R4, R13, R9 ;  /* 0x000000090d047220 */ /* 0x000fe20000410000 */
[----:B------:R-:W-:Y:S01]  /*81f0*/  FMUL.FTZ R20, R15, R11 ;  /* 0x0000000b0f147220 */ /* 0x000fe20000410000 */
[----:B------:R-:W-:Y:S01]  /*8200*/  FFMA.FTZ R35, R36, R26, -R35 ;  /* 0x0000001a24237223 */ /* 0x000fe20000010823 */
[----:B------:R-:W-:Y:S01]  /*8210*/  FFMA.FTZ R33, R12, R28, R33 ;  /* 0x0000001c0c217223 */ /* 0x000fe20000010021 */
[----:B------:R-:W-:Y:S01]  /*8220*/  FFMA.FTZ R0, R13, R5, -R0 ;  /* 0x000000050d007223 */ /* 0x000fe20000010800 */
[----:B------:R-:W-:Y:S01]  /*8230*/  FFMA.FTZ R14, R15, R7, -R6 ;  /* 0x000000070f0e7223 */ /* 0x000fe20000010806 */
[----:B------:R-:W-:Y:S01]  /*8240*/  FFMA.FTZ R31, R40, R26, R31 ;  /* 0x0000001a281f7223 */ /* 0x000fe2000001001f */
[----:B------:R-:W-:Y:S01]  /*8250*/  FFMA.FTZ R12, R37, R5, R4 ;  /* 0x00000005250c7223 */ /* 0x000fe20000010004 */
[----:B------:R-:W-:Y:S01]  /*8260*/  FFMA.FTZ R20, R41, R7, R20 ;  /* 0x0000000729147223 */ /* 0x000fe20000010014 */
        /* <DEDUP_REMOVED lines=8> */
[----:B------:R2:W-:Y:S04]  /*82f0*/  STS.128 [R42+0x8400], R4 ;  /* 0x008400042a007388 */ /* 0x0005e80000000c00 */
[----:B------:R2:W-:Y:S02]  /*8300*/  STS.128 [R24+0x8400], R8 ;  /* 0x0084000818007388 */ /* 0x0005e40000000c00 */
.L_x_562:
[----:B------:R-:W-:Y:S05]  /*8310*/  BSYNC B0 ;  /* 0x0000000000007941 */ /* 0x000fea0003800000 */
.L_x_551:
[----:B------:R-:W-:Y:S01]  /*8320*/  @!PT LDS RZ, [RZ] ;  /* 0x00000000fffff984 */ /* 0x000fe20000000800 */
[----:B------:R-:W-:Y:S01]  /*8330*/  @!PT LDS RZ, [RZ] ;  /* 0x00000000fffff984 */ /* 0x000fe20000000800 */
[----:B------:R-:W-:Y:S01]  /*8340*/  @!PT LDS RZ, [RZ] ;  /* 0x00000000fffff984 */ /* 0x000fe20000000800 */
[----:B------:R-:W-:Y:S01]  /*8350*/  @!PT LDS RZ, [RZ] ;  /* 0x00000000fffff984 */ /* 0x000fe20000000800 */
[----:B------:R4:W-:Y:S06]  /*8360*/  MEMBAR.ALL.CTA ;  /* 0x0000000000007992 */ /* 0x0009ec0000008000 */
[----:B----4-:R-:W4:Y:S01]  /*8370*/  FENCE.VIEW.ASYNC.S ;  /* 0x00000000000073c6 */ /* 0x010f220000000000 */
[----:B------:R-:W-:Y:S05]  /*8380*/  WARPSYNC.ALL ;  /* 0x0000000000007948 */ /* 0x000fea0003800000 */
[----:B----4-:R-:W-:Y:S06]  /*8390*/  BAR.SYNC.DEFER_BLOCKING 0xd, 0x180 ;  /* 0x0346000000007b1d */ /* 0x010fec0000010000 */
.L_x_548:
[----:B---3--:R-:W-:-:S05]  /*83a0*/  IMAD.U32 R0, RZ, RZ, UR39 ;  /* 0x00000027ff007e24 */ /* 0x008fca000f8e00ff */
[----:B------:R-:W-:-:S13]  /*83b0*/  ISETP.NE.AND P0, PT, R0, 0x3, PT ;  /* 0x000000030000780c */ /* 0x000fda0003f05270 */
[----:B------:R-:W-:Y:S05]  /*83c0*/  @!P0 BRA `(.L_x_572) ;  /* 0x0000000000048947 */ /* 0x000fea0003800000 */
[----:B------:R-:W-:Y:S01]  /*83d0*/  BPT.TRAP 0x1 ;  /* 0x000000040000795c */ /* 0x000fe20000300000 */
.L_x_572:
[----:B------:R-:W-:Y:S01]  /*83e0*/  IMAD R0, R155, 0x8, R18 ;  /* 0x000000089b007824 */ /* 0x000fe200078e0212 */
[----:B012---:R-:W-:-:S04]  /*83f0*/  SHF.L.U32 R5, R157, 0x1f, RZ ;  /* 0x0000001f9d057819 */ /* 0x007fc800000006ff */
[----:B------:R0:W1:Y:S01]  /*8400*/  SYNCS.PHASECHK.TRANS64.TRYWAIT P1, [R0+URZ+0x16830], R5 ;  /* 0x01683005000075a7 */ /* 0x000062000802017f */
[----:B------:R-:W-:Y:S05]  /*8410*/  @!P0 BRA `(.L_x_573) ;  /* 0x0000000000048947 */ /* 0x000fea0003800000 */
[----:B------:R-:W-:Y:S01]  /*8420*/  BPT.TRAP 0x1 ;  /* 0x000000040000795c */ /* 0x000fe20000300000 */
.L_x_573:
[----:B------:R-:W-:Y:S01]  /*8430*/  VIADD R3, R18, 0xe400 ;  /* 0x0000e40012037836 */ /* 0x000fe20000000000 */
[----:B------:R-:W-:Y:S02]  /*8440*/  LOP3.LUT R12, R29, 0x10000, RZ, 0xfc, !PT ;  /* 0x000100001d0c7812 */ /* 0x000fe400078efcff */
[----:B------:R-:W-:Y:S02]  /*8450*/  MOV R13, 0x40000040 ;  /* 0x40000040000d7802 */ /* 0x000fe40000000f00 */
[----:B------:R-:W-:-:S04]  /*8460*/  SHF.R.U32.HI R3, RZ, 0x4, R3 ;  /* 0x00000004ff037819 */ /* 0x000fc80000011603 */
[----:B------:R-:W-:-:S04]  /*8470*/  LOP3.LUT R3, R3, 0x3fff, RZ, 0xc0, !PT ;  /* 0x00003fff03037812 */ /* 0x000fc800078ec0ff */
[----:B------:R-:W-:-:S05]  /*8480*/  LOP3.LUT R3, R3, 0x10000, RZ, 0xfc, !PT ;  /* 0x0001000003037812 */ /* 0x000fca00078efcff */
[----:B------:R2:W-:Y:S01]  /*8490*/  STL [R1+0x1c], R3 ;  /* 0x00001c0301007387 */ /* 0x0005e20000100800 */
[----:B-1----:R-:W-:Y:S05]  /*84a0*/  @P1 BRA `(.L_x_574) ;  /* 0x0000000000081947 */ /* 0x002fea0003800000 */
[----:B------:R-:W1:Y:S02]  /*84b0*/  SYNCS.PHASECHK.TRANS64.TRYWAIT P1, [R0+URZ+0x16830], R5 ;  /* 0x01683005000075a7 */ /* 0x000e64000802017f */
[----:B-1----:R-:W-:Y:S05]  /*84c0*/  @!P1 BRA `(.L_x_575) ;  /* 0x000000e400a09947 */ /* 0x002fea0003800000 */
.L_x_574:
[----:B--2---:R-:W2:Y:S01]  /*84d0*/  LDL R3, [R1+0x1c] ;  /* 0x00001c0001037983 */ /* 0x004ea20000100800 */
[----:B01----:R-:W-:Y:S01]  /*84e0*/  IMAD.MOV.U32 R5, RZ, RZ, 0x40000040 ;  /* 0x40000040ff057424 */ /* 0x003fe200078e00ff */
[----:B------:R-:W-:Y:S05]  /*84f0*/  WARPSYNC.ALL ;  /* 0x0000000000007948 */ /* 0x000fea0003800000 */
[C---:B------:R-:W-:Y:S01]  /*8500*/  R2UR UR4, R12.reuse ;  /* 0x000000000c0472ca */ /* 0x040fe200000e0000 */
[----:B-----5:R-:W-:Y:S01]  /*8510*/  WARPGROUP.ARRIVE ;  /* 0x00000000000079c5 */ /* 0x020fe20000000000 */
[----:B------:R-:W-:Y:S01]  /*8520*/  R2UR UR5, R13 ;  /* 0x000000000d0572ca */ /* 0x000fe200000e0000 */
[C---:B------:R-:W-:Y:S01]  /*8530*/  VIADD R8, R12.reuse, 0x2 ;  /* 0x000000020c087836 */ /* 0x040fe20000000000 */
[----:B------:R-:W-:Y:S01]  /*8540*/  R2UR UR7, R5 ;  /* 0x00000000050772ca */ /* 0x000fe200000e0000 */
[----:B------:R-:W-:Y:S01]  /*8550*/  IMAD.MOV.U32 R9, RZ, RZ, 0x40000040 ;  /* 0x40000040ff097424 */ /* 0x000fe200078e00ff */
[----:B------:R-:W-:Y:S01]  /*8560*/  MOV R7, 0x40000040 ;  /* 0x4000004000077802 */ /* 0x000fe20000000f00 */
[----:B------:R-:W-:-:S02]  /*8570*/  VIADD R20, R12, 0x4 ;  /* 0x000000040c147836 */ /* 0x000fc40000000000 */
[----:B------:R-:W-:Y:S01]  /*8580*/  IMAD.MOV.U32 R21, RZ, RZ, 0x40000040 ;  /* 0x40000040ff157424 */ /* 0x000fe200078e00ff */
[----:B------:R0:W-:Y:S01]  /*8590*/  STL.64 [R1+0x8], R8 ;  /* 0x0000080801007387 */ /* 0x0001e20000100a00 */
[----:B------:R-:W-:Y:S02]  /*85a0*/  VIADD R14, R12, 0x6 ;  /* 0x000000060c0e7836 */ /* 0x000fe40000000000 */
[----:B------:R-:W-:Y:S02]  /*85b0*/  IMAD.MOV.U32 R15, RZ, RZ, 0x40000040 ;  /* 0x40000040ff0f7424 */ /* 0x000fe400078e00ff */
[----:B------:R-:W-:Y:S02]  /*85c0*/  IMAD.MOV.U32 R5, RZ, RZ, 0x40000040 ;  /* 0x40000040ff057424 */ /* 0x000fe400078e00ff */
[----:B------:R-:W-:Y:S02]  /*85d0*/  IMAD.MOV.U32 R119, RZ, RZ, RZ ;  /* 0x000000ffff777224 */ /* 0x000fe400078e00ff */
[----:B--2---:R-:W-:-:S04]  /*85e0*/  IMAD R4, R155, 0x400, R3 ;  /* 0x000004009b047824 */ /* 0x004fc800078e0203 */
[C---:B------:R-:W-:Y:S01]  /*85f0*/  VIADD R6, R4.reuse, 0x2 ;  /* 0x0000000204067836 */ /* 0x040fe20000000000 */
[----:B------:R-:W-:-:S13]  /*8600*/  R2UR UR6, R4 ;  /* 0x00000000040672ca */ /* 0x000fda00000e0000 */
[----:B------:R-:W-:Y:S01]  /*8610*/  HGMMA.64x128x16.F32.BF16 R24, gdesc[UR4], RZ, !UPT, gsb0 ;  /* 0x01e00000041879f0 */ /* 0x000fe2000c0018ff */
[----:B------:R-:W-:Y:S02]  /*8620*/  R2UR UR4, R8 ;  /* 0x00000000080472ca */ /* 0x000fe400000e0000 */
[----:B------:R-:W-:Y:S02]  /*8630*/  R2UR UR5, R9 ;  /* 0x00000000090572ca */ /* 0x000fe400000e0000 */
[----:B------:R-:W-:Y:S01]  /*8640*/  R2UR UR6, R6 ;  /* 0x00000000060672ca */ /* 0x000fe200000e0000 */
[C---:B------:R-:W-:Y:S01]  /*8650*/  VIADD R6, R4.reuse, 0x4 ;  /* 0x0000000404067836 */ /* 0x040fe20000000000 */
[----:B------:R-:W-:Y:S01]  /*8660*/  R2UR UR7, R7 ;  /* 0x00000000070772ca */ /* 0x000fe200000e0000 */
[----:B------:R-:W-:Y:S01]  /*8670*/  IMAD.MOV.U32 R7, RZ, RZ, 0x40000040 ;  /* 0x40000040ff077424 */ /* 0x000fe200078e00ff */
[----:B------:R-:W-:Y:S01]  /*8680*/  IADD3 R4, R4, 0x6, RZ ;  /* 0x0000000604047810 */ /* 0x000fe20007ffe0ff */
[----:B------:R-:W-:-:S02]  /*8690*/  WARPGROUP.DEPBAR.LE gsb0, 0x0 ;  /* 0x00008000000079c5 */ /* 0x000fc40000010000 */
[----:B------:R-:W-:-:S08]  /*86a0*/  WARPGROUP.ARRIVE ;  /* 0x00000000000079c5 */ /* 0x000fd00000000000 */
[----:B------:R-:W-:Y:S01]  /*86b0*/  HGMMA.64x128x16.F32.BF16 R24, gdesc[UR4], R24, gsb0 ;  /* 0x01e00000041879f0 */ /* 0x000fe20008001818 */
[----:B------:R-:W-:Y:S02]  /*86c0*/  R2UR UR4, R20 ;  /* 0x00000000140472ca */ /* 0x000fe400000e0000 */
[----:B------:R-:W-:Y:S02]  /*86d0*/  R2UR UR5, R21 ;  /* 0x00000000150572ca */ /* 0x000fe400000e0000 */
[----:B------:R-:W-:Y:S02]  /*86e0*/  R2UR UR6, R6 ;  /* 0x00000000060672ca */ /* 0x000fe400000e0000 */
[----:B------:R-:W-:Y:S01]  /*86f0*/  R2UR UR7, R7 ;  /* 0x00000000070772ca */ /* 0x000fe200000e0000 */
[----:B------:R-:W-:Y:S02]  /*8700*/  WARPGROUP.DEPBAR.LE gsb0, 0x0 ;  /* 0x00008000000079c5 */ /* 0x000fe40000010000 */
[----:B------:R-:W-:-:S10]  /*8710*/  WARPGROUP.ARRIVE ;  /* 0x00000000000079c5 */ /* 0x000fd40000000000 */
[----:B------:R-:W-:Y:S01]  /*8720*/  HGMMA.64x128x16.F32.BF16 R24, gdesc[UR4], R24, gsb0 ;  /* 0x01e00000041879f0 */ /* 0x000fe20008001818 */
[----:B------:R-:W-:Y:S02]  /*8730*/  R2UR UR4, R14 ;  /* 0x000000000e0472ca */ /* 0x000fe400000e0000 */
[----:B------:R-:W-:Y:S02]  /*8740*/  R2UR UR5, R15 ;  /* 0x000000000f0572ca */ /* 0x000fe400000e0000 */
[----:B------:R-:W-:Y:S02]  /*8750*/  R2UR UR6, R4 ;  /* 0x00000000040672ca */ /* 0x000fe400000e0000 */
[----:B------:R-:W-:Y:S01]  /*8760*/  R2UR UR7, R5 ;  /* 0x00000000050772ca */ /* 0x000fe200000e0000 */
[----:B------:R-:W-:Y:S02]  /*8770*/  WARPGROUP.DEPBAR.LE gsb0, 0x0 ;  /* 0x00008000000079c5 */ /* 0x000fe40000010000 */
[----:B------:R-:W-:-:S10]  /*8780*/  WARPGROUP.ARRIVE ;  /* 0x00000000000079c5 */ /* 0x000fd40000000000 */
[----:B------:R-:W-:Y:S03]  /*8790*/  HGMMA.64x128x16.F32.BF16 R24, gdesc[UR4], R24, gsb0 ;  /* 0x01e00000041879f0 */ /* 0x000fe60008001818 */
[----:B------:R-:W-:Y:S02]  /*87a0*/  WARPGROUP.DEPBAR.LE gsb0, 0x0 ;  /* 0x00008000000079c5 */ /* 0x000fe40000010000 */
[----:B0-----:R-:W-:Y:S05]  /*87b0*/  @!P0 BRA `(.L_x_576) ;  /* 0x0000000000048947 */ /* 0x001fea0003800000 */
[----:B------:R-:W-:Y:S01]  /*87c0*/  BPT.TRAP 0x1 ;  /* 0x000000040000795c */ /* 0x000fe20000300000 */
.L_x_576:
[----:B------:R-:W2:Y:S01]  /*87d0*/  LDL R90, [R1+0x58] ;  /* 0x00005800015a7983 */ /* 0x000ea20000100800 */
[----:B------:R-:W-:Y:S01]  /*87e0*/  ULDC UR5, c[0x0][0x9d8] ;  /* 0x0002760000057ab9 */ /* 0x000fe20000000800 */
[----:B------:R-:W-:Y:S02]  /*87f0*/  ULDC UR4, c[0x0][0x988] ;  /* 0x0002620000047ab9 */ /* 0x000fe40000000800 */
[----:B------:R-:W3:Y:S01]  /*8800*/  LDL R89, [R1+0x40] ;  /* 0x0000400001597983 */ /* 0x000ee20000100800 */
[----:B------:R-:W-:Y:S01]  /*8810*/  FMUL.FTZ R3, R24, UR5 ;  /* 0x0000000518037c20 */ /* 0x000fe20008410000 */
[----:B------:R-:W-:Y:S01]  /*8820*/  FMUL.FTZ R4, R25, UR5 ;  /* 0x0000000519047c20 */ /* 0x000fe20008410000 */
        /* <DEDUP_REMOVED lines=20> */
[----:B------:R-:W4:Y:S01]  /*8970*/  MUFU.TANH R7, R7 ;  /* 0x0000000700077308 */ /* 0x000f220000002400 */
[----:B------:R-:W-:Y:S01]  /*8980*/  FMUL.FTZ R30, R39, UR5 ;  /* 0x00000005271e7c20 */ /* 0x000fe20008410000 */
[----:B------:R-:W-:Y:S01]  /*8990*/  FMUL.FTZ R67, R76, UR5 ;  /* 0x000000054c437c20 */ /* 0x000fe20008410000 */
[----:B------:R-:W-:Y:S01]  /*89a0*/  FMUL.FTZ R25, R34, UR5 ;  /* 0x0000000522197c20 */ /* 0x000fe20008410000 */
[----:B------:R-:W-:Y:S01]  /*89b0*/  FMUL.FTZ R39, R48, UR5 ;  /* 0x0000000530277c20 */ /* 0x000fe20008410000 */
[----:B------:R-:W-:Y:S01]  /*89c0*/  FMUL.FTZ R48, R57, UR5 ;  /* 0x0000000539307c20 */ /* 0x000fe20008410000 */
[----:B------:R-:W-:Y:S01]  /*89d0*/  FMUL.FTZ R57, R66, UR5 ;  /* 0x0000000542397c20 */ /* 0x000fe20008410000 */
[----:B------:R-:W-:Y:S01]  /*89e0*/  FMUL.FTZ R66, R75, UR5 ;  /* 0x000000054b427c20 */ /* 0x000fe20008410000 */
[----:B------:R-:W5:Y:S01]  /*89f0*/  MUFU.TANH R8, R8 ;  /* 0x0000000800087308 */ /* 0x000f620000002400 */
        /* <DEDUP_REMOVED lines=37> */
[----:B------:R-:W-:Y:S01]  /*8c50*/  VIADD R0, R0, 0x16840 ;  /* 0x0001684000007836 */ /* 0x000fe20000000000 */
[----:B------:R-:W-:Y:S01]  /*8c60*/  ULDC UR6, c[0x0][0x9d8] ;  /* 0x0002760000067ab9 */ /* 0x000fe20000000800 */
[----:B------:R-:W5:Y:S01]  /*8c70*/  MUFU.TANH R9, R9 ;  /* 0x0000000900097308 */ /* 0x000f620000002400 */
[--C-:B------:R-:W-:Y:S01]  /*8c80*/  IMAD.MOV.U32 R118, RZ, RZ, R119.reuse ;  /* 0x000000ffff767224 */ /* 0x100fe200078e0077 */
[-C--:B------:R-:W-:Y:S01]  /*8c90*/  MOV R113, R119.reuse ;  /* 0x0000007700717202 */ /* 0x080fe20000000f00 */
[--C-:B------:R-:W-:Y:S01]  /*8ca0*/  IMAD.MOV.U32 R117, RZ, RZ, R119.reuse ;  /* 0x000000ffff757224 */ /* 0x100fe200078e0077 */
[-C--:B------:R-:W-:Y:S01]  /*8cb0*/  MOV R107, R119.reuse ;  /* 0x00000077006b7202 */ /* 0x080fe20000000f00 */
[--C-:B------:R-:W-:Y:S01]  /*8cc0*/  IMAD.MOV.U32 R116, RZ, RZ, R119.reuse ;  /* 0x000000ffff747224 */ /* 0x100fe200078e0077 */
[-C--:B------:R-:W-:Y:S01]  /*8cd0*/  MOV R101, R119.reuse ;  /* 0x0000007700657202 */ /* 0x080fe20000000f00 */
[--C-:B------:R-:W-:Y:S01]  /*8ce0*/  IMAD.MOV.U32 R115, RZ, RZ, R119.reuse ;  /* 0x000000ffff737224 */ /* 0x100fe200078e0077 */
[----:B------:R-:W5:Y:S01]  /*8cf0*/  MUFU.TANH R27, R27 ;  /* 0x0000001b001b7308 */ /* 0x000f620000002400 */
[--C-:B------:R-:W-:Y:S01]  /*8d00*/  IMAD.MOV.U32 R114, RZ, RZ, R119.reuse ;  /* 0x000000ffff727224 */ /* 0x100fe200078e0077 */
[----:B------:R-:W-:Y:S01]  /*8d10*/  MOV R95, R119 ;  /* 0x00000077005f7202 */ /* 0x000fe20000000f00 */
[----:B------:R-:W-:-:S02]  /*8d20*/  IMAD.MOV.U32 R112, RZ, RZ, R119 ;  /* 0x000000ffff707224 */ /* 0x000fc400078e0077 */
[--C-:B------:R-:W-:Y:S02]  /*8d30*/  IMAD.MOV.U32 R111, RZ, RZ, R119.reuse ;  /* 0x000000ffff6f7224 */ /* 0x100fe400078e0077 */
[--C-:B------:R-:W-:Y:S01]  /*8d40*/  IMAD.MOV.U32 R110, RZ, RZ, R119.reuse ;  /* 0x000000ffff6e7224 */ /* 0x100fe200078e0077 */
[----:B------:R-:W5:Y:S01]  /*8d50*/  MUFU.TANH R10, R10 ;  /* 0x0000000a000a7308 */ /* 0x000f620000002400 */
[--C-:B------:R-:W-:Y:S02]  /*8d60*/  IMAD.MOV.U32 R109, RZ, RZ, R119.reuse ;  /* 0x000000ffff6d7224 */ /* 0x100fe400078e0077 */
[--C-:B------:R-:W-:Y:S02]  /*8d70*/  IMAD.MOV.U32 R108, RZ, RZ, R119.reuse ;  /* 0x000000ffff6c7224 */ /* 0x100fe400078e0077 */
[--C-:B------:R-:W-:Y:S02]  /*8d80*/  IMAD.MOV.U32 R106, RZ, RZ, R119.reuse ;  /* 0x000000ffff6a7224 */ /* 0x100fe400078e0077 */
[--C-:B------:R-:W-:Y:S01]  /*8d90*/  IMAD.MOV.U32 R105, RZ, RZ, R119.reuse ;  /* 0x000000ffff697224 */ /* 0x100fe200078e0077 */
[----:B------:R-:W5:Y:S01]  /*8da0*/  MUFU.TANH R28, R28 ;  /* 0x0000001c001c7308 */ /* 0x000f620000002400 */
[----:B------:R-:W-:-:S02]  /*8db0*/  IMAD.MOV.U32 R104, RZ, RZ, R119 ;  /* 0x000000ffff687224 */ /* 0x000fc400078e0077 */
[--C-:B------:R-:W-:Y:S02]  /*8dc0*/  IMAD.MOV.U32 R103, RZ, RZ, R119.reuse ;  /* 0x000000ffff677224 */ /* 0x100fe400078e0077 */
[--C-:B------:R-:W-:Y:S02]  /*8dd0*/  IMAD.MOV.U32 R102, RZ, RZ, R119.reuse ;  /* 0x000000ffff667224 */ /* 0x100fe400078e0077 */
[--C-:B------:R-:W-:Y:S01]  /*8de0*/  IMAD.MOV.U32 R100, RZ, RZ, R119.reuse ;  /* 0x000000ffff647224 */ /* 0x100fe200078e0077 */
[----:B------:R-:W5:Y:S01]  /*8df0*/  MUFU.TANH R25, R25 ;  /* 0x0000001900197308 */ /* 0x000f620000002400 */
[--C-:B------:R-:W-:Y:S02]  /*8e00*/  IMAD.MOV.U32 R99, RZ, RZ, R119.reuse ;  /* 0x000000ffff637224 */ /* 0x100fe400078e0077 */
[--C-:B------:R-:W-:Y:S02]  /*8e10*/  IMAD.MOV.U32 R98, RZ, RZ, R119.reuse ;  /* 0x000000ffff627224 */ /* 0x100fe400078e0077 */
[----:B------:R-:W-:-:S02]  /*8e20*/  IMAD.MOV.U32 R97, RZ, RZ, R119 ;  /* 0x000000ffff617224 */ /* 0x000fc400078e0077 */
[--C-:B------:R-:W-:Y:S01]  /*8e30*/  IMAD.MOV.U32 R96, RZ, RZ, R119.reuse ;  /* 0x000000ffff607224 */ /* 0x100fe200078e0077 */
[----:B------:R-:W5:Y:S01]  /*8e40*/  MUFU.TANH R31, R31 ;  /* 0x0000001f001f7308 */ /* 0x000f620000002400 */
[--C-:B------:R-:W-:Y:S02]  /*8e50*/  IMAD.MOV.U32 R94, RZ, RZ, R119.reuse ;  /* 0x000000ffff5e7224 */ /* 0x100fe400078e0077 */
[--C-:B------:R-:W-:Y:S02]  /*8e60*/  IMAD.MOV.U32 R93, RZ, RZ, R119.reuse ;  /* 0x000000ffff5d7224 */ /* 0x100fe400078e0077 */
[--C-:B------:R-:W-:Y:S02]  /*8e70*/  IMAD.MOV.U32 R92, RZ, RZ, R119.reuse ;  /* 0x000000ffff5c7224 */ /* 0x100fe400078e0077 */
[----:B------:R-:W-:Y:S01]  /*8e80*/  IMAD.MOV.U32 R91, RZ, RZ, R119 ;  /* 0x000000ffff5b7224 */ /* 0x000fe200078e0077 */
[----:B------:R-:W5:Y:S08]  /*8e90*/  MUFU.TANH R26, R26 ;  /* 0x0000001a001a7308 */ /* 0x000f700000002400 */
        /* <DEDUP_REMOVED lines=21> */
[----:B------:R-:W5:Y:S01]  /*8ff0*/  MUFU.TANH R49, R49 ;  /* 0x0000003100317308 */ /* 0x000f620000002400 */
[----:B--2---:R-:W-:-:S02]  /*9000*/  IMAD.IADD R72, R90, 0x1, R88 ;  /* 0x000000015a487824 */ /* 0x004fc400078e0258 */
[----:B------:R-:W-:Y:S02]  /*9010*/  IMAD.MOV.U32 R90, RZ, RZ, R119 ;  /* 0x000000ffff5a7224 */ /* 0x000fe400078e0077 */
[----:B---3--:R-:W-:Y:S01]  /*9020*/  IMAD R72, R89, -0x80, R72 ;  /* 0xffffff8059487824 */ /* 0x008fe200078e0248 */
[----:B------:R-:W-:Y:S02]  /*9030*/  MOV R89, R119 ;  /* 0x0000007700597202 */ /* 0x000fe40000000f00 */
[----:B------:R-:W2:Y:S02]  /*9040*/  MUFU.TANH R55, R55 ;  /* 0x0000003700377308 */ /* 0x000ea40000002400 */
[C---:B------:R-:W-:Y:S02]  /*9050*/  ISETP.GT.AND P4, PT, R72.reuse, RZ, PT ;  /* 0x000000ff4800720c */ /* 0x040fe40003f84270 */
[C---:B------:R-:W-:Y:S02]  /*9060*/  ISETP.GT.AND P5, PT, R72.reuse, 0x1, PT ;  /* 0x000000014800780c */ /* 0x040fe40003fa4270 */
[----:B------:R-:W-:-:S02]  /*9070*/  ISETP.GT.AND P1, PT, R72, 0x8, PT ;  /* 0x000000084800780c */ /* 0x000fc40003f24270 */
[----:B0-----:R-:W-:Y:S01]  /*9080*/  FSEL R3, R3, -INF , P4 ;  /* 0xff80000003037808 */ /* 0x001fe20002000000 */
[----:B------:R-:W0:Y:S01]  /*9090*/  MUFU.TANH R50, R50 ;  /* 0x0000003200327308 */ /* 0x000e220000002400 */
[----:B-1----:R-:W-:Y:S02]  /*90a0*/  FSEL R4, R4, -INF , P5 ;  /* 0xff80000004047808 */ /* 0x002fe40002800000 */
[C---:B------:R-:W-:Y:S02]  /*90b0*/  ISETP.GT.AND P2, PT, R72.reuse, 0x9, PT ;  /* 0x000000094800780c */ /* 0x040fe40003f44270 */
[----:B----4-:R-:W-:Y:S02]  /*90c0*/  FSEL R7, R7, -INF , P1 ;  /* 0xff80000007077808 */ /* 0x010fe40000800000 */
[----:B------:R-:W-:Y:S01]  /*90d0*/  FMNMX.FTZ R76, R3, R4, !PT ;  /* 0x00000004034c7209 */ /* 0x000fe20007810000 */
[----:B------:R-:W1:Y:S01]  /*90e0*/  MUFU.TANH R56, R56 ;  /* 0x0000003800387308 */ /* 0x000e620000002400 */
[----:B------:R-:W-:-:S02]  /*90f0*/  ISETP.GT.AND P3, PT, R72, 0x10, PT ;  /* 0x000000104800780c */ /* 0x000fc40003f64270 */
[----:B-----5:R-:W-:Y:S02]  /*9100*/  FSEL R8, R8, -INF , P2 ;  /* 0xff80000008087808 */ /* 0x020fe40001000000 */
[----:B------:R-:W-:Y:S02]  /*9110*/  FMNMX.FTZ R75, R7, R76, !PT ;  /* 0x0000004c074b7209 */ /* 0x000fe40007810000 */
[----:B------:R-:W-:Y:S01]  /*9120*/  FSEL R5, R5, -INF , P4 ;  /* 0xff80000005057808 */ /* 0x000fe20002000000 */
[----:B------:R-:W3:Y:S01]  /*9130*/  MUFU.TANH R53, R53 ;  /* 0x0000003500357308 */ /* 0x000ee20000002400 */
[----:B------:R-:W-:Y:S02]  /*9140*/  ISETP.GT.AND P4, PT, R72, 0x11, PT ;  /* 0x000000114800780c */ /* 0x000fe40003f84270 */
[----:B------:R-:W-:Y:S02]  /*9150*/  FSEL R11, R11, -INF , P3 ;  /* 0xff8000000b0b7808 */ /* 0x000fe40001800000 */
[----:B------:R-:W-:-:S02]  /*9160*/  FMNMX.FTZ R76, R8, R75, !PT ;  /* 0x0000004b084c7209 */ /* 0x000fc40007810000 */
[----:B------:R-:W-:Y:S01]  /*9170*/  FSEL R6, R6, -INF , P5 ;  /* 0xff80000006067808 */ /* 0x000fe20002800000 */
[----:B------:R-:W4:Y:S01]  /*9180*/  MUFU.TANH R59, R59 ;  /* 0x0000003b003b7308 */ /* 0x000f220000002400 */
[----:B------:R-:W-:Y:S02]  /*9190*/  ISETP.GT.AND P5, PT, R72, 0x18, PT ;  /* 0x000000184800780c */ /* 0x000fe40003fa4270 */
[----:B------:R-:W-:Y:S02]  /*91a0*/  FSEL R24, R24, -INF , P4 ;  /* 0xff80000018187808 */ /* 0x000fe40002000000 */
[----:B------:R-:W-:Y:S02]  /*91b0*/  FMNMX.FTZ R75, R11, R76, !PT ;  /* 0x0000004c0b4b7209 */ /* 0x000fe40007810000 */
[----:B------:R-:W-:Y:S01]  /*91c0*/  FSEL R9, R9, -INF , P1 ;  /* 0xff80000009097808 */ /* 0x000fe20000800000 */
[----:B------:R-:W5:Y:S01]  /*91d0*/  MUFU.TANH R54, R54 ;  /* 0x0000003600367308 */ /* 0x000f620000002400 */
[----:B------:R-:W-:-:S02]  /*91e0*/  ISETP.GT.AND P1, PT, R72, 0x19, PT ;  /* 0x000000194800780c */ /* 0x000fc40003f24270 */
[----:B------:R-:W-:Y:S02]  /*91f0*/  FSEL R27, R27, -INF , P5 ;  /* 0xff8000001b1b7808 */ /* 0x000fe40002800000 */
[----:B------:R-:W-:Y:S02]  /*9200*/  FMNMX.FTZ R76, R24, R75, !PT ;  /* 0x0000004b184c7209 */ /* 0x000fe40007810000 */
[----:B------:R-:W-:Y:S01]  /*9210*/  FSEL R10, R10, -INF , P2 ;  /* 0xff8000000a0a7808 */ /* 0x000fe20001000000 */
[----:B------:R-:W5:Y:S01]  /*9220*/  MUFU.TANH R60, R60 ;  /* 0x0000003c003c7308 */ /* 0x000f620000002400 */
[----:B------:R-:W-:Y:S02]  /*9230*/  ISETP.GT.AND P2, PT, R72, 0x20, PT ;  /* 0x000000204800780c */ /* 0x000fe40003f44270 */
[----:B------:R-:W-:Y:S02]  /*9240*/  FSEL R28, R28, -INF , P1 ;  /* 0xff8000001c1c7808 */ /* 0x000fe40000800000 */
[----:B------:R-:W-:-:S02]  /*9250*/  FMNMX.FTZ R77, R27, R76, !PT ;  /* 0x0000004c1b4d7209 */ /* 0x000fc40007810000 */
[----:B------:R-:W-:Y:S01]  /*9260*/  FSEL R25, R25, -INF , P3 ;  /* 0xff80000019197808 */ /* 0x000fe20001800000 */
[----:B------:R-:W5:Y:S01]  /*9270*/  MUFU.TANH R57, R57 ;  /* 0x0000003900397308 */ /* 0x000f620000002400 */
        /* <DEDUP_REMOVED lines=61> */
[----:B--2---:R-:W-:Y:S02]  /*9650*/  FSEL R55, R55, -INF , P4 ;  /* 0xff80000037377808 */ /* 0x004fe40002000000 */
[----:B------:R-:W-:Y:S02]  /*9660*/  FMNMX.FTZ R38, R52, R31, !PT ;  /* 0x0000001f34267209 */ /* 0x000fe40007810000 */
[----:B0-----:R-:W-:Y:S01]  /*9670*/  FSEL R50, R50, -INF , P1 ;  /* 0xff80000032327808 */ /* 0x001fe20000800000 */
[----:B------:R-:W0:Y:S01]  /*9680*/  MUFU.TANH R73, R73 ;  /* 0x0000004900497308 */ /* 0x000e220000002400 */
[----:B------:R-:W-:-:S02]  /*9690*/  ISETP.GT.AND P1, PT, R72, 0x58, PT ;  /* 0x000000584800780c */ /* 0x000fc40003f24270 */
[----:B-1----:R-:W-:Y:S02]  /*96a0*/  FSEL R56, R56, -INF , P5 ;  /* 0xff80000038387808 */ /* 0x002fe40002800000 */
[----:B------:R-:W-:Y:S02]  /*96b0*/  FMNMX.FTZ R31, R55, R38, !PT ;  /* 0x00000026371f7209 */ /* 0x000fe40007810000 */
[----:B---3--:R-:W-:Y:S01]  /*96c0*/  FSEL R53, R53, -INF , P2 ;  /* 0xff80000035357808 */ /* 0x008fe20001000000 */
[----:B------:R-:W1:Y:S01]  /*96d0*/  MUFU.TANH R74, R74 ;  /* 0x0000004a004a7308 */ /* 0x000e620000002400 */
[----:B------:R-:W-:Y:S02]  /*96e0*/  ISETP.GT.AND P2, PT, R72, 0x59, PT ;  /* 0x000000594800780c */ /* 0x000fe40003f44270 */
[----:B----4-:R-:W-:Y:S02]  /*96f0*/  FSEL R59, R59, -INF , P1 ;  /* 0xff8000003b3b7808 */ /* 0x010fe40000800000 */
[----:B------:R-:W-:-:S02]  /*9700*/  FMNMX.FTZ R38, R56, R31, !PT ;  /* 0x0000001f38267209 */ /* 0x000fc40007810000 */
[----:B-----5:R-:W-:Y:S01]  /*9710*/  FSEL R54, R54, -INF , P3 ;  /* 0xff80000036367808 */ /* 0x020fe20001800000 */
[----:B------:R-:W-:Y:S01]  /*9720*/  MUFU.TANH R81, R81 ;  /* 0x0000005100517308 */ /* 0x000fe20000002400 */
[----:B------:R-:W-:Y:S02]  /*9730*/  ISETP.GT.AND P3, PT, R72, 0x60, PT ;  /* 0x000000604800780c */ /* 0x000fe40003f64270 */
[----:B------:R-:W-:Y:S02]  /*9740*/  FSEL R60, R60, -INF , P2 ;  /* 0xff8000003c3c7808 */ /* 0x000fe40001000000 */
[----:B------:R-:W-:Y:S02]  /*9750*/  FMNMX.FTZ R31, R59, R38, !PT ;  /* 0x000000263b1f7209 */ /* 0x000fe40007810000 */
[----:B------:R-:W-:Y:S02]  /*9760*/  FSEL R57, R57, -INF , P4 ;  /* 0xff80000039397808 */ /* 0x000fe40002000000 */
[----:B------:R-:W-:-:S02]  /*9770*/  ISETP.GT.AND P4, PT, R72, 0x61, PT ;  /* 0x000000614800780c */ /* 0x000fc40003f84270 */
[----:B------:R-:W-:Y:S02]  /*9780*/  FSEL R63, R63, -INF , P3 ;  /* 0xff8000003f3f7808 */ /* 0x000fe40001800000 */
[----:B------:R-:W-:Y:S02]  /*9790*/  FMNMX.FTZ R38, R60, R31, !PT ;  /* 0x0000001f3c267209 */ /* 0x000fe40007810000 */
[----:B------:R-:W-:Y:S02]  /*97a0*/  FSEL R58, R58, -INF , P5 ;  /* 0xff8000003a3a7808 */ /* 0x000fe40002800000 */
[----:B------:R-:W-:Y:S02]  /*97b0*/  ISETP.GT.AND P5, PT, R72, 0x68, PT ;  /* 0x000000684800780c */ /* 0x000fe40003fa4270 */
[----:B------:R-:W-:Y:S02]  /*97c0*/  FSEL R64, R64, -INF , P4 ;  /* 0xff80000040407808 */ /* 0x000fe40002000000 */
[----:B------:R-:W-:-:S02]  /*97d0*/  FMNMX.FTZ R31, R63, R38, !PT ;  /* 0x000000263f1f7209 */ /* 0x000fc40007810000 */
[----:B------:R-:W-:Y:S02]  /*97e0*/  FSEL R61, R61, -INF , P1 ;  /* 0xff8000003d3d7808 */ /* 0x000fe40000800000 */
        /* <DEDUP_REMOVED lines=16> */
[----:B------:R-:W-:Y:S01]  /*98f0*/  ISETP.GT.AND P5, PT, R72, 0x79, PT ;  /* 0x000000794800780c */ /* 0x000fe20003fa4270 */
[----:B------:R-:W-:Y:S01]  /*9900*/  FMUL.FTZ R72, R82, UR5 ;  /* 0x0000000552487c20 */ /* 0x000fe20008410000 */
[----:B0-----:R-:W-:-:S02]  /*9910*/  FSEL R73, R73, -INF , P4 ;  /* 0xff80000049497808 */ /* 0x001fc40002000000 */
[----:B------:R-:W-:Y:S02]  /*9920*/  FMNMX.FTZ R38, R71, R38, !PT ;  /* 0x0000002647267209 */ /* 0x000fe40007810000 */
[----:B-1----:R-:W-:Y:S01]  /*9930*/  FSEL R74, R74, -INF , P5 ;  /* 0xff8000004a4a7808 */ /* 0x002fe20002800000 */
[----:B------:R-:W-:Y:S01]  /*9940*/  MUFU.TANH R72, R72 ;  /* 0x0000004800487308 */ /* 0x000fe20000002400 */
[----:B------:R-:W-:Y:S01]  /*9950*/  FMNMX.FTZ R31, R73, R38, !PT ;  /* 0x00000026491f7209 */ /* 0x000fe20007810000 */
[----:B------:R-:W-:-:S03]  /*9960*/  FMUL.FTZ R38, R79, UR5 ;  /* 0x000000054f267c20 */ /* 0x000fc60008410000 */
[----:B------:R-:W-:-:S03]  /*9970*/  FMNMX.FTZ R78, R74, R31, !PT ;  /* 0x0000001f4a4e7209 */ /* 0x000fc60007810000 */
[----:B------:R-:W-:Y:S02]  /*9980*/  MUFU.TANH R38, R38 ;  /* 0x0000002600267308 */ /* 0x000fe40000002400 */
[----:B------:R-:W0:Y:S02]  /*9990*/  SHFL.BFLY PT, R31, R78, 0x2, 0x1f ;  /* 0x0c401f004e1f7f89 */ /* 0x000e2400000e0000 */
[----:B0-----:R-:W-:Y:S01]  /*99a0*/  FMNMX.FTZ R80, R78, R31, !PT ;  /* 0x0000001f4e507209 */ /* 0x001fe20007810000 */
[----:B------:R-:W-:-:S04]  /*99b0*/  FMUL.FTZ R78, R83, UR5 ;  /* 0x00000005534e7c20 */ /* 0x000fc80008410000 */
[----:B------:R-:W0:Y:S02]  /*99c0*/  SHFL.BFLY PT, R31, R80, 0x1, 0x1f ;  /* 0x0c201f00501f7f89 */ /* 0x000e2400000e0000 */
[----:B------:R-:W-:Y:S01]  /*99d0*/  MUFU.TANH R78, R78 ;  /* 0x0000004e004e7308 */ /* 0x000fe20000002400 */
[----:B0-----:R-:W-:Y:S01]  /*99e0*/  FMNMX.FTZ R31, R80, R31, !PT ;  /* 0x0000001f501f7209 */ /* 0x001fe20007810000 */
[----:B------:R-:W-:Y:S01]  /*99f0*/  FMUL.FTZ R80, R86, UR5 ;  /* 0x0000000556507c20 */ /* 0x000fe20008410000 */
[----:B------:R-:W-:Y:S02]  /*9a00*/  ULDC UR5, c[0x0][0x988] ;  /* 0x0002620000057ab9 */ /* 0x000fe40000000800 */
[C---:B------:R-:W-:Y:S01]  /*9a10*/  FSETP.NEU.FTZ.AND P6, PT, R31.reuse, -INF , PT ;  /* 0xff8000001f00780b */ /* 0x040fe20003fdd000 */
[----:B------:R-:W-:Y:S02]  /*9a20*/  FMUL.FTZ R77, R31, UR4 ;  /* 0x000000041f4d7c20 */ /* 0x000fe40008410000 */
[----:B------:R-:W0:Y:S03]  /*9a30*/  MUFU.TANH R80, R80 ;  /* 0x0000005000507308 */ /* 0x000e260000002400 */
[----:B------:R-:W-:-:S05]  /*9a40*/  FSEL R77, R77, RZ, P6 ;  /* 0x000000ff4d4d7208 */ /* 0x000fca0003000000 */
[--C-:B------:R-:W-:Y:S01]  /*9a50*/  FFMA.FTZ R148, R3, UR4, -R77.reuse ;  /* 0x0000000403947c23 */ /* 0x100fe2000801084d */
[--C-:B------:R-:W-:Y:S01]  /*9a60*/  FFMA.FTZ R3, R4, UR4, -R77.reuse ;  /* 0x0000000404037c23 */ /* 0x100fe2000801084d */
[----:B------:R-:W-:Y:S01]  /*9a70*/  FMNMX.FTZ R4, R5, R6, !PT ;  /* 0x0000000605047209 */ /* 0x000fe20007810000 */
[--C-:B------:R-:W-:Y:S01]  /*9a80*/  FFMA.FTZ R120, R11, UR4, -R77.reuse ;  /* 0x000000040b787c23 */ /* 0x100fe2000801084d */
        /* <DEDUP_REMOVED lines=13> */
[----:B------:R-:W-:Y:S01]  /*9b60*/  MUFU.EX2 R148, R148 ;  /* 0x0000009400947308 */ /* 0x000fe20000000800 */
[----:B------:R-:W-:Y:S01]  /*9b70*/  FMNMX.FTZ R4, R26, R11, !PT ;  /* 0x0000000b1a047209 */ /* 0x000fe20007810000 */
[--C-:B------:R-:W-:Y:S01]  /*9b80*/  FFMA.FTZ R132, R47, UR4, -R77.reuse ;  /* 0x000000042f847c23 */ /* 0x100fe2000801084d */
[--C-:B------:R-:W-:Y:S01]  /*9b90*/  FFMA.FTZ R134, R51, UR4, -R77.reuse ;  /* 0x0000000433867c23 */ /* 0x100fe2000801084d */
[--C-:B------:R-:W-:Y:S01]  /*9ba0*/  FFMA.FTZ R136, R55, UR4, -R77.reuse ;  /* 0x0000000437887c23 */ /* 0x100fe2000801084d */
[----:B------:R-:W-:Y:S01]  /*9bb0*/  FMNMX.FTZ R79, R29, R4, !PT ;  /* 0x000000041d4f7209 */ /* 0x000fe20007810000 */
[--C-:B------:R-:W-:Y:S01]  /*9bc0*/  FFMA.FTZ R138, R59, UR4, -R77.reuse ;  /* 0x000000043b8a7c23 */ /* 0x100fe2000801084d */
[--C-:B------:R-:W-:Y:S01]  /*9bd0*/  FFMA.FTZ R140, R63, UR4, -R77.reuse ;  /* 0x000000043f8c7c23 */ /* 0x100fe2000801084d */
[----:B------:R0:W-:Y:S01]  /*9be0*/  MUFU.EX2 R11, R24 ;  /* 0x00000018000b7308 */ /* 0x0001e20000000800 */
[----:B------:R-:W-:Y:S01]  /*9bf0*/  FMNMX.FTZ R4, R30, R79, !PT ;  /* 0x0000004f1e047209 */ /* 0x000fe20007810000 */
[--C-:B------:R-:W-:Y:S01]  /*9c00*/  FFMA.FTZ R142, R67, UR4, -R77.reuse ;  /* 0x00000004438e7c23 */ /* 0x100fe2000801084d */
[--C-:B------:R-:W-:Y:S01]  /*9c10*/  FFMA.FTZ R146, R73, UR4, -R77.reuse ;  /* 0x0000000449927c23 */ /* 0x100fe2000801084d */
[--C-:B------:R-:W-:Y:S01]  /*9c20*/  FFMA.FTZ R40, R40, UR4, -R77.reuse ;  /* 0x0000000428287c23 */ /* 0x100fe2000801084d */
[----:B------:R-:W-:Y:S01]  /*9c30*/  FMNMX.FTZ R27, R33, R4, !PT ;  /* 0x00000004211b7209 */ /* 0x000fe20007810000 */
[--C-:B------:R-:W-:Y:S01]  /*9c40*/  FFMA.FTZ R130, R76, UR4, -R77.reuse ;  /* 0x000000044c827c23 */ /* 0x100fe2000801084d */
[--C-:B------:R-:W-:Y:S01]  /*9c50*/  FFMA.FTZ R44, R44, UR4, -R77.reuse ;  /* 0x000000042c2c7c23 */ /* 0x100fe2000801084d */
[----:B------:R-:W1:Y:S01]  /*9c60*/  MUFU.EX2 R3, R3 ;  /* 0x0000000300037308 */ /* 0x000e620000000800 */
[----:B------:R-:W-:Y:S01]  /*9c70*/  FMNMX.FTZ R4, R34, R27, !PT ;  /* 0x0000001b22047209 */ /* 0x000fe20007810000 */
[--C-:B------:R-:W-:Y:S01]  /*9c80*/  FFMA.FTZ R47, R48, UR4, -R77.reuse ;  /* 0x00000004302f7c23 */ /* 0x100fe2000801084d */
[----:B0-----:R-:W-:Y:S01]  /*9c90*/  FSEL R24, R80, -INF , P4 ;  /* 0xff80000050187808 */ /* 0x001fe20002000000 */
        /* <DEDUP_REMOVED lines=11> */
[----:B------:R-:W-:Y:S01]  /*9d50*/  FFMA.FTZ R73, R74, UR4, -R77 ;  /* 0x000000044a497c23 */ /* 0x000fe2000801084d */
[----:B------:R-:W2:Y:S01]  /*9d60*/  MUFU.EX2 R150, R150 ;  /* 0x0000009600967308 */ /* 0x000ea20000000800 */
[----:B------:R-:W-:-:S02]  /*9d70*/  FMNMX.FTZ R4, R42, R75, !PT ;  /* 0x0000004b2a047209 */ /* 0x000fc40007810000 */
[----:B0-----:R-:W-:Y:S02]  /*9d80*/  FSEL R28, R78, -INF , P3 ;  /* 0xff8000004e1c7808 */ /* 0x001fe40001800000 */
[----:B------:R-:W-:-:S03]  /*9d90*/  FMNMX.FTZ R79, R45, R4, !PT ;  /* 0x000000042d4f7209 */ /* 0x000fc60007810000 */
[----:B------:R0:W-:Y:S01]  /*9da0*/  MUFU.EX2 R75, R32 ;  /* 0x00000020004b7308 */ /* 0x0001e20000000800 */
[----:B------:R-:W-:-:S04]  /*9db0*/  FMNMX.FTZ R4, R46, R79, !PT ;  /* 0x0000004f2e047209 */ /* 0x000fc80007810000 */
[----:B------:R-:W-:-:S03]  /*9dc0*/  FMNMX.FTZ R35, R49, R4, !PT ;  /* 0x0000000431237209 */ /* 0x000fc60007810000 */
[----:B------:R-:W3:Y:S01]  /*9dd0*/  MUFU.EX2 R7, R7 ;  /* 0x0000000700077308 */ /* 0x000ee20000000800 */
[----:B------:R-:W-:Y:S02]  /*9de0*/  FMNMX.FTZ R4, R50, R35, !PT ;  /* 0x0000002332047209 */ /* 0x000fe40007810000 */
[----:B0-----:R-:W-:Y:S02]  /*9df0*/  FSEL R32, R81, -INF , P5 ;  /* 0xff80000051207808 */ /* 0x001fe40002800000 */
[----:B------:R-:W-:-:S03]  /*9e00*/  FMNMX.FTZ R79, R53, R4, !PT ;  /* 0x00000004354f7209 */ /* 0x000fc60007810000 */
[----:B------:R0:W-:Y:S01]  /*9e10*/  MUFU.EX2 R35, R36 ;  /* 0x0000002400237308 */ /* 0x0001e20000000800 */
[----:B------:R-:W-:-:S04]  /*9e20*/  FMNMX.FTZ R4, R54, R79, !PT ;  /* 0x0000004f36047209 */ /* 0x000fc80007810000 */
[----:B------:R-:W-:-:S03]  /*9e30*/  FMNMX.FTZ R39, R57, R4, !PT ;  /* 0x0000000439277209 */ /* 0x000fc60007810000 */
[----:B------:R-:W4:Y:S01]  /*9e40*/  MUFU.EX2 R120, R120 ;  /* 0x0000007800787308 */ /* 0x000f220000000800 */
[----:B------:R-:W-:-:S04]  /*9e50*/  FMNMX.FTZ R4, R58, R39, !PT ;  /* 0x000000273a047209 */ /* 0x000fc80007810000 */
[----:B------:R-:W-:-:S03]  /*9e60*/  FMNMX.FTZ R79, R61, R4, !PT ;  /* 0x000000043d4f7209 */ /* 0x000fc60007810000 */
[----:B------:R-:W5:Y:S01]  /*9e70*/  MUFU.EX2 R122, R122 ;  /* 0x0000007a007a7308 */ /* 0x000f620000000800 */
[----:B------:R-:W-:-:S04]  /*9e80*/  FMNMX.FTZ R4, R62, R79, !PT ;  /* 0x0000004f3e047209 */ /* 0x000fc80007810000 */
[----:B------:R-:W-:Y:S02]  /*9e90*/  FMNMX.FTZ R79, R65, R4, !PT ;  /* 0x00000004414f7209 */ /* 0x000fe40007810000 */
[----:B------:R-:W-:Y:S01]  /*9ea0*/  FSEL R4, R38, -INF , P1 ;  /* 0xff80000026047808 */ /* 0x000fe20000800000 */
[----:B------:R2:W-:Y:S01]  /*9eb0*/  MUFU.EX2 R39, R40 ;  /* 0x0000002800277308 */ /* 0x0005e20000000800 */
[----:B------:R-:W-:-:S04]  /*9ec0*/  FMNMX.FTZ R8, R66, R79, !PT ;  /* 0x0000004f42087209 */ /* 0x000fc80007810000 */
[----:B------:R-:W-:Y:S02]  /*9ed0*/  FMNMX.FTZ R83, R69, R8, !PT ;  /* 0x0000000845537209 */ /* 0x000fe40007810000 */
[----:B------:R-:W-:Y:S01]  /*9ee0*/  FSEL R8, R72, -INF , P2 ;  /* 0xff80000048087808 */ /* 0x000fe20001000000 */
[----:B------:R3:W-:Y:S01]  /*9ef0*/  MUFU.EX2 R79, R44 ;  /* 0x0000002c004f7308 */ /* 0x0007e20000000800 */
[----:B------:R-:W-:-:S04]  /*9f00*/  FMNMX.FTZ R83, R4, R83, !PT ;  /* 0x0000005304537209 */ /* 0x000fc80007810000 */
[----:B------:R-:W-:-:S03]  /*9f10*/  FMNMX.FTZ R83, R8, R83, !PT ;  /* 0x0000005308537209 */ /* 0x000fc60007810000 */
[----:B------:R-:W-:Y:S01]  /*9f20*/  MUFU.EX2 R124, R124 ;  /* 0x0000007c007c7308 */ /* 0x000fe20000000800 */
[----:B------:R-:W-:-:S04]  /*9f30*/  FMNMX.FTZ R83, R28, R83, !PT ;  /* 0x000000531c537209 */ /* 0x000fc80007810000 */
[----:B------:R-:W-:-:S03]  /*9f40*/  FMNMX.FTZ R83, R24, R83, !PT ;  /* 0x0000005318537209 */ /* 0x000fc60007810000 */
[----:B------:R-:W-:Y:S01]  /*9f50*/  MUFU.EX2 R126, R126 ;  /* 0x0000007e007e7308 */ /* 0x000fe20000000800 */
[----:B------:R-:W-:-:S05]  /*9f60*/  FMNMX.FTZ R83, R32, R83, !PT ;  /* 0x0000005320537209 */ /* 0x000fca0007810000 */
[----:B0-----:R-:W0:Y:S02]  /*9f70*/  SHFL.BFLY PT, R36, R83, 0x2, 0x1f ;  /* 0x0c401f0053247f89 */ /* 0x001e2400000e0000 */
[----:B------:R-:W-:Y:S08]  /*9f80*/  MUFU.EX2 R128, R128 ;  /* 0x0000008000807308 */ /* 0x000ff00000000800 */
[----:B------:R-:W-:Y:S08]  /*9f90*/  MUFU.EX2 R130, R130 ;  /* 0x0000008200827308 */ /* 0x000ff00000000800 */
[----:B------:R-:W-:Y:S01]  /*9fa0*/  MUFU.EX2 R132, R132 ;  /* 0x0000008400847308 */ /* 0x000fe20000000800 */
[----:B0-----:R-:W-:-:S07]  /*9fb0*/  FMNMX.FTZ R36, R83, R36, !PT ;  /* 0x0000002453247209 */ /* 0x001fce0007810000 */
[----:B------:R-:W-:Y:S01]  /*9fc0*/  MUFU.EX2 R47, R47 ;  /* 0x0000002f002f7308 */ /* 0x000fe20000000800 */
[----:B------:R-:W0:Y:S07]  /*9fd0*/  SHFL.BFLY PT, R81, R36, 0x1, 0x1f ;  /* 0x0c201f0024517f89 */ /* 0x000e2e00000e0000 */
[----:B------:R-:W-:Y:S08]  /*9fe0*/  MUFU.EX2 R134, R134 ;  /* 0x0000008600867308 */ /* 0x000ff00000000800 */
[----:B------:R-:W-:Y:S08]  /*9ff0*/  MUFU.EX2 R51, R51 ;  /* 0x0000003300337308 */ /* 0x000ff00000000800 */
[----:B------:R-:W-:Y:S01]  /*a000*/  MUFU.EX2 R136, R136 ;  /* 0x0000008800887308 */ /* 0x000fe20000000800 */
[----:B0-----:R-:W-:-:S04]  /*a010*/  FMNMX.FTZ R38, R36, R81, !PT ;  /* 0x0000005124267209 */ /* 0x001fc80007810000 */
[C---:B------:R-:W-:Y:S01]  /*a020*/  FSETP.NEU.FTZ.AND P1, PT, R38.reuse, -INF , PT ;  /* 0xff8000002600780b */ /* 0x040fe20003f3d000 */
[----:B------:R-:W-:Y:S02]  /*a030*/  FMUL.FTZ R36, R38, UR4 ;  /* 0x0000000426247c20 */ /* 0x000fe40008410000 */
[----:B------:R-:W-:Y:S03]  /*a040*/  MUFU.EX2 R55, R55 ;  /* 0x0000003700377308 */ /* 0x000fe60000000800 */
[----:B------:R-:W-:Y:S02]  /*a050*/  FSEL R77, R36, RZ, P1 ;  /* 0x000000ff244d7208 */ /* 0x000fe40000800000 */
[----:B------:R-:W-:Y:S01]  /*a060*/  ISETP.GE.AND P1, PT, R88, 0x81, PT ;  /* 0x000000815800780c */ /* 0x000fe20003f26270 */
[----:B------:R-:W-:Y:S02]  /*a070*/  IMAD.MOV.U32 R88, RZ, RZ, R119 ;  /* 0x000000ffff587224 */ /* 0x000fe400078e0077 */
[----:B------:R-:W-:Y:S01]  /*a080*/  MUFU.EX2 R138, R138 ;  /* 0x0000008a008a7308 */ /* 0x000fe20000000800 */
[--C-:B------:R-:W-:Y:S01]  /*a090*/  FFMA.FTZ R149, R5, UR4, -R77.reuse ;  /* 0x0000000405957c23 */ /* 0x100fe2000801084d */
[--C-:B------:R-:W-:Y:S01]  /*a0a0*/  FFMA.FTZ R6, R6, UR4, -R77.reuse ;  /* 0x0000000406067c23 */ /* 0x100fe2000801084d */
[----:B------:R-:W-:Y:S01]  /*a0b0*/  FFMA.FTZ R151, R9, UR4, -R77 ;  /* 0x0000000409977c23 */ /* 0x000fe2000801084d */
[----:B-1----:R-:W-:Y:S01]  /*a0c0*/  FADD.FTZ R5, R148, R3 ;  /* 0x0000000394057221 */ /* 0x002fe20000010000 */
[--C-:B------:R-:W-:Y:S01]  /*a0d0*/  FFMA.FTZ R10, R10, UR4, -R77.reuse ;  /* 0x000000040a0a7c23 */ /* 0x100fe2000801084d */
[--C-:B------:R-:W-:Y:S01]  /*a0e0*/  FFMA.FTZ R121, R25, UR4, -R77.reuse ;  /* 0x0000000419797c23 */ /* 0x100fe2000801084d */
[----:B--2---:R-:W-:Y:S01]  /*a0f0*/  FFMA.FTZ R40, R42, UR4, -R77 ;  /* 0x000000042a287c23 */ /* 0x004fe2000801084d */
[----:B------:R-:W-:Y:S01]  /*a100*/  MUFU.EX2 R149, R149 ;  /* 0x0000009500957308 */ /* 0x000fe20000000800 */
[----:B---3--:R-:W-:Y:S01]  /*a110*/  FADD.FTZ R44, R150, R5 ;  /* 0x00000005962c7221 */ /* 0x008fe20000010000 */
[--C-:B------:R-:W-:Y:S01]  /*a120*/  FFMA.FTZ R26, R26, UR4, -R77.reuse ;  /* 0x000000041a1a7c23 */ /* 0x100fe2000801084d */
[--C-:B------:R-:W-:Y:S01]  /*a130*/  FFMA.FTZ R42, R46, UR4, -R77.reuse ;  /* 0x000000042e2a7c23 */ /* 0x100fe2000801084d */
[--C-:B------:R-:W-:Y:S01]  /*a140*/  FFMA.FTZ R123, R29, UR4, -R77.reuse ;  /* 0x000000041d7b7c23 */ /* 0x100fe2000801084d */
[----:B------:R-:W-:Y:S01]  /*a150*/  FADD.FTZ R5, R7, R44 ;  /* 0x0000002c07057221 */ /* 0x000fe20000010000 */
[--C-:B------:R-:W-:Y:S01]  /*a160*/  FFMA.FTZ R30, R30, UR4, -R77.reuse ;  /* 0x000000041e1e7c23 */ /* 0x100fe2000801084d */
[----:B------:R-:W-:Y:S01]  /*a170*/  FFMA.FTZ R125, R33, UR4, -R77 ;  /* 0x00000004217d7c23 */ /* 0x000fe2000801084d */
[----:B------:R-:W0:Y:S01]  /*a180*/  MUFU.EX2 R6, R6 ;  /* 0x0000000600067308 */ /* 0x000e220000000800 */
[----:B----4-:R-:W-:Y:S01]  /*a190*/  FADD.FTZ R46, R120, R5 ;  /* 0x00000005782e7221 */ /* 0x010fe20000010000 */
[--C-:B------:R-:W-:Y:S01]  /*a1a0*/  FFMA.FTZ R34, R34, UR4, -R77.reuse ;  /* 0x0000000422227c23 */ /* 0x100fe2000801084d */
[--C-:B------:R-:W-:Y:S01]  /*a1b0*/  FFMA.FTZ R44, R50, UR4, -R77.reuse ;  /* 0x00000004322c7c23 */ /* 0x100fe2000801084d */
[--C-:B------:R-:W-:Y:S01]  /*a1c0*/  FFMA.FTZ R127, R37, UR4, -R77.reuse ;  /* 0x00000004257f7c23 */ /* 0x100fe2000801084d */
[----:B------:R-:W-:Y:S01]  /*a1d0*/  FADD.FTZ R5, R11, R46 ;  /* 0x0000002e0b057221 */ /* 0x000fe20000010000 */
[--C-:B------:R-:W-:Y:S01]  /*a1e0*/  FFMA.FTZ R36, R43, UR4, -R77.reuse ;  /* 0x000000042b247c23 */ /* 0x100fe2000801084d */
[----:B------:R-:W-:Y:S01]  /*a1f0*/  FFMA.FTZ R129, R41, UR4, -R77 ;  /* 0x0000000429817c23 */ /* 0x000fe2000801084d */
[----:B------:R-:W1:Y:S01]  /*a200*/  MUFU.EX2 R151, R151 ;  /* 0x0000009700977308 */ /* 0x000e620000000800 */
[----:B-----5:R-:W-:Y:S01]  /*a210*/  FADD.FTZ R46, R122, R5 ;  /* 0x000000057a2e7221 */ /* 0x020fe20000010000 */
[----:B------:R-:W-:Y:S01]  /*a220*/  MOV R25, UR38 ;  /* 0x0000002600197c02 */ /* 0x000fe20008000f00 */
[--C-:B------:R-:W-:Y:S01]  /*a230*/  FFMA.FTZ R131, R45, UR4, -R77.reuse ;  /* 0x000000042d837c23 */ /* 0x100fe2000801084d */
[--C-:B------:R-:W-:Y:S01]  /*a240*/  FFMA.FTZ R133, R49, UR4, -R77.reuse ;  /* 0x0000000431857c23 */ /* 0x100fe2000801084d */
[----:B------:R-:W-:Y:S01]  /*a250*/  FADD.FTZ R9, R27, R46 ;  /* 0x0000002e1b097221 */ /* 0x000fe20000010000 */
[----:B------:R-:W-:Y:S01]  /*a260*/  PRMT R0, R25, 0x654, R0 ;  /* 0x0000065419007816 */ /* 0x000fe20000000000 */
[----:B------:R-:W-:Y:S01]  /*a270*/  FFMA.FTZ R135, R53, UR4, -R77 ;  /* 0x0000000435877c23 */ /* 0x000fe2000801084d */
[----:B------:R-:W2:Y:S01]  /*a280*/  MUFU.EX2 R10, R10 ;  /* 0x0000000a000a7308 */ /* 0x000ea20000000800 */
[----:B0-----:R-:W-:Y:S01]  /*a290*/  FADD.FTZ R48, R149, R6 ;  /* 0x0000000695307221 */ /* 0x001fe20000010000 */
[----:B------:R-:W-:Y:S01]  /*a2a0*/  FADD.FTZ R50, R124, R9 ;  /* 0x000000097c327221 */ /* 0x000fe20000010000 */
[----:B------:R0:W-:Y:S01]  /*a2b0*/  SYNCS.ARRIVE.TRANS64.RED.A1T0 RZ, [R0+URZ], RZ ;  /* 0x000000ff00ff79a7 */ /* 0x0001e2000810043f */
[--C-:B------:R-:W-:Y:S01]  /*a2c0*/  FFMA.FTZ R46, R54, UR4, -R77.reuse ;  /* 0x00000004362e7c23 */ /* 0x100fe2000801084d */
[--C-:B------:R-:W-:Y:S01]  /*a2d0*/  FFMA.FTZ R137, R57, UR4, -R77.reuse ;  /* 0x0000000439897c23 */ /* 0x100fe2000801084d */
[----:B------:R-:W-:Y:S01]  /*a2e0*/  FADD.FTZ R9, R75, R50 ;  /* 0x000000324b097221 */ /* 0x000fe20000010000 */
[----:B------:R-:W-:Y:S01]  /*a2f0*/  F2FP.BF16.F32.PACK_AB R148, R3, R148 ;  /* 0x000000940394723e */ /* 0x000fe200000010ff */
[----:B------:R-:W3:Y:S01]  /*a300*/  MUFU.EX2 R121, R121 ;  /* 0x0000007900797308 */ /* 0x000ee20000000800 */
[----:B-1----:R-:W-:Y:S01]  /*a310*/  FADD.FTZ R5, R151, R48 ;  /* 0x0000003097057221 */ /* 0x002fe20000010000 */
[--C-:B------:R-:W-:Y:S01]  /*a320*/  FFMA.FTZ R139, R61, UR4, -R77.reuse ;  /* 0x000000043d8b7c23 */ /* 0x100fe2000801084d */
[--C-:B------:R-:W-:Y:S01]  /*a330*/  FFMA.FTZ R141, R65, UR4, -R77.reuse ;  /* 0x00000004418d7c23 */ /* 0x100fe2000801084d */
[----:B------:R-:W-:Y:S01]  /*a340*/  F2FP.BF16.F32.PACK_AB R150, R7, R150 ;  /* 0x000000960796723e */ /* 0x000fe200000010ff */
[--C-:B------:R-:W-:Y:S01]  /*a350*/  FFMA.FTZ R66, R66, UR4, -R77.reuse ;  /* 0x0000000442427c23 */ /* 0x100fe2000801084d */
[--C-:B------:R-:W-:Y:S01]  /*a360*/  FFMA.FTZ R143, R69, UR4, -R77.reuse ;  /* 0x00000004458f7c23 */ /* 0x100fe2000801084d */
[----:B------:R-:W-:Y:S01]  /*a370*/  FFMA.FTZ R28, R28, UR4, -R77 ;  /* 0x000000041c1c7c23 */ /* 0x000fe2000801084d */
[----:B------:R-:W1:Y:S01]  /*a380*/  MUFU.EX2 R26, R26 ;  /* 0x0000001a001a7308 */ /* 0x000e620000000800 */
[----:B--2---:R-:W-:Y:S01]  /*a390*/  FADD.FTZ R48, R10, R5 ;  /* 0x000000050a307221 */ /* 0x004fe20000010000 */
[--C-:B------:R-:W-:Y:S01]  /*a3a0*/  FFMA.FTZ R24, R24, UR4, -R77.reuse ;  /* 0x0000000418187c23 */ /* 0x100fe2000801084d */
[----:B------:R-:W-:Y:S01]  /*a3b0*/  FFMA.FTZ R32, R32, UR4, -R77 ;  /* 0x0000000420207c23 */ /* 0x000fe2000801084d */
[----:B------:R-:W-:-:S02]  /*a3c0*/  F2FP.BF16.F32.PACK_AB R149, R6, R149 ;  /* 0x000000950695723e */ /* 0x000fc400000010ff */
[----:B------:R-:W-:Y:S02]  /*a3d0*/  F2FP.BF16.F32.PACK_AB R120, R11, R120 ;  /* 0x000000780b78723e */ /* 0x000fe400000010ff */
[----:B------:R-:W2:Y:S01]  /*a3e0*/  MUFU.EX2 R123, R123 ;  /* 0x0000007b007b7308 */ /* 0x000ea20000000800 */
[----:B---3--:R-:W-:Y:S01]  /*a3f0*/  FADD.FTZ R5, R121, R48 ;  /* 0x0000003079057221 */ /* 0x008fe20000010000 */
[----:B------:R-:W-:Y:S01]  /*a400*/  FADD.FTZ R48, R126, R9 ;  /* 0x000000097e307221 */ /* 0x000fe20000010000 */
[----:B------:R-:W-:Y:S02]  /*a410*/  F2FP.BF16.F32.PACK_AB R122, R27, R122 ;  /* 0x0000007a1b7a723e */ /* 0x000fe400000010ff */
[----:B------:R-:W-:Y:S01]  /*a420*/  F2FP.BF16.F32.PACK_AB R124, R75, R124 ;  /* 0x0000007c4b7c723e */ /* 0x000fe200000010ff */
[C---:B------:R-:W-:Y:S01]  /*a430*/  FADD.FTZ R9, R35.reuse, R48 ;  /* 0x0000003023097221 */ /* 0x040fe20000010000 */
[----:B------:R-:W-:Y:S01]  /*a440*/  FFMA.FTZ R48, R58, UR4, -R77 ;  /* 0x000000043a307c23 */ /* 0x000fe2000801084d */
[----:B------:R-:W3:Y:S01]  /*a450*/  MUFU.EX2 R30, R30 ;  /* 0x0000001e001e7308 */ /* 0x000ee20000000800 */
[----:B-1----:R-:W-:Y:S01]  /*a460*/  FADD.FTZ R50, R26, R5 ;  /* 0x000000051a327221 */ /* 0x002fe20000010000 */
[----:B------:R-:W-:Y:S01]  /*a470*/  FADD.FTZ R52, R128, R9 ;  /* 0x0000000980347221 */ /* 0x000fe20000010000 */
[----:B------:R-:W-:-:S02]  /*a480*/  F2FP.BF16.F32.PACK_AB R126, R35, R126 ;  /* 0x0000007e237e723e */ /* 0x000fc400000010ff */
[C---:B------:R-:W-:Y:S01]  /*a490*/  F2FP.BF16.F32.PACK_AB R128, R39.reuse, R128 ;  /* 0x000000802780723e */ /* 0x040fe200000010ff */
[----:B------:R-:W-:Y:S01]  /*a4a0*/  FADD.FTZ R9, R39, R52 ;  /* 0x0000003427097221 */ /* 0x000fe20000010000 */
[----:B------:R-:W-:Y:S01]  /*a4b0*/  F2FP.BF16.F32.PACK_AB R151, R10, R151 ;  /* 0x000000970a97723e */ /* 0x000fe200000010ff */
[----:B------:R-:W1:Y:S01]  /*a4c0*/  MUFU.EX2 R125, R125 ;  /* 0x0000007d007d7308 */ /* 0x000e620000000800 */
[----:B--2---:R-:W-:Y:S01]  /*a4d0*/  FADD.FTZ R5, R123, R50 ;  /* 0x000000327b057221 */ /* 0x004fe20000010000 */
[----:B------:R-:W-:-:S06]  /*a4e0*/  F2FP.BF16.F32.PACK_AB R121, R26, R121 ;  /* 0x000000791a79723e */ /* 0x000fcc00000010ff */
[----:B------:R-:W0:Y:S01]  /*a4f0*/  MUFU.EX2 R34, R34 ;  /* 0x0000002200227308 */ /* 0x000e220000000800 */
[C---:B---3--:R-:W-:Y:S01]  /*a500*/  FADD.FTZ R50, R30.reuse, R5 ;  /* 0x000000051e327221 */ /* 0x048fe20000010000 */
[----:B------:R-:W-:-:S06]  /*a510*/  F2FP.BF16.F32.PACK_AB R123, R30, R123 ;  /* 0x0000007b1e7b723e */ /* 0x000fcc00000010ff */
[----:B------:R-:W2:Y:S01]  /*a520*/  MUFU.EX2 R127, R127 ;  /* 0x0000007f007f7308 */ /* 0x000ea20000000800 */
[----:B-1----:R-:W-:Y:S01]  /*a530*/  FADD.FTZ R5, R125, R50 ;  /* 0x000000327d057221 */ /* 0x002fe20000010000 */
[----:B------:R-:W-:Y:S01]  /*a540*/  FADD.FTZ R50, R130, R9 ;  /* 0x0000000982327221 */ /* 0x000fe20000010000 */
[----:B------:R-:W-:-:S03]  /*a550*/  F2FP.BF16.F32.PACK_AB R130, R79, R130 ;  /* 0x000000824f82723e */ /* 0x000fc600000010ff */
[----:B------:R-:W-:Y:S01]  /*a560*/  FADD.FTZ R9, R79, R50 ;  /* 0x000000324f097221 */ /* 0x000fe20000010000 */
[----:B------:R-:W-:Y:S01]  /*a570*/  FFMA.FTZ R50, R62, UR4, -R77 ;  /* 0x000000043e327c23 */ /* 0x000fe2000801084d */
[----:B------:R-:W1:Y:S01]  /*a580*/  MUFU.EX2 R36, R36 ;  /* 0x0000002400247308 */ /* 0x000e620000000800 */
[C---:B0-----:R-:W-:Y:S01]  /*a590*/  FADD.FTZ R0, R34.reuse, R5 ;  /* 0x0000000522007221 */ /* 0x041fe20000010000 */
[----:B------:R-:W-:-:S06]  /*a5a0*/  F2FP.BF16.F32.PACK_AB R125, R34, R125 ;  /* 0x0000007d227d723e */ /* 0x000fcc00000010ff */
[----:B------:R-:W0:Y:S01]  /*a5b0*/  MUFU.EX2 R129, R129 ;  /* 0x0000008100817308 */ /* 0x000e220000000800 */
[----:B--2---:R-:W-:Y:S01]  /*a5c0*/  FADD.FTZ R5, R127, R0 ;  /* 0x000000007f057221 */ /* 0x004fe20000010000 */
[----:B------:R-:W-:Y:S01]  /*a5d0*/  FADD.FTZ R0, R132, R9 ;  /* 0x0000000984007221 */ /* 0x000fe20000010000 */
[----:B------:R-:W-:-:S05]  /*a5e0*/  F2FP.BF16.F32.PACK_AB R132, R47, R132 ;  /* 0x000000842f84723e */ /* 0x000fca00000010ff */
[----:B------:R-:W2:Y:S01]  /*a5f0*/  MUFU.EX2 R40, R40 ;  /* 0x0000002800287308 */ /* 0x000ea20000000800 */
[----:B-1----:R-:W-:Y:S01]  /*a600*/  FADD.FTZ R52, R36, R5 ;  /* 0x0000000524347221 */ /* 0x002fe20000010000 */
[----:B------:R-:W-:Y:S01]  /*a610*/  FADD.FTZ R5, R47, R0 ;  /* 0x000000002f057221 */ /* 0x000fe20000010000 */
[----:B------:R-:W-:Y:S01]  /*a620*/  FFMA.FTZ R0, R4, UR4, -R77 ;  /* 0x0000000404007c23 */ /* 0x000fe2000801084d */
[----:B------:R-:W-:-:S04]  /*a630*/  F2FP.BF16.F32.PACK_AB R127, R36, R127 ;  /* 0x0000007f247f723e */ /* 0x000fc800000010ff */
[----:B------:R-:W1:Y:S01]  /*a640*/  MUFU.EX2 R131, R131 ;  /* 0x0000008300837308 */ /* 0x000e620000000800 */
[----:B0-----:R-:W-:Y:S01]  /*a650*/  FADD.FTZ R9, R129, R52 ;  /* 0x0000003481097221 */ /* 0x001fe20000010000 */
[----:B------:R-:W-:Y:S01]  /*a660*/  FADD.FTZ R52, R134, R5 ;  /* 0x0000000586347221 */ /* 0x000fe20000010000 */
[----:B------:R-:W-:Y:S01]  /*a670*/  FFMA.FTZ R5, R8, UR4, -R77 ;  /* 0x0000000408057c23 */ /* 0x000fe2000801084d */
[C---:B------:R-:W-:Y:S02]  /*a680*/  F2FP.BF16.F32.PACK_AB R134, R51.reuse, R134 ;  /* 0x000000863386723e */ /* 0x040fe400000010ff */
[----:B------:R-:W-:Y:S02]  /*a690*/  FADD.FTZ R25, R51, R52 ;  /* 0x0000003433197221 */ /* 0x000fe40000010000 */
[----:B------:R-:W0:Y:S01]  /*a6a0*/  MUFU.EX2 R42, R42 ;  /* 0x0000002a002a7308 */ /* 0x000e220000000800 */
[----:B--2---:R-:W-:Y:S01]  /*a6b0*/  FADD.FTZ R4, R40, R9 ;  /* 0x0000000928047221 */ /* 0x004fe20000010000 */
[----:B------:R-:W-:Y:S01]  /*a6c0*/  FADD.FTZ R52, R136, R25 ;  /* 0x0000001988347221 */ /* 0x000fe20000010000 */
[----:B------:R-:W-:-:S02]  /*a6d0*/  F2FP.BF16.F32.PACK_AB R136, R55, R136 ;  /* 0x000000883788723e */ /* 0x000fc400000010ff */
[----:B------:R-:W-:-:S03]  /*a6e0*/  F2FP.BF16.F32.PACK_AB R129, R40, R129 ;  /* 0x000000812881723e */ /* 0x000fc600000010ff */
[----:B------:R-:W2:Y:S01]  /*a6f0*/  MUFU.EX2 R133, R133 ;  /* 0x0000008500857308 */ /* 0x000ea20000000800 */
[----:B-1----:R-:W-:-:S07]  /*a700*/  FADD.FTZ R9, R131, R4 ;  /* 0x0000000483097221 */ /* 0x002fce0000010000 */
[----:B------:R-:W1:Y:S01]  /*a710*/  MUFU.EX2 R44, R44 ;  /* 0x0000002c002c7308 */ /* 0x000e620000000800 */
[C---:B0-----:R-:W-:Y:S01]  /*a720*/  FADD.FTZ R8, R42.reuse, R9 ;  /* 0x000000092a087221 */ /* 0x041fe20000010000 */
[----:B------:R-:W-:Y:S01]  /*a730*/  FADD.FTZ R9, R55, R52 ;  /* 0x0000003437097221 */ /* 0x000fe20000010000 */
[----:B------:R-:W-:-:S03]  /*a740*/  F2FP.BF16.F32.PACK_AB R131, R42, R131 ;  /* 0x000000832a83723e */ /* 0x000fc600000010ff */
[----:B------:R-:W-:Y:S02]  /*a750*/  FADD.FTZ R52, R138, R9 ;  /* 0x000000098a347221 */ /* 0x000fe40000010000 */
[----:B------:R-:W0:Y:S01]  /*a760*/  MUFU.EX2 R135, R135 ;  /* 0x0000008700877308 */ /* 0x000e220000000800 */
[----:B--2---:R-:W-:-:S07]  /*a770*/  FADD.FTZ R3, R133, R8 ;  /* 0x0000000885037221 */ /* 0x004fce0000010000 */
[----:B------:R-:W2:Y:S01]  /*a780*/  MUFU.EX2 R59, R59 ;  /* 0x0000003b003b7308 */ /* 0x000ea20000000800 */
[C---:B-1----:R-:W-:Y:S01]  /*a790*/  FADD.FTZ R8, R44.reuse, R3 ;  /* 0x000000032c087221 */ /* 0x042fe20000010000 */
[----:B------:R-:W-:-:S06]  /*a7a0*/  F2FP.BF16.F32.PACK_AB R133, R44, R133 ;  /* 0x000000852c85723e */ /* 0x000fcc00000010ff */
[----:B------:R-:W1:Y:S01]  /*a7b0*/  MUFU.EX2 R46, R46 ;  /* 0x0000002e002e7308 */ /* 0x000e620000000800 */
[----:B0-----:R-:W-:-:S07]  /*a7c0*/  FADD.FTZ R3, R135, R8 ;  /* 0x0000000887037221 */ /* 0x001fce0000010000 */
[----:B------:R-:W0:Y:S01]  /*a7d0*/  MUFU.EX2 R140, R140 ;  /* 0x0000008c008c7308 */ /* 0x000e220000000800 */
[C---:B--2---:R-:W-:Y:S01]  /*a7e0*/  FADD.FTZ R7, R59.reuse, R52 ;  /* 0x000000343b077221 */ /* 0x044fe20000010000 */
[----:B------:R-:W-:-:S06]  /*a7f0*/  F2FP.BF16.F32.PACK_AB R138, R59, R138 ;  /* 0x0000008a3b8a723e */ /* 0x000fcc00000010ff */
[----:B------:R-:W2:Y:S01]  /*a800*/  MUFU.EX2 R137, R137 ;  /* 0x0000008900897308 */ /* 0x000ea20000000800 */
[C---:B-1----:R-:W-:Y:S01]  /*a810*/  FADD.FTZ R52, R46.reuse, R3 ;  /* 0x000000032e347221 */ /* 0x042fe20000010000 */
[----:B------:R-:W-:-:S06]  /*a820*/  F2FP.BF16.F32.PACK_AB R135, R46, R135 ;  /* 0x000000872e87723e */ /* 0x000fcc00000010ff */
[----:B------:R-:W1:Y:S01]  /*a830*/  MUFU.EX2 R63, R63 ;  /* 0x0000003f003f7308 */ /* 0x000e620000000800 */
[----:B0-----:R-:W-:-:S07]  /*a840*/  FADD.FTZ R54, R140, R7 ;  /* 0x000000078c367221 */ /* 0x001fce0000010000 */
[----:B------:R-:W0:Y:S01]  /*a850*/  MUFU.EX2 R48, R48 ;  /* 0x0000003000307308 */ /* 0x000e220000000800 */
[----:B--2---:R-:W-:-:S07]  /*a860*/  FADD.FTZ R3, R137, R52 ;  /* 0x0000003489037221 */ /* 0x004fce0000010000 */
[----:B------:R-:W2:Y:S01]  /*a870*/  MUFU.EX2 R142, R142 ;  /* 0x0000008e008e7308 */ /* 0x000ea20000000800 */
[C---:B-1----:R-:W-:Y:S01]  /*a880*/  FADD.FTZ R7, R63.reuse, R54 ;  /* 0x000000363f077221 */ /* 0x042fe20000010000 */
[----:B------:R-:W-:-:S06]  /*a890*/  F2FP.BF16.F32.PACK_AB R140, R63, R140 ;  /* 0x0000008c3f8c723e */ /* 0x000fcc00000010ff */
[----:B------:R-:W1:Y:S01]  /*a8a0*/  MUFU.EX2 R139, R139 ;  /* 0x0000008b008b7308 */ /* 0x000e620000000800 */
[C---:B0-----:R-:W-:Y:S01]  /*a8b0*/  FADD.FTZ R52, R48.reuse, R3 ;  /* 0x0000000330347221 */ /* 0x041fe20000010000 */
[----:B------:R-:W-:-:S06]  /*a8c0*/  F2FP.BF16.F32.PACK_AB R137, R48, R137 ;  /* 0x000000893089723e */ /* 0x000fcc00000010ff */
[----:B------:R-:W0:Y:S01]  /*a8d0*/  MUFU.EX2 R67, R67 ;  /* 0x0000004300437308 */ /* 0x000e220000000800 */
[----:B--2---:R-:W-:-:S07]  /*a8e0*/  FADD.FTZ R54, R142, R7 ;  /* 0x000000078e367221 */ /* 0x004fce0000010000 */
[----:B------:R-:W2:Y:S01]  /*a8f0*/  MUFU.EX2 R50, R50 ;  /* 0x0000003200327308 */ /* 0x000ea20000000800 */
[----:B-1----:R-:W-:-:S07]  /*a900*/  FADD.FTZ R3, R139, R52 ;  /* 0x000000348b037221 */ /* 0x002fce0000010000 */
[----:B------:R-:W1:Y:S01]  /*a910*/  MUFU.EX2 R144, R144 ;  /* 0x0000009000907308 */ /* 0x000e620000000800 */
[C---:B0-----:R-:W-:Y:S01]  /*a920*/  FADD.FTZ R7, R67.reuse, R54 ;  /* 0x0000003643077221 */ /* 0x041fe20000010000 */
[----:B------:R-:W-:-:S06]  /*a930*/  F2FP.BF16.F32.PACK_AB R142, R67, R142 ;  /* 0x0000008e438e723e */ /* 0x000fcc00000010ff */
[----:B------:R-:W-:Y:S01]  /*a940*/  MUFU.EX2 R141, R141 ;  /* 0x0000008d008d7308 */ /* 0x000fe20000000800 */
[----:B--2---:R-:W-:-:S07]  /*a950*/  F2FP.BF16.F32.PACK_AB R139, R50, R139 ;  /* 0x0000008b328b723e */ /* 0x004fce00000010ff */
[----:B------:R-:W0:Y:S01]  /*a960*/  MUFU.EX2 R71, R71 ;  /* 0x0000004700477308 */ /* 0x000e220000000800 */
[----:B-1----:R-:W-:-:S07]  /*a970*/  FADD.FTZ R52, R144, R7 ;  /* 0x0000000790347221 */ /* 0x002fce0000010000 */
[----:B------:R-:W1:Y:S08]  /*a980*/  MUFU.EX2 R4, R66 ;  /* 0x0000004200047308 */ /* 0x000e700000000800 */
[----:B------:R-:W2:Y:S01]  /*a990*/  MUFU.EX2 R143, R143 ;  /* 0x0000008f008f7308 */ /* 0x000ea20000000800 */
[C---:B0-----:R-:W-:Y:S01]  /*a9a0*/  FADD.FTZ R7, R71.reuse, R52 ;  /* 0x0000003447077221 */ /* 0x041fe20000010000 */
[----:B------:R-:W-:-:S06]  /*a9b0*/  F2FP.BF16.F32.PACK_AB R144, R71, R144 ;  /* 0x000000904790723e */ /* 0x000fcc00000010ff */
[----:B------:R0:W3:Y:S08]  /*a9c0*/  MUFU.EX2 R8, R0 ;  /* 0x0000000000087308 */ /* 0x0000f00000000800 */
[----:B------:R-:W4:Y:S01]  /*a9d0*/  MUFU.EX2 R5, R5 ;  /* 0x0000000500057308 */ /* 0x000f220000000800 */
[----:B0-----:R-:W-:-:S04]  /*a9e0*/  FADD.FTZ R0, R50, R3 ;  /* 0x0000000332007221 */ /* 0x001fc80000010000 */
[----:B------:R-:W-:Y:S01]  /*a9f0*/  FADD.FTZ R3, R141, R0 ;  /* 0x000000008d037221 */ /* 0x000fe20000010000 */
[C---:B-1----:R-:W-:Y:S02]  /*aa00*/  F2FP.BF16.F32.PACK_AB R141, R4.reuse, R141 ;  /* 0x0000008d048d723e */ /* 0x042fe400000010ff */
[----:B------:R-:W0:Y:S01]  /*aa10*/  MUFU.EX2 R28, R28 ;  /* 0x0000001c001c7308 */ /* 0x000e220000000800 */
[----:B------:R-:W-:-:S04]  /*aa20*/  FADD.FTZ R52, R4, R3 ;  /* 0x0000000304347221 */ /* 0x000fc80000010000 */
[----:B--2---:R-:W-:Y:S01]  /*aa30*/  FADD.FTZ R3, R143, R52 ;  /* 0x000000348f037221 */ /* 0x004fe20000010000 */
[C---:B---3--:R-:W-:Y:S02]  /*aa40*/  F2FP.BF16.F32.PACK_AB R143, R8.reuse, R143 ;  /* 0x0000008f088f723e */ /* 0x048fe400000010ff */
[----:B------:R-:W1:Y:S01]  /*aa50*/  MUFU.EX2 R24, R24 ;  /* 0x0000001800187308 */ /* 0x000e620000000800 */
[----:B------:R-:W-:-:S04]  /*aa60*/  FADD.FTZ R6, R8, R3 ;  /* 0x0000000308067221 */ /* 0x000fc80000010000 */
[----:B----4-:R-:W-:-:S03]  /*aa70*/  FADD.FTZ R3, R5, R6 ;  /* 0x0000000605037221 */ /* 0x010fc60000010000 */
[----:B------:R-:W2:Y:S01]  /*aa80*/  MUFU.EX2 R146, R146 ;  /* 0x0000009200927308 */ /* 0x000ea20000000800 */
[C---:B0-----:R-:W-:Y:S01]  /*aa90*/  FADD.FTZ R3, R28.reuse, R3 ;  /* 0x000000031c037221 */ /* 0x041fe20000010000 */
[----:B------:R-:W-:-:S06]  /*aaa0*/  F2FP.BF16.F32.PACK_AB R145, R28, R5 ;  /* 0x000000051c91723e */ /* 0x000fcc00000010ff */
[----:B------:R-:W0:Y:S01]  /*aab0*/  MUFU.EX2 R147, R32 ;  /* 0x0000002000937308 */ /* 0x000e220000000800 */
[----:B-1----:R-:W-:-:S07]  /*aac0*/  FADD.FTZ R6, R24, R3 ;  /* 0x0000000318067221 */ /* 0x002fce0000010000 */
[----:B------:R-:W1:Y:S01]  /*aad0*/  MUFU.EX2 R73, R73 ;  /* 0x0000004900497308 */ /* 0x000e620000000800 */
[----:B--2---:R-:W-:Y:S01]  /*aae0*/  FADD.FTZ R0, R146, R7 ;  /* 0x0000000792007221 */ /* 0x004fe20000010000 */
[C---:B0-----:R-:W-:Y:S01]  /*aaf0*/  FADD.FTZ R3, R147.reuse, R6 ;  /* 0x0000000693037221 */ /* 0x041fe20000010000 */
[----:B------:R-:W-:Y:S02]  /*ab00*/  F2FP.BF16.F32.PACK_AB R147, R147, R24 ;  /* 0x000000189393723e */ /* 0x000fe400000010ff */
[C---:B-1----:R-:W-:Y:S01]  /*ab10*/  FADD.FTZ R0, R73.reuse, R0 ;  /* 0x0000000049007221 */ /* 0x042fe20000010000 */
[----:B------:R-:W-:Y:S01]  /*ab20*/  F2FP.BF16.F32.PACK_AB R146, R73, R146 ;  /* 0x000000924992723e */ /* 0x000fe200000010ff */
[----:B------:R-:W-:Y:S06]  /*ab30*/  @!P1 BRA `(.L_x_577) ;  /* 0x0000002800309947 */ /* 0x000fec0003800000 */
[----:B------:R-:W2:Y:S01]  /*ab40*/  LDL.LU R84, [R1+0x40] ;  /* 0x0000400001547983 */ /* 0x000ea20000300800 */
[----:B------:R-:W-:Y:S01]  /*ab50*/  IMAD.MOV.U32 R9, RZ, RZ, R38 ;  /* 0x000000ffff097224 */ /* 0x000fe200078e0026 */
[----:B------:R-:W-:Y:S01]  /*ab60*/  MOV R11, R155 ;  /* 0x0000009b000b7202 */ /* 0x000fe20000000f00 */
[----:B------:R-:W-:Y:S01]  /*ab70*/  IMAD.MOV.U32 R10, RZ, RZ, R31 ;  /* 0x000000ffff0a7224 */ /* 0x000fe200078e001f */
[----:B------:R-:W-:Y:S01]  /*ab80*/  CS2R R118, SRZ ;  /* 0x0000000000767805 */ /* 0x000fe2000001ff00 */
[----:B------:R-:W-:Y:S01]  /*ab90*/  IMAD.MOV.U32 R4, RZ, RZ, R157 ;  /* 0x000000ffff047224 */ /* 0x000fe200078e009d */
        /* <DEDUP_REMOVED lines=14> */
[----:B------:R-:W-:Y:S01]  /*ac80*/  CS2R R88, SRZ ;  /* 0x0000000000587805 */ /* 0x000fe2000001ff00 */
[----:B--2---:R-:W-:-:S07]  /*ac90*/  VIADD R8, R84, 0xfffffffe ;  /* 0xfffffffe54087836 */ /* 0x004fce0000000000 */
.L_x_589:
[----:B------:R-:W2:Y:S01]  /*aca0*/  LDL R5, [R1+0x18] ;  /* 0x0000180001057983 */ /* 0x000ea20000100800 */
[----:B------:R-:W-:Y:S01]  /*acb0*/  ISETP.NE.AND P1, PT, R11, 0x1, PT ;  /* 0x000000010b00780c */ /* 0x000fe20003f25270 */
[----:B------:R-:W-:Y:S05]  /*acc0*/  YIELD ;  /* 0x0000000000007946 */ /* 0x000fea0003800000 */
[----:B------:R-:W-:-:S04]  /*acd0*/  SEL R157, RZ, 0x1, P1 ;  /* 0x00000001ff9d7807 */ /* 0x000fc80000800000 */
[----:B------:R-:W-:Y:S02]  /*ace0*/  LOP3.LUT R157, R4, R157, RZ, 0x3c, !PT ;  /* 0x0000009d049d7212 */ /* 0x000fe400078e3cff */
[----:B--2---:R-:W-:-:S13]  /*acf0*/  ISETP.NE.AND P1, PT, R5, RZ, PT ;  /* 0x000000ff0500720c */ /* 0x004fda0003f25270 */
[----:B------:R-:W-:Y:S05]  /*ad00*/  @P1 BRA `(.L_x_578) ;  /* 0x00000000003c1947 */ /* 0x000fea0003800000 */
[----:B------:R-:W-:Y:S05]  /*ad10*/  @!P0 BRA `(.L_x_579) ;  /* 0x0000000000048947 */ /* 0x000fea0003800000 */
[----:B------:R-:W-:Y:S01]  /*ad20*/  BPT.TRAP 0x1 ;  /* 0x000000040000795c */ /* 0x000fe20000300000 */
.L_x_579:
[----:B------:R-:W-:Y:S01]  /*ad30*/  VIADD R5, R11, 0x1 ;  /* 0x000000010b057836 */ /* 0x000fe20000000000 */
[----:B------:R-:W-:-:S04]  /*ad40*/  SHF.L.U32 R6, R157, 0x1f, RZ ;  /* 0x0000001f9d067819 */ /* 0x000fc800000006ff */
[----:B------:R-:W-:-:S04]  /*ad50*/  ISETP.NE.AND P2, PT, R5, 0x2, PT ;  /* 0x000000020500780c */ /* 0x000fc80003f45270 */
[----:B------:R-:W-:-:S05]  /*ad60*/  SEL R5, R5, RZ, P2 ;  /* 0x000000ff05057207 */ /* 0x000fca0001000000 */
[----:B------:R-:W-:-:S04]  /*ad70*/  IMAD R5, R5, 0x8, R18 ;  /* 0x0000000805057824 */ /* 0x000fc800078e0212 */
[----:B------:R0:W1:Y:S01]  /*ad80*/  SYNCS.PHASECHK.TRANS64.TRYWAIT P2, [R5+URZ+0x16830], R6 ;  /* 0x01683006050075a7 */ /* 0x000062000804017f */
[----:B------:R-:W-:Y:S05]  /*ad90*/  @!P0 BRA `(.L_x_580) ;  /* 0x0000000000048947 */ /* 0x000fea0003800000 */
[----:B------:R-:W-:Y:S01]  /*ada0*/  BPT.TRAP 0x1 ;  /* 0x000000040000795c */ /* 0x000fe20000300000 */
.L_x_580:
[----:B------:R-:W-:Y:S04]  /*adb0*/  BSSY B0, `(.L_x_578) ;  /* 0x0000004000007945 */ /* 0x000fe80003800000 */
[----:B-1----:R-:W-:Y:S05]  /*adc0*/  @P2 BRA `(.L_x_581) ;  /* 0x0000000000082947 */ /* 0x002fea0003800000 */
[----:B------:R-:W1:Y:S02]  /*add0*/  SYNCS.PHASECHK.TRANS64.TRYWAIT P2, [R5+URZ+0x16830], R6 ;  /* 0x01683006050075a7 */ /* 0x000e64000804017f */
[----:B-1----:R-:W-:Y:S05]  /*ade0*/  @!P2 BRA `(.L_x_582) ;  /* 0x000000bc006ca947 */ /* 0x002fea0003800000 */
.L_x_581:
[----:B------:R-:W-:Y:S05]  /*adf0*/  BSYNC B0 ;  /* 0x0000000000007941 */ /* 0x000fea0003800000 */
.L_x_578:
[----:B01----:R-:W2:Y:S01]  /*ae00*/  LDL R6, [R1+0x1c] ;  /* 0x00001c0001067983 */ /* 0x003ea20000100800 */
[----:B------:R-:W-:Y:S01]  /*ae10*/  VIADD R155, R11, 0x1 ;  /* 0x000000010b9b7836 */ /* 0x000fe20000000000 */
[----:B------:R-:W0:Y:S04]  /*ae20*/  S2R R5, SR_TID.X ;  /* 0x0000000000057919 */ /* 0x000e280000002100 */
[----:B------:R-:W-:-:S04]  /*ae30*/  ISETP.NE.AND P2, PT, R155, 0x2, PT ;  /* 0x000000029b00780c */ /* 0x000fc80003f45270 */
[----:B------:R-:W-:Y:S01]  /*ae40*/  SEL R155, R155, RZ, P2 ;  /* 0x000000ff9b9b7207 */ /* 0x000fe20001000000 */
[----:B------:R-:W-:Y:S01]  /*ae50*/  IMAD.MOV.U32 R7, RZ, RZ, 0x40000040 ;  /* 0x40000040ff077424 */ /* 0x000fe200078e00ff */
[----:B------:R-:W-:Y:S05]  /*ae60*/  WARPSYNC.ALL ;  /* 0x0000000000007948 */ /* 0x000fea0003800000 */
[----:B------:R-:W-:Y:S02]  /*ae70*/  R2UR UR19, R7 ;  /* 0x00000000071372ca */ /* 0x000fe400000e0000 */
[----:B0-----:R-:W-:-:S05]  /*ae80*/  SHF.R.U32.HI R5, RZ, 0x7, R5 ;  /* 0x00000007ff057819 */ /* 0x001fca0000011605 */
[----:B------:R-:W-:Y:S01]  /*ae90*/  VIADD R5, R5, 0x8 ;  /* 0x0000000805057836 */ /* 0x000fe20000000000 */
[----:B------:R-:W-:Y:S01]  /*aea0*/  MOV R27, 0x40000040 ;  /* 0x40000040001b7802 */ /* 0x000fe20000000f00 */
[----:B------:R-:W-:Y:S01]  /*aeb0*/  IMAD.MOV.U32 R25, RZ, RZ, 0x40000040 ;  /* 0x40000040ff197424 */ /* 0x000fe200078e00ff */
[----:B------:R-:W-:Y:S02]  /*aec0*/  R2UR UR8, R12 ;  /* 0x000000000c0872ca */ /* 0x000fe400000e0000 */
[----:B------:R-:W-:Y:S02]  /*aed0*/  R2UR UR9, R13 ;  /* 0x000000000d0972ca */ /* 0x000fe400000e0000 */
[----:B------:R-:W-:Y:S02]  /*aee0*/  R2UR UR11, R27 ;  /* 0x000000001b0b72ca */ /* 0x000fe400000e0000 */
[----:B------:R-:W-:Y:S02]  /*aef0*/  R2UR UR15, R25 ;  /* 0x00000000190f72ca */ /* 0x000fe400000e0000 */
[----:B------:R-:W-:Y:S01]  /*af00*/  R2UR UR23, R27 ;  /* 0x000000001b1772ca */ /* 0x000fe200000e0000 */
[----:B------:R0:W-:Y:S01]  /*af10*/  BAR.SYNC.DEFER_BLOCKING R5, 0x100 ;  /* 0x000400050000751d */ /* 0x0001e20000010000 */
[----:B--2---:R-:W-:-:S04]  /*af20*/  IMAD R26, R155, 0x400, R6 ;  /* 0x000004009b1a7824 */ /* 0x004fc800078e0206 */
[----:B------:R-:W-:-:S05]  /*af30*/  VIADD R6, R26, 0x4 ;  /* 0x000000041a067836 */ /* 0x000fca0000000000 */
[----:B------:R-:W-:Y:S02]  /*af40*/  R2UR UR18, R6 ;  /* 0x00000000061272ca */ /* 0x000fe400000e0000 */
[----:B------:R-:W2:Y:S01]  /*af50*/  LDL.64 R6, [R1+0x8] ;  /* 0x0000080001067983 */ /* 0x000ea20000100a00 */
[C---:B------:R-:W-:Y:S01]  /*af60*/  R2UR UR10, R26.reuse ;  /* 0x000000001a0a72ca */ /* 0x040fe200000e0000 */
[C---:B------:R-:W-:Y:S02]  /*af70*/  VIADD R24, R26.reuse, 0x2 ;  /* 0x000000021a187836 */ /* 0x040fe40000000000 */
[----:B------:R-:W-:-:S03]  /*af80*/  VIADD R26, R26, 0x6 ;  /* 0x000000061a1a7836 */ /* 0x000fc60000000000 */
[----:B------:R-:W-:Y:S02]  /*af90*/  R2UR UR14, R24 ;  /* 0x00000000180e72ca */ /* 0x000fe400000e0000 */
[----:B------:R-:W-:Y:S02]  /*afa0*/  R2UR UR22, R26 ;  /* 0x000000001a1672ca */ /* 0x000fe400000e0000 */
[----:B------:R-:W-:-:S06]  /*afb0*/  WARPGROUP.ARRIVE ;  /* 0x00000000000079c5 */ /* 0x000fcc0000000000 */
[----:B------:R-:W-:Y:S01]  /*afc0*/  HGMMA.64x128x16.F32.BF16 R24, gdesc[UR8], RZ, !UPT, gsb0 ;  /* 0x01e00000081879f0 */ /* 0x000fe2000c0018ff */
[----:B------:R-:W-:Y:S02]  /*afd0*/  R2UR UR16, R20 ;  /* 0x00000000141072ca */ /* 0x000fe400000e0000 */
[----:B------:R-:W-:Y:S01]  /*afe0*/  R2UR UR17, R21 ;  /* 0x00000000151172ca */ /* 0x000fe200000e0000 */
[----:B------:R-:W-:Y:S02]  /*aff0*/  WARPGROUP.DEPBAR.LE gsb0, 0x0 ;  /* 0x00008000000079c5 */ /* 0x000fe40000010000 */
[----:B------:R-:W-:Y:S01]  /*b000*/  WARPGROUP.ARRIVE ;  /* 0x00000000000079c5 */ /* 0x000fe20000000000 */
[----:B--2---:R-:W-:Y:S02]  /*b010*/  R2UR UR12, R6 ;  /* 0x00000000060c72ca */ /* 0x004fe400000e0000 */
[----:B------:R-:W-:-:S13]  /*b020*/  R2UR UR13, R7 ;  /* 0x00000000070d72ca */ /* 0x000fda00000e0000 */
[----:B------:R-:W-:Y:S01]  /*b030*/  HGMMA.64x128x16.F32.BF16 R24, gdesc[UR12], R24, gsb0 ;  /* 0x01e000000c1879f0 */ /* 0x000fe20008001818 */
[----:B------:R-:W-:Y:S02]  /*b040*/  R2UR UR20, R14 ;  /* 0x000000000e1472ca */ /* 0x000fe400000e0000 */
[----:B------:R-:W-:Y:S01]  /*b050*/  R2UR UR21, R15 ;  /* 0x000000000f1572ca */ /* 0x000fe200000e0000 */
[----:B------:R-:W-:Y:S02]  /*b060*/  WARPGROUP.DEPBAR.LE gsb0, 0x0 ;  /* 0x00008000000079c5 */ /* 0x000fe40000010000 */
[----:B------:R-:W-:-:S06]  /*b070*/  WARPGROUP.ARRIVE ;  /* 0x00000000000079c5 */ /* 0x000fcc0000000000 */
        /* <DEDUP_REMOVED lines=8> */
.L_x_584:
[----:B------:R-:W-:Y:S02]  /*b100*/  SHF.L.U32 R4, R4, 0x1f, RZ ;  /* 0x0000001f04047819 */ /* 0x000fe400000006ff */
[----:B------:R-:W-:-:S04]  /*b110*/  LEA R5, R11, R18, 0x3 ;  /* 0x000000120b057211 */ /* 0x000fc800078e18ff */
[----:B------:R0:W1:Y:S01]  /*b120*/  SYNCS.PHASECHK.TRANS64.TRYWAIT P1, [R5+URZ+0x16850], R4 ;  /* 0x01685004050075a7 */ /* 0x000062000802017f */
[----:B------:R-:W-:Y:S05]  /*b130*/  @!P0 BRA `(.L_x_585) ;  /* 0x0000000000048947 */ /* 0x000fea0003800000 */
[----:B------:R-:W-:Y:S01]  /*b140*/  BPT.TRAP 0x1 ;  /* 0x000000040000795c */ /* 0x000fe20000300000 */
.L_x_585:
[----:B-1----:R-:W-:Y:S05]  /*b150*/  @P1 BRA `(.L_x_583) ;  /* 0x0000000000081947 */ /* 0x002fea0003800000 */
[----:B------:R-:W1:Y:S02]  /*b160*/  SYNCS.PHASECHK.TRANS64.TRYWAIT P1, [R5+URZ+0x16850], R4 ;  /* 0x01685004050075a7 */ /* 0x000e64000802017f */
[----:B-1----:R-:W-:Y:S05]  /*b170*/  @!P1 BRA `(.L_x_586) ;  /* 0x000000b8009c9947 */ /* 0x002fea0003800000 */
.L_x_583:
[----:B01----:R-:W-:Y:S01]  /*b180*/  VIADD R4, R18, 0x400 ;  /* 0x0000040012047836 */ /* 0x003fe20000000000 */
[----:B------:R-:W-:Y:S05]  /*b190*/  WARPSYNC.ALL ;  /* 0x0000000000007948 */ /* 0x000fea0003800000 */
[----:B------:R-:W-:Y:S01]  /*b1a0*/  SHF.R.U32.HI R4, RZ, 0x4, R4 ;  /* 0x00000004ff047819 */ /* 0x000fe20000011604 */
[----:B------:R-:W-:Y:S01]  /*b1b0*/  IMAD.MOV.U32 R5, RZ, RZ, 0x40000040 ;  /* 0x40000040ff057424 */ /* 0x000fe200078e00ff */
[----:B------:R-:W-:Y:S01]  /*b1c0*/  WARPGROUP.ARRIVE ;  /* 0x00000000000079c5 */ /* 0x000fe20000000000 */
[----:B------:R-:W-:Y:S01]  /*b1d0*/  IMAD.MOV.U32 R7, RZ, RZ, 0x40000040 ;  /* 0x40000040ff077424 */ /* 0x000fe200078e00ff */
[----:B------:R-:W-:-:S02]  /*b1e0*/  LOP3.LUT R4, R4, 0x3fff, RZ, 0xc0, !PT ;  /* 0x00003fff04047812 */ /* 0x000fc400078ec0ff */
[----:B------:R-:W-:Y:S01]  /*b1f0*/  R2UR UR11, R5 ;  /* 0x00000000050b72ca */ /* 0x000fe200000e0000 */
[----:B------:R-:W-:Y:S02]  /*b200*/  IMAD.MOV.U32 R5, RZ, RZ, 0x40000040 ;  /* 0x40000040ff057424 */ /* 0x000fe400078e00ff */
[----:B------:R-:W-:-:S04]  /*b210*/  IMAD R4, R11, 0x400, R4 ;  /* 0x000004000b047824 */ /* 0x000fc800078e0204 */
[C---:B------:R-:W-:Y:S01]  /*b220*/  VIADD R6, R4.reuse, 0x80 ;  /* 0x0000008004067836 */ /* 0x040fe20000000000 */
[----:B------:R-:W-:-:S13]  /*b230*/  R2UR UR10, R4 ;  /* 0x00000000040a72ca */ /* 0x000fda00000e0000 */
[----:B------:R-:W-:Y:S01]  /*b240*/  HGMMA.64x64x16.F32.BF16 R88, R148, gdesc[UR8].tnspB, R88, gsb0 ;  /* 0x40e0000894587df0 */ /* 0x000fe20008001858 */
[----:B------:R-:W-:Y:S02]  /*b250*/  R2UR UR10, R6 ;  /* 0x00000000060a72ca */ /* 0x000fe400000e0000 */
[----:B------:R-:W-:Y:S01]  /*b260*/  R2UR UR11, R7 ;  /* 0x00000000070b72ca */ /* 0x000fe200000e0000 */
[----:B------:R-:W-:Y:S01]  /*b270*/  IMAD.MOV.U32 R7, RZ, RZ, 0x40000040 ;  /* 0x40000040ff077424 */ /* 0x000fe200078e00ff */
[----:B------:R-:W-:Y:S01]  /*b280*/  IADD3 R6, R4, 0x100, RZ ;  /* 0x0000010004067810 */ /* 0x000fe20007ffe0ff */
[----:B------:R-:W-:Y:S02]  /*b290*/  WARPGROUP.DEPBAR.LE gsb0, 0x0 ;  /* 0x00008000000079c5 */ /* 0x000fe40000010000 */
[----:B------:R-:W-:-:S06]  /*b2a0*/  WARPGROUP.ARRIVE ;  /* 0x00000000000079c5 */ /* 0x000fcc0000000000 */
[----:B------:R-:W0:Y:S02]  /*b2b0*/  S2R R150, SR_TID.X ;  /* 0x0000000000967919 */ /* 0x000e240000002100 */
[----:B------:R-:W-:Y:S01]  /*b2c0*/  HGMMA.64x64x16.F32.BF16 R88, R120, gdesc[UR8].tnspB, R88, gsb0 ;  /* 0x40e0000878587df0 */ /* 0x000fe20008001858 */
[----:B------:R-:W-:Y:S01]  /*b2d0*/  R2UR UR10, R6 ;  /* 0x00000000060a72ca */ /* 0x000fe200000e0000 */
[----:B------:R-:W-:Y:S01]  /*b2e0*/  VIADD R6, R4, 0x180 ;  /* 0x0000018004067836 */ /* 0x000fe20000000000 */
[----:B------:R-:W-:Y:S01]  /*b2f0*/  R2UR UR11, R7 ;  /* 0x00000000070b72ca */ /* 0x000fe200000e0000 */
[----:B------:R-:W-:Y:S01]  /*b300*/  IMAD.MOV.U32 R7, RZ, RZ, 0x40000040 ;  /* 0x40000040ff077424 */ /* 0x000fe200078e00ff */
[----:B0-----:R-:W-:Y:S02]  /*b310*/  SHF.R.U32.HI R151, RZ, 0x7, R150 ;  /* 0x00000007ff977819 */ /* 0x001fe40000011696 */
[----:B------:R-:W-:Y:S01]  /*b320*/  ISETP.GE.U32.AND P1, PT, R150, 0x180, PT ;  /* 0x000001809600780c */ /* 0x000fe20003f26070 */
[----:B------:R-:W-:-:S02]  /*b330*/  WARPGROUP.DEPBAR.LE gsb0, 0x0 ;  /* 0x00008000000079c5 */ /* 0x000fc40000010000 */
[----:B------:R-:W-:-:S06]  /*b340*/  WARPGROUP.ARRIVE ;  /* 0x00000000000079c5 */ /* 0x000fcc0000000000 */
[----:B------:R-:W-:Y:S01]  /*b350*/  HGMMA.64x64x16.F32.BF16 R88, R124, gdesc[UR8].tnspB, R88, gsb0 ;  /* 0x40e000087c587df0 */ /* 0x000fe20008001858 */
[----:B------:R-:W-:Y:S01]  /*b360*/  R2UR UR10, R6 ;  /* 0x00000000060a72ca */ /* 0x000fe200000e0000 */
[----:B------:R-:W-:Y:S01]  /*b370*/  VIADD R6, R4, 0x200 ;  /* 0x0000020004067836 */ /* 0x000fe20000000000 */
[----:B------:R-:W-:Y:S01]  /*b380*/  R2UR UR11, R7 ;  /* 0x00000000070b72ca */ /* 0x000fe200000e0000 */
[----:B------:R-:W-:Y:S01]  /*b390*/  IMAD.MOV.U32 R7, RZ, RZ, 0x40000040 ;  /* 0x40000040ff077424 */ /* 0x000fe200078e00ff */
[----:B------:R-:W-:Y:S02]  /*b3a0*/  WARPGROUP.DEPBAR.LE gsb0, 0x0 ;  /* 0x00008000000079c5 */ /* 0x000fe40000010000 */
[----:B------:R-:W-:-:S09]  /*b3b0*/  WARPGROUP.ARRIVE ;  /* 0x00000000000079c5 */ /* 0x000fd20000000000 */
[----:B------:R-:W-:Y:S01]  /*b3c0*/  HGMMA.64x64x16.F32.BF16 R88, R128, gdesc[UR8].tnspB, R88, gsb0 ;  /* 0x40e0000880587df0 */ /* 0x000fe20008001858 */
[----:B------:R-:W-:Y:S02]  /*b3d0*/  R2UR UR10, R6 ;  /* 0x00000000060a72ca */ /* 0x000fe400000e0000 */
[----:B------:R-:W-:Y:S01]  /*b3e0*/  R2UR UR11, R7 ;  /* 0x00000000070b72ca */ /* 0x000fe200000e0000 */
[----:B------:R-:W-:Y:S01]  /*b3f0*/  IMAD.MOV.U32 R7, RZ, RZ, 0x40000040 ;  /* 0x40000040ff077424 */ /* 0x000fe200078e00ff */
[----:B------:R-:W-:Y:S01]  /*b400*/  IADD3 R6, R4, 0x280, RZ ;  /* 0x0000028004067810 */ /* 0x000fe20007ffe0ff */
[----:B------:R-:W-:Y:S02]  /*b410*/  WARPGROUP.DEPBAR.LE gsb0, 0x0 ;  /* 0x00008000000079c5 */ /* 0x000fe40000010000 */
[----:B------:R-:W-:-:S08]  /*b420*/  WARPGROUP.ARRIVE ;  /* 0x00000000000079c5 */ /* 0x000fd00000000000 */
[----:B------:R-:W-:Y:S01]  /*b430*/  HGMMA.64x64x16.F32.BF16 R88, R132, gdesc[UR8].tnspB, R88, gsb0 ;  /* 0x40e0000884587df0 */ /* 0x000fe20008001858 */
[----:B------:R-:W-:Y:S01]  /*b440*/  R2UR UR10, R6 ;  /* 0x00000000060a72ca */ /* 0x000fe200000e0000 */
[C---:B------:R-:W-:Y:S01]  /*b450*/  VIADD R6, R4.reuse, 0x300 ;  /* 0x0000030004067836 */ /* 0x040fe20000000000 */
[----:B------:R-:W-:Y:S01]  /*b460*/  R2UR UR11, R7 ;  /* 0x00000000070b72ca */ /* 0x000fe200000e0000 */
[----:B------:R-:W-:Y:S02]  /*b470*/  IMAD.MOV.U32 R7, RZ, RZ, 0x40000040 ;  /* 0x40000040ff077424 */ /* 0x000fe400078e00ff */
[----:B------:R-:W-:Y:S01]  /*b480*/  VIADD R4, R4, 0x380 ;  /* 0x0000038004047836 */ /* 0x000fe20000000000 */
[----:B------:R-:W-:Y:S02]  /*b490*/  WARPGROUP.DEPBAR.LE gsb0, 0x0 ;  /* 0x00008000000079c5 */ /* 0x000fe40000010000 */
[----:B------:R-:W-:-:S07]  /*b4a0*/  WARPGROUP.ARRIVE ;  /* 0x00000000000079c5 */ /* 0x000fce0000000000 */
[----:B------:R-:W-:Y:S01]  /*b4b0*/  HGMMA.64x64x16.F32.BF16 R88, R136, gdesc[UR8].tnspB, R88, gsb0 ;  /* 0x40e0000888587df0 */ /* 0x000fe20008001858 */
[----:B------:R-:W-:Y:S02]  /*b4c0*/  R2UR UR10, R6 ;  /* 0x00000000060a72ca */ /* 0x000fe400000e0000 */
[----:B------:R-:W-:Y:S01]  /*b4d0*/  R2UR UR11, R7 ;  /* 0x00000000070b72ca */ /* 0x000fe200000e0000 */
[----:B------:R-:W-:Y:S02]  /*b4e0*/  WARPGROUP.DEPBAR.LE gsb0, 0x0 ;  /* 0x00008000000079c5 */ /* 0x000fe40000010000 */
[----:B------:R-:W-:-:S10]  /*b4f0*/  WARPGROUP.ARRIVE ;  /* 0x00000000000079c5 */ /* 0x000fd40000000000 */
[----:B------:R-:W-:Y:S01]  /*b500*/  HGMMA.64x64x16.F32.BF16 R88, R140, gdesc[UR8].tnspB, R88, gsb0 ;  /* 0x40e000088c587df0 */ /* 0x000fe20008001858 */
[----:B------:R-:W-:Y:S02]  /*b510*/  R2UR UR10, R4 ;  /* 0x00000000040a72ca */ /* 0x000fe400000e0000 */
[----:B------:R-:W-:Y:S02]  /*b520*/  R2UR UR11, R5 ;  /* 0x00000000050b72ca */ /* 0x000fe400000e0000 */
[----:B------:R-:W-:-:S04]  /*b530*/  IADD3 R4, R151, 0x9, RZ ;  /* 0x0000000997047810 */ /* 0x000fc80007ffe0ff */
[----:B------:R-:W-:Y:S01]  /*b540*/  SEL R4, R4, 0x9, !P1 ;  /* 0x0000000904047807 */ /* 0x000fe20004800000 */
[----:B------:R-:W-:Y:S02]  /*b550*/  WARPGROUP.DEPBAR.LE gsb0, 0x0 ;  /* 0x00008000000079c5 */ /* 0x000fe40000010000 */
[----:B------:R-:W-:-:S06]  /*b560*/  WARPGROUP.ARRIVE ;  /* 0x00000000000079c5 */ /* 0x000fcc0000000000 */
[----:B------:R-:W-:Y:S03]  /*b570*/  HGMMA.64x64x16.F32.BF16 R88, R144, gdesc[UR8].tnspB, R88, gsb0 ;  /* 0x40e0000890587df0 */ /* 0x000fe60008001858 */
[----:B------:R-:W-:Y:S02]  /*b580*/  WARPGROUP.DEPBAR.LE gsb0, 0x0 ;  /* 0x00008000000079c5 */ /* 0x000fe40000010000 */
[----:B------:R0:W-:Y:S06]  /*b590*/  BAR.ARV R4, 0x100 ;  /* 0x000400040000751d */ /* 0x0001ec0000002000 */
[----:B------:R-:W-:Y:S05]  /*b5a0*/  @!P0 BRA `(.L_x_587) ;  /* 0x0000000000048947 */ /* 0x000fea0003800000 */
[----:B------:R-:W-:Y:S01]  /*b5b0*/  BPT.TRAP 0x1 ;  /* 0x000000040000795c */ /* 0x000fe20000300000 */
.L_x_587:
[----:B0-----:R-:W-:Y:S01]  /*b5c0*/  FMUL.FTZ R4, R24, UR6 ;  /* 0x0000000618047c20 */ /* 0x001fe20008410000 */
        /* <DEDUP_REMOVED lines=10> */
[----:B------:R-:W-:-:S02]  /*b670*/  IMAD R31, R155, 0x8, R18 ;  /* 0x000000089b1f7824 */ /* 0x000fc400078e0212 */
[----:B------:R-:W-:Y:S01]  /*b680*/  FMUL.FTZ R37, R44, UR6 ;  /* 0x000000062c257c20 */ /* 0x000fe20008410000 */
[----:B------:R-:W-:Y:S01]  /*b690*/  FMUL.FTZ R44, R49, UR6 ;  /* 0x00000006312c7c20 */ /* 0x000fe20008410000 */
[----:B------:R-:W1:Y:S01]  /*b6a0*/  MUFU.TANH R5, R5 ;  /* 0x0000000500057308 */ /* 0x000e620000002400 */
[----:B------:R-:W-:Y:S01]  /*b6b0*/  FMUL.FTZ R28, R32, UR6 ;  /* 0x00000006201c7c20 */ /* 0x000fe20008410000 */
[----:B------:R-:W-:Y:S01]  /*b6c0*/  FMUL.FTZ R49, R56, UR6 ;  /* 0x0000000638317c20 */ /* 0x000fe20008410000 */
[----:B------:R-:W-:Y:S01]  /*b6d0*/  FMUL.FTZ R29, R33, UR6 ;  /* 0x00000006211d7c20 */ /* 0x000fe20008410000 */
[----:B------:R-:W-:Y:S02]  /*b6e0*/  VIADD R31, R31, 0x16840 ;  /* 0x000168401f1f7836 */ /* 0x000fe40000000000 */
[----:B------:R-:W-:Y:S01]  /*b6f0*/  FMUL.FTZ R33, R36, UR6 ;  /* 0x0000000624217c20 */ /* 0x000fe20008410000 */
[----:B------:R-:W-:Y:S02]  /*b700*/  IMAD.U32 R56, RZ, RZ, UR38 ;  /* 0x00000026ff387e24 */ /* 0x000fe4000f8e00ff */
[----:B------:R-:W-:Y:S01]  /*b710*/  FMUL.FTZ R36, R41, UR6 ;  /* 0x0000000629247c20 */ /* 0x000fe20008410000 */
[----:B------:R-:W2:Y:S01]  /*b720*/  MUFU.TANH R24, R24 ;  /* 0x0000001800187308 */ /* 0x000ea20000002400 */
[----:B------:R-:W-:Y:S01]  /*b730*/  FMUL.FTZ R41, R48, UR6 ;  /* 0x0000000630297c20 */ /* 0x000fe20008410000 */
[----:B------:R-:W-:Y:S01]  /*b740*/  FMUL.FTZ R48, R53, UR6 ;  /* 0x0000000635307c20 */ /* 0x000fe20008410000 */
[----:B------:R-:W-:Y:S01]  /*b750*/  PRMT R31, R56, 0x654, R31 ;  /* 0x00000654381f7816 */ /* 0x000fe2000000001f */
[----:B------:R-:W-:Y:S01]  /*b760*/  FMUL.FTZ R53, R60, UR6 ;  /* 0x000000063c357c20 */ /* 0x000fe20008410000 */
[----:B0-----:R-:W-:Y:S01]  /*b770*/  FMNMX.FTZ R60, R4, R10, !PT ;  /* 0x0000000a043c7209 */ /* 0x001fe20007810000 */
[----:B------:R-:W-:Y:S01]  /*b780*/  FMUL.FTZ R32, R35, UR6 ;  /* 0x0000000623207c20 */ /* 0x000fe20008410000 */
[----:B------:R1:W-:Y:S01]  /*b790*/  SYNCS.ARRIVE.TRANS64.RED.A1T0 RZ, [R31+URZ], RZ ;  /* 0x000000ff1fff79a7 */ /* 0x0003e2000810043f */
[----:B------:R-:W0:Y:S01]  /*b7a0*/  MUFU.TANH R25, R25 ;  /* 0x0000001900197308 */ /* 0x000e220000002400 */
[----:B------:R-:W-:Y:S01]  /*b7b0*/  FMUL.FTZ R35, R40, UR6 ;  /* 0x0000000628237c20 */ /* 0x000fe20008410000 */
[----:B------:R-:W-:Y:S01]  /*b7c0*/  FMUL.FTZ R40, R45, UR6 ;  /* 0x000000062d287c20 */ /* 0x000fe20008410000 */
[----:B------:R-:W-:Y:S01]  /*b7d0*/  FMUL.FTZ R45, R52, UR6 ;  /* 0x00000006342d7c20 */ /* 0x000fe20008410000 */
[----:B------:R-:W-:Y:S01]  /*b7e0*/  FMUL.FTZ R52, R57, UR6 ;  /* 0x0000000639347c20 */ /* 0x000fe20008410000 */
[----:B------:R-:W-:Y:S01]  /*b7f0*/  FMUL.FTZ R57, R64, UR6 ;  /* 0x0000000640397c20 */ /* 0x000fe20008410000 */
[----:B------:R-:W-:Y:S01]  /*b800*/  FMUL.FTZ R56, R61, UR6 ;  /* 0x000000063d387c20 */ /* 0x000fe20008410000 */
[----:B-1----:R-:W-:Y:S01]  /*b810*/  FMNMX.FTZ R31, R5, R60, !PT ;  /* 0x0000003c051f7209 */ /* 0x002fe20007810000 */
[----:B------:R-:W1:Y:S01]  /*b820*/  MUFU.TANH R28, R28 ;  /* 0x0000001c001c7308 */ /* 0x000e620000002400 */
[----:B------:R-:W-:Y:S01]  /*b830*/  FMUL.FTZ R61, R68, UR6 ;  /* 0x00000006443d7c20 */ /* 0x000fe20008410000 */
[----:B------:R-:W-:Y:S01]  /*b840*/  FMUL.FTZ R39, R39, UR6 ;  /* 0x0000000627277c20 */ /* 0x000fe20008410000 */
[----:B--2---:R-:W-:Y:S01]  /*b850*/  FMNMX.FTZ R60, R24, R31, !PT ;  /* 0x0000001f183c7209 */ /* 0x004fe20007810000 */
        /* <DEDUP_REMOVED lines=32> */
[----:B------:R-:W-:-:S04]  /*ba60*/  UMOV UR4, UR5 ;  /* 0x0000000500047c82 */ /* 0x000fc80008000000 */
[----:B------:R-:W0:Y:S01]  /*ba70*/  MUFU.TANH R36, R36 ;  /* 0x0000002400247308 */ /* 0x000e220000002400 */
[----:B-1----:R-:W-:-:S07]  /*ba80*/  FMNMX.FTZ R64, R34, R31, !PT ;  /* 0x0000001f22407209 */ /* 0x002fce0007810000 */
[----:B------:R-:W1:Y:S01]  /*ba90*/  MUFU.TANH R37, R37 ;  /* 0x0000002500257308 */ /* 0x000e620000002400 */
[----:B--2---:R-:W-:Y:S01]  /*baa0*/  FMNMX.FTZ R31, R35, R64, !PT ;  /* 0x00000040231f7209 */ /* 0x004fe20007810000 */
[----:B------:R-:W-:Y:S01]  /*bab0*/  FMUL.FTZ R64, R69, UR6 ;  /* 0x0000000645407c20 */ /* 0x000fe20008410000 */
[----:B------:R-:W-:-:S05]  /*bac0*/  FMUL.FTZ R69, R76, UR6 ;  /* 0x000000064c457c20 */ /* 0x000fca0008410000 */
        /* <DEDUP_REMOVED lines=55> */
[----:B------:R-:W1:Y:S02]  /*be40*/  SHFL.BFLY PT, R38, R31, 0x2, 0x1f ;  /* 0x0c401f001f267f89 */ /* 0x000e6400000e0000 */
[----:B------:R-:W3:Y:S08]  /*be50*/  MUFU.TANH R26, R26 ;  /* 0x0000001a001a7308 */ /* 0x000ef00000002400 */
[----:B------:R-:W4:Y:S08]  /*be60*/  MUFU.TANH R27, R27 ;  /* 0x0000001b001b7308 */ /* 0x000f300000002400 */
[----:B------:R-:W5:Y:S01]  /*be70*/  MUFU.TANH R30, R30 ;  /* 0x0000001e001e7308 */ /* 0x000f620000002400 */
[----:B-1----:R-:W-:-:S07]  /*be80*/  FMNMX.FTZ R31, R31, R38, !PT ;  /* 0x000000261f1f7209 */ /* 0x002fce0007810000 */
[----:B------:R-:W1:Y:S01]  /*be90*/  MUFU.TANH R32, R32 ;  /* 0x0000002000207308 */ /* 0x000e620000002400 */
[----:B------:R-:W2:Y:S07]  /*bea0*/  SHFL.BFLY PT, R38, R31, 0x1, 0x1f ;  /* 0x0c201f001f267f89 */ /* 0x000eae00000e0000 */
[----:B------:R-:W1:Y:S08]  /*beb0*/  MUFU.TANH R81, R81 ;  /* 0x0000005100517308 */ /* 0x000e700000002400 */
[----:B------:R-:W1:Y:S08]  /*bec0*/  MUFU.TANH R39, R39 ;  /* 0x0000002700277308 */ /* 0x000e700000002400 */
[----:B------:R-:W1:Y:S01]  /*bed0*/  MUFU.TANH R42, R42 ;  /* 0x0000002a002a7308 */ /* 0x000e620000002400 */
[----:B--2---:R-:W-:-:S02]  /*bee0*/  FMNMX.FTZ R31, R31, R38, !PT ;  /* 0x000000261f1f7209 */ /* 0x004fc40007810000 */
[----:B------:R-:W-:-:S05]  /*bef0*/  FMNMX.FTZ R38, R6, R9, !PT ;  /* 0x0000000906267209 */ /* 0x000fca0007810000 */
[----:B------:R-:W2:Y:S01]  /*bf00*/  MUFU.TANH R43, R43 ;  /* 0x0000002b002b7308 */ /* 0x000ea20000002400 */
[----:B0-----:R-:W-:Y:S01]  /*bf10*/  FMNMX.FTZ R38, R7, R38, !PT ;  /* 0x0000002607267209 */ /* 0x001fe20007810000 */
[----:B------:R-:W-:-:S03]  /*bf20*/  FADD.FTZ R120, -R31, R10 ;  /* 0x0000000a1f787221 */ /* 0x000fc60000010100 */
[----:B---3--:R-:W-:Y:S01]  /*bf30*/  FMNMX.FTZ R38, R26, R38, !PT ;  /* 0x000000261a267209 */ /* 0x008fe20007810000 */
[----:B------:R-:W-:Y:S02]  /*bf40*/  FMUL.FTZ R120, R120, UR4 ;  /* 0x0000000478787c20 */ /* 0x000fe40008410000 */
[----:B------:R-:W0:Y:S01]  /*bf50*/  MUFU.TANH R46, R46 ;  /* 0x0000002e002e7308 */ /* 0x000e220000002400 */
[----:B----4-:R-:W-:-:S04]  /*bf60*/  FMNMX.FTZ R38, R27, R38, !PT ;  /* 0x000000261b267209 */ /* 0x010fc80007810000 */
[----:B-----5:R-:W-:-:S03]  /*bf70*/  FMNMX.FTZ R38, R30, R38, !PT ;  /* 0x000000261e267209 */ /* 0x020fc60007810000 */
[----:B------:R-:W3:Y:S01]  /*bf80*/  MUFU.TANH R47, R47 ;  /* 0x0000002f002f7308 */ /* 0x000ee20000002400 */
[----:B-1----:R-:W-:-:S04]  /*bf90*/  FMNMX.FTZ R38, R32, R38, !PT ;  /* 0x0000002620267209 */ /* 0x002fc80007810000 */
[----:B------:R-:W-:-:S03]  /*bfa0*/  FMNMX.FTZ R38, R81, R38, !PT ;  /* 0x0000002651267209 */ /* 0x000fc60007810000 */
[----:B------:R-:W1:Y:S01]  /*bfb0*/  MUFU.TANH R50, R50 ;  /* 0x0000003200327308 */ /* 0x000e620000002400 */
[----:B------:R-:W-:-:S04]  /*bfc0*/  FMNMX.FTZ R38, R39, R38, !PT ;  /* 0x0000002627267209 */ /* 0x000fc80007810000 */
[----:B------:R-:W-:-:S03]  /*bfd0*/  FMNMX.FTZ R38, R42, R38, !PT ;  /* 0x000000262a267209 */ /* 0x000fc60007810000 */
[----:B------:R-:W4:Y:S01]  /*bfe0*/  MUFU.TANH R51, R51 ;  /* 0x0000003300337308 */ /* 0x000f220000002400 */
[----:B--2---:R-:W-:-:S04]  /*bff0*/  FMNMX.FTZ R38, R43, R38, !PT ;  /* 0x000000262b267209 */ /* 0x004fc80007810000 */
[----:B0-----:R-:W-:-:S03]  /*c000*/  FMNMX.FTZ R38, R46, R38, !PT ;  /* 0x000000262e267209 */ /* 0x001fc60007810000 */
[----:B------:R-:W0:Y:S01]  /*c010*/  MUFU.TANH R54, R54 ;  /* 0x0000003600367308 */ /* 0x000e220000002400 */
[----:B---3--:R-:W-:-:S04]  /*c020*/  FMNMX.FTZ R38, R47, R38, !PT ;  /* 0x000000262f267209 */ /* 0x008fc80007810000 */
[----:B-1----:R-:W-:-:S03]  /*c030*/  FMNMX.FTZ R38, R50, R38, !PT ;  /* 0x0000002632267209 */ /* 0x002fc60007810000 */
[----:B------:R-:W1:Y:S01]  /*c040*/  MUFU.TANH R55, R55 ;  /* 0x0000003700377308 */ /* 0x000e620000002400 */
[----:B----4-:R-:W-:-:S07]  /*c050*/  FMNMX.FTZ R38, R51, R38, !PT ;  /* 0x0000002633267209 */ /* 0x010fce0007810000 */
        /* <DEDUP_REMOVED lines=31> */
[----:B0-----:R-:W-:-:S04]  /*c250*/  FMNMX.FTZ R87, R83, R38, !PT ;  /* 0x0000002653577209 */ /* 0x001fc80007810000 */
[----:B-1----:R-:W-:-:S04]  /*c260*/  FMNMX.FTZ R38, R84, R87, !PT ;  /* 0x0000005754267209 */ /* 0x002fc80007810000 */
[----:B--2---:R-:W-:-:S05]  /*c270*/  FMNMX.FTZ R38, R85, R38, !PT ;  /* 0x0000002655267209 */ /* 0x004fca0007810000 */
[----:B------:R-:W0:Y:S02]  /*c280*/  SHFL.BFLY PT, R86, R38, 0x2, 0x1f ;  /* 0x0c401f0026567f89 */ /* 0x000e2400000e0000 */
[----:B0-----:R-:W-:-:S05]  /*c290*/  FMNMX.FTZ R38, R38, R86, !PT ;  /* 0x0000005626267209 */ /* 0x001fca0007810000 */
[----:B------:R-:W0:Y:S02]  /*c2a0*/  SHFL.BFLY PT, R86, R38, 0x1, 0x1f ;  /* 0x0c201f0026567f89 */ /* 0x000e2400000e0000 */
[----:B0-----:R-:W-:-:S05]  /*c2b0*/  FMNMX.FTZ R38, R38, R86, !PT ;  /* 0x0000005626267209 */ /* 0x001fca0007810000 */
[----:B------:R-:W-:Y:S01]  /*c2c0*/  FADD.FTZ R87, -R38, R9 ;  /* 0x0000000926577221 */ /* 0x000fe20000010100 */
[----:B------:R-:W-:-:S03]  /*c2d0*/  FMUL.FTZ R9, R31, UR4 ;  /* 0x000000041f097c20 */ /* 0x000fc60008410000 */
[----:B------:R-:W-:Y:S01]  /*c2e0*/  FMUL.FTZ R87, R87, UR4 ;  /* 0x0000000457577c20 */ /* 0x000fe20008410000 */
[--C-:B------:R-:W-:Y:S01]  /*c2f0*/  FFMA.FTZ R10, R4, UR4, -R9.reuse ;  /* 0x00000004040a7c23 */ /* 0x100fe20008010809 */
        /* <DEDUP_REMOVED lines=30> */
[----:B------:R-:W-:Y:S01]  /*c4e0*/  FFMA.FTZ R9, R80, UR4, -R9 ;  /* 0x0000000450097c23 */ /* 0x000fe20008010809 */
[----:B------:R-:W-:Y:S01]  /*c4f0*/  FMUL.FTZ R80, R38, UR4 ;  /* 0x0000000426507c20 */ /* 0x000fe20008410000 */
[----:B------:R-:W-:Y:S03]  /*c500*/  MUFU.EX2 R4, R120 ;  /* 0x0000007800047308 */ /* 0x000fe60000000800 */
[--C-:B------:R-:W-:Y:S01]  /*c510*/  FFMA.FTZ R6, R6, UR4, -R80.reuse ;  /* 0x0000000406067c23 */ /* 0x100fe20008010850 */
[--C-:B------:R-:W-:Y:S01]  /*c520*/  FFMA.FTZ R7, R7, UR4, -R80.reuse ;  /* 0x0000000407077c23 */ /* 0x100fe20008010850 */
[--C-:B------:R-:W-:Y:S01]  /*c530*/  FFMA.FTZ R26, R26, UR4, -R80.reuse ;  /* 0x000000041a1a7c23 */ /* 0x100fe20008010850 */
[--C-:B------:R-:W-:Y:S01]  /*c540*/  FFMA.FTZ R27, R27, UR4, -R80.reuse ;  /* 0x000000041b1b7c23 */ /* 0x100fe20008010850 */
[--C-:B------:R-:W-:Y:S01]  /*c550*/  FFMA.FTZ R30, R30, UR4, -R80.reuse ;  /* 0x000000041e1e7c23 */ /* 0x100fe20008010850 */
[----:B------:R-:W-:Y:S01]  /*c560*/  MUFU.EX2 R5, R87 ;  /* 0x0000005700057308 */ /* 0x000fe20000000800 */
[--C-:B------:R-:W-:Y:S01]  /*c570*/  FFMA.FTZ R32, R32, UR4, -R80.reuse ;  /* 0x0000000420207c23 */ /* 0x100fe20008010850 */
[--C-:B------:R-:W-:Y:S01]  /*c580*/  FFMA.FTZ R81, R81, UR4, -R80.reuse ;  /* 0x0000000451517c23 */ /* 0x100fe20008010850 */
[--C-:B------:R-:W-:Y:S01]  /*c590*/  FFMA.FTZ R39, R39, UR4, -R80.reuse ;  /* 0x0000000427277c23 */ /* 0x100fe20008010850 */
[--C-:B------:R-:W-:Y:S01]  /*c5a0*/  FFMA.FTZ R42, R42, UR4, -R80.reuse ;  /* 0x000000042a2a7c23 */ /* 0x100fe20008010850 */
[--C-:B------:R-:W-:Y:S01]  /*c5b0*/  FFMA.FTZ R43, R43, UR4, -R80.reuse ;  /* 0x000000042b2b7c23 */ /* 0x100fe20008010850 */
[--C-:B------:R-:W-:Y:S01]  /*c5c0*/  FFMA.FTZ R46, R46, UR4, -R80.reuse ;  /* 0x000000042e2e7c23 */ /* 0x100fe20008010850 */
[--C-:B------:R-:W-:Y:S01]  /*c5d0*/  FFMA.FTZ R47, R47, UR4, -R80.reuse ;  /* 0x000000042f2f7c23 */ /* 0x100fe20008010850 */
[----:B------:R-:W0:Y:S01]  /*c5e0*/  MUFU.EX2 R10, R10 ;  /* 0x0000000a000a7308 */ /* 0x000e220000000800 */
[--C-:B------:R-:W-:Y:S01]  /*c5f0*/  FFMA.FTZ R50, R50, UR4, -R80.reuse ;  /* 0x0000000432327c23 */ /* 0x100fe20008010850 */
[--C-:B------:R-:W-:Y:S01]  /*c600*/  FFMA.FTZ R51, R51, UR4, -R80.reuse ;  /* 0x0000000433337c23 */ /* 0x100fe20008010850 */
[--C-:B------:R-:W-:Y:S01]  /*c610*/  FFMA.FTZ R54, R54, UR4, -R80.reuse ;  /* 0x0000000436367c23 */ /* 0x100fe20008010850 */
[--C-:B------:R-:W-:Y:S01]  /*c620*/  FFMA.FTZ R55, R55, UR4, -R80.reuse ;  /* 0x0000000437377c23 */ /* 0x100fe20008010850 */
[--C-:B------:R-:W-:Y:S01]  /*c630*/  FFMA.FTZ R58, R58, UR4, -R80.reuse ;  /* 0x000000043a3a7c23 */ /* 0x100fe20008010850 */
[--C-:B------:R-:W-:Y:S01]  /*c640*/  FFMA.FTZ R59, R59, UR4, -R80.reuse ;  /* 0x000000043b3b7c23 */ /* 0x100fe20008010850 */
[--C-:B------:R-:W-:Y:S01]  /*c650*/  FFMA.FTZ R62, R62, UR4, -R80.reuse ;  /* 0x000000043e3e7c23 */ /* 0x100fe20008010850 */
[----:B------:R-:W1:Y:S01]  /*c660*/  MUFU.EX2 R6, R6 ;  /* 0x0000000600067308 */ /* 0x000e620000000800 */
[--C-:B------:R-:W-:Y:S01]  /*c670*/  FFMA.FTZ R63, R63, UR4, -R80.reuse ;  /* 0x000000043f3f7c23 */ /* 0x100fe20008010850 */
[--C-:B------:R-:W-:Y:S01]  /*c680*/  FFMA.FTZ R66, R66, UR4, -R80.reuse ;  /* 0x0000000442427c23 */ /* 0x100fe20008010850 */
[--C-:B------:R-:W-:Y:S01]  /*c690*/  FFMA.FTZ R67, R67, UR4, -R80.reuse ;  /* 0x0000000443437c23 */ /* 0x100fe20008010850 */
[--C-:B------:R-:W-:Y:S01]  /*c6a0*/  FFMA.FTZ R70, R70, UR4, -R80.reuse ;  /* 0x0000000446467c23 */ /* 0x100fe20008010850 */
[--C-:B------:R-:W-:Y:S01]  /*c6b0*/  FFMA.FTZ R71, R71, UR4, -R80.reuse ;  /* 0x0000000447477c23 */ /* 0x100fe20008010850 */
[--C-:B------:R-:W-:Y:S01]  /*c6c0*/  FFMA.FTZ R74, R74, UR4, -R80.reuse ;  /* 0x000000044a4a7c23 */ /* 0x100fe20008010850 */
[----:B------:R-:W-:Y:S01]  /*c6d0*/  FFMA.FTZ R75, R75, UR4, -R80 ;  /* 0x000000044b4b7c23 */ /* 0x000fe20008010850 */
[----:B------:R-:W2:Y:S01]  /*c6e0*/  MUFU.EX2 R86, R86 ;  /* 0x0000005600567308 */ /* 0x000ea20000000800 */
[----:B0-----:R-:W-:Y:S01]  /*c6f0*/  FFMA.FTZ R0, R4, R0, R10 ;  /* 0x0000000004007223 */ /* 0x001fe2000001000a */
[--C-:B------:R-:W-:Y:S01]  /*c700*/  FFMA.FTZ R78, R78, UR4, -R80.reuse ;  /* 0x000000044e4e7c23 */ /* 0x100fe20008010850 */
[--C-:B------:R-:W-:Y:S01]  /*c710*/  FFMA.FTZ R79, R79, UR4, -R80.reuse ;  /* 0x000000044f4f7c23 */ /* 0x100fe20008010850 */
[--C-:B------:R-:W-:Y:S01]  /*c720*/  FFMA.FTZ R82, R82, UR4, -R80.reuse ;  /* 0x0000000452527c23 */ /* 0x100fe20008010850 */
[--C-:B------:R-:W-:Y:S01]  /*c730*/  FFMA.FTZ R83, R83, UR4, -R80.reuse ;  /* 0x0000000453537c23 */ /* 0x100fe20008010850 */
[--C-:B------:R-:W-:Y:S01]  /*c740*/  FFMA.FTZ R84, R84, UR4, -R80.reuse ;  /* 0x0000000454547c23 */ /* 0x100fe20008010850 */
[----:B------:R-:W-:Y:S01]  /*c750*/  FFMA.FTZ R147, R85, UR4, -R80 ;  /* 0x0000000455937c23 */ /* 0x000fe20008010850 */
[----:B------:R-:W0:Y:S01]  /*c760*/  MUFU.EX2 R7, R7 ;  /* 0x0000000700077308 */ /* 0x000e220000000800 */
[----:B-1----:R-:W-:-:S07]  /*c770*/  FFMA.FTZ R3, R5, R3, R6 ;  /* 0x0000000305037223 */ /* 0x002fce0000010006 */
        /* <DEDUP_REMOVED lines=120> */
[----:B--2---:R-:W-:-:S03]  /*cf00*/  FADD.FTZ R0, R9, R0 ;  /* 0x0000000009007221 */ /* 0x004fc60000010000 */
[----:B0-----:R-:W-:Y:S01]  /*cf10*/  FADD.FTZ R3, R147, R3 ;  /* 0x0000000393037221 */ /* 0x001fe20000010000 */
[----:B------:R-:W-:Y:S06]  /*cf20*/  @!P0 BRA `(.L_x_588) ;  /* 0x0000000000048947 */ /* 0x000fec0003800000 */
[----:B------:R-:W-:Y:S01]  /*cf30*/  BPT.TRAP 0x1 ;  /* 0x000000040000795c */ /* 0x000fe20000300000 */
.L_x_588:
[----:B------:R-:W-:Y:S01]  /*cf40*/  IMAD R11, R11, 0x8, R18 ;  /* 0x000000080b0b7824 */ /* 0x000fe200078e0212 */
[----:B------:R-:W-:Y:S01]  /*cf50*/  ISETP.GT.AND P1, PT, R8, RZ, PT ;  /* 0x000000ff0800720c */ /* 0x000fe20003f24270 */
[----:B------:R-:W-:Y:S01]  /*cf60*/  FMUL.FTZ R88, R88, R4 ;  /* 0x0000000458587220 */ /* 0x000fe20000410000 */
[----:B------:R-:W-:Y:S01]  /*cf70*/  MOV R80, UR38 ;  /* 0x0000002600507c02 */ /* 0x000fe20008000f00 */
[----:B------:R-:W-:Y:S01]  /*cf80*/  VIADD R11, R11, 0x16860 ;  /* 0x000168600b0b7836 */ /* 0x000fe20000000000 */
[----:B------:R-:W-:Y:S01]  /*cf90*/  F2FP.BF16.F32.PACK_AB R148, R86, R10 ;  /* 0x0000000a5694723e */ /* 0x000fe200000010ff */
[-C--:B------:R-:W-:Y:S01]  /*cfa0*/  FMUL.FTZ R89, R89, R4.reuse ;  /* 0x0000000459597220 */ /* 0x080fe20000410000 */
[----:B------:R-:W-:Y:S01]  /*cfb0*/  F2FP.BF16.F32.PACK_AB R146, R9, R77 ;  /* 0x0000004d0992723e */ /* 0x000fe200000010ff */
[-C--:B------:R-:W-:Y:S01]  /*cfc0*/  FMUL.FTZ R92, R92, R4.reuse ;  /* 0x000000045c5c7220 */ /* 0x080fe20000410000 */
[----:B------:R-:W-:Y:S01]  /*cfd0*/  PRMT R11, R80, 0x654, R11 ;  /* 0x00000654500b7816 */ /* 0x000fe2000000000b */
[-C--:B------:R-:W-:Y:S01]  /*cfe0*/  FMUL.FTZ R93, R93, R4.reuse ;  /* 0x000000045d5d7220 */ /* 0x080fe20000410000 */
[-C--:B------:R-:W-:Y:S01]  /*cff0*/  FMUL.FTZ R96, R96, R4.reuse ;  /* 0x0000000460607220 */ /* 0x080fe20000410000 */
[-C--:B------:R-:W-:Y:S01]  /*d000*/  FMUL.FTZ R97, R97, R4.reuse ;  /* 0x0000000461617220 */ /* 0x080fe20000410000 */
[----:B------:R0:W-:Y:S01]  /*d010*/  SYNCS.ARRIVE.TRANS64.RED.A1T0 RZ, [R11+URZ], RZ ;  /* 0x000000ff0bff79a7 */ /* 0x0001e2000810043f */
        /* <DEDUP_REMOVED lines=11> */
[-C--:B------:R-:W-:Y:S01]  /*d0d0*/  FMUL.FTZ R90, R90, R5.reuse ;  /* 0x000000055a5a7220 */ /* 0x080fe20000410000 */
[----:B------:R-:W-:Y:S01]  /*d0e0*/  F2FP.BF16.F32.PACK_AB R150, R25, R24 ;  /* 0x000000181996723e */ /* 0x000fe200000010ff */
[-C--:B------:R-:W-:Y:S01]  /*d0f0*/  FMUL.FTZ R91, R91, R5.reuse ;  /* 0x000000055b5b7220 */ /* 0x080fe20000410000 */
[----:B------:R-:W-:Y:S01]  /*d100*/  F2FP.BF16.F32.PACK_AB R151, R27, R26 ;  /* 0x0000001a1b97723e */ /* 0x000fe200000010ff */
[-C--:B------:R-:W-:Y:S01]  /*d110*/  FMUL.FTZ R94, R94, R5.reuse ;  /* 0x000000055e5e7220 */ /* 0x080fe20000410000 */
[----:B------:R-:W-:Y:S01]  /*d120*/  F2FP.BF16.F32.PACK_AB R120, R29, R28 ;  /* 0x0000001c1d78723e */ /* 0x000fe200000010ff */
[-C--:B------:R-:W-:Y:S01]  /*d130*/  FMUL.FTZ R95, R95, R5.reuse ;  /* 0x000000055f5f7220 */ /* 0x080fe20000410000 */
[----:B------:R-:W-:Y:S01]  /*d140*/  F2FP.BF16.F32.PACK_AB R121, R32, R30 ;  /* 0x0000001e2079723e */ /* 0x000fe200000010ff */
[----:B------:R-:W-:Y:S01]  /*d150*/  FMUL.FTZ R98, R98, R5 ;  /* 0x0000000562627220 */ /* 0x000fe20000410000 */
[----:B------:R-:W-:Y:S01]  /*d160*/  F2FP.BF16.F32.PACK_AB R122, R34, R33 ;  /* 0x00000021227a723e */ /* 0x000fe200000010ff */
[----:B------:R-:W-:Y:S01]  /*d170*/  FMUL.FTZ R99, R99, R5 ;  /* 0x0000000563637220 */ /* 0x000fe20000410000 */
[----:B------:R-:W-:Y:S01]  /*d180*/  F2FP.BF16.F32.PACK_AB R123, R39, R81 ;  /* 0x00000051277b723e */ /* 0x000fe200000010ff */
[----:B------:R-:W-:Y:S01]  /*d190*/  FMUL.FTZ R102, R102, R5 ;  /* 0x0000000566667220 */ /* 0x000fe20000410000 */
[----:B------:R-:W-:Y:S01]  /*d1a0*/  F2FP.BF16.F32.PACK_AB R124, R36, R35 ;  /* 0x00000023247c723e */ /* 0x000fe200000010ff */
[-C--:B------:R-:W-:Y:S01]  /*d1b0*/  FMUL.FTZ R103, R103, R5.reuse ;  /* 0x0000000567677220 */ /* 0x080fe20000410000 */
        /* <DEDUP_REMOVED lines=15> */
[----:B------:R-:W-:Y:S01]  /*d2b0*/  FMUL.FTZ R119, R119, R5 ;  /* 0x0000000577777220 */ /* 0x000fe20000410000 */
[----:B------:R-:W-:Y:S01]  /*d2c0*/  F2FP.BF16.F32.PACK_AB R133, R59, R58 ;  /* 0x0000003a3b85723e */ /* 0x000fe200000010ff */
[----:B------:R-:W-:Y:S01]  /*d2d0*/  VIADD R8, R8, 0xffffffff ;  /* 0xffffffff08087836 */ /* 0x000fe20000000000 */
[----:B------:R-:W-:Y:S01]  /*d2e0*/  F2FP.BF16.F32.PACK_AB R134, R56, R53 ;  /* 0x000000353886723e */ /* 0x000fe200000010ff */
[----:B------:R-:W-:Y:S01]  /*d2f0*/  IMAD.MOV.U32 R9, RZ, RZ, R38 ;  /* 0x000000ffff097224 */ /* 0x000fe200078e0026 */
[----:B------:R-:W-:Y:S01]  /*d300*/  F2FP.BF16.F32.PACK_AB R135, R63, R62 ;  /* 0x0000003e3f87723e */ /* 0x000fe200000010ff */
[----:B------:R-:W-:Y:S01]  /*d310*/  IMAD.MOV.U32 R10, RZ, RZ, R31 ;  /* 0x000000ffff0a7224 */ /* 0x000fe200078e001f */
[----:B------:R-:W-:Y:S01]  /*d320*/  F2FP.BF16.F32.PACK_AB R136, R60, R57 ;  /* 0x000000393c88723e */ /* 0x000fe200000010ff */
[----:B------:R-:W-:Y:S01]  /*d330*/  IMAD.MOV.U32 R4, RZ, RZ, R157 ;  /* 0x000000ffff047224 */ /* 0x000fe200078e009d */
[----:B------:R-:W-:Y:S01]  /*d340*/  F2FP.BF16.F32.PACK_AB R137, R67, R66 ;  /* 0x000000424389723e */ /* 0x000fe200000010ff */
[----:B0-----:R-:W-:Y:S01]  /*d350*/  IMAD.MOV.U32 R11, RZ, RZ, R155 ;  /* 0x000000ffff0b7224 */ /* 0x001fe200078e009b */
        /* <DEDUP_REMOVED lines=8> */
[----:B------:R-:W-:Y:S01]  /*d3e0*/  F2FP.BF16.F32.PACK_AB R147, R147, R84 ;  /* 0x000000549393723e */ /* 0x000fe200000010ff */
[----:B------:R-:W-:Y:S06]  /*d3f0*/  @P1 BRA `(.L_x_589) ;  /* 0xffffffd800281947 */ /* 0x000fec000383ffff */
.L_x_577:
[----:B------:R-:W-:Y:S05]  /*d400*/  WARPSYNC.ALL ;  /* 0x0000000000007948 */ /* 0x000fea0003800000 */
[----:B------:R-:W-:Y:S06]  /*d410*/  BAR.ARV 0x8, 0x200 ;  /* 0x0208000000007b1d */ /* 0x000fec0000002000 */
[----:B------:R-:W-:Y:S05]  /*d420*/  @!P0 BRA `(.L_x_590) ;  /* 0x0000000000048947 */ /* 0x000fea0003800000 */
[----:B------:R-:W-:Y:S01]  /*d430*/  BPT.TRAP 0x1 ;  /* 0x000000040000795c */ /* 0x000fe20000300000 */
.L_x_590:
[----:B------:R-:W-:Y:S02]  /*d440*/  LEA R11, R155, R18, 0x3 ;  /* 0x000000129b0b7211 */ /* 0x000fe400078e18ff */
[----:B------:R-:W-:-:S04]  /*d450*/  SHF.L.U32 R4, R157, 0x1f, RZ ;  /* 0x0000001f9d047819 */ /* 0x000fc800000006ff */
[----:B------:R0:W1:Y:S01]  /*d460*/  SYNCS.PHASECHK.TRANS64.TRYWAIT P1, [R11+URZ+0x16850], R4 ;  /* 0x016850040b0075a7 */ /* 0x000062000802017f */
[----:B------:R-:W-:Y:S05]  /*d470*/  @!P0 BRA `(.L_x_591) ;  /* 0x0000000000048947 */ /* 0x000fea0003800000 */
[----:B------:R-:W-:Y:S01]  /*d480*/  BPT.TRAP 0x1 ;  /* 0x000000040000795c */ /* 0x000fe20000300000 */
.L_x_591:
[----:B------:R-:W-:-:S05]  /*d490*/  VIADD R18, R18, 0x400 ;  /* 0x0000040012127836 */ /* 0x000fca0000000000 */
[----:B------:R-:W-:-:S04]  /*d4a0*/  SHF.R.U32.HI R18, RZ, 0x4, R18 ;  /* 0x00000004ff127819 */ /* 0x000fc80000011612 */
[----:B------:R-:W-:Y:S01]  /*d4b0*/  LOP3.LUT R18, R18, 0x3fff, RZ, 0xc0, !PT ;  /* 0x00003fff12127812 */ /* 0x000fe200078ec0ff */
[----:B-1----:R-:W-:Y:S06]  /*d4c0*/  @P1 BRA `(.L_x_592) ;  /* 0x0000000000081947 */ /* 0x002fec0003800000 */
[----:B------:R-:W1:Y:S02]  /*d4d0*/  SYNCS.PHASECHK.TRANS64.TRYWAIT P1, [R11+URZ+0x16850], R4 ;  /* 0x016850040b0075a7 */ /* 0x000e64000802017f */
[----:B-1----:R-:W-:Y:S05]  /*d4e0*/  @!P1 BRA `(.L_x_593) ;  /* 0x0000009400d49947 */ /* 0x002fea0003800000 */
.L_x_592:
[----:B01----:R-:W-:Y:S01]  /*d4f0*/  IMAD R4, R155, 0x400, R18 ;  /* 0x000004009b047824 */ /* 0x003fe200078e0212 */
[----:B------:R-:W-:Y:S05]  /*d500*/  WARPSYNC.ALL ;  /* 0x0000000000007948 */ /* 0x000fea0003800000 */
[----:B------:R-:W-:Y:S01]  /*d510*/  IMAD.MOV.U32 R5, RZ, RZ, 0x40000040 ;  /* 0x40000040ff057424 */ /* 0x000fe200078e00ff */
[C---:B------:R-:W-:Y:S01]  /*d520*/  R2UR UR6, R4.reuse ;  /* 0x00000000040672ca */ /* 0x040fe200000e0000 */
[----:B------:R-:W-:Y:S01]  /*d530*/  WARPGROUP.ARRIVE ;  /* 0x00000000000079c5 */ /* 0x000fe20000000000 */
[----:B------:R-:W-:Y:S01]  /*d540*/  VIADD R6, R4, 0x80 ;  /* 0x0000008004067836 */ /* 0x000fe20000000000 */
[----:B------:R-:W-:Y:S01]  /*d550*/  MOV R27, RZ ;  /* 0x000000ff001b7202 */ /* 0x000fe20000000f00 */
[----:B------:R-:W-:Y:S01]  /*d560*/  IMAD.MOV.U32 R7, RZ, RZ, 0x40000040 ;  /* 0x40000040ff077424 */ /* 0x000fe200078e00ff */
[----:B------:R-:W-:Y:S01]  /*d570*/  R2UR UR7, R5 ;  /* 0x00000000050772ca */ /* 0x000fe200000e0000 */
[----:B------:R-:W-:-:S12]  /*d580*/  IMAD.MOV.U32 R5, RZ, RZ, 0x40000040 ;  /* 0x40000040ff057424 */ /* 0x000fd800078e00ff */
        /* <DEDUP_REMOVED lines=39> */
[----:B------:R-:W0:Y:S04]  /*d800*/  SHFL.BFLY PT, R6, R3, 0x2, 0x1f ;  /* 0x0c401f0003067f89 */ /* 0x000e2800000e0000 */
[----:B------:R-:W1:Y:S01]  /*d810*/  SHFL.BFLY PT, R7, R0, 0x2, 0x1f ;  /* 0x0c401f0000077f89 */ /* 0x000e6200000e0000 */
[----:B0-----:R-:W-:Y:S01]  /*d820*/  FADD.FTZ R6, R6, R3 ;  /* 0x0000000306067221 */ /* 0x001fe20000010000 */
[----:B------:R-:W-:-:S02]  /*d830*/  IMAD.MOV.U32 R3, RZ, RZ, -0x800000 ;  /* 0xff800000ff037424 */ /* 0x000fc400078e00ff */
[----:B-1----:R-:W-:Y:S01]  /*d840*/  FADD.FTZ R7, R7, R0 ;  /* 0x0000000007077221 */ /* 0x002fe20000010000 */
[----:B------:R-:W-:Y:S01]  /*d850*/  IMAD.MOV.U32 R0, RZ, RZ, -0x800000 ;  /* 0xff800000ff007424 */ /* 0x000fe200078e00ff */
[----:B------:R-:W-:Y:S02]  /*d860*/  WARPGROUP.DEPBAR.LE gsb0, 0x0 ;  /* 0x00008000000079c5 */ /* 0x000fe40000010000 */
[----:B------:R-:W-:-:S06]  /*d870*/  WARPGROUP.ARRIVE ;  /* 0x00000000000079c5 */ /* 0x000fcc0000000000 */
[----:B------:R-:W-:Y:S01]  /*d880*/  HGMMA.64x64x16.F32.BF16 R88, R140, gdesc[UR4].tnspB, R88, gsb0 ;  /* 0x40e000048c587df0 */ /* 0x000fe20008001858 */
[----:B------:R-:W-:Y:S02]  /*d890*/  R2UR UR6, R4 ;  /* 0x00000000040672ca */ /* 0x000fe400000e0000 */
[----:B------:R-:W-:Y:S01]  /*d8a0*/  R2UR UR7, R5 ;  /* 0x00000000050772ca */ /* 0x000fe200000e0000 */
[----:B------:R-:W0:Y:S04]  /*d8b0*/  SHFL.BFLY PT, R4, R7, 0x1, 0x1f ;  /* 0x0c201f0007047f89 */ /* 0x000e2800000e0000 */
[----:B------:R-:W1:Y:S01]  /*d8c0*/  SHFL.BFLY PT, R5, R6, 0x1, 0x1f ;  /* 0x0c201f0006057f89 */ /* 0x000e6200000e0000 */
[----:B0-----:R-:W-:Y:S01]  /*d8d0*/  FADD.FTZ R10, R7, R4 ;  /* 0x00000004070a7221 */ /* 0x001fe20000010000 */
[----:B------:R-:W-:-:S02]  /*d8e0*/  IMAD.MOV.U32 R7, RZ, RZ, RZ ;  /* 0x000000ffff077224 */ /* 0x000fc400078e00ff */
[----:B------:R-:W-:Y:S02]  /*d8f0*/  IMAD.U32 R4, RZ, RZ, UR4 ;  /* 0x00000004ff047e24 */ /* 0x000fe4000f8e00ff */
[----:B-1----:R-:W-:Y:S01]  /*d900*/  FADD.FTZ R12, R6, R5 ;  /* 0x00000005060c7221 */ /* 0x002fe20000010000 */
[----:B------:R-:W-:Y:S01]  /*d910*/  FSETP.NE.FTZ.AND P1, PT, R10, RZ, PT ;  /* 0x000000ff0a00720b */ /* 0x000fe20003f35000 */
[----:B------:R-:W-:-:S03]  /*d920*/  IMAD.U32 R6, RZ, RZ, UR4 ;  /* 0x00000004ff067e24 */ /* 0x000fc6000f8e00ff */
[----:B------:R-:W-:-:S09]  /*d930*/  FSETP.NE.FTZ.AND P2, PT, R12, RZ, PT ;  /* 0x000000ff0c00720b */ /* 0x000fd20003f55000 */
[----:B------:R-:W0:Y:S01]  /*d940*/  @P1 MUFU.LG2 R5, R10 ;  /* 0x0000000a00051308 */ /* 0x000e220000000c00 */
[----:B------:R-:W-:-:S03]  /*d950*/  @P1 FMUL.FTZ R4, R4, 0.69314718246459960938 ;  /* 0x3f31721804041820 */ /* 0x000fc60000410000 */
[----:B------:R-:W-:-:S04]  /*d960*/  @P2 FMUL.FTZ R6, R6, 0.69314718246459960938 ;  /* 0x3f31721806062820 */ /* 0x000fc80000410000 */
[----:B------:R-:W1:Y:S08]  /*d970*/  @P2 MUFU.LG2 R8, R12 ;  /* 0x0000000c00082308 */ /* 0x000e700000000c00 */
[----:B------:R2:W3:Y:S01]  /*d980*/  @P1 MUFU.RCP R27, R10 ;  /* 0x0000000a001b1308 */ /* 0x0004e20000001000 */
[----:B0-----:R-:W-:-:S04]  /*d990*/  @P1 FMUL.FTZ R5, R5, 0.69314718246459960938 ;  /* 0x3f31721805051820 */ /* 0x001fc80000410000 */
[----:B------:R-:W-:-:S03]  /*d9a0*/  @P1 FFMA.FTZ R3, R4, R31, R5 ;  /* 0x0000001f04031223 */ /* 0x000fc60000010005 */
[----:B------:R2:W0:Y:S01]  /*d9b0*/  @P2 MUFU.RCP R7, R12 ;  /* 0x0000000c00072308 */ /* 0x0004220000001000 */
[----:B-1----:R-:W-:-:S04]  /*d9c0*/  @P2 FMUL.FTZ R9, R8, 0.69314718246459960938 ;  /* 0x3f31721808092820 */ /* 0x002fc80000410000 */
[----:B------:R-:W-:Y:S01]  /*d9d0*/  @P2 FFMA.FTZ R0, R6, R38, R9 ;  /* 0x0000002606002223 */ /* 0x000fe20000010009 */
[----:B------:R-:W-:Y:S02]  /*d9e0*/  WARPGROUP.DEPBAR.LE gsb0, 0x0 ;  /* 0x00008000000079c5 */ /* 0x000fe40000010000 */
[----:B------:R-:W-:-:S06]  /*d9f0*/  WARPGROUP.ARRIVE ;  /* 0x00000000000079c5 */ /* 0x000fcc0000000000 */
[----:B------:R-:W-:Y:S03]  /*da00*/  HGMMA.64x64x16.F32.BF16 R88, R144, gdesc[UR4].tnspB, R88, gsb0 ;  /* 0x40e0000490587df0 */ /* 0x000fe60008001858 */
[----:B------:R-:W-:Y:S02]  /*da10*/  WARPGROUP.DEPBAR.LE gsb0, 0x0 ;  /* 0x00008000000079c5 */ /* 0x000fe40000010000 */
[----:B--23--:R-:W-:Y:S05]  /*da20*/  @!P0 BRA `(.L_x_594) ;  /* 0x0000000000048947 */ /* 0x00cfea0003800000 */
[----:B------:R-:W-:Y:S01]  /*da30*/  BPT.TRAP 0x1 ;  /* 0x000000040000795c */ /* 0x000fe20000300000 */
.L_x_594:
[----:B------:R-:W-:Y:S01]  /*da40*/  IMAD.U32 R5, RZ, RZ, UR38 ;  /* 0x00000026ff057e24 */ /* 0x000fe2000f8e00ff */
[----:B------:R-:W-:Y:S01]  /*da50*/  IADD3 R4, R11, 0x16860, RZ ;  /* 0x000168600b047810 */ /* 0x000fe20007ffe0ff */
[----:B------:R-:W-:Y:S02]  /*da60*/  VIADD R155, R155, 0x1 ;  /* 0x000000019b9b7836 */ /* 0x000fe40000000000 */
[-C--:B------:R-:W-:Y:S01]  /*da70*/  FMUL.FTZ R55, R88, R27.reuse ;  /* 0x0000001b58377220 */ /* 0x080fe20000410000 */
[-C--:B------:R-:W-:Y:S01]  /*da80*/  FMUL.FTZ R12, R89, R27.reuse ;  /* 0x0000001b590c7220 */ /* 0x080fe20000410000 */
[----:B------:R-:W-:Y:S01]  /*da90*/  PRMT R4, R5, 0x654, R4 ;  /* 0x0000065405047816 */ /* 0x000fe20000000004 */
[-C--:B------:R-:W-:Y:S01]  /*daa0*/  FMUL.FTZ R53, R92, R27.reuse ;  /* 0x0000001b5c357220 */ /* 0x080fe20000410000 */
[----:B------:R-:W-:Y:S01]  /*dab0*/  ISETP.NE.AND P0, PT, R155, 0x2, PT ;  /* 0x000000029b00780c */ /* 0x000fe20003f05270 */
        /* <DEDUP_REMOVED lines=9> */
[----:B-1----:R-:W-:Y:S01]  /*db50*/  SEL R4, RZ, 0x1, P0 ;  /* 0x00000001ff047807 */ /* 0x002fe20000000000 */
[-C--:B------:R-:W-:Y:S01]  /*db60*/  FMUL.FTZ R39, R109, R27.reuse ;  /* 0x0000001b6d277220 */ /* 0x080fe20000410000 */
[-C--:B------:R-:W-:Y:S01]  /*db70*/  FMUL.FTZ R36, R112, R27.reuse ;  /* 0x0000001b70247220 */ /* 0x080fe20000410000 */
[-C--:B------:R-:W-:Y:S01]  /*db80*/  FMUL.FTZ R31, R113, R27.reuse ;  /* 0x0000001b711f7220 */ /* 0x080fe20000410000 */
[-C--:B------:R-:W-:Y:S01]  /*db90*/  FMUL.FTZ R28, R116, R27.reuse ;  /* 0x0000001b741c7220 */ /* 0x080fe20000410000 */
[----:B------:R-:W-:Y:S01]  /*dba0*/  FMUL.FTZ R27, R117, R27 ;  /* 0x0000001b751b7220 */ /* 0x000fe20000410000 */
[-C--:B0-----:R-:W-:Y:S01]  /*dbb0*/  FMUL.FTZ R56, R90, R7.reuse ;  /* 0x000000075a387220 */ /* 0x081fe20000410000 */
        /* <DEDUP_REMOVED lines=15> */
[----:B------:R-:W-:Y:S01]  /*dcb0*/  FMUL.FTZ R119, R119, R7 ;  /* 0x0000000777777220 */ /* 0x000fe20000410000 */
[----:B------:R-:W-:Y:S01]  /*dcc0*/  LOP3.LUT R157, R157, R4, RZ, 0x3c, !PT ;  /* 0x000000049d9d7212 */ /* 0x000fe200078e3cff */
[----:B------:R-:W-:Y:S01]  /*dcd0*/  UIADD3 UR37, UR37, 0x1, URZ ;  /* 0x0000000125257890 */ /* 0x000fe2000fffe03f */
[----:B------:R-:W-:-:S11]  /*dce0*/  SEL R155, R155, RZ, P0 ;  /* 0x000000ff9b9b7207 */ /* 0x000fd60000000000 */
.L_x_540:
[----:B------:R-:W-:Y:S05]  /*dcf0*/  WARPSYNC.ALL ;  /* 0x0000000000007948 */ /* 0x000fea0003800000 */
[----:B------:R-:W0:Y:S08]  /*dd00*/  S2UR UR38, SR_CgaCtaId ;  /* 0x00000000002679c3 */ /* 0x000e300000008800 */
[----:B------:R-:W-:Y:S06]  /*dd10*/  BAR.SYNC.DEFER_BLOCKING 0x5, 0x200 ;  /* 0x0148000000007b1d */ /* 0x000fec0000010000 */
[----:B------:R-:W-:Y:S01]  /*dd20*/  UMOV UR4, 0x400 ;  /* 0x0000040000047882 */ /* 0x000fe20000000000 */
[----:B------:R-:W-:Y:S01]  /*dd30*/  BSSY B0, `(.L_x_595) ;  /* 0x000019e000007945 */ /* 0x000fe20003800000 */
[----:B0-----:R-:W-:-:S06]  /*dd40*/  ULEA UR4, UR38, UR4, 0x18 ;  /* 0x0000000426047291 */ /* 0x001fcc000f8ec03f */
[----:B------:R-:W-:-:S05]  /*dd50*/  IMAD.U32 R18, RZ, RZ, UR4 ;  /* 0x00000004ff127e24 */ /* 0x000fca000f8e00ff */
[----:B------:R0:W1:Y:S01]  /*dd60*/  LDS.128 R32, [R18+0x168d0] ;  /* 0x0168d00012207984 */ /* 0x0000620000000c00 */
[----:B------:R-:W-:Y:S06]  /*dd70*/  BAR.ARV 0x4, 0x200 ;  /* 0x0108000000007b1d */ /* 0x000fec0000002000 */
[----:B------:R-:W-:Y:S05]  /*dd80*/  @P1 BRA `(.L_x_596) ;  /* 0x0000000c00d81947 */ /* 0x000fea0003800000 */
[----:B------:R-:W2:Y:S04]  /*dd90*/  LDL R4, [R1+0x60] ;  /* 0x0000600001047983 */ /* 0x000ea80000100800 */
[----:B------:R-:W3:Y:S04]  /*dda0*/  LDL.LU R62, [R1+0x28] ;  /* 0x00002800013e7983 */ /* 0x000ee80000300800 */
[----:B------:R-:W4:Y:S01]  /*ddb0*/  LDL.LU R61, [R1+0x2c] ;  /* 0x00002c00013d7983 */ /* 0x000f220000300800 */
[----:B------:R-:W0:Y:S01]  /*ddc0*/  S2R R5, SR_SWINHI ;  /* 0x0000000000057919 */ /* 0x000e220000002f00 */
[----:B------:R-:W-:Y:S05]  /*ddd0*/  WARPSYNC.ALL ;  /* 0x0000000000007948 */ /* 0x000fea0003800000 */
[----:B------:R-:W-:Y:S01]  /*dde0*/  F2FP.BF16.F32.PACK_AB R12, R12, R55 ;  /* 0x000000370c0c723e */ /* 0x000fe200000010ff */
[----:B------:R-:W-:Y:S01]  /*ddf0*/  ULDC.64 UR4, c[0x0][0xc00] ;  /* 0x0003000000047ab9 */ /* 0x000fe20000000a00 */
[----:B------:R-:W-:Y:S01]  /*de00*/  F2FP.BF16.F32.PACK_AB R13, R13, R56 ;  /* 0x000000380d0d723e */ /* 0x000fe200000010ff */
[----:B------:R-:W4:Y:S01]  /*de10*/  LDL R60, [R1+0x5c] ;  /* 0x00005c00013c7983 */ /* 0x000f220000100800 */
[----:B------:R-:W-:-:S02]  /*de20*/  F2FP.BF16.F32.PACK_AB R14, R14, R53 ;  /* 0x000000350e0e723e */ /* 0x000fc400000010ff */
[----:B------:R-:W-:Y:S01]  /*de30*/  F2FP.BF16.F32.PACK_AB R15, R15, R54 ;  /* 0x000000360f0f723e */ /* 0x000fe200000010ff */
[----:B------:R-:W4:Y:S01]  /*de40*/  LDL R58, [R1+0x38] ;  /* 0x00003800013a7983 */ /* 0x000f220000100800 */
[----:B------:R-:W-:Y:S02]  /*de50*/  MOV R20, R18 ;  /* 0x0000001200147202 */ /* 0x000fe40000000f00 */
[----:B0-----:R-:W-:Y:S01]  /*de60*/  MOV R21, R5 ;  /* 0x0000000500157202 */ /* 0x001fe20000000f00 */
[----:B------:R-:W-:Y:S02]  /*de70*/  BAR.SYNC.DEFER_BLOCKING 0x1, 0x180 ;  /* 0x0046000000007b1d */ /* 0x000fe40000010000 */
[----:B--2---:R-:W-:-:S03]  /*de80*/  IMAD.WIDE R10, R4, 0x2, R20 ;  /* 0x00000002040a7825 */ /* 0x004fc600078e0214 */
[C---:B------:R-:W-:Y:S02]  /*de90*/  IADD3 R25, P2, R10.reuse, 0x20, RZ ;  /* 0x000000200a197810 */ /* 0x040fe40007f5e0ff */
[C---:B------:R-:W-:Y:S02]  /*dea0*/  LOP3.LUT R9, R10.reuse, 0x380, RZ, 0xc0, !PT ;  /* 0x000003800a097812 */ /* 0x040fe400078ec0ff */
[C---:B------:R-:W-:Y:S02]  /*deb0*/  IADD3 R59, P0, R10.reuse, 0x60, RZ ;  /* 0x000000600a3b7810 */ /* 0x040fe40007f1e0ff */
[----:B------:R-:W-:Y:S02]  /*dec0*/  IADD3 R57, P1, R10, 0x40, RZ ;  /* 0x000000400a397810 */ /* 0x000fe40007f3e0ff */
[----:B------:R-:W-:Y:S02]  /*ded0*/  LOP3.LUT R4, R25, 0x380, RZ, 0xc0, !PT ;  /* 0x0000038019047812 */ /* 0x000fe400078ec0ff */
[----:B------:R-:W-:-:S02]  /*dee0*/  SHF.R.U64 R9, R9, 0x3, RZ ;  /* 0x0000000309097819 */ /* 0x000fc400000012ff */
[----:B------:R-:W-:Y:S02]  /*def0*/  LOP3.LUT R6, R57, 0x380, RZ, 0xc0, !PT ;  /* 0x0000038039067812 */ /* 0x000fe400078ec0ff */
[----:B-----5:R-:W-:Y:S02]  /*df00*/  LOP3.LUT R24, R59, 0x380, RZ, 0xc0, !PT ;  /* 0x000003803b187812 */ /* 0x020fe400078ec0ff */
[----:B------:R-:W-:Y:S02]  /*df10*/  SHF.R.U64 R4, R4, 0x3, RZ ;  /* 0x0000000304047819 */ /* 0x000fe400000012ff */
[----:B------:R-:W-:Y:S02]  /*df20*/  LOP3.LUT R10, R9, R10, RZ, 0x3c, !PT ;  /* 0x0000000a090a7212 */ /* 0x000fe400078e3cff */
[----:B------:R-:W-:Y:S02]  /*df30*/  SHF.R.U64 R6, R6, 0x3, RZ ;  /* 0x0000000306067819 */ /* 0x000fe400000012ff */
[----:B------:R-:W-:Y:S01]  /*df40*/  SHF.R.U64 R24, R24, 0x3, RZ ;  /* 0x0000000318187819 */ /* 0x000fe200000012ff */
[--C-:B------:R-:W-:Y:S01]  /*df50*/  IMAD.X R5, RZ, RZ, R11.reuse, P0 ;  /* 0x000000ffff057224 */ /* 0x100fe200000e060b */
[----:B------:R-:W-:Y:S01]  /*df60*/  LOP3.LUT R8, R4, R25, RZ, 0x3c, !PT ;  /* 0x0000001904087212 */ /* 0x000fe200078e3cff */
[----:B------:R-:W-:Y:S01]  /*df70*/  IMAD.X R7, RZ, RZ, R11, P1 ;  /* 0x000000ffff077224 */ /* 0x000fe200008e060b */
[----:B------:R-:W-:-:S02]  /*df80*/  LOP3.LUT R6, R6, R57, RZ, 0x3c, !PT ;  /* 0x0000003906067212 */ /* 0x000fc400078e3cff */
[----:B------:R-:W-:Y:S02]  /*df90*/  LOP3.LUT R4, R24, R59, RZ, 0x3c, !PT ;  /* 0x0000003b18047212 */ /* 0x000fe400078e3cff */
[----:B------:R-:W-:Y:S02]  /*dfa0*/  MOV R10, R10 ;  /* 0x0000000a000a7202 */ /* 0x000fe40000000f00 */
[----:B------:R-:W-:Y:S02]  /*dfb0*/  IADD3.X R9, RZ, R11, RZ, P2, !PT ;  /* 0x0000000bff097210 */ /* 0x000fe400017fe4ff */
[----:B------:R-:W-:Y:S01]  /*dfc0*/  MOV R53, R6 ;  /* 0x0000000600357202 */ /* 0x000fe20000000f00 */
[----:B------:R0:W-:Y:S01]  /*dfd0*/  STSM.16.M88.4 [R10], R12 ;  /* 0x0000000c0a007844 */ /* 0x0001e20000000200 */
[----:B-1----:R-:W-:Y:S02]  /*dfe0*/  MOV R32, R4 ;  /* 0x0000000400207202 */ /* 0x002fe40000000f00 */
[----:B------:R-:W-:-:S02]  /*dff0*/  ISETP.NE.U32.AND P0, PT, RZ, UR4, PT ;  /* 0x00000004ff007c0c */ /* 0x000fc4000bf05070 */
[----:B---3--:R-:W-:Y:S02]  /*e000*/  IADD3 R24, P1, R62, UR4, RZ ;  /* 0x000000043e187c10 */ /* 0x008fe4000ff3e0ff */
[----:B------:R-:W-:Y:S02]  /*e010*/  MOV R54, R8 ;  /* 0x0000000800367202 */ /* 0x000fe40000000f00 */
[----:B------:R-:W-:Y:S02]  /*e020*/  F2FP.BF16.F32.PACK_AB R4, R51, R52 ;  /* 0x000000343304723e */ /* 0x000fe400000010ff */
[----:B------:R-:W-:Y:S02]  /*e030*/  F2FP.BF16.F32.PACK_AB R5, R49, R50 ;  /* 0x000000323105723e */ /* 0x000fe400000010ff */
[----:B------:R-:W-:Y:S02]  /*e040*/  F2FP.BF16.F32.PACK_AB R6, R47, R48 ;  /* 0x000000302f06723e */ /* 0x000fe400000010ff */
[----:B------:R-:W-:-:S02]  /*e050*/  F2FP.BF16.F32.PACK_AB R7, R45, R46 ;  /* 0x0000002e2d07723e */ /* 0x000fc400000010ff */
[----:B------:R-:W-:Y:S02]  /*e060*/  F2FP.BF16.F32.PACK_AB R8, R43, R44 ;  /* 0x0000002c2b08723e */ /* 0x000fe400000010ff */
[----:B------:R-:W-:Y:S02]  /*e070*/  F2FP.BF16.F32.PACK_AB R9, R41, R42 ;  /* 0x0000002a2909723e */ /* 0x000fe400000010ff */
[----:B0-----:R-:W-:Y:S02]  /*e080*/  F2FP.BF16.F32.PACK_AB R10, R39, R40 ;  /* 0x00000028270a723e */ /* 0x001fe400000010ff */
[----:B------:R-:W-:Y:S02]  /*e090*/  F2FP.BF16.F32.PACK_AB R11, R37, R38 ;  /* 0x00000026250b723e */ /* 0x000fe400000010ff */
[----:B------:R-:W-:Y:S02]  /*e0a0*/  F2FP.BF16.F32.PACK_AB R12, R31, R36 ;  /* 0x000000241f0c723e */ /* 0x000fe400000010ff */
[----:B------:R-:W-:-:S02]  /*e0b0*/  F2FP.BF16.F32.PACK_AB R13, R29, R30 ;  /* 0x0000001e1d0d723e */ /* 0x000fc400000010ff */
[----:B------:R-:W-:Y:S02]  /*e0c0*/  F2FP.BF16.F32.PACK_AB R14, R27, R28 ;  /* 0x0000001c1b0e723e */ /* 0x000fe400000010ff */
[----:B------:R-:W-:Y:S02]  /*e0d0*/  F2FP.BF16.F32.PACK_AB R15, R119, R26 ;  /* 0x0000001a770f723e */ /* 0x000fe400000010ff */
[----:B------:R-:W-:Y:S02]  /*e0e0*/  ISETP.NE.AND.EX P0, PT, RZ, UR5, PT, P0 ;  /* 0x00000005ff007c0c */ /* 0x000fe4000bf05300 */
[----:B----4-:R-:W-:Y:S01]  /*e0f0*/  IADD3.X R25, R61, UR5, RZ, P1, !PT ;  /* 0x000000053d197c10 */ /* 0x010fe20008ffe4ff */
[----:B------:R-:W-:Y:S01]  /*e100*/  ULDC.64 UR4, c[0x0][0xc08] ;  /* 0x0003020000047ab9 */ /* 0x000fe20000000a00 */
[----:B------:R0:W-:Y:S01]  /*e110*/  STSM.16.M88.4 [R54], R4 ;  /* 0x0000000436007844 */ /* 0x0001e20000000200 */
[----:B------:R-:W-:Y:S01]  /*e120*/  ISETP.NE.U32.AND P1, PT, RZ, UR4, PT ;  /* 0x00000004ff007c0c */ /* 0x000fe2000bf25070 */
[----:B------:R-:W1:Y:S02]  /*e130*/  LDC R30, c[0x0][0xbe8] ;  /* 0x0002fa00ff1e7b82 */ /* 0x000e640000000800 */
[----:B------:R2:W-:Y:S01]  /*e140*/  STSM.16.M88.4 [R53], R8 ;  /* 0x0000000835007844 */ /* 0x0005e20000000200 */
[----:B------:R-:W-:-:S03]  /*e150*/  ISETP.NE.AND.EX P1, PT, RZ, UR5, PT, P1 ;  /* 0x00000005ff007c0c */ /* 0x000fc6000bf25310 */
[----:B------:R3:W-:Y:S01]  /*e160*/  STSM.16.M88.4 [R32], R12 ;  /* 0x0000000c20007844 */ /* 0x0007e20000000200 */
[----:B------:R-:W-:Y:S01]  /*e170*/  IMAD.MOV.U32 R28, RZ, RZ, RZ ;  /* 0x000000ffff1c7224 */ /* 0x000fe200078e00ff */
[----:B------:R-:W-:Y:S08]  /*e180*/  BAR.SYNC.DEFER_BLOCKING 0x1, 0x180 ;  /* 0x0046000000007b1d */ /* 0x000ff00000010000 */
[----:B0-----:R-:W-:Y:S01]  /*e190*/  @P1 IADD3 R4, P3, R62, UR4, RZ ;  /* 0x000000043e041c10 */ /* 0x001fe2000ff7e0ff */
[----:B------:R-:W-:-:S02]  /*e1a0*/  ULDC UR4, c[0x0][0xa88] ;  /* 0x0002a20000047ab9 */ /* 0x000fc40000000800 */
[----:B--2---:R-:W-:Y:S01]  /*e1b0*/  IMAD.U32 R9, RZ, RZ, UR4 ;  /* 0x00000004ff097e24 */ /* 0x004fe2000f8e00ff */
[----:B------:R-:W-:Y:S01]  /*e1c0*/  @P1 IADD3.X R5, R61, UR5, RZ, P3, !PT ;  /* 0x000000053d051c10 */ /* 0x000fe20009ffe4ff */
[----:B------:R0:W5:Y:S04]  /*e1d0*/  @P0 LDG.E R28, desc[UR42][R24.64] ;  /* 0x0000002a181c0981 */ /* 0x000168000c1e1900 */
[----:B------:R0:W5:Y:S01]  /*e1e0*/  @P1 LDG.E R9, desc[UR42][R4.64] ;  /* 0x0000002a04091981 */ /* 0x000162000c1e1900 */
[----:B-1----:R-:W-:-:S13]  /*e1f0*/  ISETP.NE.AND P2, PT, R30, 0x1, PT ;  /* 0x000000011e00780c */ /* 0x002fda0003f45270 */
[----:B------:R-:W1:Y:S08]  /*e200*/  @P2 LDC R6, c[0x0][0xbec] ;  /* 0x0002fb00ff062b82 */ /* 0x000e700000000800 */
[----:B------:R-:W2:Y:S01]  /*e210*/  @P2 LDC R27, c[0x0][0xbf0] ;  /* 0x0002fc00ff1b2b82 */ /* 0x000ea20000000800 */
[----:B---3--:R-:W-:Y:S01]  /*e220*/  IMAD R15, R58, 0xc0, R60 ;  /* 0x000000c03a0f7824 */ /* 0x008fe200078e023c */
[----:B0-----:R-:W-:Y:S06]  /*e230*/  @P1 BRA `(.L_x_597) ;  /* 0x0000000000101947 */ /* 0x001fec0003800000 */
[----:B------:R-:W-:Y:S05]  /*e240*/  @!P0 BRA `(.L_x_597) ;  /* 0x00000000000c8947 */ /* 0x000fea0003800000 */
[----:B------:R-:W3:Y:S04]  /*e250*/  LDG.E R4, desc[UR42][R24.64] ;  /* 0x0000002a18047981 */ /* 0x000ee8000c1e1900 */
[----:B-----5:R-:W3:Y:S02]  /*e260*/  LDG.E R9, desc[UR42][R24.64+0x4] ;  /* 0x0000042a18097981 */ /* 0x020ee4000c1e1900 */
[----:B---3--:R-:W-:-:S07]  /*e270*/  IMAD.IADD R9, R9, 0x1, -R4 ;  /* 0x0000000109097824 */ /* 0x008fce00078e0a04 */
.L_x_597:
[----:B------:R-:W3:Y:S01]  /*e280*/  LDL.LU R10, [R1+0x44] ;  /* 0x00004400010a7983 */ /* 0x000ee20000300800 */
[----:B-1----:R-:W-:Y:S01]  /*e290*/  @P2 IMAD.HI.U32 R4, R15, R6, RZ ;  /* 0x000000060f042227 */ /* 0x002fe200078e00ff */
[----:B------:R-:W-:Y:S01]  /*e2a0*/  ULDC.64 UR4, c[0x0][0xb90] ;  /* 0x0002e40000047ab9 */ /* 0x000fe20000000a00 */
[----:B-----5:R-:W-:Y:S01]  /*e2b0*/  SHF.R.S32.HI R29, RZ, 0x1f, R28 ;  /* 0x0000001fff1d7819 */ /* 0x020fe2000001141c */
[----:B------:R-:W4:Y:S01]  /*e2c0*/  LDL.LU R8, [R1+0x34] ;  /* 0x0000340001087983 */ /* 0x000f220000300800 */
[----:B------:R-:W0:Y:S01]  /*e2d0*/  S2R R24, SR_TID.X ;  /* 0x0000000000187919 */ /* 0x000e220000002100 */
[----:B------:R-:W-:Y:S01]  /*e2e0*/  IMAD.MOV.U32 R7, RZ, RZ, R15 ;  /* 0x000000ffff077224 */ /* 0x000fe200078e000f */
[----:B------:R-:W1:Y:S01]  /*e2f0*/  @P2 LDC R39, c[0x0][0xbec] ;  /* 0x0002fb00ff272b82 */ /* 0x000e620000000800 */
[----:B------:R-:W4:Y:S04]  /*e300*/  LDL.LU R41, [R1+0x24] ;  /* 0x0000240001297983 */ /* 0x000f280000300800 */
[----:B------:R-:W4:Y:S04]  /*e310*/  LDL R12, [R1+0x54] ;  /* 0x00005400010c7983 */ /* 0x000f280000100800 */
[----:B------:R-:W4:Y:S01]  /*e320*/  LDL R40, [R1+0x3c] ;  /* 0x00003c0001287983 */ /* 0x000f220000100800 */
[----:B--2---:R-:W-:-:S05]  /*e330*/  @P2 SHF.R.U32.HI R7, RZ, R27, R4 ;  /* 0x0000001bff072219 */ /* 0x004fca0000011604 */
[----:B------:R-:W-:Y:S02]  /*e340*/  IMAD.MOV R13, RZ, RZ, -R7 ;  /* 0x000000ffff0d7224 */ /* 0x000fe400078e0a07 */
[C---:B0-----:R-:W-:Y:S02]  /*e350*/  VIADD R25, R24.reuse, 0xffffff80 ;  /* 0xffffff8018197836 */ /* 0x041fe40000000000 */
[----:B------:R-:W-:-:S03]  /*e360*/  VIADD R44, R24, 0xffffff80 ;  /* 0xffffff80182c7836 */ /* 0x000fc60000000000 */
[----:B------:R-:W-:-:S04]  /*e370*/  SHF.R.S32.HI R24, RZ, 0x1f, R25 ;  /* 0x0000001fff187819 */ /* 0x000fc80000011419 */
[----:B------:R-:W-:Y:S02]  /*e380*/  LEA.HI R24, R24, R25, RZ, 0x7 ;  /* 0x0000001918187211 */ /* 0x000fe400078f38ff */
[----:B------:R-:W-:Y:S02]  /*e390*/  SHF.R.S32.HI R42, RZ, 0x1f, R44 ;  /* 0x0000001fff2a7819 */ /* 0x000fe4000001142c */
[----:B------:R-:W-:Y:S02]  /*e3a0*/  LOP3.LUT R24, R24, 0xffffff80, RZ, 0xc0, !PT ;  /* 0xffffff8018187812 */ /* 0x000fe400078ec0ff */
[----:B------:R-:W-:-:S03]  /*e3b0*/  LEA.HI R42, R42, R44, RZ, 0x3 ;  /* 0x0000002c2a2a7211 */ /* 0x000fc600078f18ff */
[----:B------:R-:W-:Y:S01]  /*e3c0*/  IMAD.IADD R24, R25, 0x1, -R24 ;  /* 0x0000000119187824 */ /* 0x000fe200078e0a18 */
[----:B------:R-:W-:Y:S01]  /*e3d0*/  SHF.R.S32.HI R42, RZ, 0x3, R42 ;  /* 0x00000003ff2a7819 */ /* 0x000fe2000001142a */
[----:B------:R-:W-:Y:S01]  /*e3e0*/  IMAD R37, R9, R30, RZ ;  /* 0x0000001e09257224 */ /* 0x000fe200078e02ff */
[----:B---3--:R-:W-:Y:S02]  /*e3f0*/  SEL R36, R10, RZ, !P0 ;  /* 0x000000ff0a247207 */ /* 0x008fe40004000000 */
[----:B----4-:R-:W-:Y:S02]  /*e400*/  SEL R31, R8, RZ, !P0 ;  /* 0x000000ff081f7207 */ /* 0x010fe40004000000 */
[----:B------:R-:W-:Y:S01]  /*e410*/  SHF.R.S32.HI R38, RZ, 0x1f, R41 ;  /* 0x0000001fff267819 */ /* 0x000fe20000011429 */
[----:B------:R-:W-:-:S04]  /*e420*/  IMAD.WIDE.U32 R4, R41, UR4, R28 ;  /* 0x0000000429047c25 */ /* 0x000fc8000f8e001c */
[----:B------:R-:W-:-:S04]  /*e430*/  IMAD R6, R38, UR4, RZ ;  /* 0x0000000426067c24 */ /* 0x000fc8000f8e02ff */
[----:B------:R-:W-:Y:S01]  /*e440*/  IMAD R11, R41, UR5, R6 ;  /* 0x00000005290b7c24 */ /* 0x000fe2000f8e0206 */
[----:B------:R-:W-:-:S04]  /*e450*/  ULDC.64 UR4, c[0x0][0xb98] ;  /* 0x0002e60000047ab9 */ /* 0x000fc80000000a00 */
[----:B------:R-:W-:Y:S01]  /*e460*/  IADD3 R5, R5, R11, RZ ;  /* 0x0000000b05057210 */ /* 0x000fe20007ffe0ff */
[----:B------:R-:W-:Y:S02]  /*e470*/  IMAD R11, R30, R13, R15 ;  /* 0x0000000d1e0b7224 */ /* 0x000fe400078e020f */
[----:B------:R-:W-:Y:S02]  /*e480*/  IMAD R8, R36, UR4, RZ ;  /* 0x0000000424087c24 */ /* 0x000fe4000f8e02ff */
[C---:B------:R-:W-:Y:S01]  /*e490*/  IMAD.WIDE.U32 R4, R31.reuse, UR4, R4 ;  /* 0x000000041f047c25 */ /* 0x040fe2000f8e0004 */
[----:B------:R-:W-:Y:S02]  /*e4a0*/  SHF.R.S32.HI R6, RZ, 0x1f, R11 ;  /* 0x0000001fff067819 */ /* 0x000fe4000001140b */
[----:B------:R-:W-:Y:S01]  /*e4b0*/  SHF.R.S32.HI R13, RZ, 0x1f, R7 ;  /* 0x0000001fff0d7819 */ /* 0x000fe20000011407 */
[----:B------:R-:W-:Y:S01]  /*e4c0*/  IMAD R8, R31, UR5, R8 ;  /* 0x000000051f087c24 */ /* 0x000fe2000f8e0208 */
[----:B------:R-:W-:Y:S01]  /*e4d0*/  IADD3 R4, P0, R7, R4, RZ ;  /* 0x0000000407047210 */ /* 0x000fe20007f1e0ff */
[----:B------:R-:W-:-:S02]  /*e4e0*/  ULDC.64 UR4, c[0x0][0xb88] ;  /* 0x0002e20000047ab9 */ /* 0x000fc40000000a00 */
[----:B------:R-:W-:Y:S01]  /*e4f0*/  IMAD R6, R6, UR4, RZ ;  /* 0x0000000406067c24 */ /* 0x000fe2000f8e02ff */
[----:B------:R-:W-:-:S03]  /*e500*/  IADD3.X R5, R13, R5, R8, P0, !PT ;  /* 0x000000050d057210 */ /* 0x000fc600007fe408 */
[C---:B------:R-:W-:Y:S02]  /*e510*/  IMAD R7, R11.reuse, UR5, R6 ;  /* 0x000000050b077c24 */ /* 0x040fe4000f8e0206 */
[----:B------:R-:W-:Y:S01]  /*e520*/  IMAD.WIDE.U32 R4, R11, UR4, R4 ;  /* 0x000000040b047c25 */ /* 0x000fe2000f8e0004 */
[----:B------:R-:W-:-:S03]  /*e530*/  ULDC.64 UR4, c[0x0][0xb50] ;  /* 0x0002d40000047ab9 */ /* 0x000fc60000000a00 */
[----:B------:R-:W-:Y:S01]  /*e540*/  IMAD.IADD R5, R5, 0x1, R7 ;  /* 0x0000000105057824 */ /* 0x000fe200078e0207 */
[----:B------:R-:W-:-:S04]  /*e550*/  LEA R10, P0, R4, UR4, 0x2 ;  /* 0x00000004040a7c11 */ /* 0x000fc8000f8010ff */
[----:B------:R-:W-:Y:S01]  /*e560*/  LEA.HI.X R14, R4, UR5, R5, 0x2, P0 ;  /* 0x00000005040e7c11 */ /* 0x000fe200080f1405 */
[----:B------:R-:W-:Y:S01]  /*e570*/  SHFL.IDX PT, R6, R10, 0x1, 0x1c1f ;  /* 0x003c1f000a067f89 */ /* 0x000fe200000e0000 */
[----:B------:R-:W-:Y:S01]  /*e580*/  IMAD R12, R58, 0xc0, R12 ;  /* 0x000000c03a0c7824 */ /* 0x000fe200078e020c */
[----:B------:R-:W-:Y:S02]  /*e590*/  ULDC.64 UR4, c[0x0][0xaa0] ;  /* 0x0002a80000047ab9 */ /* 0x000fe40000000a00 */
[----:B------:R-:W-:Y:S04]  /*e5a0*/  SHFL.IDX PT, R4, R10, RZ, 0x1c1f ;  /* 0x001c1fff0a047589 */ /* 0x000fe800000e0000 */
[----:B------:R-:W0:Y:S04]  /*e5b0*/  SHFL.IDX PT, R5, R14, RZ, 0x1c1f ;  /* 0x001c1fff0e057589 */ /* 0x000e2800000e0000 */
[----:B------:R-:W2:Y:S01]  /*e5c0*/  SHFL.IDX PT, R7, R14, 0x1, 0x1c1f ;  /* 0x003c1f000e077f89 */ /* 0x000ea200000e0000 */
[----:B------:R-:W-:-:S02]  /*e5d0*/  LOP3.LUT P0, RZ, R24, 0x3, RZ, 0xc0, !PT ;  /* 0x0000000318ff7812 */ /* 0x000fc4000780c0ff */
[----:B------:R-:W-:Y:S01]  /*e5e0*/  IADD3 R8, R12, 0x8, RZ ;  /* 0x000000080c087810 */ /* 0x000fe20007ffe0ff */
[----:B------:R-:W-:Y:S01]  /*e5f0*/  IMAD R11, R42, 0x40, R40 ;  /* 0x000000402a0b7824 */ /* 0x000fe200078e0228 */
[-C--:B------:R-:W-:Y:S02]  /*e600*/  ISETP.GE.OR P1, PT, R12, R37.reuse, P0 ;  /* 0x000000250c00720c */ /* 0x080fe40000726670 */
[----:B------:R-:W-:Y:S01]  /*e610*/  ISETP.GE.OR P0, PT, R8, R37, P0 ;  /* 0x000000250800720c */ /* 0x000fe20000706670 */
[----:B------:R-:W-:-:S03]  /*e620*/  IMAD.WIDE R20, R11, 0x2, R20 ;  /* 0x000000020b147825 */ /* 0x000fc600078e0214 */
[----:B------:R-:W-:-:S04]  /*e630*/  LOP3.LUT R9, R20, 0x380, RZ, 0xc0, !PT ;  /* 0x0000038014097812 */ /* 0x000fc800078ec0ff */
[----:B------:R-:W-:-:S03]  /*e640*/  SHF.R.U64 R9, R9, 0x3, RZ ;  /* 0x0000000309097819 */ /* 0x000fc600000012ff */
[----:B0-----:R0:W-:Y:S04]  /*e650*/  @!P1 ST.E desc[UR42][R4.64], R3 ;  /* 0x0000000304009985 */ /* 0x0011e8000c10192a */
[----:B--2---:R2:W-:Y:S01]  /*e660*/  @!P0 ST.E desc[UR42][R6.64], R0 ;  /* 0x0000000006008985 */ /* 0x0045e2000c10192a */
[C---:B------:R-:W-:Y:S02]  /*e670*/  IADD3 R32, P0, R20.reuse, 0x4800, RZ ;  /* 0x0000480014207810 */ /* 0x040fe40007f1e0ff */
[C---:B------:R-:W-:Y:S02]  /*e680*/  IADD3 R13, P3, R20.reuse, 0x1800, RZ ;  /* 0x00001800140d7810 */ /* 0x040fe40007f7e0ff */
[----:B------:R-:W-:Y:S02]  /*e690*/  IADD3 R25, P4, R20, 0x3000, RZ ;  /* 0x0000300014197810 */ /* 0x000fe40007f9e0ff */
[----:B------:R-:W-:-:S02]  /*e6a0*/  LOP3.LUT R8, R9, R20, RZ, 0x3c, !PT ;  /* 0x0000001409087212 */ /* 0x000fc400078e3cff */
[----:B------:R-:W-:Y:S02]  /*e6b0*/  LOP3.LUT R20, R32, 0x380, RZ, 0xc0, !PT ;  /* 0x0000038020147812 */ /* 0x000fe400078ec0ff */
[----:B------:R-:W-:Y:S02]  /*e6c0*/  LOP3.LUT R12, R13, 0x380, RZ, 0xc0, !PT ;  /* 0x000003800d0c7812 */ /* 0x000fe400078ec0ff */
[----:B------:R-:W-:Y:S02]  /*e6d0*/  LOP3.LUT R24, R25, 0x380, RZ, 0xc0, !PT ;  /* 0x0000038019187812 */ /* 0x000fe400078ec0ff */
[----:B0-----:R-:W-:Y:S02]  /*e6e0*/  SHF.R.U64 R3, R20, 0x3, RZ ;  /* 0x0000000314037819 */ /* 0x001fe400000012ff */
[----:B------:R-:W-:Y:S02]  /*e6f0*/  SHF.R.U64 R12, R12, 0x3, RZ ;  /* 0x000000030c0c7819 */ /* 0x000fe400000012ff */
[----:B------:R-:W-:-:S02]  /*e700*/  SHF.R.U64 R24, R24, 0x3, RZ ;  /* 0x0000000318187819 */ /* 0x000fc400000012ff */
[----:B------:R-:W-:Y:S01]  /*e710*/  LOP3.LUT R4, R3, R32, RZ, 0x3c, !PT ;  /* 0x0000002003047212 */ /* 0x000fe200078e3cff */
[----:B------:R-:W-:Y:S01]  /*e720*/  IMAD R3, R29, UR4, RZ ;  /* 0x000000041d037c24 */ /* 0x000fe2000f8e02ff */
[----:B------:R-:W-:Y:S01]  /*e730*/  LOP3.LUT R12, R12, R13, RZ, 0x3c, !PT ;  /* 0x0000000d0c0c7212 */ /* 0x000fe200078e3cff */
[--C-:B------:R-:W-:Y:S01]  /*e740*/  IMAD.X R13, RZ, RZ, R21.reuse, P3 ;  /* 0x000000ffff0d7224 */ /* 0x100fe200018e0615 */
[----:B------:R-:W-:Y:S01]  /*e750*/  LOP3.LUT R24, R24, R25, RZ, 0x3c, !PT ;  /* 0x0000001918187212 */ /* 0x000fe200078e3cff */
[--C-:B------:R-:W-:Y:S01]  /*e760*/  IMAD.X R25, RZ, RZ, R21.reuse, P4 ;  /* 0x000000ffff197224 */ /* 0x100fe200020e0615 */
[----:B------:R-:W-:Y:S01]  /*e770*/  SHF.R.S32.HI R43, RZ, 0x1f, R44 ;  /* 0x0000001fff2b7819 */ /* 0x000fe2000001142c */
[--C-:B------:R-:W-:Y:S01]  /*e780*/  IMAD.MOV.U32 R9, RZ, RZ, R21.reuse ;  /* 0x000000ffff097224 */ /* 0x100fe200078e0015 */
[----:B------:R-:W0:Y:S01]  /*e790*/  @P2 LDC R29, c[0x0][0xbf0] ;  /* 0x0002fc00ff1d2b82 */ /* 0x000e220000000800 */
[----:B------:R-:W-:Y:S01]  /*e7a0*/  IMAD.X R5, RZ, RZ, R21, P0 ;  /* 0x000000ffff057224 */ /* 0x000fe200000e0615 */
[----:B------:R-:W3:Y:S01]  /*e7b0*/  LD.E.128 R12, desc[UR42][R12.64] ;  /* 0x0000002a0c0c7980 */ /* 0x000ee2000c101d00 */
[----:B------:R-:W-:-:S02]  /*e7c0*/  IMAD R3, R28, UR5, R3 ;  /* 0x000000051c037c24 */ /* 0x000fc4000f8e0203 */
[----:B------:R-:W-:Y:S01]  /*e7d0*/  IMAD.WIDE.U32 R20, R28, UR4, RZ ;  /* 0x000000041c147c25 */ /* 0x000fe2000f8e00ff */
[----:B------:R-:W-:Y:S01]  /*e7e0*/  ULDC.64 UR4, c[0x0][0xae8] ;  /* 0x0002ba0000047ab9 */ /* 0x000fe20000000a00 */
[----:B------:R-:W4:Y:S03]  /*e7f0*/  LD.E.128 R8, desc[UR42][R8.64] ;  /* 0x0000002a08087980 */ /* 0x000f26000c101d00 */
[----:B------:R-:W-:Y:S01]  /*e800*/  IADD3 R21, R21, R3, RZ ;  /* 0x0000000315157210 */ /* 0x000fe20007ffe0ff */
[----:B------:R-:W-:Y:S01]  /*e810*/  IMAD R3, R38, UR4, RZ ;  /* 0x0000000426037c24 */ /* 0x000fe2000f8e02ff */
[----:B------:R-:W3:Y:S03]  /*e820*/  LD.E.128 R24, desc[UR42][R24.64] ;  /* 0x0000002a18187980 */ /* 0x000ee6000c101d00 */
[----:B------:R-:W-:Y:S01]  /*e830*/  IMAD R3, R41, UR5, R3 ;  /* 0x0000000529037c24 */ /* 0x000fe2000f8e0203 */
[----:B------:R-:W-:Y:S01]  /*e840*/  LEA.HI R43, R43, R44, RZ, 0x3 ;  /* 0x0000002c2b2b7211 */ /* 0x000fe200078f18ff */
[----:B------:R-:W-:Y:S01]  /*e850*/  IMAD.WIDE.U32 R20, R41, UR4, R20 ;  /* 0x0000000429147c25 */ /* 0x000fe2000f8e0014 */
[----:B------:R-:W-:Y:S01]  /*e860*/  ULDC.64 UR4, c[0x0][0xaf0] ;  /* 0x0002bc0000047ab9 */ /* 0x000fe20000000a00 */
[----:B------:R-:W4:Y:S01]  /*e870*/  LDL R41, [R1+0x64] ;  /* 0x0000640001297983 */ /* 0x000f220000100800 */
[----:B------:R-:W-:-:S03]  /*e880*/  LOP3.LUT R43, R43, 0xfffffff8, RZ, 0xc0, !PT ;  /* 0xfffffff82b2b7812 */ /* 0x000fc600078ec0ff */
[----:B--2---:R-:W5:Y:S02]  /*e890*/  LD.E.128 R4, desc[UR42][R4.64] ;  /* 0x0000002a04047980 */ /* 0x004f64000c101d00 */
[----:B------:R-:W-:Y:S02]  /*e8a0*/  IMAD.IADD R43, R44, 0x1, -R43 ;  /* 0x000000012c2b7824 */ /* 0x000fe400078e0a2b */
[----:B------:R-:W-:Y:S01]  /*e8b0*/  IMAD.IADD R21, R21, 0x1, R3 ;  /* 0x0000000115157824 */ /* 0x000fe200078e0203 */
[----:B------:R-:W-:Y:S01]  /*e8c0*/  @!PT LDS RZ, [RZ] ;  /* 0x00000000fffff984 */ /* 0x000fe20000000800 */
[----:B------:R-:W-:Y:S01]  /*e8d0*/  @!PT LDS RZ, [RZ] ;  /* 0x00000000fffff984 */ /* 0x000fe20000000800 */
[----:B------:R-:W-:Y:S01]  /*e8e0*/  @!PT LDS RZ, [RZ] ;  /* 0x00000000fffff984 */ /* 0x000fe20000000800 */
[----:B------:R-:W-:Y:S01]  /*e8f0*/  @!PT LDS RZ, [RZ] ;  /* 0x00000000fffff984 */ /* 0x000fe20000000800 */
[----:B------:R2:W-:Y:S06]  /*e900*/  MEMBAR.ALL.CTA ;  /* 0x0000000000007992 */ /* 0x0005ec0000008000 */
[----:B--2---:R-:W2:Y:S01]  /*e910*/  FENCE.VIEW.ASYNC.S ;  /* 0x00000000000073c6 */ /* 0x004ea20000000000 */
[----:B------:R-:W-:-:S04]  /*e920*/  IMAD R0, R43, 0x30, R42 ;  /* 0x000000302b007824 */ /* 0x000fc800078e022a */
[----:B------:R-:W-:-:S04]  /*e930*/  IMAD R32, R58, 0xc0, R0 ;  /* 0x000000c03a207824 */ /* 0x000fc800078e0200 */
[----:B-1----:R-:W-:-:S04]  /*e940*/  @P2 IMAD.HI.U32 R0, R32, R39, RZ ;  /* 0x0000002720002227 */ /* 0x002fc800078e00ff */
[----:B------:R-:W-:Y:S01]  /*e950*/  IMAD.MOV.U32 R3, RZ, RZ, R32 ;  /* 0x000000ffff037224 */ /* 0x000fe200078e0020 */
[----:B0-----:R-:W-:Y:S01]  /*e960*/  @P2 SHF.R.U32.HI R3, RZ, R29, R0 ;  /* 0x0000001dff032219 */ /* 0x001fe20000011600 */
[----:B------:R-:W-:Y:S02]  /*e970*/  IMAD R28, R36, UR4, RZ ;  /* 0x00000004241c7c24 */ /* 0x000fe4000f8e02ff */
[----:B------:R-:W-:Y:S01]  /*e980*/  IMAD.WIDE.U32 R20, R31, UR4, R20 ;  /* 0x000000041f147c25 */ /* 0x000fe2000f8e0014 */
[----:B------:R-:W-:-:S03]  /*e990*/  SHF.R.S32.HI R0, RZ, 0x1f, R3 ;  /* 0x0000001fff007819 */ /* 0x000fc60000011403 */
[----:B------:R-:W-:Y:S01]  /*e9a0*/  IMAD R29, R31, UR5, R28 ;  /* 0x000000051f1d7c24 */ /* 0x000fe2000f8e021c */
[----:B------:R-:W-:Y:S01]  /*e9b0*/  ULDC.64 UR4, c[0x0][0xae0] ;  /* 0x0002b80000047ab9 */ /* 0x000fe20000000a00 */
[----:B------:R-:W-:Y:S02]  /*e9c0*/  IMAD.MOV R31, RZ, RZ, -R3 ;  /* 0x000000ffff1f7224 */ /* 0x000fe400078e0a03 */
[----:B------:R-:W-:Y:S02]  /*e9d0*/  IMAD.IADD R21, R21, 0x1, R29 ;  /* 0x0000000115157824 */ /* 0x000fe400078e021d */
[----:B------:R-:W-:Y:S02]  /*e9e0*/  IMAD R0, R0, UR4, RZ ;  /* 0x0000000400007c24 */ /* 0x000fe4000f8e02ff */
[----:B------:R-:W-:Y:S02]  /*e9f0*/  IMAD R29, R30, R31, R32 ;  /* 0x0000001f1e1d7224 */ /* 0x000fe400078e0220 */
[----:B------:R-:W-:-:S02]  /*ea00*/  IMAD R31, R3, UR5, R0 ;  /* 0x00000005031f7c24 */ /* 0x000fc4000f8e0200 */
[----:B------:R-:W-:Y:S01]  /*ea10*/  IMAD.WIDE.U32 R20, R3, UR4, R20 ;  /* 0x0000000403147c25 */ /* 0x000fe2000f8e0014 */
[----:B------:R-:W-:Y:S01]  /*ea20*/  SHF.R.S32.HI R0, RZ, 0x1f, R29 ;  /* 0x0000001fff007819 */ /* 0x000fe2000001141d */
[----:B------:R-:W-:Y:S02]  /*ea30*/  ULDC.64 UR4, c[0x0][0xad8] ;  /* 0x0002b60000047ab9 */ /* 0x000fe40000000a00 */
[----:B------:R-:W-:Y:S02]  /*ea40*/  IMAD.IADD R21, R21, 0x1, R31 ;  /* 0x0000000115157824 */ /* 0x000fe400078e021f */
[----:B------:R-:W-:Y:S02]  /*ea50*/  IMAD R0, R0, UR4, RZ ;  /* 0x0000000400007c24 */ /* 0x000fe4000f8e02ff */
[----:B------:R-:W-:-:S04]  /*ea60*/  IMAD.WIDE.U32 R20, R29, UR4, R20 ;  /* 0x000000041d147c25 */ /* 0x000fc8000f8e0014 */
[----:B------:R-:W-:Y:S01]  /*ea70*/  IMAD R3, R29, UR5, R0 ;  /* 0x000000051d037c24 */ /* 0x000fe2000f8e0200 */
[----:B------:R-:W-:Y:S02]  /*ea80*/  ULDC.64 UR4, c[0x0][0xa80] ;  /* 0x0002a00000047ab9 */ /* 0x000fe40000000a00 */
[----:B------:R-:W-:Y:S01]  /*ea90*/  LEA R32, P0, R20, UR4, 0x1 ;  /* 0x0000000414207c11 */ /* 0x000fe2000f8008ff */
[----:B------:R-:W-:Y:S01]  /*eaa0*/  ULDC UR4, c[0x0][0xac8] ;  /* 0x0002b20000047ab9 */ /* 0x000fe20000000800 */
[----:B------:R-:W-:-:S04]  /*eab0*/  IADD3 R3, R21, R3, RZ ;  /* 0x0000000315037210 */ /* 0x000fc80007ffe0ff */
[----:B------:R-:W-:Y:S02]  /*eac0*/  LEA.HI.X R36, R20, UR5, R3, 0x1, P0 ;  /* 0x0000000514247c11 */ /* 0x000fe400080f0c03 */
[----:B--2---:R-:W0:Y:S01]  /*ead0*/  SHFL.IDX PT, R20, R32, RZ, 0x181f ;  /* 0x00181fff20147589 */ /* 0x004e2200000e0000 */
[----:B------:R-:W-:-:S03]  /*eae0*/  IMAD R38, R58, 0xc0, R42 ;  /* 0x000000c03a267824 */ /* 0x000fc600078e022a */
[----:B------:R-:W1:Y:S01]  /*eaf0*/  SHFL.IDX PT, R28, R32, 0x1, 0x181f ;  /* 0x00381f00201c7f89 */ /* 0x000e6200000e0000 */
[----:B------:R-:W-:-:S03]  /*eb00*/  ISETP.GE.AND P0, PT, R40, UR4, PT ;  /* 0x0000000428007c0c */ /* 0x000fc6000bf06270 */
[----:B------:R-:W4:Y:S04]  /*eb10*/  SHFL.IDX PT, R21, R36, RZ, 0x181f ;  /* 0x00181fff24157589 */ /* 0x000f2800000e0000 */
[----:B------:R-:W2:Y:S01]  /*eb20*/  SHFL.IDX PT, R30, R32, 0x2, 0x181f ;  /* 0x00581f00201e7f89 */ /* 0x000ea200000e0000 */
[----:B------:R-:W-:-:S03]  /*eb30*/  VIADD R0, R38, 0x30 ;  /* 0x0000003026007836 */ /* 0x000fc60000000000 */
[----:B------:R-:W2:Y:S01]  /*eb40*/  SHFL.IDX PT, R29, R36, 0x1, 0x181f ;  /* 0x00381f00241d7f89 */ /* 0x000ea200000e0000 */
[CC--:B------:R-:W-:Y:S01]  /*eb50*/  ISETP.GE.OR P3, PT, R38.reuse, R37.reuse, P0 ;  /* 0x000000252600720c */ /* 0x0c0fe20000766670 */
[----:B------:R-:W-:Y:S02]  /*eb60*/  VIADD R3, R38, 0x60 ;  /* 0x0000006026037836 */ /* 0x000fe40000000000 */
[----:B------:R-:W2:Y:S01]  /*eb70*/  SHFL.IDX PT, R31, R36, 0x2, 0x181f ;  /* 0x00581f00241f7f89 */ /* 0x000ea200000e0000 */
[-C--:B------:R-:W-:Y:S02]  /*eb80*/  ISETP.GE.OR P2, PT, R0, R37.reuse, P0 ;  /* 0x000000250000720c */ /* 0x080fe40000746670 */
[----:B------:R-:W-:Y:S01]  /*eb90*/  ISETP.GE.OR P1, PT, R3, R37, P0 ;  /* 0x000000250300720c */ /* 0x000fe20000726670 */
[----:B------:R-:W-:-:S06]  /*eba0*/  VIADD R0, R18, 0x16820 ;  /* 0x0001682012007836 */ /* 0x000fcc0000000000 */
[----:B0-----:R-:W-:-:S04]  /*ebb0*/  @!P3 LEA R20, P5, R40, R20, 0x1 ;  /* 0x000000142814b211 */ /* 0x001fc800078a08ff */
[----:B-1----:R-:W-:Y:S02]  /*ebc0*/  @!P2 LEA R28, P4, R40, R28, 0x1 ;  /* 0x0000001c281ca211 */ /* 0x002fe400078808ff */
[----:B------:R-:W-:-:S04]  /*ebd0*/  PRMT R0, RZ, 0x654, R0 ;  /* 0x00000654ff007816 */ /* 0x000fc80000000000 */
[----:B------:R0:W-:Y:S02]  /*ebe0*/  SYNCS.ARRIVE.TRANS64.RED.A1T0 RZ, [R0+URZ], RZ ;  /* 0x000000ff00ff79a7 */ /* 0x0001e4000810043f */
[----:B0-----:R-:W-:-:S05]  /*ebf0*/  VIADD R0, R38, 0x90 ;  /* 0x0000009026007836 */ /* 0x001fca0000000000 */
[----:B------:R-:W-:Y:S01]  /*ec00*/  ISETP.GE.OR P0, PT, R0, R37, P0 ;  /* 0x000000250000720c */ /* 0x000fe20000706670 */
[----:B------:R-:W0:Y:S04]  /*ec10*/  SHFL.IDX PT, R32, R32, 0x3, 0x181f ;  /* 0x00781f0020207f89 */ /* 0x000e2800000e0000 */
[----:B------:R-:W1:Y:S01]  /*ec20*/  SHFL.IDX PT, R36, R36, 0x3, 0x181f ;  /* 0x00781f0024247f89 */ /* 0x000e6200000e0000 */
[C-C-:B----4-:R-:W-:Y:S02]  /*ec30*/  @!P3 LEA.HI.X R21, R40.reuse, R21, R41.reuse, 0x1, P5 ;  /* 0x000000152815b211 */ /* 0x150fe400028f0c29 */
[C---:B--2---:R-:W-:Y:S02]  /*ec40*/  @!P1 LEA R30, P5, R40.reuse, R30, 0x1 ;  /* 0x0000001e281e9211 */ /* 0x044fe400078a08ff */
[----:B------:R-:W-:-:S02]  /*ec50*/  @!P2 LEA.HI.X R29, R40, R29, R41, 0x1, P4 ;  /* 0x0000001d281da211 */ /* 0x000fc400020f0c29 */
[----:B------:R-:W-:Y:S01]  /*ec60*/  @!P1 LEA.HI.X R31, R40, R31, R41, 0x1, P5 ;  /* 0x0000001f281f9211 */ /* 0x000fe200028f0c29 */
[----:B------:R2:W-:Y:S04]  /*ec70*/  @!P3 ST.E.128 desc[UR42][R20.64], R8 ;  /* 0x000000081400b985 */ /* 0x0005e8000c101d2a */
[----:B---3--:R2:W-:Y:S04]  /*ec80*/  @!P2 ST.E.128 desc[UR42][R28.64], R12 ;  /* 0x0000000c1c00a985 */ /* 0x0085e8000c101d2a */
[----:B------:R2:W-:Y:S01]  /*ec90*/  @!P1 ST.E.128 desc[UR42][R30.64], R24 ;  /* 0x000000181e009985 */ /* 0x0005e2000c101d2a */
[----:B01----:R-:W-:Y:S05]  /*eca0*/  @P0 BRA `(.L_x_598) ;  /* 0x0000000800980947 */ /* 0x003fea0003800000 */
[----:B--2---:R-:W-:-:S04]  /*ecb0*/  LEA R8, P0, R40, R32, 0x1 ;  /* 0x0000002028087211 */ /* 0x004fc800078008ff */
[----:B------:R-:W-:-:S05]  /*ecc0*/  LEA.HI.X R9, R40, R36, R41, 0x1, P0 ;  /* 0x0000002428097211 */ /* 0x000fca00000f0c29 */
[----:B-----5:R0:W-:Y:S01]  /*ecd0*/  ST.E.128 desc[UR42][R8.64], R4 ;  /* 0x0000000408007985 */ /* 0x0201e2000c101d2a */
[----:B------:R-:W-:Y:S05]  /*ece0*/  BRA `(.L_x_598) ;  /* 0x0000000800887947 */ /* 0x000fea0003800000 */
.L_x_596:
[----:B------:R-:W2:Y:S01]  /*ecf0*/  LDL.LU R6, [R1+0x28] ;  /* 0x0000280001067983 */ /* 0x000ea20000300800 */
[----:B------:R-:W-:Y:S01]  /*ed00*/  ULDC.64 UR4, c[0x0][0xc00] ;  /* 0x0003000000047ab9 */ /* 0x000fe20000000a00 */
[----:B------:R-:W-:Y:S01]  /*ed10*/  IMAD.MOV.U32 R0, RZ, RZ, RZ ;  /* 0x000000ffff007224 */ /* 0x000fe200078e00ff */
[----:B------:R-:W3:Y:S01]  /*ed20*/  LDC R25, c[0x0][0xbe8] ;  /* 0x0002fa00ff197b82 */ /* 0x000ee20000000800 */
[----:B------:R-:W4:Y:S01]  /*ed30*/  LDL.LU R3, [R1+0x2c] ;  /* 0x00002c0001037983 */ /* 0x000f220000300800 */
[----:B------:R-:W-:-:S04]  /*ed40*/  ISETP.NE.U32.AND P0, PT, RZ, UR4, PT ;  /* 0x00000004ff007c0c */ /* 0x000fc8000bf05070 */
[----:B------:R-:W-:Y:S02]  /*ed50*/  ISETP.NE.AND.EX P0, PT, RZ, UR5, PT, P0 ;  /* 0x00000005ff007c0c */ /* 0x000fe4000bf05300 */
[----:B--2---:R-:W-:-:S04]  /*ed60*/  IADD3 R4, P1, R6, UR4, RZ ;  /* 0x0000000406047c10 */ /* 0x004fc8000ff3e0ff */
[----:B----4-:R-:W-:Y:S01]  /*ed70*/  IADD3.X R5, R3, UR5, RZ, P1, !PT ;  /* 0x0000000503057c10 */ /* 0x010fe20008ffe4ff */
[----:B------:R-:W-:Y:S02]  /*ed80*/  ULDC.64 UR4, c[0x0][0xc08] ;  /* 0x0003020000047ab9 */ /* 0x000fe40000000a00 */
[----:B------:R-:W-:-:S04]  /*ed90*/  ISETP.NE.U32.AND P1, PT, RZ, UR4, PT ;  /* 0x00000004ff007c0c */ /* 0x000fc8000bf25070 */
[----:B------:R2:W5:Y:S01]  /*eda0*/  @P0 LDG.E R0, desc[UR42][R4.64] ;  /* 0x0000002a04000981 */ /* 0x000562000c1e1900 */
[----:B------:R-:W-:Y:S01]  /*edb0*/  ISETP.NE.AND.EX P1, PT, RZ, UR5, PT, P1 ;  /* 0x00000005ff007c0c */ /* 0x000fe2000bf25310 */
[----:B------:R-:W4:-:S12]  /*edc0*/  S2R R9, SR_TID.X ;  /* 0x0000000000097919 */ /* 0x000f180000002100 */
[----:B------:R-:W-:Y:S01]  /*edd0*/  @P1 IADD3 R6, P2, R6, UR4, RZ ;  /* 0x0000000406061c10 */ /* 0x000fe2000ff5e0ff */
[----:B------:R-:W-:Y:S02]  /*ede0*/  ULDC UR4, c[0x0][0xa88] ;  /* 0x0002a20000047ab9 */ /* 0x000fe40000000800 */
[----:B------:R-:W-:Y:S02]  /*edf0*/  MOV R8, UR4 ;  /* 0x0000000400087c02 */ /* 0x000fe40008000f00 */
[----:B------:R-:W-:-:S05]  /*ee00*/  @P1 IADD3.X R7, R3, UR5, RZ, P2, !PT ;  /* 0x0000000503071c10 */ /* 0x000fca00097fe4ff */
[----:B------:R2:W5:Y:S01]  /*ee10*/  @P1 LDG.E R8, desc[UR42][R6.64] ;  /* 0x0000002a06081981 */ /* 0x000562000c1e1900 */
[----:B---3--:R-:W-:Y:S01]  /*ee20*/  ISETP.NE.AND P2, PT, R25, 0x1, PT ;  /* 0x000000011900780c */ /* 0x008fe20003f45270 */
[----:B----4-:R-:W-:-:S12]  /*ee30*/  VIADD R26, R9, 0xffffff80 ;  /* 0xffffff80091a7836 */ /* 0x010fd80000000000 */
[----:B------:R-:W3:Y:S01]  /*ee40*/  @P2 LDC R20, c[0x0][0xbec] ;  /* 0x0002fb00ff142b82 */ /* 0x000ee20000000800 */
[----:B------:R-:W-:-:S07]  /*ee50*/  ISETP.GE.AND P3, PT, R26, 0xc0, PT ;  /* 0x000000c01a00780c */ /* 0x000fce0003f66270 */
[----:B------:R-:W4:Y:S01]  /*ee60*/  @P2 LDC R21, c[0x0][0xbf0] ;  /* 0x0002fc00ff152b82 */ /* 0x000f220000000800 */
[----:B--2---:R-:W-:Y:S05]  /*ee70*/  @P1 BRA `(.L_x_599) ;  /* 0x0000000000101947 */ /* 0x004fea0003800000 */
[----:B------:R-:W-:Y:S05]  /*ee80*/  @!P0 BRA `(.L_x_599) ;  /* 0x00000000000c8947 */ /* 0x000fea0003800000 */
[----:B------:R-:W2:Y:S04]  /*ee90*/  LDG.E R3, desc[UR42][R4.64] ;  /* 0x0000002a04037981 */ /* 0x000ea8000c1e1900 */
[----:B-----5:R-:W2:Y:S02]  /*eea0*/  LDG.E R8, desc[UR42][R4.64+0x4] ;  /* 0x0000042a04087981 */ /* 0x020ea4000c1e1900 */
[----:B--2---:R-:W-:-:S07]  /*eeb0*/  IMAD.IADD R8, R8, 0x1, -R3 ;  /* 0x0000000108087824 */ /* 0x004fce00078e0a03 */
.L_x_599:
[----:B------:R-:W2:Y:S04]  /*eec0*/  LDL.LU R4, [R1+0x34] ;  /* 0x0000340001047983 */ /* 0x000ea80000300800 */
[----:B------:R-:W3:Y:S04]  /*eed0*/  LDL.LU R3, [R1+0x44] ;  /* 0x0000440001037983 */ /* 0x000ee80000300800 */
[----:B-----5:R-:W4:Y:S04]  /*eee0*/  LDL R24, [R1+0x24] ;  /* 0x0000240001187983 */ /* 0x020f280000100800 */
[----:B------:R0:W5:Y:S01]  /*eef0*/  LDL R28, [R1+0x38] ;  /* 0x00003800011c7983 */ /* 0x0001620000100800 */
[----:B------:R-:W-:Y:S01]  /*ef00*/  BSSY B1, `(.L_x_600) ;  /* 0x000002d000017945 */ /* 0x000fe20003800000 */
[----:B------:R-:W-:-:S02]  /*ef10*/  SHF.R.S32.HI R11, RZ, 0x1f, R0 ;  /* 0x0000001fff0b7819 */ /* 0x000fc40000011400 */
[----:B--2---:R-:W-:Y:S02]  /*ef20*/  SEL R13, R4, RZ, !P0 ;  /* 0x000000ff040d7207 */ /* 0x004fe40004000000 */
[----:B---3--:R-:W-:Y:S02]  /*ef30*/  SEL R12, R3, RZ, !P0 ;  /* 0x000000ff030c7207 */ /* 0x008fe40004000000 */
[----:B----4-:R-:W-:Y:S01]  /*ef40*/  SHF.R.S32.HI R10, RZ, 0x1f, R24 ;  /* 0x0000001fff0a7819 */ /* 0x010fe20000011418 */
[----:B0-----:R-:W-:Y:S06]  /*ef50*/  @P3 BRA `(.L_x_601) ;  /* 0x00000000009c3947 */ /* 0x001fec0003800000 */
[----:B------:R-:W0:Y:S01]  /*ef60*/  LDC R14, c[0x0][0xbe8] ;  /* 0x0002fa00ff0e7b82 */ /* 0x000e220000000800 */
[----:B-----5:R-:W-:-:S04]  /*ef70*/  IMAD R3, R28, 0xc0, R9 ;  /* 0x000000c01c037824 */ /* 0x020fc800078e0209 */
[----:B------:R-:W-:Y:S02]  /*ef80*/  VIADD R9, R3, 0xffffff80 ;  /* 0xffffff8003097836 */ /* 0x000fe40000000000 */
[----:B0-----:R-:W-:-:S05]  /*ef90*/  IMAD R4, R8, R14, RZ ;  /* 0x0000000e08047224 */ /* 0x001fca00078e02ff */
[----:B------:R-:W-:-:S13]  /*efa0*/  ISETP.GE.AND P0, PT, R9, R4, PT ;  /* 0x000000040900720c */ /* 0x000fda0003f06270 */
[----:B------:R-:W-:Y:S05]  /*efb0*/  @P0 BRA `(.L_x_601) ;  /* 0x0000000000840947 */ /* 0x000fea0003800000 */
[----:B------:R-:W-:Y:S01]  /*efc0*/  ISETP.NE.AND P0, PT, R14, 0x1, PT ;  /* 0x000000010e00780c */ /* 0x000fe20003f05270 */
[----:B------:R-:W-:Y:S01]  /*efd0*/  ULDC.64 UR4, c[0x0][0xb90] ;  /* 0x0002e40000047ab9 */ /* 0x000fe20000000a00 */
[----:B------:R-:W-:Y:S01]  /*efe0*/  MOV R5, R11 ;  /* 0x0000000b00057202 */ /* 0x000fe20000000f00 */
[----:B------:R-:W-:Y:S02]  /*eff0*/  IMAD R7, R10, UR4, RZ ;  /* 0x000000040a077c24 */ /* 0x000fe4000f8e02ff */
[----:B------:R-:W-:Y:S02]  /*f000*/  IMAD.MOV.U32 R4, RZ, RZ, R0 ;  /* 0x000000ffff047224 */ /* 0x000fe400078e0000 */
[----:B------:R-:W-:Y:S02]  /*f010*/  IMAD.MOV.U32 R3, RZ, RZ, R9 ;  /* 0x000000ffff037224 */ /* 0x000fe400078e0009 */
[----:B------:R-:W-:-:S04]  /*f020*/  IMAD.WIDE.U32 R4, R24, UR4, R4 ;  /* 0x0000000418047c25 */ /* 0x000fc8000f8e0004 */
[----:B------:R-:W0:Y:S01]  /*f030*/  @P0 LDC R6, c[0x0][0xbec] ;  /* 0x0002fb00ff060b82 */ /* 0x000e220000000800 */
[----:B------:R-:W-:Y:S01]  /*f040*/  IMAD R7, R24, UR5, R7 ;  /* 0x0000000518077c24 */ /* 0x000fe2000f8e0207 */
[----:B------:R-:W-:-:S03]  /*f050*/  ULDC.64 UR4, c[0x0][0xb98] ;  /* 0x0002e60000047ab9 */ /* 0x000fc60000000a00 */
[----:B------:R-:W-:-:S03]  /*f060*/  IMAD.IADD R5, R5, 0x1, R7 ;  /* 0x0000000105057824 */ /* 0x000fc600078e0207 */
[----:B------:R-:W2:Y:S01]  /*f070*/  @P0 LDC R15, c[0x0][0xbf0] ;  /* 0x0002fc00ff0f0b82 */ /* 0x000ea20000000800 */
[----:B------:R-:W-:-:S04]  /*f080*/  IMAD.WIDE.U32 R4, R13, UR4, R4 ;  /* 0x000000040d047c25 */ /* 0x000fc8000f8e0004 */
[----:B0-----:R-:W-:-:S05]  /*f090*/  @P0 IMAD.HI.U32 R6, R9, R6, RZ ;  /* 0x0000000609060227 */ /* 0x001fca00078e00ff */
[----:B--2---:R-:W-:Y:S01]  /*f0a0*/  @P0 SHF.R.U32.HI R3, RZ, R15, R6 ;  /* 0x0000000fff030219 */ /* 0x004fe20000011606 */
[----:B------:R-:W-:-:S03]  /*f0b0*/  IMAD R6, R12, UR4, RZ ;  /* 0x000000040c067c24 */ /* 0x000fc6000f8e02ff */
[----:B------:R-:W-:Y:S01]  /*f0c0*/  IADD3 R4, P0, R3, R4, RZ ;  /* 0x0000000403047210 */ /* 0x000fe20007f1e0ff */
[----:B------:R-:W-:Y:S02]  /*f0d0*/  IMAD.MOV R7, RZ, RZ, -R3 ;  /* 0x000000ffff077224 */ /* 0x000fe400078e0a03 */
[----:B------:R-:W-:Y:S01]  /*f0e0*/  IMAD R6, R13, UR5, R6 ;  /* 0x000000050d067c24 */ /* 0x000fe2000f8e0206 */
[----:B------:R-:W-:Y:S01]  /*f0f0*/  ULDC.64 UR4, c[0x0][0xb88] ;  /* 0x0002e20000047ab9 */ /* 0x000fe20000000a00 */
[----:B------:R-:W-:Y:S01]  /*f100*/  IMAD R7, R14, R7, R9 ;  /* 0x000000070e077224 */ /* 0x000fe200078e0209 */
[----:B------:R-:W-:-:S04]  /*f110*/  SHF.R.S32.HI R9, RZ, 0x1f, R3 ;  /* 0x0000001fff097819 */ /* 0x000fc80000011403 */
[----:B------:R-:W-:Y:S02]  /*f120*/  SHF.R.S32.HI R3, RZ, 0x1f, R7 ;  /* 0x0000001fff037819 */ /* 0x000fe40000011407 */
[----:B------:R-:W-:-:S03]  /*f130*/  IADD3.X R5, R9, R5, R6, P0, !PT ;  /* 0x0000000509057210 */ /* 0x000fc600007fe406 */
[----:B------:R-:W-:Y:S02]  /*f140*/  IMAD R6, R3, UR4, RZ ;  /* 0x0000000403067c24 */ /* 0x000fe4000f8e02ff */
[----:B------:R-:W-:-:S04]  /*f150*/  IMAD.WIDE.U32 R4, R7, UR4, R4 ;  /* 0x0000000407047c25 */ /* 0x000fc8000f8e0004 */
[----:B------:R-:W-:Y:S01]  /*f160*/  IMAD R3, R7, UR5, R6 ;  /* 0x0000000507037c24 */ /* 0x000fe2000f8e0206 */
[----:B------:R-:W-:Y:S02]  /*f170*/  ULDC.64 UR4, c[0x0][0xb50] ;  /* 0x0002d40000047ab9 */ /* 0x000fe40000000a00 */
[----:B------:R-:W-:Y:S01]  /*f180*/  LEA R6, P0, R4, UR4, 0x2 ;  /* 0x0000000404067c11 */ /* 0x000fe2000f8010ff */
[----:B------:R-:W-:-:S05]  /*f190*/  IMAD.IADD R3, R5, 0x1, R3 ;  /* 0x0000000105037824 */ /* 0x000fca00078e0203 */
[----:B------:R-:W-:Y:S01]  /*f1a0*/  LEA.HI.X R7, R4, UR5, R3, 0x2, P0 ;  /* 0x0000000504077c11 */ /* 0x000fe200080f1403 */
[----:B------:R-:W-:-:S05]  /*f1b0*/  IMAD.MOV.U32 R3, RZ, RZ, -0x800000 ;  /* 0xff800000ff037424 */ /* 0x000fca00078e00ff */
[----:B------:R0:W-:Y:S02]  /*f1c0*/  STG.E desc[UR42][R6.64], R3 ;  /* 0x0000000306007986 */ /* 0x0001e4000c10192a */
.L_x_601:
[----:B------:R-:W-:Y:S05]  /*f1d0*/  BSYNC B1 ;  /* 0x0000000000017941 */ /* 0x000fea0003800000 */
.L_x_600:
[----:B0-----:R-:W2:Y:S04]  /*f1e0*/  LDL R6, [R1+0x3c] ;  /* 0x00003c0001067983 */ /* 0x001ea80000100800 */
[----:B------:R-:W3:Y:S01]  /*f1f0*/  LDL R14, [R1+0x64] ;  /* 0x00006400010e7983 */ /* 0x000ee20000100800 */
[--C-:B------:R-:W-:Y:S01]  /*f200*/  SHF.R.S32.HI R7, RZ, 0x1f, R26.reuse ;  /* 0x0000001fff077819 */ /* 0x100fe2000001141a */
[----:B------:R-:W-:Y:S01]  /*f210*/  ULDC.64 UR4, c[0x0][0xaa0] ;  /* 0x0002a80000047ab9 */ /* 0x000fe20000000a00 */
[----:B------:R-:W-:Y:S01]  /*f220*/  SHF.R.S32.HI R29, RZ, 0x1f, R26 ;  /* 0x0000001fff1d7819 */ /* 0x000fe2000001141a */
[----:B------:R-:W-:Y:S01]  /*f230*/  IMAD R3, R11, UR4, RZ ;  /* 0x000000040b037c24 */ /* 0x000fe2000f8e02ff */
[-C--:B------:R-:W-:Y:S01]  /*f240*/  LEA.HI R7, R7, R26.reuse, RZ, 0x3 ;  /* 0x0000001a07077211 */ /* 0x080fe200078f18ff */
[C---:B------:R-:W-:Y:S01]  /*f250*/  IMAD.WIDE.U32 R4, R0.reuse, UR4, RZ ;  /* 0x0000000400047c25 */ /* 0x040fe2000f8e00ff */
[----:B------:R-:W-:Y:S01]  /*f260*/  LEA.HI R29, R29, R26, RZ, 0x3 ;  /* 0x0000001a1d1d7211 */ /* 0x000fe200078f18ff */
[----:B------:R-:W-:Y:S01]  /*f270*/  ULDC.64 UR6, c[0x0][0xa80] ;  /* 0x0002a00000067ab9 */ /* 0x000fe20000000a00 */
[----:B------:R-:W-:Y:S01]  /*f280*/  LOP3.LUT R7, R7, 0xfffffff8, RZ, 0xc0, !PT ;  /* 0xfffffff807077812 */ /* 0x000fe200078ec0ff */
[----:B------:R-:W-:Y:S01]  /*f290*/  IMAD R3, R0, UR5, R3 ;  /* 0x0000000500037c24 */ /* 0x000fe2000f8e0203 */
[----:B------:R-:W-:Y:S01]  /*f2a0*/  SHF.R.S32.HI R29, RZ, 0x3, R29 ;  /* 0x00000003ff1d7819 */ /* 0x000fe2000001141d */
[----:B------:R-:W-:-:S02]  /*f2b0*/  ULDC.64 UR4, c[0x0][0xae8] ;  /* 0x0002ba0000047ab9 */ /* 0x000fc40000000a00 */
[----:B------:R-:W-:Y:S02]  /*f2c0*/  IMAD.IADD R7, R26, 0x1, -R7 ;  /* 0x000000011a077824 */ /* 0x000fe400078e0a07 */
[----:B------:R-:W-:Y:S02]  /*f2d0*/  IMAD.IADD R5, R5, 0x1, R3 ;  /* 0x0000000105057824 */ /* 0x000fe400078e0203 */
[----:B------:R-:W-:Y:S02]  /*f2e0*/  IMAD R0, R7, 0x30, R29 ;  /* 0x0000003007007824 */ /* 0x000fe400078e021d */
[----:B------:R-:W-:-:S04]  /*f2f0*/  IMAD.WIDE.U32 R4, R24, UR4, R4 ;  /* 0x0000000418047c25 */ /* 0x000fc8000f8e0004 */
[----:B-----5:R-:W-:-:S04]  /*f300*/  IMAD R9, R28, 0xc0, R0 ;  /* 0x000000c01c097824 */ /* 0x020fc800078e0200 */
[----:B------:R-:W-:-:S04]  /*f310*/  @P2 IMAD.HI.U32 R0, R9, R20, RZ ;  /* 0x0000001409002227 */ /* 0x000fc800078e00ff */
[----:B------:R-:W-:Y:S01]  /*f320*/  IMAD.MOV.U32 R3, RZ, RZ, R9 ;  /* 0x000000ffff037224 */ /* 0x000fe200078e0009 */
[----:B------:R-:W-:-:S04]  /*f330*/  @P2 SHF.R.U32.HI R3, RZ, R21, R0 ;  /* 0x00000015ff032219 */ /* 0x000fc80000011600 */
[----:B------:R-:W-:Y:S02]  /*f340*/  SHF.R.S32.HI R0, RZ, 0x1f, R3 ;  /* 0x0000001fff007819 */ /* 0x000fe40000011403 */
[----:B--2---:R-:W-:Y:S01]  /*f350*/  MOV R26, R6 ;  /* 0x00000006001a7202 */ /* 0x004fe20000000f00 */
[----:B------:R-:W-:Y:S02]  /*f360*/  IMAD R6, R10, UR4, RZ ;  /* 0x000000040a067c24 */ /* 0x000fe4000f8e02ff */
[----:B---3--:R-:W-:Y:S02]  /*f370*/  IMAD.MOV.U32 R27, RZ, RZ, R14 ;  /* 0x000000ffff1b7224 */ /* 0x008fe400078e000e */
[----:B------:R-:W-:Y:S01]  /*f380*/  IMAD R7, R24, UR5, R6 ;  /* 0x0000000518077c24 */ /* 0x000fe2000f8e0206 */
[----:B------:R-:W-:Y:S02]  /*f390*/  ULDC.64 UR4, c[0x0][0xaf0] ;  /* 0x0002bc0000047ab9 */ /* 0x000fe40000000a00 */
[----:B------:R-:W-:-:S02]  /*f3a0*/  IMAD R6, R12, UR4, RZ ;  /* 0x000000040c067c24 */ /* 0x000fc4000f8e02ff */
[----:B------:R-:W-:Y:S02]  /*f3b0*/  IMAD.IADD R5, R5, 0x1, R7 ;  /* 0x0000000105057824 */ /* 0x000fe400078e0207 */
[C---:B------:R-:W-:Y:S02]  /*f3c0*/  IMAD R7, R13.reuse, UR5, R6 ;  /* 0x000000050d077c24 */ /* 0x040fe4000f8e0206 */
[----:B------:R-:W-:Y:S01]  /*f3d0*/  IMAD.WIDE.U32 R4, R13, UR4, R4 ;  /* 0x000000040d047c25 */ /* 0x000fe2000f8e0004 */
[----:B------:R-:W-:-:S03]  /*f3e0*/  ULDC.64 UR4, c[0x0][0xae0] ;  /* 0x0002b80000047ab9 */ /* 0x000fc60000000a00 */
[----:B------:R-:W-:Y:S01]  /*f3f0*/  IMAD.MOV R6, RZ, RZ, -R3 ;  /* 0x000000ffff067224 */ /* 0x000fe200078e0a03 */
[----:B------:R-:W-:Y:S01]  /*f400*/  IADD3 R5, R5, R7, RZ ;  /* 0x0000000705057210 */ /* 0x000fe20007ffe0ff */
[----:B------:R-:W-:Y:S02]  /*f410*/  IMAD R0, R0, UR4, RZ ;  /* 0x0000000400007c24 */ /* 0x000fe4000f8e02ff */
[----:B------:R-:W-:Y:S02]  /*f420*/  IMAD R7, R25, R6, R9 ;  /* 0x0000000619077224 */ /* 0x000fe400078e0209 */
[C---:B------:R-:W-:Y:S02]  /*f430*/  IMAD R9, R3.reuse, UR5, R0 ;  /* 0x0000000503097c24 */ /* 0x040fe4000f8e0200 */
[----:B------:R-:W-:Y:S01]  /*f440*/  IMAD.WIDE.U32 R4, R3, UR4, R4 ;  /* 0x0000000403047c25 */ /* 0x000fe2000f8e0004 */
[----:B------:R-:W-:Y:S01]  /*f450*/  SHF.R.S32.HI R0, RZ, 0x1f, R7 ;  /* 0x0000001fff007819 */ /* 0x000fe20000011407 */
[----:B------:R-:W-:-:S02]  /*f460*/  ULDC.64 UR4, c[0x0][0xad8] ;  /* 0x0002b60000047ab9 */ /* 0x000fc40000000a00 */
[----:B------:R-:W-:Y:S02]  /*f470*/  IMAD.IADD R5, R5, 0x1, R9 ;  /* 0x0000000105057824 */ /* 0x000fe400078e0209 */
[----:B------:R-:W-:Y:S02]  /*f480*/  IMAD R0, R0, UR4, RZ ;  /* 0x0000000400007c24 */ /* 0x000fe4000f8e02ff */
[C---:B------:R-:W-:Y:S01]  /*f490*/  IMAD.WIDE.U32 R20, R7.reuse, UR4, R4 ;  /* 0x0000000407147c25 */ /* 0x040fe2000f8e0004 */
[----:B------:R-:W-:Y:S02]  /*f4a0*/  ULDC UR4, c[0x0][0xac8] ;  /* 0x0002b20000047ab9 */ /* 0x000fe40000000800 */
[----:B------:R-:W-:Y:S01]  /*f4b0*/  ISETP.GE.AND P0, PT, R26, UR4, PT ;  /* 0x000000041a007c0c */ /* 0x000fe2000bf06270 */
[----:B------:R-:W-:Y:S01]  /*f4c0*/  IMAD R3, R7, UR5, R0 ;  /* 0x0000000507037c24 */ /* 0x000fe2000f8e0200 */
[----:B------:R-:W-:Y:S01]  /*f4d0*/  LEA R7, P1, R20, UR6, 0x1 ;  /* 0x0000000614077c11 */ /* 0x000fe2000f8208ff */
[----:B------:R-:W-:-:S02]  /*f4e0*/  UMOV UR4, 0xffffffff ;  /* 0xffffffff00047882 */ /* 0x000fc40000000000 */
[----:B------:R-:W-:-:S05]  /*f4f0*/  IMAD.IADD R3, R21, 0x1, R3 ;  /* 0x0000000115037824 */ /* 0x000fca00078e0203 */
[----:B------:R-:W-:Y:S01]  /*f500*/  LEA.HI.X R20, R20, UR7, R3, 0x1, P1 ;  /* 0x0000000714147c11 */ /* 0x000fe200088f0c03 */
[----:B------:R-:W-:Y:S06]  /*f510*/  BRA.DIV UR4, `(.L_x_602) ;  /* 0x0000007604dc7947 */ /* 0x000fec000b800000 */
[----:B------:R-:W0:Y:S01]  /*f520*/  SHFL.IDX PT, R3, R7, RZ, 0x181f ;  /* 0x00181fff07037589 */ /* 0x000e2200000e0000 */
[----:B------:R-:W-:Y:S02]  /*f530*/  IMAD R21, R8, R25, RZ ;  /* 0x0000001908157224 */ /* 0x000fe400078e02ff */
[----:B------:R-:W-:Y:S01]  /*f540*/  IMAD R24, R28, 0xc0, R29 ;  /* 0x000000c01c187824 */ /* 0x000fe200078e021d */
[----:B------:R-:W2:Y:S03]  /*f550*/  SHFL.IDX PT, R0, R20, RZ, 0x181f ;  /* 0x00181fff14007589 */ /* 0x000ea600000e0000 */
[C---:B------:R-:W-:Y:S01]  /*f560*/  VIADD R8, R24.reuse, 0x30 ;  /* 0x0000003018087836 */ /* 0x040fe20000000000 */
[----:B------:R-:W3:Y:S01]  /*f570*/  SHFL.IDX PT, R5, R7, 0x1, 0x181f ;  /* 0x00381f0007057f89 */ /* 0x000ee200000e0000 */
[C---:B------:R-:W-:Y:S01]  /*f580*/  ISETP.GE.OR P2, PT, R24.reuse, R21, P0 ;  /* 0x000000151800720c */ /* 0x040fe20000746670 */
[----:B------:R-:W-:-:S02]  /*f590*/  VIADD R10, R24, 0x60 ;  /* 0x00000060180a7836 */ /* 0x000fc40000000000 */
[----:B------:R-:W4:Y:S01]  /*f5a0*/  SHFL.IDX PT, R14, R7, 0x2, 0x181f ;  /* 0x00581f00070e7f89 */ /* 0x000f2200000e0000 */
[-C--:B------:R-:W-:Y:S02]  /*f5b0*/  ISETP.GE.OR P3, PT, R8, R21.reuse, P0 ;  /* 0x000000150800720c */ /* 0x080fe40000766670 */
[----:B------:R-:W-:Y:S01]  /*f5c0*/  ISETP.GE.OR P4, PT, R10, R21, P0 ;  /* 0x000000150a00720c */ /* 0x000fe20000786670 */
[----:B------:R-:W5:Y:S04]  /*f5d0*/  SHFL.IDX PT, R4, R20, 0x1, 0x181f ;  /* 0x00381f0014047f89 */ /* 0x000f6800000e0000 */
[----:B------:R-:W1:Y:S02]  /*f5e0*/  SHFL.IDX PT, R6, R20, 0x2, 0x181f ;  /* 0x00581f0014067f89 */ /* 0x000e6400000e0000 */
[----:B0-----:R-:W-:-:S04]  /*f5f0*/  @!P2 LEA R10, P5, R26, R3, 0x1 ;  /* 0x000000031a0aa211 */ /* 0x001fc800078a08ff */
[C---:B--2---:R-:W-:Y:S02]  /*f600*/  @!P2 LEA.HI.X R3, R26.reuse, R0, R27, 0x1, P5 ;  /* 0x000000001a03a211 */ /* 0x044fe400028f0c1b */
[----:B------:R0:W2:Y:S01]  /*f610*/  SHFL.IDX PT, R0, R20, 0x3, 0x181f ;  /* 0x00781f0014007f89 */ /* 0x0000a200000e0000 */
[C---:B---3--:R-:W-:Y:S02]  /*f620*/  @!P3 LEA R8, P1, R26.reuse, R5, 0x1 ;  /* 0x000000051a08b211 */ /* 0x048fe400078208ff */
[----:B------:R-:W-:Y:S01]  /*f630*/  @!P2 IMAD.MOV.U32 R11, RZ, RZ, R3 ;  /* 0x000000ffff0ba224 */ /* 0x000fe200078e0003 */
[----:B----4-:R-:W-:-:S04]  /*f640*/  @!P4 LEA R25, P5, R26, R14, 0x1 ;  /* 0x0000000e1a19c211 */ /* 0x010fc800078a08ff */
[----:B------:R0:W-:Y:S01]  /*f650*/  @!P2 ST.E.128 desc[UR42][R10.64], RZ ;  /* 0x000000ff0a00a985 */ /* 0x0001e2000c101d2a */
[C-C-:B-----5:R-:W-:Y:S02]  /*f660*/  @!P3 LEA.HI.X R9, R26.reuse, R4, R27.reuse, 0x1, P1 ;  /* 0x000000041a09b211 */ /* 0x160fe400008f0c1b */
[----:B------:R-:W-:Y:S01]  /*f670*/  @!P4 MOV R4, R25 ;  /* 0x000000190004c202 */ /* 0x000fe20000000f00 */
[----:B------:R0:W3:Y:S01]  /*f680*/  SHFL.IDX PT, R14, R7, 0x3, 0x181f ;  /* 0x00781f00070e7f89 */ /* 0x0000e200000e0000 */
[----:B-1----:R-:W-:-:S03]  /*f690*/  @!P4 LEA.HI.X R5, R26, R6, R27, 0x1, P5 ;  /* 0x000000061a05c211 */ /* 0x002fc600028f0c1b */
[----:B------:R0:W-:Y:S04]  /*f6a0*/  @!P3 ST.E.128 desc[UR42][R8.64], RZ ;  /* 0x000000ff0800b985 */ /* 0x0001e8000c101d2a */
[----:B------:R0:W-:Y:S02]  /*f6b0*/  @!P4 ST.E.128 desc[UR42][R4.64], RZ ;  /* 0x000000ff0400c985 */ /* 0x0001e4000c101d2a */
.L_x_771:
[----:B------:R-:W-:-:S05]  /*f6c0*/  VIADD R24, R24, 0x90 ;  /* 0x0000009018187836 */ /* 0x000fca0000000000 */
[----:B------:R-:W-:-:S13]  /*f6d0*/  ISETP.GE.OR P0, PT, R24, R21, P0 ;  /* 0x000000151800720c */ /* 0x000fda0000706670 */
[----:B---3--:R-:W-:-:S04]  /*f6e0*/  @!P0 LEA R14, P1, R26, R14, 0x1 ;  /* 0x0000000e1a0e8211 */ /* 0x008fc800078208ff */
[----:B--2---:R-:W-:-:S05]  /*f6f0*/  @!P0 LEA.HI.X R15, R26, R0, R27, 0x1, P1 ;  /* 0x000000001a0f8211 */ /* 0x004fca00008f0c1b */
[----:B------:R1:W-:Y:S04]  /*f700*/  @!P0 ST.E.128 desc[UR42][R14.64], RZ ;  /* 0x000000ff0e008985 */ /* 0x0003e8000c101d2a */
.L_x_598:
[----:B------:R-:W-:Y:S05]  /*f710*/  BSYNC B0 ;  /* 0x0000000000007941 */ /* 0x000fea0003800000 */
.L_x_595:
[----:B------:R-:W-:Y:S02]  /*f720*/  ULDC UR4, c[0x0][0xc3c] ;  /* 0x00030f0000047ab9 */ /* 0x000fe40000000800 */
[----:B------:R-:W-:-:S13]  /*f730*/  ISETP.GE.AND P0, PT, R35, UR4, PT ;  /* 0x0000000423007c0c */ /* 0x000fda000bf06270 */
[----:B------:R-:W-:Y:S05]  /*f740*/  @!P0 BRA `(.L_x_603) ;  /* 0xffffff1800548947 */ /* 0x000fea000383ffff */
[----:B------:R-:W-:Y:S05]  /*f750*/  BRA `(.L_x_474) ;  /* 0x00000064009c7947 */ /* 0x000fea0003800000 */
.L_x_472:
[----:B------:R-:W-:-:S08]  /*f760*/  NOP ;  /* 0x0000000000007918 */ /* 0x000fd00000000000 */
[----:B------:R-:W0:-:S00]  /*f770*/  USETMAXREG.DEALLOC.CTAPOOL 0x20 ;  /* 0x00000020000079c8 */ /* 0x000e0000080e0500 */
[----:B0-----:R-:W2:Y:S01]  /*f780*/  LDL.LU R2, [R1] ;  /* 0x0000000001027983 */ /* 0x001ea20000300800 */
[----:B------:R-:W-:-:S06]  /*f790*/  LOP3.LUT R0, R0, 0x3, RZ, 0xc0, !PT ;  /* 0x0000000300007812 */ /* 0x000fcc00078ec0ff */
[----:B------:R-:W0:Y:S02]  /*f7a0*/  SHFL.IDX PT, R0, R0, RZ, 0x1f ;  /* 0x00001fff00007589 */ /* 0x000e2400000e0000 */
[----:B0-----:R-:W-:Y:S01]  /*f7b0*/  ISETP.NE.AND P0, PT, R0, RZ, PT ;  /* 0x000000ff0000720c */ /* 0x001fe20003f05270 */
[----:B------:R-:W-:Y:S01]  /*f7c0*/  IMAD.MOV.U32 R0, RZ, RZ, RZ ;  /* 0x000000ffff007224 */ /* 0x000fe200078e00ff */
[----:B--2---:R-:W-:-:S11]  /*f7d0*/  LOP3.LUT R2, R2, 0xfffffffb, RZ, 0xc0, !PT ;  /* 0xfffffffb02027812 */ /* 0x004fd600078ec0ff */
[----:B------:R-:W-:-:S05]  /*f7e0*/  @P0 LOP3.LUT R2, R2, 0x4, RZ, 0xfc, !PT ;  /* 0x0000000402020812 */ /* 0x000fca00078efcff */
[----:B------:R0:W-:Y:S01]  /*f7f0*/  STL [R1], R2 ;  /* 0x0000000201007387 */ /* 0x0001e20000100800 */
[----:B------:R-:W-:Y:S05]  /*f800*/  @!P0 BRA `(.L_x_604) ;  /* 0x00000000001c8947 */ /* 0x000fea0003800000 */
[----:B------:R-:W1:Y:S08]  /*f810*/  S2UR UR5, SR_CgaCtaId ;  /* 0x00000000000579c3 */ /* 0x000e700000008800 */
[----:B------:R-:W-:Y:S06]  /*f820*/  BAR.SYNC.DEFER_BLOCKING 0x5, 0x200 ;  /* 0x0148000000007b1d */ /* 0x000fec0000010000 */
[----:B------:R-:W-:-:S02]  /*f830*/  UMOV UR4, 0x400 ;  /* 0x0000040000047882 */ /* 0x000fc40000000000 */
[----:B-1----:R-:W-:-:S09]  /*f840*/  ULEA UR4, UR5, UR4, 0x18 ;  /* 0x0000000405047291 */ /* 0x002fd2000f8ec03f */
[----:B------:R-:W1:Y:S01]  /*f850*/  LDS.128 R16, [UR4+0x168d0] ;  /* 0x0168d004ff107984 */ /* 0x000e620008000c00 */
[----:B------:R-:W-:Y:S06]  /*f860*/  BAR.ARV 0x4, 0x200 ;  /* 0x0108000000007b1d */ /* 0x000fec0000002000 */
[----:B------:R-:W-:Y:S05]  /*f870*/  BRA `(.L_x_605) ;  /* 0x0000000800007947 */ /* 0x000fea0003800000 */
.L_x_604:
[----:B0-----:R-:W0:Y:S01]  /*f880*/  S2R R2, SR_TID.X ;  /* 0x0000000000027919 */ /* 0x001e220000002100 */
[----:B------:R-:W-:Y:S01]  /*f890*/  ULDC UR4, c[0x0][0xc3c] ;  /* 0x00030f0000047ab9 */ /* 0x000fe20000000800 */
        /* <DEDUP_REMOVED lines=30> */
[----:B------:R-:W0:Y:S02]  /*fa80*/  SHFL.IDX PT, R4, R7, 0x1f, 0x1f ;  /* 0x03e01f0007047f89 */ /* 0x000e2400000e0000 */
[----:B0-----:R-:W-:-:S04]  /*fa90*/  IMAD R4, R4, UR5, RZ ;  /* 0x0000000504047c24 */ /* 0x001fc8000f8e02ff */
[----:B------:R-:W-:Y:S01]  /*faa0*/  IMAD.MOV.U32 R3, RZ, RZ, R4 ;  /* 0x000000ffff037224 */ /* 0x000fe200078e0004 */
[----:B-1----:R-:W-:-:S13]  /*fab0*/  ISETP.GT.AND P6, PT, R4, UR6, PT ;  /* 0x0000000604007c0c */ /* 0x002fda000bfc4270 */
[----:B------:R-:W-:Y:S05]  /*fac0*/  @P6 BRA `(.L_x_606) ;  /* 0x00000000009c6947 */ /* 0x000fea0003800000 */
[----:B------:R-:W0:Y:S01]  /*fad0*/  LDC R6, c[0x0][0xc3c] ;  /* 0x00030f00ff067b82 */ /* 0x000e220000000800 */
[----:B------:R-:W-:Y:S01]  /*fae0*/  IMAD.MOV.U32 R4, RZ, RZ, R3 ;  /* 0x000000ffff047224 */ /* 0x000fe200078e0003 */
[----:B------:R-:W-:Y:S01]  /*faf0*/  UMOV UR4, URZ ;  /* 0x0000003f00047c82 */ /* 0x000fe20008000000 */
[----:B------:R-:W-:Y:S01]  /*fb00*/  ULDC UR7, c[0x0][0xc3c] ;  /* 0x00030f0000077ab9 */ /* 0x000fe20000000800 */
[----:B------:R-:W-:-:S05]  /*fb10*/  ULDC UR5, c[0x0][0xc38] ;  /* 0x00030e0000057ab9 */ /* 0x000fca0000000800 */
.L_x_610:
[----:B------:R-:W-:Y:S01]  /*fb20*/  UIADD3 UR4, UR4, 0x1f, URZ ;  /* 0x0000001f04047890 */ /* 0x000fe2000fffe03f */
[----:B------:R-:W-:-:S05]  /*fb30*/  IMAD.U32 R19, RZ, RZ, UR7 ;  /* 0x00000007ff137e24 */ /* 0x000fca000f8e00ff */
[----:B0-----:R-:W-:-:S13]  /*fb40*/  ISETP.LE.AND P6, PT, R6, UR4, PT ;  /* 0x0000000406007c0c */ /* 0x001fda000bfc3270 */
[----:B------:R-:W-:Y:S05]  /*fb50*/  @P6 BRA `(.L_x_607) ;  /* 0x0000000400246947 */ /* 0x000fea0003800000 */
[----:B------:R-:W-:Y:S01]  /*fb60*/  IADD3 R7, R5, UR4, RZ ;  /* 0x0000000405077c10 */ /* 0x000fe2000fffe0ff */
[----:B------:R-:W-:Y:S01]  /*fb70*/  BSSY B0, `(.L_x_608) ;  /* 0x0000007000007945 */ /* 0x000fe20003800000 */
[----:B------:R-:W-:Y:S02]  /*fb80*/  IMAD.MOV.U32 R0, RZ, RZ, RZ ;  /* 0x000000ffff007224 */ /* 0x000fe400078e00ff */
[----:B------:R-:W-:-:S13]  /*fb90*/  ISETP.GE.OR P6, PT, R7, R6, !P0 ;  /* 0x000000060700720c */ /* 0x000fda00047c6670 */
[----:B------:R-:W-:Y:S05]  /*fba0*/  @P6 BRA `(.L_x_609) ;  /* 0x00000000000c6947 */ /* 0x000fea0003800000 */
[----:B------:R-:W0:Y:S02]  /*fbb0*/  LDC.64 R2, c[0x0][0xc80] ;  /* 0x00032000ff027b82 */ /* 0x000e240000000a00 */
[----:B0-----:R-:W-:-:S05]  /*fbc0*/  IMAD.WIDE R2, R7, 0x4, R2 ;  /* 0x0000000407027825 */ /* 0x001fca00078e0202 */
[----:B------:R0:W5:Y:S02]  /*fbd0*/  LDG.E R0, desc[UR42][R2.64] ;  /* 0x0000002a02007981 */ /* 0x000164000c1e1900 */
.L_x_609:
[----:B------:R-:W-:Y:S05]  /*fbe0*/  BSYNC B0 ;  /* 0x0000000000007941 */ /* 0x000fea0003800000 */
.L_x_608:
[----:B0----5:R-:W0:Y:S02]  /*fbf0*/  SHFL.UP PT, R2, R0, 0x1, RZ ;  /* 0x0420000000027989 */ /* 0x021e2400000e00ff */
        /* <DEDUP_REMOVED lines=14> */
[----:B------:R-:W0:Y:S02]  /*fce0*/  SHFL.IDX PT, R3, R9, 0x1f, 0x1f ;  /* 0x03e01f0009037f89 */ /* 0x000e2400000e0000 */
[----:B0-----:R-:W-:-:S04]  /*fcf0*/  IMAD R3, R3, UR5, RZ ;  /* 0x0000000503037c24 */ /* 0x001fc8000f8e02ff */
[----:B------:R-:W-:-:S05]  /*fd00*/  IMAD.IADD R4, R3, 0x1, R4 ;  /* 0x0000000103047824 */ /* 0x000fca00078e0204 */
[----:B------:R-:W-:-:S13]  /*fd10*/  ISETP.GT.AND P6, PT, R4, UR6, PT ;  /* 0x0000000604007c0c */ /* 0x000fda000bfc4270 */
[----:B------:R-:W-:Y:S05]  /*fd20*/  @!P6 BRA `(.L_x_610) ;  /* 0xfffffffc007ce947 */ /* 0x000fea000383ffff */
[----:B------:R-:W-:-:S07]  /*fd30*/  IMAD.MOV.U32 R7, RZ, RZ, R9 ;  /* 0x000000ffff077224 */ /* 0x000fce00078e0009 */
.L_x_606:
        /* <DEDUP_REMOVED lines=15> */
.L_x_611:
[----:B---3--:R-:W-:Y:S01]  /*fe30*/  IMAD R16, R16, UR5, R9 ;  /* 0x0000000510107c24 */ /* 0x008fe2000f8e0209 */
[----:B0-----:R-:W-:Y:S01]  /*fe40*/  IABS R2, R0 ;  /* 0x0000000000027213 */ /* 0x001fe20000000000 */
[----:B------:R-:W-:Y:S01]  /*fe50*/  VIADD R19, R19, UR4 ;  /* 0x0000000413137c36 */ /* 0x000fe20008000000 */
[----:B-12---:R-:W-:Y:S02]  /*fe60*/  IADD3 R7, RZ, -R3, RZ ;  /* 0x80000003ff077210 */ /* 0x006fe40007ffe0ff */
[----:B------:R-:W-:Y:S01]  /*fe70*/  IADD3 R9, -R16, UR6, RZ ;  /* 0x0000000610097c10 */ /* 0x000fe2000fffe1ff */
[----:B------:R-:W-:Y:S02]  /*fe80*/  IMAD.MOV R8, RZ, RZ, -R2 ;  /* 0x000000ffff087224 */ /* 0x000fe400078e0a02 */
[----:B------:R-:W-:Y:S01]  /*fe90*/  IMAD R7, R7, R4, RZ ;  /* 0x0000000407077224 */ /* 0x000fe200078e02ff */
[----:B------:R-:W-:Y:S01]  /*fea0*/  IABS R6, R9 ;  /* 0x0000000900067213 */ /* 0x000fe20000000000 */
[----:B------:R-:W-:-:S04]  /*feb0*/  IMAD.MOV.U32 R2, RZ, RZ, RZ ;  /* 0x000000ffff027224 */ /* 0x000fc800078e00ff */
        /* <DEDUP_REMOVED lines=14> */
[----:B------:R-:W-:-:S05]  /*ffa0*/  @!P1 LOP3.LUT R2, RZ, R0, RZ, 0x33, !PT ;  /* 0x00000000ff029212 */ /* 0x000fca00078e33ff */
[--C-:B------:R-:W-:Y:S02]  /*ffb0*/  IMAD.MOV R17, RZ, RZ, -R2.reuse ;  /* 0x000000ffff117224 */ /* 0x100fe400078e0a02 */
[----:B------:R-:W-:Y:S02]  /*ffc0*/  IMAD.MOV.U32 R18, RZ, RZ, R2 ;  /* 0x000000ffff127224 */ /* 0x000fe400078e0002 */
[----:B------:R-:W-:Y:S01]  /*ffd0*/  IMAD R17, R0, R17, R9 ;  /* 0x0000001100117224 */ /* 0x000fe200078e0209 */
[----:B------:R-:W-:Y:S06]  /*ffe0*/  BRA `(.L_x_612) ;  /* 0x00000000000c7947 */ /* 0x000fec0003800000 */
.L_x_607:
[----:B------:R-:W-:Y:S01]  /*fff0*/  MOV R17, RZ ;  /* 0x000000ff00117202 */ /* 0x000fe20000000f00 */
[----:B------:R-:W-:Y:S02]  /*10000*/  IMAD.U32 R16, RZ, RZ, UR6 ;  /* 0x00000006ff107e24 */ /* 0x000fe4000f8e00ff */
[----:B------:R-:W-:-:S07]  /*10010*/  IMAD.MOV.U32 R18, RZ, RZ, RZ ;  /* 0x000000ffff127224 */ /* 0x000fce00078e00ff */
.L_x_612:
[----:B------:R-:W-:-:S13]  /*10020*/  ISETP.NE.AND P0, PT, R5, RZ, PT ;  /* 0x000000ff0500720c */ /* 0x000fda0003f05270 */
[----:B------:R-:W0:Y:S01]  /*10030*/  @!P0 S2R R3, SR_CgaCtaId ;  /* 0x0000000000038919 */ /* 0x000e220000008800 */
[----:B------:R-:W-:-:S04]  /*10040*/  @!P0 MOV R0, 0x400 ;  /* 0x0000040000008802 */ /* 0x000fc80000000f00 */
[----:B0-----:R-:W-:-:S05]  /*10050*/  @!P0 LEA R0, R3, R0, 0x18 ;  /* 0x0000000003008211 */ /* 0x001fca00078ec0ff */
[----:B------:R2:W-:Y:S01]  /*10060*/  @!P0 STS.128 [R0+0x168d0], R16 ;  /* 0x0168d01000008388 */ /* 0x0005e20000000c00 */
[----:B------:R-:W-:Y:S06]  /*10070*/  BAR.ARV 0x5, 0x200 ;  /* 0x0148000000007b1d */ /* 0x000fec0000002000 */
.L_x_605:
[----:B------:R3:W-:Y:S01]  /*10080*/  STL [R1+0x40], RZ ;  /* 0x000040ff01007387 */ /* 0x0007e20000100800 */
[----:B------:R-:W-:Y:S01]  /*10090*/  ULDC UR4, c[0x0][0xc3c] ;  /* 0x00030f0000047ab9 */ /* 0x000fe20000000800 */
[----:B------:R-:W-:Y:S01]  /*100a0*/  IMAD.MOV.U32 R28, RZ, RZ, 0x1 ;  /* 0x00000001ff1c7424 */ /* 0x000fe200078e00ff */
[----:B-1----:R-:W-:Y:S01]  /*100b0*/  ISETP.GE.AND P0, PT, R19, UR4, PT ;  /* 0x0000000413007c0c */ /* 0x002fe2000bf06270 */
[----:B------:R-:W-:-:S12]  /*100c0*/  IMAD.MOV.U32 R25, RZ, RZ, RZ ;  /* 0x000000ffff197224 */ /* 0x000fd800078e00ff */
[----:B---3--:R-:W-:Y:S05]  /*100d0*/  @P0 BRA `(.L_x_613) ;  /* 0x0000005800600947 */ /* 0x008fea0003800000 */
[----:B------:R-:W2:Y:S01]  /*100e0*/  S2R R6, SR_TID.X ;  /* 0x0000000000067919 */ /* 0x000ea20000002100 */
[----:B------:R-:W1:Y:S01]  /*100f0*/  S2UR UR5, SR_CgaCtaId ;  /* 0x00000000000579c3 */ /* 0x000e620000008800 */
[----:B------:R-:W-:Y:S01]  /*10100*/  UMOV UR4, 0x400 ;  /* 0x0000040000047882 */ /* 0x000fe20000000000 */
[----:B------:R-:W-:Y:S01]  /*10110*/  BSSY B8, `(.L_x_613) ;  /* 0x0000594000087945 */ /* 0x000fe20003800000 */
[----:B------:R3:W-:Y:S01]  /*10120*/  STL [R1+0x40], RZ ;  /* 0x000040ff01007387 */ /* 0x0007e20000100800 */
[----:B------:R-:W-:Y:S01]  /*10130*/  IMAD.MOV.U32 R28, RZ, RZ, 0x1 ;  /* 0x00000001ff1c7424 */ /* 0x000fe200078e00ff */
[----:B------:R-:W-:Y:S01]  /*10140*/  ULDC.64 UR40, c[0x0][0x198] ;  /* 0x0000660000287ab9 */ /* 0x000fe20000000a00 */
[----:B------:R-:W-:Y:S01]  /*10150*/  IMAD.MOV.U32 R25, RZ, RZ, RZ ;  /* 0x000000ffff197224 */ /* 0x000fe200078e00ff */
[----:B------:R-:W-:Y:S01]  /*10160*/  ULOP3.LUT UR38, UR36, 0x2, URZ, 0xfc, !UPT ;  /* 0x0000000224267892 */ /* 0x000fe2000f8efc3f */
[----:B------:R-:W-:Y:S01]  /*10170*/  IMAD.MOV.U32 R29, RZ, RZ, 0x1 ;  /* 0x00000001ff1d7424 */ /* 0x000fe200078e00ff */
[----:B------:R-:W-:Y:S01]  /*10180*/  ULDC UR37, c[0x0][0xc] ;  /* 0x0000030000257ab9 */ /* 0x000fe20000000800 */
[----:B------:R-:W-:Y:S01]  /*10190*/  IMAD.MOV.U32 R27, RZ, RZ, RZ ;  /* 0x000000ffff1b7224 */ /* 0x000fe200078e00ff */
[----:B-1----:R-:W-:-:S06]  /*101a0*/  ULEA UR4, UR5, UR4, 0x18 ;  /* 0x0000000405047291 */ /* 0x002fcc000f8ec03f */
[----:B------:R-:W-:Y:S01]  /*101b0*/  MOV R22, UR4 ;  /* 0x0000000400167c02 */ /* 0x000fe20008000f00 */
[C---:B--2---:R-:W-:Y:S01]  /*101c0*/  IMAD.SHL.U32 R0, R6.reuse, 0x8, RZ ;  /* 0x0000000806007824 */ /* 0x044fe200078e00ff */
[----:B------:R-:W-:-:S04]  /*101d0*/  LOP3.LUT R5, R6, 0x7f, RZ, 0xc0, !PT ;  /* 0x0000007f06057812 */ /* 0x000fc800078ec0ff */
[----:B0-----:R-:W-:Y:S02]  /*101e0*/  LOP3.LUT R2, R0, 0x1f8, RZ, 0xc0, !PT ;  /* 0x000001f800027812 */ /* 0x001fe400078ec0ff */
[----:B------:R-:W-:Y:S02]  /*101f0*/  SHF.L.U32 R3, R5, 0x3, RZ ;  /* 0x0000000305037819 */ /* 0x000fe400000006ff */
[----:B------:R-:W-:-:S04]  /*10200*/  LOP3.LUT R2, R2, 0x38, R6, 0x78, !PT ;  /* 0x0000003802027812 */ /* 0x000fc800078e7806 */
[----:B------:R-:W-:Y:S01]  /*10210*/  LOP3.LUT R4, R2, 0x200, R3, 0xf8, !PT ;  /* 0x0000020002047812 */ /* 0x000fe200078ef803 */
[----:B------:R-:W-:Y:S01]  /*10220*/  IMAD.SHL.U32 R2, R6, 0x10, RZ ;  /* 0x0000001006027824 */ /* 0x000fe200078e00ff */
[----:B------:R-:W-:-:S03]  /*10230*/  SHF.R.U32.HI R3, RZ, 0x3, R5 ;  /* 0x00000003ff037819 */ /* 0x000fc60000011605 */
[----:B------:R-:W-:Y:S01]  /*10240*/  IMAD R0, R4, 0x2, R22 ;  /* 0x0000000204007824 */ /* 0x000fe200078e0216 */
[----:B------:R-:W-:-:S04]  /*10250*/  LOP3.LUT R2, R2, 0x70, RZ, 0xc0, !PT ;  /* 0x0000007002027812 */ /* 0x000fc800078ec0ff */
[----:B------:R3:W-:Y:S01]  /*10260*/  STL [R1+0x24], R0 ;  /* 0x0000240001007387 */ /* 0x0007e20000100800 */
[----:B------:R-:W-:-:S07]  /*10270*/  LOP3.LUT R2, R3, R2, RZ, 0xfc, !PT ;  /* 0x0000000203027212 */ /* 0x000fce00078efcff */
.L_x_706:
[----:B0-----:R-:W0:Y:S02]  /*10280*/  LDC.64 R2, c[0x0][0xc88] ;  /* 0x00032200ff027b82 */ /* 0x001e240000000a00 */
[----:B0-----:R-:W-:-:S05]  /*10290*/  IMAD.WIDE R2, R19, 0x4, R2 ;  /* 0x0000000413027825 */ /* 0x001fca00078e0202 */
[----:B------:R-:W3:Y:S01]  /*102a0*/  LDG.E R10, desc[UR42][R2.64] ;  /* 0x0000002a020a7981 */ /* 0x000ee2000c1e1900 */
[----:B------:R-:W-:Y:S05]  /*102b0*/  YIELD ;  /* 0x0000000000007946 */ /* 0x000fea0003800000 */
[----:B------:R-:W-:Y:S01]  /*102c0*/  ULDC.64 UR4, c[0x0][0xa28] ;  /* 0x00028a0000047ab9 */ /* 0x000fe20000000a00 */
[----:B------:R-:W-:Y:S01]  /*102d0*/  IMAD.MOV.U32 R9, RZ, RZ, RZ ;  /* 0x000000ffff097224 */ /* 0x000fe200078e00ff */
[----:B------:R-:W-:Y:S01]  /*102e0*/  ISETP.NE.U32.AND P0, PT, RZ, UR4, PT ;  /* 0x00000004ff007c0c */ /* 0x000fe2000bf05070 */
[----:B------:R-:W-:Y:S01]  /*102f0*/  IMAD.MOV.U32 R6, RZ, RZ, RZ ;  /* 0x000000ffff067224 */ /* 0x000fe200078e00ff */
[----:B------:R-:W-:Y:S01]  /*10300*/  ULDC.64 UR8, c[0x0][0xa18] ;  /* 0x0002860000087ab9 */ /* 0x000fe20000000a00 */
[----:B------:R-:W-:Y:S01]  /*10310*/  ULDC.64 UR6, c[0x0][0xa10] ;  /* 0x0002840000067ab9 */ /* 0x000fe20000000a00 */
[----:B------:R-:W-:-:S02]  /*10320*/  ISETP.NE.AND.EX P0, PT, RZ, UR5, PT, P0 ;  /* 0x00000005ff007c0c */ /* 0x000fc4000bf05300 */
[----:B---3--:R-:W-:Y:S01]  /*10330*/  SHF.R.S32.HI R0, RZ, 0x1f, R10 ;  /* 0x0000001fff007819 */ /* 0x008fe2000001140a */
[----:B------:R-:W-:-:S10]  /*10340*/  IMAD.SHL.U32 R23, R10, 0x4, RZ ;  /* 0x000000040a177824 */ /* 0x000fd400078e00ff */
[C---:B------:R-:W-:Y:S01]  /*10350*/  @P0 LEA R2, P1, R10.reuse, UR4, 0x2 ;  /* 0x000000040a020c11 */ /* 0x040fe2000f8210ff */
[----:B------:R-:W-:Y:S03]  /*10360*/  STL [R1+0x8], R10 ;  /* 0x0000080a01007387 */ /* 0x000fe60000100800 */
[C-C-:B------:R-:W-:Y:S01]  /*10370*/  @P0 LEA.HI.X R3, R10.reuse, UR5, R0.reuse, 0x2, P1 ;  /* 0x000000050a030c11 */ /* 0x140fe200088f1400 */
[----:B------:R-:W-:Y:S01]  /*10380*/  ULDC.64 UR4, c[0x0][0xa00] ;  /* 0x0002800000047ab9 */ /* 0x000fe20000000a00 */
[----:B------:R-:W-:Y:S01]  /*10390*/  SHF.L.U64.HI R24, R10, 0x2, R0 ;  /* 0x000000020a187819 */ /* 0x000fe20000010200 */
[----:B------:R0:W-:Y:S04]  /*103a0*/  STL [R1+0x30], R0 ;  /* 0x0000300001007387 */ /* 0x0001e80000100800 */
[----:B--2---:R1:W2:Y:S01]  /*103b0*/  @P0 LDG.E R9, desc[UR42][R2.64] ;  /* 0x0000002a02090981 */ /* 0x0042a2000c1e1900 */
[----:B------:R-:W-:-:S02]  /*103c0*/  ISETP.NE.U32.AND P0, PT, RZ, UR4, PT ;  /* 0x00000004ff007c0c */ /* 0x000fc4000bf05070 */
[----:B------:R-:W-:Y:S02]  /*103d0*/  ISETP.NE.U32.AND P2, PT, RZ, UR8, PT ;  /* 0x00000008ff007c0c */ /* 0x000fe4000bf45070 */
[----:B------:R-:W-:Y:S01]  /*103e0*/  ISETP.NE.AND.EX P0, PT, RZ, UR5, PT, P0 ;  /* 0x00000005ff007c0c */ /* 0x000fe2000bf05300 */
[----:B0-----:R-:W-:Y:S01]  /*103f0*/  IMAD.MOV.U32 R0, RZ, RZ, RZ ;  /* 0x000000ffff007224 */ /* 0x001fe200078e00ff */
[----:B------:R-:W-:Y:S02]  /*10400*/  ISETP.NE.AND.EX P2, PT, RZ, UR9, PT, P2 ;  /* 0x00000009ff007c0c */ /* 0x000fe4000bf45320 */
[----:B------:R-:W-:Y:S02]  /*10410*/  ISETP.NE.U32.AND P1, PT, RZ, UR6, PT ;  /* 0x00000006ff007c0c */ /* 0x000fe4000bf25070 */
[----:B-1----:R-:W-:Y:S02]  /*10420*/  IADD3 R2, P3, R23, UR4, RZ ;  /* 0x0000000417027c10 */ /* 0x002fe4000ff7e0ff */
[----:B------:R-:W-:-:S02]  /*10430*/  ISETP.NE.AND.EX P1, PT, RZ, UR7, PT, P1 ;  /* 0x00000007ff007c0c */ /* 0x000fc4000bf25310 */
[----:B------:R-:W-:Y:S02]  /*10440*/  IADD3.X R3, R24, UR5, RZ, P3, !PT ;  /* 0x0000000518037c10 */ /* 0x000fe40009ffe4ff */
[----:B------:R-:W-:-:S03]  /*10450*/  IADD3 R4, P4, R23, UR6, RZ ;  /* 0x0000000617047c10 */ /* 0x000fc6000ff9e0ff */
[----:B------:R-:W3:Y:S01]  /*10460*/  @P0 LDG.E R6, desc[UR42][R2.64] ;  /* 0x0000002a02060981 */ /* 0x000ee2000c1e1900 */
[----:B------:R-:W-:Y:S01]  /*10470*/  ULDC UR4, c[0x0][0x288] ;  /* 0x0000a20000047ab9 */ /* 0x000fe20000000800 */
[----:B------:R-:W-:Y:S02]  /*10480*/  IADD3.X R5, R24, UR7, RZ, P4, !PT ;  /* 0x0000000718057c10 */ /* 0x000fe4000a7fe4ff */
[----:B------:R-:W-:Y:S01]  /*10490*/  MOV R8, UR4 ;  /* 0x0000000400087c02 */ /* 0x000fe20008000f00 */
[----:B------:R-:W-:Y:S02]  /*104a0*/  ULDC.64 UR4, c[0x0][0x418] ;  /* 0x0001060000047ab9 */ /* 0x000fe40000000a00 */
[----:B------:R-:W5:Y:S04]  /*104b0*/  @P1 LDG.E R0, desc[UR42][R4.64] ;  /* 0x0000002a04001981 */ /* 0x000f68000c1e1900 */
[----:B---3--:R0:W-:Y:S02]  /*104c0*/  STL [R1+0x28], R6 ;  /* 0x0000280601007387 */ /* 0x0081e40000100800 */
[----:B0-----:R-:W-:-:S04]  /*104d0*/  @P2 IADD3 R6, P3, R23, UR8, RZ ;  /* 0x0000000817062c10 */ /* 0x001fc8000ff7e0ff */
[----:B------:R-:W-:-:S05]  /*104e0*/  @P2 IADD3.X R7, R24, UR9, RZ, P3, !PT ;  /* 0x0000000918072c10 */ /* 0x000fca0009ffe4ff */
[----:B------:R0:W3:Y:S01]  /*104f0*/  @P2 LDG.E R8, desc[UR42][R6.64] ;  /* 0x0000002a06082981 */ /* 0x0000e2000c1e1900 */
[----:B------:R-:W-:-:S03]  /*10500*/  UISETP.NE.U32.AND UP0, UPT, UR4, URZ, UPT ;  /* 0x0000003f0400728c */ /* 0x000fc6000bf05070 */
[----:B--2---:R1:W-:Y:S01]  /*10510*/  STL [R1+0x1c], R9 ;  /* 0x00001c0901007387 */ /* 0x0043e20000100800 */
[----:B------:R-:W-:Y:S01]  /*10520*/  UISETP.NE.AND.EX UP0, UPT, UR5, URZ, UPT, UP0 ;  /* 0x0000003f0500728c */ /* 0x000fe2000bf05300 */
[----:B------:R-:W-:Y:S02]  /*10530*/  ULDC UR4, c[0x0][0x424] ;  /* 0x0001090000047ab9 */ /* 0x000fe40000000800 */
[----:B------:R-:W-:Y:S01]  /*10540*/  ULDC UR5, c[0x0][0x2f0] ;  /* 0x0000bc0000057ab9 */ /* 0x000fe20000000800 */
[----:B------:R-:W-:-:S04]  /*10550*/  USEL UR4, UR4, 0x1, UP0 ;  /* 0x0000000104047887 */ /* 0x000fc80008000000 */
[----:B------:R-:W-:-:S03]  /*10560*/  UIMAD UR4, UR4, UR5, URZ ;  /* 0x00000005040472a4 */ /* 0x000fc6000f8e023f */
[----:B------:R-:W-:Y:S02]  /*10570*/  ULDC UR5, c[0x0][0x348] ;  /* 0x0000d20000057ab9 */ /* 0x000fe40000000800 */
[----:B0-----:R-:W-:Y:S02]  /*10580*/  IMAD.U32 R6, RZ, RZ, UR5 ;  /* 0x00000005ff067e24 */ /* 0x001fe4000f8e00ff */
[----:B------:R-:W-:Y:S01]  /*10590*/  IMAD.U32 R7, RZ, RZ, UR4 ;  /* 0x00000004ff077e24 */ /* 0x000fe2000f8e00ff */
[----:B---3--:R1:W-:Y:S01]  /*105a0*/  STL [R1+0x34], R8 ;  /* 0x0000340801007387 */ /* 0x0083e20000100800 */
[----:B------:R-:W-:Y:S05]  /*105b0*/  @P2 BRA `(.L_x_614) ;  /* 0x0000000000142947 */ /* 0x000fea0003800000 */
[----:B------:R-:W-:Y:S05]  /*105c0*/  @!P0 BRA `(.L_x_614) ;  /* 0x0000000000108947 */ /* 0x000fea0003800000 */
[----:B-1----:R-:W2:Y:S04]  /*105d0*/  LDG.E R8, desc[UR42][R2.64] ;  /* 0x0000002a02087981 */ /* 0x002ea8000c1e1900 */
[----:B------:R-:W2:Y:S02]  /*105e0*/  LDG.E R2, desc[UR42][R2.64+0x4] ;  /* 0x0000042a02027981 */ /* 0x000ea4000c1e1900 */
[----:B--2---:R-:W-:-:S05]  /*105f0*/  IMAD.IADD R2, R2, 0x1, -R8 ;  /* 0x0000000102027824 */ /* 0x004fca00078e0a08 */
[----:B------:R0:W-:Y:S02]  /*10600*/  STL [R1+0x34], R2 ;  /* 0x0000340201007387 */ /* 0x0001e40000100800 */
.L_x_614:
[----:B-1----:R-:W-:Y:S01]  /*10610*/  IMAD.MOV.U32 R8, RZ, RZ, R10 ;  /* 0x000000ffff087224 */ /* 0x002fe200078e000a */
[----:B------:R-:W-:Y:S02]  /*10620*/  ULDC.64 UR4, c[0x0][0xa20] ;  /* 0x0002880000047ab9 */ /* 0x000fe40000000a00 */
[----:B------:R-:W-:Y:S02]  /*10630*/  ISETP.NE.U32.AND P0, PT, RZ, UR4, PT ;  /* 0x00000004ff007c0c */ /* 0x000fe4000bf05070 */
[----:B------:R1:W-:Y:S02]  /*10640*/  STL [R1+0xc], R8 ;  /* 0x00000c0801007387 */ /* 0x0003e40000100800 */
[----:B------:R-:W-:-:S13]  /*10650*/  ISETP.NE.AND.EX P0, PT, RZ, UR5, PT, P0 ;  /* 0x00000005ff007c0c */ /* 0x000fda000bf05300 */
[----:B-1----:R-:W-:Y:S05]  /*10660*/  @!P0 BRA `(.L_x_615) ;  /* 0x0000000000108947 */ /* 0x002fea0003800000 */
[----:B0-----:R-:W-:-:S04]  /*10670*/  IADD3 R2, P0, R23, UR4, RZ ;  /* 0x0000000417027c10 */ /* 0x001fc8000ff1e0ff */
[----:B------:R-:W-:-:S05]  /*10680*/  IADD3.X R3, R24, UR5, RZ, P0, !PT ;  /* 0x0000000518037c10 */ /* 0x000fca00087fe4ff */
[----:B------:R1:W5:Y:S01]  /*10690*/  LDG.E R7, desc[UR42][R2.64] ;  /* 0x0000002a02077981 */ /* 0x000362000c1e1900 */
[----:B------:R-:W-:Y:S05]  /*106a0*/  BRA `(.L_x_616) ;  /* 0x0000000000247947 */ /* 0x000fea0003800000 */
.L_x_615:
[----:B------:R-:W-:Y:S02]  /*106b0*/  ULDC.64 UR4, c[0x0][0xa08] ;  /* 0x0002820000047ab9 */ /* 0x000fe40000000a00 */
[----:B------:R-:W-:-:S04]  /*106c0*/  ISETP.NE.U32.AND P0, PT, RZ, UR4, PT ;  /* 0x00000004ff007c0c */ /* 0x000fc8000bf05070 */
[----:B------:R-:W-:-:S13]  /*106d0*/  ISETP.NE.AND.EX P0, PT, RZ, UR5, PT, P0 ;  /* 0x00000005ff007c0c */ /* 0x000fda000bf05300 */
[----:B------:R-:W-:Y:S05]  /*106e0*/  @!P0 BRA `(.L_x_616) ;  /* 0x0000000000148947 */ /* 0x000fea0003800000 */
[----:B0-----:R-:W0:Y:S02]  /*106f0*/  LDC.64 R2, c[0x0][0xa08] ;  /* 0x00028200ff027b82 */ /* 0x001e240000000a00 */
[----:B0-----:R-:W-:-:S05]  /*10700*/  IMAD.WIDE R2, R8, 0x4, R2 ;  /* 0x0000000408027825 */ /* 0x001fca00078e0202 */
[----:B------:R-:W2:Y:S04]  /*10710*/  LDG.E R7, desc[UR42][R2.64] ;  /* 0x0000002a02077981 */ /* 0x000ea8000c1e1900 */
[----:B------:R-:W2:Y:S02]  /*10720*/  LDG.E R2, desc[UR42][R2.64+0x4] ;  /* 0x0000042a02027981 */ /* 0x000ea4000c1e1900 */
[----:B--2---:R-:W-:-:S07]  /*10730*/  IMAD.IADD R7, R2, 0x1, -R7 ;  /* 0x0000000102077824 */ /* 0x004fce00078e0a07 */
.L_x_616:
[----:B01----:R-:W2:Y:S04]  /*10740*/  @P1 LDG.E R2, desc[UR42][R4.64] ;  /* 0x0000002a04021981 */ /* 0x003ea8000c1e1900 */
[----:B------:R-:W2:Y:S01]  /*10750*/  @P1 LDG.E R4, desc[UR42][R4.64+0x4] ;  /* 0x0000042a04041981 */ /* 0x000ea2000c1e1900 */
[----:B-----5:R-:W-:Y:S01]  /*10760*/  IMAD.IADD R7, R7, 0x1, -R9 ;  /* 0x0000000107077824 */ /* 0x020fe200078e0a09 */
[----:B------:R-:W-:Y:S01]  /*10770*/  BSSY B0, `(.L_x_617) ;  /* 0x00000dc000007945 */ /* 0x000fe20003800000 */
[----:B--2---:R-:W-:-:S05]  /*10780*/  @P1 IADD3 R6, -R2, R4, RZ ;  /* 0x0000000402061210 */ /* 0x004fca0007ffe1ff */
[----:B------:R-:W-:-:S05]  /*10790*/  IMAD.IADD R2, R7, 0x1, R6 ;  /* 0x0000000107027824 */ /* 0x000fca00078e0206 */
[----:B------:R0:W-:Y:S02]  /*107a0*/  STL [R1+0x18], R2 ;  /* 0x0000180201007387 */ /* 0x0001e40000100800 */
[----:B0-----:R-:W-:-:S05]  /*107b0*/  VIADD R2, R2, 0x7f ;  /* 0x0000007f02027836 */ /* 0x001fca0000000000 */
[----:B------:R-:W-:-:S04]  /*107c0*/  SHF.R.S32.HI R3, RZ, 0x1f, R2 ;  /* 0x0000001fff037819 */ /* 0x000fc80000011402 */
[----:B------:R-:W-:Y:S01]  /*107d0*/  LEA.HI R4, R3, R2, RZ, 0x7 ;  /* 0x0000000203047211 */ /* 0x000fe200078f38ff */
[----:B------:R-:W-:-:S03]  /*107e0*/  IMAD.MOV R3, RZ, RZ, -R7 ;  /* 0x000000ffff037224 */ /* 0x000fc600078e0a07 */
[----:B------:R-:W-:Y:S01]  /*107f0*/  LOP3.LUT R2, R4, 0xffffff80, RZ, 0xc0, !PT ;  /* 0xffffff8004027812 */ /* 0x000fe200078ec0ff */
[----:B------:R0:W-:Y:S01]  /*10800*/  STL [R1+0x3c], R4 ;  /* 0x00003c0401007387 */ /* 0x0001e20000100800 */
[----:B------:R-:W-:Y:S02]  /*10810*/  VIMNMX R3, RZ, R3, !PT ;  /* 0x00000003ff037248 */ /* 0x000fe40007fe0100 */
[----:B------:R-:W-:-:S04]  /*10820*/  VIADDMNMX R2, R2, -R7, R6, PT ;  /* 0x8000000702027246 */ /* 0x000fc80003800106 */
[----:B------:R-:W-:Y:S02]  /*10830*/  ISETP.GT.AND P0, PT, R2, R3, PT ;  /* 0x000000030200720c */ /* 0x000fe40003f04270 */
[----:B------:R-:W-:-:S11]  /*10840*/  SHF.R.U32.HI R3, RZ, 0x7, R3 ;  /* 0x00000007ff037819 */ /* 0x000fd60000011603 */
[----:B------:R-:W-:-:S05]  /*10850*/  @P0 VIADD R2, R2, 0x7f ;  /* 0x0000007f02020836 */ /* 0x000fca0000000000 */
[----:B0-----:R-:W-:-:S04]  /*10860*/  @P0 SHF.R.S32.HI R4, RZ, 0x1f, R2 ;  /* 0x0000001fff040819 */ /* 0x001fc80000011402 */
[----:B------:R-:W-:Y:S02]  /*10870*/  @P0 LEA.HI R2, R4, R2, RZ, 0x7 ;  /* 0x0000000204020211 */ /* 0x000fe400078f38ff */
[-C--:B------:R-:W-:Y:S02]  /*10880*/  MOV R4, R3.reuse ;  /* 0x0000000300047202 */ /* 0x080fe40000000f00 */
[----:B------:R-:W-:Y:S02]  /*10890*/  @P0 SHF.R.S32.HI R4, RZ, 0x7, R2 ;  /* 0x00000007ff040819 */ /* 0x000fe40000011402 */
[----:B------:R-:W-:Y:S02]  /*108a0*/  PLOP3.LUT P0, PT, PT, PT, PT, 0x80, 0x0 ;  /* 0x000000000000781c */ /* 0x000fe40003f0f070 */
[----:B------:R-:W-:-:S13]  /*108b0*/  ISETP.GT.AND P2, PT, R4, R3, PT ;  /* 0x000000030400720c */ /* 0x000fda0003f44270 */
[----:B------:R-:W-:Y:S05]  /*108c0*/  @!P2 BRA `(.L_x_618) ;  /* 0x0000000c0018a947 */ /* 0x000fea0003800000 */
[----:B------:R-:W-:Y:S01]  /*108d0*/  UMOV UR4, 0xffffffff ;  /* 0xffffffff00047882 */ /* 0x000fe20000000000 */
[----:B------:R-:W-:Y:S02]  /*108e0*/  SEL R2, R8, RZ, !P1 ;  /* 0x000000ff08027207 */ /* 0x000fe40004800000 */
[----:B------:R-:W-:Y:S05]  /*108f0*/  BRA.DIV UR4, `(.L_x_619) ;  /* 0x0000006604e47947 */ /* 0x000fea000b800000 */
[----:B------:R-:W0:Y:S02]  /*10900*/  S2R R5, SR_TID.X ;  /* 0x0000000000057919 */ /* 0x000e240000002100 */
[----:B0-----:R-:W-:-:S04]  /*10910*/  SHF.R.U32.HI R5, RZ, 0x5, R5 ;  /* 0x00000005ff057819 */ /* 0x001fc80000011605 */
[----:B------:R-:W-:-:S05]  /*10920*/  LOP3.LUT R5, R5, 0x3, RZ, 0xc0, !PT ;  /* 0x0000000305057812 */ /* 0x000fca00078ec0ff */
[----:B------:R0:W1:Y:S02]  /*10930*/  SHFL.IDX PT, R14, R5, RZ, 0x1f ;  /* 0x00001fff050e7589 */ /* 0x00006400000e0000 */
.L_x_774:
[----:B-1----:R-:W-:Y:S02]  /*10940*/  ISETP.NE.AND P0, PT, R14, RZ, PT ;  /* 0x000000ff0e00720c */ /* 0x002fe40003f05270 */
[----:B------:R-:W-:-:S11]  /*10950*/  PLOP3.LUT P6, PT, PT, PT, PT, 0x8, 0x0 ;  /* 0x000000000000781c */ /* 0x000fd60003fce170 */
[----:B------:R-:W-:Y:S05]  /*10960*/  @P0 BRA `(.L_x_620) ;  /* 0x00000000000c0947 */ /* 0x000fea0003800000 */
[----:B------:R-:W-:-:S03]  /*10970*/  UMOV UR4, 0xffffffff ;  /* 0xffffffff00047882 */ /* 0x000fc60000000000 */
[----:B------:R-:W-:Y:S05]  /*10980*/  BRA.DIV UR4, `(.L_x_621) ;  /* 0x0000006604f47947 */ /* 0x000fea000b800000 */
[----:B------:R-:W-:-:S13]  /*10990*/  ELECT P6, URZ, PT ;  /* 0x00000000003f782f */ /* 0x000fda00038c0000 */
.L_x_620:
[----:B0-----:R-:W2:Y:S01]  /*109a0*/  LDL R5, [R1+0x40] ;  /* 0x0000400001057983 */ /* 0x001ea20000100800 */
[----:B------:R-:W-:Y:S01]  /*109b0*/  BSSY B1, `(.L_x_622) ;  /* 0x0000008000017945 */ /* 0x000fe20003800000 */
[----:B--2---:R-:W-:-:S05]  /*109c0*/  VIADD R5, R5, 0x1 ;  /* 0x0000000105057836 */ /* 0x004fca0000000000 */
[----:B------:R-:W-:-:S04]  /*109d0*/  LEA.HI R6, R5, R5, RZ, 0x1 ;  /* 0x0000000505067211 */ /* 0x000fc800078f08ff */
[----:B------:R-:W-:-:S05]  /*109e0*/  LOP3.LUT R6, R6, 0xfffffffe, RZ, 0xc0, !PT ;  /* 0xfffffffe06067812 */ /* 0x000fca00078ec0ff */
[----:B------:R-:W-:-:S05]  /*109f0*/  IMAD.IADD R5, R5, 0x1, -R6 ;  /* 0x0000000105057824 */ /* 0x000fca00078e0a06 */
[----:B------:R-:W-:-:S04]  /*10a00*/  SHF.L.U32 R5, R5, 0x1f, RZ ;  /* 0x0000001f05057819 */ /* 0x000fc800000006ff */
[----:B------:R-:W0:Y:S02]  /*10a10*/  SYNCS.PHASECHK.TRANS64.TRYWAIT P0, [R22+URZ+0x16820], R5 ;  /* 0x01682005160075a7 */ /* 0x000e24000800017f */
[----:B0-----:R-:W-:Y:S05]  /*10a20*/  @!P0 BRA `(.L_x_623) ;  /* 0x0000006400ec8947 */ /* 0x001fea0003800000 */
.L_x_777:
[----:B------:R-:W-:Y:S05]  /*10a30*/  BSYNC B1 ;  /* 0x0000000000017941 */ /* 0x000fea0003800000 */
.L_x_622:
[----:B------:R-:W-:Y:S04]  /*10a40*/  BSSY B1, `(.L_x_624) ;  /* 0x000004f000017945 */ /* 0x000fe80003800000 */
[----:B------:R-:W-:Y:S05]  /*10a50*/  @!P6 BRA `(.L_x_625) ;  /* 0x000000040034e947 */ /* 0x000fea0003800000 */
[----:B------:R-:W1:Y:S01]  /*10a60*/  S2R R6, SR_TID.X ;  /* 0x0000000000067919 */ /* 0x000e620000002100 */
[----:B0-----:R-:W-:Y:S01]  /*10a70*/  IMAD R5, R27, 0x8, R22 ;  /* 0x000000081b057824 */ /* 0x001fe200078e0216 */
[----:B------:R-:W-:Y:S01]  /*10a80*/  BSSY B2, `(.L_x_626) ;  /* 0x0000006000027945 */ /* 0x000fe20003800000 */
[----:B-1----:R-:W-:Y:S02]  /*10a90*/  LOP3.LUT R7, R6, 0x7f, RZ, 0xc0, !PT ;  /* 0x0000007f06077812 */ /* 0x002fe400078ec0ff */
[----:B------:R-:W-:Y:S02]  /*10aa0*/  SHF.L.U32 R6, R29, 0x1f, RZ ;  /* 0x0000001f1d067819 */ /* 0x000fe400000006ff */
[----:B------:R-:W-:Y:S02]  /*10ab0*/  ISETP.NE.AND P1, PT, R7, RZ, PT ;  /* 0x000000ff0700720c */ /* 0x000fe40003f25270 */
[----:B------:R-:W0:Y:S02]  /*10ac0*/  SYNCS.PHASECHK.TRANS64.TRYWAIT P0, [R5+URZ+0x168a0], R6 ;  /* 0x0168a006050075a7 */ /* 0x000e24000800017f */
[----:B0-----:R-:W-:Y:S09]  /*10ad0*/  @!P0 BRA `(.L_x_627) ;  /* 0x0000006400d48947 */ /* 0x001ff20003800000 */
.L_x_778:
[----:B------:R-:W-:Y:S05]  /*10ae0*/  BSYNC B2 ;  /* 0x0000000000027941 */ /* 0x000fea0003800000 */
.L_x_626:
[----:B------:R-:W-:Y:S04]  /*10af0*/  BSSY B2, `(.L_x_628) ;  /* 0x0000009000027945 */ /* 0x000fe80003800000 */
[----:B------:R-:W-:Y:S05]  /*10b00*/  @P1 BRA `(.L_x_629) ;  /* 0x00000000001c1947 */ /* 0x000fea0003800000 */
[----:B------:R-:W1:Y:S02]  /*10b10*/  S2R R7, SR_TID.X ;  /* 0x0000000000077919 */ /* 0x000e640000002100 */
[----:B-1----:R-:W-:Y:S01]  /*10b20*/  LOP3.LUT R8, R7, 0x1f, RZ, 0xc0, !PT ;  /* 0x0000001f07087812 */ /* 0x002fe200078ec0ff */
[----:B------:R-:W-:-:S03]  /*10b30*/  IMAD.MOV.U32 R7, RZ, RZ, 0x4000 ;  /* 0x00004000ff077424 */ /* 0x000fc600078e00ff */
[----:B------:R-:W-:Y:S01]  /*10b40*/  ISETP.NE.AND P0, PT, R8, RZ, PT ;  /* 0x000000ff0800720c */ /* 0x000fe20003f05270 */
[----:B------:R1:W-:-:S12]  /*10b50*/  SYNCS.ARRIVE.TRANS64 RZ, [R5+URZ+0x16890], R7 ;  /* 0x0168900705ff79a7 */ /* 0x0003d8000800003f */
[----:B-1----:R-:W-:Y:S05]  /*10b60*/  @!P0 BRA `(.L_x_629) ;  /* 0x0000000000048947 */ /* 0x002fea0003800000 */
[----:B------:R-:W-:Y:S01]  /*10b70*/  BPT.TRAP 0x1 ;  /* 0x000000040000795c */ /* 0x000fe20000300000 */
.L_x_629:
[----:B------:R-:W-:Y:S05]  /*10b80*/  BSYNC B2 ;  /* 0x0000000000027941 */ /* 0x000fea0003800000 */
.L_x_628:
[----:B------:R-:W-:Y:S01]  /*10b90*/  IMAD.MOV.U32 R11, RZ, RZ, RZ ;  /* 0x000000ffff0b7224 */ /* 0x000fe200078e00ff */
[----:B------:R-:W-:Y:S01]  /*10ba0*/  LEA R7, R4, R0, 0x7 ;  /* 0x0000000004077211 */ /* 0x000fe200078e38ff */
[C---:B------:R-:W-:Y:S01]  /*10bb0*/  IMAD R8, R27.reuse, 0x4000, R22 ;  /* 0x000040001b087824 */ /* 0x040fe200078e0216 */
[----:B------:R-:W-:Y:S01]  /*10bc0*/  UIADD3 UR4, UP0, UR40, 0x570, URZ ;  /* 0x0000057028047890 */ /* 0x000fe2000ff1e03f */
[----:B------:R-:W-:Y:S01]  /*10bd0*/  PLOP3.LUT P0, PT, PT, PT, PT, 0x80, 0x0 ;  /* 0x000000000000781c */ /* 0x000fe20003f0f070 */
[----:B------:R-:W-:Y:S01]  /*10be0*/  IMAD.SHL.U32 R10, R27, 0x2000, RZ ;  /* 0x000020001b0a7824 */ /* 0x000fe200078e00ff */
[----:B------:R-:W-:Y:S01]  /*10bf0*/  R2UR UR10, R11 ;  /* 0x000000000b0a72ca */ /* 0x000fe200000e0000 */
[----:B------:R-:W-:Y:S01]  /*10c00*/  VIADD R7, R7, 0xffffff80 ;  /* 0xffffff8007077836 */ /* 0x000fe20000000000 */
[----:B------:R-:W-:Y:S01]  /*10c10*/  UIADD3.X UR5, URZ, UR41, URZ, UP0, !UPT ;  /* 0x000000293f057290 */ /* 0x000fe200087fe43f */
[----:B------:R-:W-:Y:S01]  /*10c20*/  VIADD R8, R8, 0xe400 ;  /* 0x0000e40008087836 */ /* 0x000fe20000000000 */
[----:B------:R-:W-:Y:S01]  /*10c30*/  UMOV UR6, 0x0 ;  /* 0x0000000000067882 */ /* 0x000fe20000000000 */
[----:B------:R-:W-:Y:S01]  /*10c40*/  VIADD R9, R5, 0x16890 ;  /* 0x0001689005097836 */ /* 0x000fe20000000000 */
[----:B------:R-:W-:-:S09]  /*10c50*/  UMOV UR7, 0x12f00000 ;  /* 0x12f0000000077882 */ /* 0x000fd20000000000 */
.L_x_630:
[----:B------:R-:W-:-:S13]  /*10c60*/  @P0 ELECT P2, URZ, PT ;  /* 0x00000000003f082f */ /* 0x000fda0003840000 */
[----:B------:R-:W-:Y:S02]  /*10c70*/  @P2 R2UR UR13, R2 ;  /* 0x00000000020d22ca */ /* 0x000fe400000e0000 */
[----:B------:R-:W-:Y:S02]  /*10c80*/  @P2 R2UR UR12, R18 ;  /* 0x00000000120c22ca */ /* 0x000fe400000e0000 */
[----:B------:R-:W-:Y:S02]  /*10c90*/  @P2 R2UR UR11, R7 ;  /* 0x00000000070b22ca */ /* 0x000fe400000e0000 */
[----:B------:R-:W-:Y:S02]  /*10ca0*/  @P2 R2UR UR9, R9 ;  /* 0x00000000090922ca */ /* 0x000fe400000e0000 */
[----:B------:R-:W-:Y:S02]  /*10cb0*/  @P2 R2UR UR8, R8 ;  /* 0x00000000080822ca */ /* 0x000fe400000e0000 */
[----:B------:R-:W-:-:S02]  /*10cc0*/  @P2 PLOP3.LUT P0, PT, P2, PT, PT, 0x8, 0x0 ;  /* 0x000000000000281c */ /* 0x000fc4000170e170 */
[----:B------:R-:W-:-:S09]  /*10cd0*/  PLOP3.LUT P2, PT, PT, PT, PT, 0x8, 0x0 ;  /* 0x000000000000781c */ /* 0x000fd20003f4e170 */
[----:B------:R1:W-:Y:S02]  /*10ce0*/  UTMALDG.4D [UR8], [UR4], desc[UR6] ;  /* 0x00000608040075b4 */ /* 0x0003e40008019000 */
[----:B-1----:R-:W-:Y:S05]  /*10cf0*/  @P0 BRA.U.ANY `(.L_x_630) ;  /* 0xfffffffd00d80947 */ /* 0x002fea000393ffff */
[----:B------:R-:W1:Y:S01]  /*10d00*/  SYNCS.PHASECHK.TRANS64.TRYWAIT P0, [R5+URZ+0x168c0], R6 ;  /* 0x0168c006050075a7 */ /* 0x000e62000800017f */
[----:B------:R-:W-:Y:S04]  /*10d10*/  BSSY B2, `(.L_x_631) ;  /* 0x0000002000027945 */ /* 0x000fe80003800000 */
[----:B-1----:R-:W-:Y:S05]  /*10d20*/  @!P0 BRA `(.L_x_632) ;  /* 0x0000006400548947 */ /* 0x002fea0003800000 */
.L_x_779:
[----:B------:R-:W-:Y:S05]  /*10d30*/  BSYNC B2 ;  /* 0x0000000000027941 */ /* 0x000fea0003800000 */
.L_x_631:
[----:B------:R-:W-:Y:S01]  /*10d40*/  BSSY B2, `(.L_x_633) ;  /* 0x000000b000027945 */ /* 0x000fe20003800000 */
[----:B------:R-:W-:Y:S01]  /*10d50*/  MOV R8, 0x0 ;  /* 0x0000000000087802 */ /* 0x000fe20000000f00 */
[----:B------:R-:W-:Y:S02]  /*10d60*/  IMAD.MOV.U32 R9, RZ, RZ, 0x12f00000 ;  /* 0x12f00000ff097424 */ /* 0x000fe400078e00ff */
[----:B------:R-:W-:Y:S05]  /*10d70*/  @P1 BRA `(.L_x_634) ;  /* 0x00000000001c1947 */ /* 0x000fea0003800000 */
[----:B------:R-:W2:Y:S01]  /*10d80*/  S2R R12, SR_TID.X ;  /* 0x00000000000c7919 */ /* 0x000ea20000002100 */
[----:B01----:R-:W-:-:S04]  /*10d90*/  IMAD.MOV.U32 R6, RZ, RZ, 0x4000 ;  /* 0x00004000ff067424 */ /* 0x003fc800078e00ff */
[----:B------:R3:W-:Y:S01]  /*10da0*/  SYNCS.ARRIVE.TRANS64 RZ, [R5+URZ+0x168b0], R6 ;  /* 0x0168b00605ff79a7 */ /* 0x0007e2000800003f */
[----:B--2---:R-:W-:-:S04]  /*10db0*/  LOP3.LUT R12, R12, 0x1f, RZ, 0xc0, !PT ;  /* 0x0000001f0c0c7812 */ /* 0x004fc800078ec0ff */
[----:B------:R-:W-:-:S13]  /*10dc0*/  ISETP.NE.AND P0, PT, R12, RZ, PT ;  /* 0x000000ff0c00720c */ /* 0x000fda0003f05270 */
[----:B---3--:R-:W-:Y:S05]  /*10dd0*/  @!P0 BRA `(.L_x_634) ;  /* 0x0000000000048947 */ /* 0x008fea0003800000 */
[----:B------:R-:W-:Y:S01]  /*10de0*/  BPT.TRAP 0x1 ;  /* 0x000000040000795c */ /* 0x000fe20000300000 */
.L_x_634:
[----:B------:R-:W-:Y:S05]  /*10df0*/  BSYNC B2 ;  /* 0x0000000000027941 */ /* 0x000fea0003800000 */
.L_x_633:
[----:B------:R-:W-:Y:S01]  /*10e00*/  R2UR UR10, R11 ;  /* 0x000000000b0a72ca */ /* 0x000fe200000e0000 */
[----:B------:R-:W-:Y:S01]  /*10e10*/  IMAD R10, R10, 0x2, R22 ;  /* 0x000000020a0a7824 */ /* 0x000fe200078e0216 */
[----:B------:R-:W-:Y:S01]  /*10e20*/  R2UR UR6, R8 ;  /* 0x00000000080672ca */ /* 0x000fe200000e0000 */
[----:B------:R-:W-:Y:S01]  /*10e30*/  UIADD3 UR4, UP0, UR40, 0x670, URZ ;  /* 0x0000067028047890 */ /* 0x000fe2000ff1e03f */
[----:B------:R-:W-:Y:S01]  /*10e40*/  R2UR UR7, R9 ;  /* 0x00000000090772ca */ /* 0x000fe200000e0000 */
[----:B01----:R-:W-:Y:S01]  /*10e50*/  VIADD R5, R5, 0x168b0 ;  /* 0x000168b005057836 */ /* 0x003fe20000000000 */
[----:B------:R-:W-:Y:S01]  /*10e60*/  PLOP3.LUT P0, PT, PT, PT, PT, 0x80, 0x0 ;  /* 0x000000000000781c */ /* 0x000fe20003f0f070 */
[----:B------:R-:W-:Y:S01]  /*10e70*/  VIADD R10, R10, 0x400 ;  /* 0x000004000a0a7836 */ /* 0x000fe20000000000 */
[----:B------:R-:W-:-:S12]  /*10e80*/  UIADD3.X UR5, URZ, UR41, URZ, UP0, !UPT ;  /* 0x000000293f057290 */ /* 0x000fd800087fe43f */
.L_x_635:
        /* <DEDUP_REMOVED lines=10> */
.L_x_625:
[----:B------:R-:W-:Y:S05]  /*10f30*/  BSYNC B1 ;  /* 0x0000000000017941 */ /* 0x000fea0003800000 */
.L_x_624:
[----:B------:R-:W-:Y:S01]  /*10f40*/  VIADD R4, R4, 0xfffffffe ;  /* 0xfffffffe04047836 */ /* 0x000fe20000000000 */
[----:B------:R-:W-:Y:S02]  /*10f50*/  IADD3 R27, R27, 0x1, RZ ;  /* 0x000000011b1b7810 */ /* 0x000fe40007ffe0ff */
[----:B------:R-:W-:Y:S02]  /*10f60*/  PLOP3.LUT P0, PT, PT, PT, PT, 0x8, 0x0 ;  /* 0x000000000000781c */ /* 0x000fe40003f0e170 */
[----:B------:R-:W-:Y:S02]  /*10f70*/  ISETP.GE.AND P2, PT, R4, R3, PT ;  /* 0x000000030400720c */ /* 0x000fe40003f46270 */
[----:B------:R-:W-:-:S04]  /*10f80*/  ISETP.NE.AND P1, PT, R27, 0x2, PT ;  /* 0x000000021b00780c */ /* 0x000fc80003f25270 */
[----:B0-----:R-:W-:Y:S02]  /*10f90*/  SEL R5, RZ, 0x1, P1 ;  /* 0x00000001ff057807 */ /* 0x001fe40000800000 */
[----:B------:R-:W-:Y:S02]  /*10fa0*/  SEL R27, R27, RZ, P1 ;  /* 0x000000ff1b1b7207 */ /* 0x000fe40000800000 */
[----:B------:R-:W-:-:S03]  /*10fb0*/  LOP3.LUT R29, R29, R5, RZ, 0x3c, !PT ;  /* 0x000000051d1d7212 */ /* 0x000fc600078e3cff */
[----:B------:R-:W-:Y:S05]  /*10fc0*/  @!P2 BRA `(.L_x_618) ;  /* 0x000000040058a947 */ /* 0x000fea0003800000 */
.L_x_648:
[----:B------:R-:W-:Y:S05]  /*10fd0*/  YIELD ;  /* 0x0000000000007946 */ /* 0x000fea0003800000 */
[----:B------:R-:W-:Y:S04]  /*10fe0*/  BSSY B1, `(.L_x_636) ;  /* 0x000004c000017945 */ /* 0x000fe80003800000 */
[----:B------:R-:W-:Y:S05]  /*10ff0*/  @!P6 BRA `(.L_x_637) ;  /* 0x000000040028e947 */ /* 0x000fea0003800000 */
[----:B------:R-:W0:Y:S01]  /*11000*/  S2R R5, SR_TID.X ;  /* 0x0000000000057919 */ /* 0x000e220000002100 */
[----:B------:R-:W-:Y:S01]  /*11010*/  SHF.L.U32 R6, R29, 0x1f, RZ ;  /* 0x0000001f1d067819 */ /* 0x000fe200000006ff */
[----:B------:R-:W-:Y:S01]  /*11020*/  BSSY B2, `(.L_x_638) ;  /* 0x0000006000027945 */ /* 0x000fe20003800000 */
[----:B0-----:R-:W-:Y:S01]  /*11030*/  LOP3.LUT R7, R5, 0x7f, RZ, 0xc0, !PT ;  /* 0x0000007f05077812 */ /* 0x001fe200078ec0ff */
[----:B------:R-:W-:-:S03]  /*11040*/  IMAD R5, R27, 0x8, R22 ;  /* 0x000000081b057824 */ /* 0x000fc600078e0216 */
[----:B------:R-:W-:Y:S01]  /*11050*/  ISETP.NE.AND P2, PT, R7, RZ, PT ;  /* 0x000000ff0700720c */ /* 0x000fe20003f45270 */
[----:B------:R-:W0:Y:S02]  /*11060*/  SYNCS.PHASECHK.TRANS64.TRYWAIT P1, [R5+URZ+0x168a0], R6 ;  /* 0x0168a006050075a7 */ /* 0x000e24000802017f */
[----:B0-----:R-:W-:Y:S10]  /*11070*/  @!P1 BRA `(.L_x_639) ;  /* 0x0000006000949947 */ /* 0x001ff40003800000 */
.L_x_780:
[----:B------:R-:W-:Y:S05]  /*11080*/  BSYNC B2 ;  /* 0x0000000000027941 */ /* 0x000fea0003800000 */
.L_x_638:
        /* <DEDUP_REMOVED lines=9> */
.L_x_641:
[----:B------:R-:W-:Y:S05]  /*11120*/  BSYNC B2 ;  /* 0x0000000000027941 */ /* 0x000fea0003800000 */
.L_x_640:
[----:B------:R-:W-:Y:S01]  /*11130*/  IMAD.MOV.U32 R11, RZ, RZ, RZ ;  /* 0x000000ffff0b7224 */ /* 0x000fe200078e00ff */
[----:B------:R-:W-:Y:S01]  /*11140*/  UIADD3 UR4, UP0, UR40, 0x570, URZ ;  /* 0x0000057028047890 */ /* 0x000fe2000ff1e03f */
[----:B------:R-:W-:Y:S01]  /*11150*/  IMAD R7, R27, 0x4000, R22 ;  /* 0x000040001b077824 */ /* 0x000fe200078e0216 */
[----:B------:R-:W-:Y:S01]  /*11160*/  PLOP3.LUT P1, PT, PT, PT, PT, 0x80, 0x0 ;  /* 0x000000000000781c */ /* 0x000fe20003f2f070 */
[----:B------:R-:W-:Y:S01]  /*11170*/  VIADD R9, R5, 0x16890 ;  /* 0x0001689005097836 */ /* 0x000fe20000000000 */
[----:B------:R-:W-:Y:S01]  /*11180*/  R2UR UR10, R11 ;  /* 0x000000000b0a72ca */ /* 0x000fe200000e0000 */
[----:B------:R-:W-:Y:S01]  /*11190*/  VIADD R10, R7, 0xe400 ;  /* 0x0000e400070a7836 */ /* 0x000fe20000000000 */
[----:B------:R-:W-:Y:S01]  /*111a0*/  LEA R8, R4, R0, 0x7 ;  /* 0x0000000004087211 */ /* 0x000fe200078e38ff */
[----:B------:R-:W-:Y:S01]  /*111b0*/  UIADD3.X UR5, URZ, UR41, URZ, UP0, !UPT ;  /* 0x000000293f057290 */ /* 0x000fe200087fe43f */
[----:B------:R-:W-:Y:S01]  /*111c0*/  UMOV UR6, 0x0 ;  /* 0x0000000000067882 */ /* 0x000fe20000000000 */
[----:B------:R-:W-:-:S10]  /*111d0*/  UMOV UR7, 0x12f00000 ;  /* 0x12f0000000077882 */ /* 0x000fd40000000000 */
.L_x_642:
        /* <DEDUP_REMOVED lines=13> */
.L_x_781:
[----:B------:R-:W-:Y:S05]  /*112b0*/  BSYNC B2 ;  /* 0x0000000000027941 */ /* 0x000fea0003800000 */
.L_x_643:
[----:B------:R-:W-:Y:S01]  /*112c0*/  BSSY B2, `(.L_x_645) ;  /* 0x000000b000027945 */ /* 0x000fe20003800000 */
[----:B------:R-:W-:Y:S02]  /*112d0*/  IMAD.MOV.U32 R12, RZ, RZ, 0x0 ;  /* 0x00000000ff0c7424 */ /* 0x000fe400078e00ff */
[----:B------:R-:W-:Y:S01]  /*112e0*/  IMAD.MOV.U32 R13, RZ, RZ, 0x12f00000 ;  /* 0x12f00000ff0d7424 */ /* 0x000fe200078e00ff */
[----:B------:R-:W-:Y:S06]  /*112f0*/  @P2 BRA `(.L_x_646) ;  /* 0x00000000001c2947 */ /* 0x000fec0003800000 */
[----:B------:R-:W2:Y:S01]  /*11300*/  S2R R9, SR_TID.X ;  /* 0x0000000000097919 */ /* 0x000ea20000002100 */
[----:B01----:R-:W-:-:S04]  /*11310*/  IMAD.MOV.U32 R6, RZ, RZ, 0x4000 ;  /* 0x00004000ff067424 */ /* 0x003fc800078e00ff */
[----:B------:R3:W-:Y:S01]  /*11320*/  SYNCS.ARRIVE.TRANS64 RZ, [R5+URZ+0x168b0], R6 ;  /* 0x0168b00605ff79a7 */ /* 0x0007e2000800003f */
[----:B--2---:R-:W-:-:S04]  /*11330*/  LOP3.LUT R9, R9, 0x1f, RZ, 0xc0, !PT ;  /* 0x0000001f09097812 */ /* 0x004fc800078ec0ff */
[----:B------:R-:W-:-:S13]  /*11340*/  ISETP.NE.AND P1, PT, R9, RZ, PT ;  /* 0x000000ff0900720c */ /* 0x000fda0003f25270 */
[----:B---3--:R-:W-:Y:S05]  /*11350*/  @!P1 BRA `(.L_x_646) ;  /* 0x0000000000049947 */ /* 0x008fea0003800000 */
[----:B------:R-:W-:Y:S01]  /*11360*/  BPT.TRAP 0x1 ;  /* 0x000000040000795c */ /* 0x000fe20000300000 */
.L_x_646:
[----:B------:R-:W-:Y:S05]  /*11370*/  BSYNC B2 ;  /* 0x0000000000027941 */ /* 0x000fea0003800000 */
.L_x_645:
[----:B------:R-:W-:Y:S01]  /*11380*/  R2UR UR10, R11 ;  /* 0x000000000b0a72ca */ /* 0x000fe200000e0000 */
[----:B------:R-:W-:Y:S01]  /*11390*/  UIADD3 UR4, UP0, UR40, 0x670, URZ ;  /* 0x0000067028047890 */ /* 0x000fe2000ff1e03f */
[----:B------:R-:W-:Y:S01]  /*113a0*/  R2UR UR6, R12 ;  /* 0x000000000c0672ca */ /* 0x000fe200000e0000 */
[----:B01----:R-:W-:Y:S01]  /*113b0*/  VIADD R5, R5, 0x168b0 ;  /* 0x000168b005057836 */ /* 0x003fe20000000000 */
[----:B------:R-:W-:Y:S01]  /*113c0*/  R2UR UR7, R13 ;  /* 0x000000000d0772ca */ /* 0x000fe200000e0000 */
[----:B------:R-:W-:Y:S01]  /*113d0*/  UIADD3.X UR5, URZ, UR41, URZ, UP0, !UPT ;  /* 0x000000293f057290 */ /* 0x000fe200087fe43f */
[----:B------:R-:W-:Y:S02]  /*113e0*/  PLOP3.LUT P1, PT, PT, PT, PT, 0x80, 0x0 ;  /* 0x000000000000781c */ /* 0x000fe40003f2f070 */
[----:B------:R-:W-:-:S11]  /*113f0*/  IADD3 R7, R7, 0x400, RZ ;  /* 0x0000040007077810 */ /* 0x000fd60007ffe0ff */
.L_x_647:
        /* <DEDUP_REMOVED lines=9> */
[----:B0-----:R-:W-:Y:S05]  /*11490*/  @P1 BRA.U.ANY `(.L_x_647) ;  /* 0xfffffffd00d81947 */ /* 0x001fea000393ffff */
.L_x_637:
[----:B------:R-:W-:Y:S05]  /*114a0*/  BSYNC B1 ;  /* 0x0000000000017941 */ /* 0x000fea0003800000 */
.L_x_636:
[C---:B------:R-:W-:Y:S01]  /*114b0*/  ISETP.GT.AND P2, PT, R4.reuse, R3, PT ;  /* 0x000000030400720c */ /* 0x040fe20003f44270 */
[----:B------:R-:W-:Y:S02]  /*114c0*/  VIADD R27, R27, 0x1 ;  /* 0x000000011b1b7836 */ /* 0x000fe40000000000 */
[----:B------:R-:W-:-:S03]  /*114d0*/  VIADD R4, R4, 0xffffffff ;  /* 0xffffffff04047836 */ /* 0x000fc60000000000 */
[----:B------:R-:W-:-:S04]  /*114e0*/  ISETP.NE.AND P1, PT, R27, 0x2, PT ;  /* 0x000000021b00780c */ /* 0x000fc80003f25270 */
[----:B------:R-:W-:Y:S02]  /*114f0*/  SEL R5, RZ, 0x1, P1 ;  /* 0x00000001ff057807 */ /* 0x000fe40000800000 */
[----:B------:R-:W-:Y:S02]  /*11500*/  SEL R27, R27, RZ, P1 ;  /* 0x000000ff1b1b7207 */ /* 0x000fe40000800000 */
[----:B------:R-:W-:Y:S01]  /*11510*/  LOP3.LUT R29, R29, R5, RZ, 0x3c, !PT ;  /* 0x000000051d1d7212 */ /* 0x000fe200078e3cff */
[----:B------:R-:W-:Y:S06]  /*11520*/  @P2 BRA `(.L_x_648) ;  /* 0xfffffff800a82947 */ /* 0x000fec000383ffff */
.L_x_618:
[----:B------:R-:W-:Y:S05]  /*11530*/  BSYNC B0 ;  /* 0x0000000000007941 */ /* 0x000fea0003800000 */
.L_x_617:
[----:B------:R-:W2:Y:S01]  /*11540*/  LDL R5, [R1+0x18] ;  /* 0x0000180001057983 */ /* 0x000ea20000100800 */
[----:B------:R-:W-:Y:S05]  /*11550*/  @!P0 WARPSYNC.ALL ;  /* 0x0000000000008948 */ /* 0x000fea0003800000 */
[----:B------:R-:W-:Y:S06]  /*11560*/  @!P0 BAR.SYNC.DEFER_BLOCKING 0xc, 0x200 ;  /* 0x0308000000008b1d */ /* 0x000fec0000010000 */
[----:B------:R-:W-:Y:S01]  /*11570*/  BSSY B7, `(.L_x_649) ;  /* 0x00003ae000077945 */ /* 0x000fe20003800000 */
[----:B--2---:R-:W-:-:S13]  /*11580*/  ISETP.GT.AND P0, PT, R5, RZ, PT ;  /* 0x000000ff0500720c */ /* 0x004fda0003f04270 */
[----:B------:R-:W-:Y:S05]  /*11590*/  @P0 BRA `(.L_x_650) ;  /* 0x0000000000440947 */ /* 0x000fea0003800000 */
[----:B------:R-:W0:Y:S02]  /*115a0*/  S2R R5, SR_TID.X ;  /* 0x0000000000057919 */ /* 0x000e240000002100 */
        /* <DEDUP_REMOVED lines=16> */
.L_x_650:
        /* <DEDUP_REMOVED lines=20> */
.L_x_653:
[----:B------:R-:W-:Y:S05]  /*117f0*/  BSYNC B6 ;  /* 0x0000000000067941 */ /* 0x000fea0003800000 */
.L_x_652:
        /* <DEDUP_REMOVED lines=11> */
[----:B------:R-:W-:Y:S02]  /*118b0*/  IMAD.U32 R5, RZ, RZ, UR7 ;  /* 0x00000007ff057e24 */ /* 0x000fe4000f8e00ff */
[----:B------:R-:W-:Y:S02]  /*118c0*/  IMAD.U32 R6, RZ, RZ, UR8 ;  /* 0x00000008ff067e24 */ /* 0x000fe4000f8e00ff */
[----:B------:R-:W-:-:S02]  /*118d0*/  IMAD.U32 R10, RZ, RZ, UR4 ;  /* 0x00000004ff0a7e24 */ /* 0x000fc4000f8e00ff */
[----:B------:R-:W-:Y:S02]  /*118e0*/  IMAD.U32 R11, RZ, RZ, UR5 ;  /* 0x00000005ff0b7e24 */ /* 0x000fe4000f8e00ff */
[----:B------:R-:W-:Y:S02]  /*118f0*/  IMAD.MOV.U32 R8, RZ, RZ, 0x70 ;  /* 0x00000070ff087424 */ /* 0x000fe400078e00ff */
[----:B------:R-:W-:Y:S02]  /*11900*/  IMAD.MOV.U32 R12, RZ, RZ, 0x1 ;  /* 0x00000001ff0c7424 */ /* 0x000fe400078e00ff */
[----:B0-----:R-:W-:-:S07]  /*11910*/  IMAD.MOV.U32 R13, RZ, RZ, RZ ;  /* 0x000000ffff0d7224 */ /* 0x001fce00078e00ff */
[----:B------:R-:W-:-:S07]  /*11920*/  LEPC R20, `(.L_x_656) ;  /* 0x000000001014794e */ /* 0x000fce0000000000 */
[----:B-1----:R-:W-:Y:S05]  /*11930*/  CALL.ABS.NOINC R2 ;  /* 0x0000000002007343 */ /* 0x002fea0003c00000 */
.L_x_656:
[----:B------:R0:W1:Y:S01]  /*11940*/  LDC.64 R2, c[0x4][R26] ;  /* 0x010000001a027b82 */ /* 0x0000620000000a00 */
[----:B------:R-:W-:Y:S01]  /*11950*/  ULDC.64 UR4, c[0x4][0x88] ;  /* 0x0100220000047ab9 */ /* 0x000fe20000000a00 */
[----:B------:R-:W-:Y:S01]  /*11960*/  ULDC.64 UR6, c[0x4][0x90] ;  /* 0x0100240000067ab9 */ /* 0x000fe20000000a00 */
[----:B------:R-:W-:Y:S01]  /*11970*/  ULDC.64 UR8, c[0x4][0x18] ;  /* 0x0100060000087ab9 */ /* 0x000fe20000000a00 */
[----:B------:R-:W-:Y:S01]  /*11980*/  MOV R4, UR4 ;  /* 0x0000000400047c02 */ /* 0x000fe20008000f00 */
[----:B------:R-:W-:Y:S01]  /*11990*/  IMAD.U32 R5, RZ, RZ, UR5 ;  /* 0x00000005ff057e24 */ /* 0x000fe2000f8e00ff */
[----:B------:R-:W-:Y:S01]  /*119a0*/  MOV R8, 0x70 ;  /* 0x0000007000087802 */ /* 0x000fe20000000f00 */
[----:B------:R-:W-:Y:S02]  /*119b0*/  IMAD.U32 R6, RZ, RZ, UR6 ;  /* 0x00000006ff067e24 */ /* 0x000fe4000f8e00ff */
[----:B------:R-:W-:Y:S02]  /*119c0*/  IMAD.U32 R7, RZ, RZ, UR7 ;  /* 0x00000007ff077e24 */ /* 0x000fe4000f8e00ff */
[----:B------:R-:W-:-:S02]  /*119d0*/  IMAD.U32 R10, RZ, RZ, UR8 ;  /* 0x00000008ff0a7e24 */ /* 0x000fc4000f8e00ff */
[----:B------:R-:W-:Y:S02]  /*119e0*/  IMAD.U32 R11, RZ, RZ, UR9 ;  /* 0x00000009ff0b7e24 */ /* 0x000fe4000f8e00ff */
[----:B------:R-:W-:Y:S02]  /*119f0*/  IMAD.MOV.U32 R12, RZ, RZ, 0x1 ;  /* 0x00000001ff0c7424 */ /* 0x000fe400078e00ff */
[----:B0-----:R-:W-:-:S07]  /*11a00*/  IMAD.MOV.U32 R13, RZ, RZ, RZ ;  /* 0x000000ffff0d7224 */ /* 0x001fce00078e00ff */
[----:B------:R-:W-:-:S07]  /*11a10*/  LEPC R20, `(.L_x_655) ;  /* 0x000000001014794e */ /* 0x000fce0000000000 */
[----:B-1----:R-:W-:Y:S05]  /*11a20*/  CALL.ABS.NOINC R2 ;  /* 0x0000000002007343 */ /* 0x002fea0003c00000 */
.L_x_655:
[----:B------:R-:W-:Y:S05]  /*11a30*/  BSYNC B6 ;  /* 0x0000000000067941 */ /* 0x000fea0003800000 */
.L_x_654:
        /* <DEDUP_REMOVED lines=12> */
[----:B------:R-:W4:Y:S04]  /*11b00*/  LDL.LU R9, [R1] ;  /* 0x0000000001097983 */ /* 0x000f280000300800 */
        /* <DEDUP_REMOVED lines=19> */
[----:B------:R-:W-:-:S04]  /*11c40*/  IMAD.MOV R5, RZ, RZ, -R4 ;  /* 0x000000ffff057224 */ /* 0x000fc800078e0a04 */
        /* <DEDUP_REMOVED lines=10> */
[----:B------:R0:W5:Y:S04]  /*11cf0*/  @!P0 LDG.E R2, desc[UR42][R6.64] ;  /* 0x0000002a06028981 */ /* 0x000168000c1e1900 */
[----:B------:R1:W-:Y:S02]  /*11d00*/  STL [R1+0x20], R10 ;  /* 0x0000200a01007387 */ /* 0x0003e40000100800 */
[----:B-1----:R-:W-:-:S05]  /*11d10*/  IMAD.U32 R10, RZ, RZ, UR38 ;  /* 0x00000026ff0a7e24 */ /* 0x002fca000f8e00ff */
[----:B------:R-:W-:Y:S02]  /*11d20*/  ISETP.NE.AND P2, PT, R10, 0x3, PT ;  /* 0x000000030a00780c */ /* 0x000fe40003f45270 */
[----:B------:R-:W-:-:S11]  /*11d30*/  LOP3.LUT R9, R9, 0xfffffffd, RZ, 0xc0, !PT ;  /* 0xfffffffd09097812 */ /* 0x000fd600078ec0ff */
[----:B------:R-:W-:-:S05]  /*11d40*/  @P2 LOP3.LUT R9, R9, 0x2, RZ, 0xfc, !PT ;  /* 0x0000000209092812 */ /* 0x000fca00078efcff */
[----:B------:R0:W-:Y:S01]  /*11d50*/  STL [R1], R9 ;  /* 0x0000000901007387 */ /* 0x0001e20000100800 */
[----:B------:R-:W-:-:S03]  /*11d60*/  UMOV UR4, 0xffffffff ;  /* 0xffffffff00047882 */ /* 0x000fc60000000000 */
[----:B------:R-:W-:Y:S05]  /*11d70*/  BRA.DIV UR4, `(.L_x_657) ;  /* 0x00000056047c7947 */ /* 0x000fea000b800000 */
.L_x_784:
[----:B0-----:R-:W-:-:S05]  /*11d80*/  SHF.R.S32.HI R9, RZ, 0x1f, R18 ;  /* 0x0000001fff097819 */ /* 0x001fca0000011412 */
[----:B------:R0:W-:Y:S01]  /*11d90*/  STL [R1+0x10], R9 ;  /* 0x0000100901007387 */ /* 0x0001e20000100800 */
[----:B------:R-:W-:Y:S05]  /*11da0*/  @!P2 BRA `(.L_x_658) ;  /* 0x000000000004a947 */ /* 0x000fea0003800000 */
[----:B------:R-:W-:Y:S01]  /*11db0*/  BPT.TRAP 0x1 ;  /* 0x000000040000795c */ /* 0x000fe20000300000 */
.L_x_658:
[----:B------:R-:W-:Y:S01]  /*11dc0*/  SHF.R.S32.HI R6, RZ, 0x1f, R0 ;  /* 0x0000001fff067819 */ /* 0x000fe20000011400 */
[----:B------:R-:W-:Y:S01]  /*11dd0*/  ULDC.64 UR4, c[0x0][0x328] ;  /* 0x0000ca0000047ab9 */ /* 0x000fe20000000a00 */
[----:B-----5:R-:W-:Y:S01]  /*11de0*/  SHF.R.S32.HI R7, RZ, 0x1f, R2 ;  /* 0x0000001fff077819 */ /* 0x020fe20000011402 */
[----:B------:R-:W-:Y:S01]  /*11df0*/  IMAD.WIDE.U32 R4, R0, UR4, RZ ;  /* 0x0000000400047c25 */ /* 0x000fe2000f8e00ff */
[----:B------:R-:W-:Y:S03]  /*11e00*/  BSSY B0, `(.L_x_659) ;  /* 0x0000015000007945 */ /* 0x000fe60003800000 */
[----:B------:R-:W-:-:S04]  /*11e10*/  IMAD R3, R6, UR4, RZ ;  /* 0x0000000406037c24 */ /* 0x000fc8000f8e02ff */
[----:B------:R-:W-:Y:S01]  /*11e20*/  IMAD R3, R0, UR5, R3 ;  /* 0x0000000500037c24 */ /* 0x000fe2000f8e0203 */
[----:B------:R-:W-:-:S03]  /*11e30*/  ULDC.64 UR4, c[0x0][0x338] ;  /* 0x0000ce0000047ab9 */ /* 0x000fc60000000a00 */
[----:B------:R-:W-:Y:S02]  /*11e40*/  IMAD.IADD R5, R5, 0x1, R3 ;  /* 0x0000000105057824 */ /* 0x000fe400078e0203 */
[----:B------:R-:W-:Y:S02]  /*11e50*/  IMAD R3, R7, UR4, RZ ;  /* 0x0000000407037c24 */ /* 0x000fe4000f8e02ff */
[----:B------:R-:W-:-:S04]  /*11e60*/  IMAD.WIDE.U32 R4, R2, UR4, R4 ;  /* 0x0000000402047c25 */ /* 0x000fc8000f8e0004 */
[----:B------:R-:W-:Y:S01]  /*11e70*/  IMAD R3, R2, UR5, R3 ;  /* 0x0000000502037c24 */ /* 0x000fe2000f8e0203 */
[----:B------:R-:W-:-:S04]  /*11e80*/  ULDC.64 UR4, c[0x0][0x330] ;  /* 0x0000cc0000047ab9 */ /* 0x000fc80000000a00 */
[----:B------:R-:W-:Y:S01]  /*11e90*/  IADD3 R5, R5, R3, RZ ;  /* 0x0000000305057210 */ /* 0x000fe20007ffe0ff */
[----:B------:R-:W-:Y:S02]  /*11ea0*/  IMAD R3, R9, UR4, RZ ;  /* 0x0000000409037c24 */ /* 0x000fe4000f8e02ff */
[----:B------:R-:W-:-:S04]  /*11eb0*/  IMAD.WIDE.U32 R4, R18, UR4, R4 ;  /* 0x0000000412047c25 */ /* 0x000fc8000f8e0004 */
[----:B------:R-:W-:Y:S01]  /*11ec0*/  IMAD R3, R18, UR5, R3 ;  /* 0x0000000512037c24 */ /* 0x000fe2000f8e0203 */
[----:B------:R-:W-:Y:S02]  /*11ed0*/  ULDC.64 UR4, c[0x0][0x318] ;  /* 0x0000c60000047ab9 */ /* 0x000fe40000000a00 */
[----:B------:R-:W-:Y:S01]  /*11ee0*/  LEA R23, P0, R4, UR4, 0x1 ;  /* 0x0000000404177c11 */ /* 0x000fe2000f8008ff */
[----:B------:R-:W-:Y:S02]  /*11ef0*/  IMAD.IADD R24, R5, 0x1, R3 ;  /* 0x0000000105187824 */ /* 0x000fe400078e0203 */
[----:B------:R-:W-:-:S03]  /*11f00*/  IMAD R3, R25, 0x8, R22 ;  /* 0x0000000819037824 */ /* 0x000fc600078e0216 */
[----:B------:R-:W-:Y:S02]  /*11f10*/  LEA.HI.X R24, R4, UR5, R24, 0x1, P0 ;  /* 0x0000000504187c11 */ /* 0x000fe400080f0c18 */
[----:B------:R-:W-:-:S04]  /*11f20*/  SHF.L.U32 R4, R28, 0x1f, RZ ;  /* 0x0000001f1c047819 */ /* 0x000fc800000006ff */
[----:B------:R-:W1:Y:S02]  /*11f30*/  SYNCS.PHASECHK.TRANS64.TRYWAIT P0, [R3+URZ+0x16840], R4 ;  /* 0x01684004030075a7 */ /* 0x000e64000800017f */
[----:B-1----:R-:W-:Y:S05]  /*11f40*/  @!P0 BRA `(.L_x_660) ;  /* 0x00000054003c8947 */ /* 0x002fea0003800000 */
.L_x_785:
[----:B------:R-:W-:Y:S05]  /*11f50*/  BSYNC B0 ;  /* 0x0000000000007941 */ /* 0x000fea0003800000 */
.L_x_659:
[----:B0-----:R-:W2:Y:S01]  /*11f60*/  LDL R9, [R1+0x10] ;  /* 0x0000100001097983 */ /* 0x001ea20000100800 */
[----:B------:R-:W-:-:S03]  /*11f70*/  ULDC.64 UR4, c[0x0][0x300] ;  /* 0x0000c00000047ab9 */ /* 0x000fc60000000a00 */
[----:B------:R-:W3:Y:S04]  /*11f80*/  LDL R14, [R1+0x18] ;  /* 0x00001800010e7983 */ /* 0x000ee80000100800 */
[----:B------:R-:W4:Y:S01]  /*11f90*/  LDL.LU R10, [R1] ;  /* 0x00000000010a7983 */ /* 0x000f220000300800 */
[----:B------:R-:W-:Y:S02]  /*11fa0*/  IMAD R6, R6, UR4, RZ ;  /* 0x0000000406067c24 */ /* 0x000fe4000f8e02ff */
[C---:B-1----:R-:W-:Y:S01]  /*11fb0*/  IMAD.WIDE.U32 R4, R0.reuse, UR4, RZ ;  /* 0x0000000400047c25 */ /* 0x042fe2000f8e00ff */
[----:B------:R-:W0:Y:S03]  /*11fc0*/  S2R R13, SR_TID.X ;  /* 0x00000000000d7919 */ /* 0x000e260000002100 */
[----:B------:R-:W-:Y:S01]  /*11fd0*/  IMAD R6, R0, UR5, R6 ;  /* 0x0000000500067c24 */ /* 0x000fe2000f8e0206 */
[----:B------:R-:W-:-:S02]  /*11fe0*/  ULDC.64 UR4, c[0x0][0x310] ;  /* 0x0000c40000047ab9 */ /* 0x000fc40000000a00 */
[----:B------:R-:W-:Y:S02]  /*11ff0*/  IMAD R7, R7, UR4, RZ ;  /* 0x0000000407077c24 */ /* 0x000fe4000f8e02ff */
[----:B------:R-:W-:Y:S02]  /*12000*/  IMAD.IADD R5, R5, 0x1, R6 ;  /* 0x0000000105057824 */ /* 0x000fe400078e0206 */
[C---:B------:R-:W-:Y:S02]  /*12010*/  IMAD R7, R2.reuse, UR5, R7 ;  /* 0x0000000502077c24 */ /* 0x040fe4000f8e0207 */
[----:B------:R-:W-:Y:S01]  /*12020*/  IMAD.WIDE.U32 R4, R2, UR4, R4 ;  /* 0x0000000402047c25 */ /* 0x000fe2000f8e0004 */
[----:B------:R-:W-:-:S03]  /*12030*/  ULDC.64 UR4, c[0x0][0x308] ;  /* 0x0000c20000047ab9 */ /* 0x000fc60000000a00 */
[----:B------:R-:W-:Y:S02]  /*12040*/  IMAD.IADD R5, R5, 0x1, R7 ;  /* 0x0000000105057824 */ /* 0x000fe400078e0207 */
[----:B------:R-:W-:-:S04]  /*12050*/  IMAD.WIDE.U32 R4, R18, UR4, R4 ;  /* 0x0000000412047c25 */ /* 0x000fc8000f8e0004 */
[----:B--2---:R-:W-:Y:S02]  /*12060*/  IMAD R2, R9, UR4, RZ ;  /* 0x0000000409027c24 */ /* 0x004fe4000f8e02ff */
[----:B------:R-:W1:Y:S02]  /*12070*/  S2R R9, SR_TID.X ;  /* 0x0000000000097919 */ /* 0x000e640000002100 */
[----:B------:R-:W-:Y:S01]  /*12080*/  IMAD R2, R18, UR5, R2 ;  /* 0x0000000512027c24 */ /* 0x000fe2000f8e0202 */
[----:B------:R-:W-:Y:S02]  /*12090*/  ULDC.64 UR4, c[0x0][0x2e8] ;  /* 0x0000ba0000047ab9 */ /* 0x000fe40000000a00 */
[----:B------:R-:W-:Y:S01]  /*120a0*/  LEA R0, P0, R4, UR4, 0x1 ;  /* 0x0000000404007c11 */ /* 0x000fe2000f8008ff */
[----:B------:R-:W-:Y:S01]  /*120b0*/  ULDC UR4, c[0x0][0x2f4] ;  /* 0x0000bd0000047ab9 */ /* 0x000fe20000000800 */
[----:B----4-:R-:W-:Y:S01]  /*120c0*/  LOP3.LUT R10, R10, 0xfffffffe, RZ, 0xc0, !PT ;  /* 0xfffffffe0a0a7812 */ /* 0x010fe200078ec0ff */
[----:B------:R-:W-:-:S05]  /*120d0*/  IMAD.IADD R2, R5, 0x1, R2 ;  /* 0x0000000105027824 */ /* 0x000fca00078e0202 */
[----:B------:R-:W-:Y:S02]  /*120e0*/  LEA.HI.X R2, R4, UR5, R2, 0x1, P0 ;  /* 0x0000000504027c11 */ /* 0x000fe400080f0c02 */
[----:B-1----:R-:W-:Y:S02]  /*120f0*/  LOP3.LUT R11, R9, 0x7f, RZ, 0xc0, !PT ;  /* 0x0000007f090b7812 */ /* 0x002fe400078ec0ff */
[----:B0-----:R-:W-:Y:S02]  /*12100*/  SHF.L.U32 R9, R13, 0x3, RZ ;  /* 0x000000030d097819 */ /* 0x001fe400000006ff */
[----:B------:R-:W-:Y:S02]  /*12110*/  SHF.R.U32.HI R12, RZ, 0x3, R11 ;  /* 0x00000003ff0c7819 */ /* 0x000fe4000001160b */
[----:B------:R-:W-:Y:S02]  /*12120*/  LOP3.LUT R9, R9, 0x38, RZ, 0xc0, !PT ;  /* 0x0000003809097812 */ /* 0x000fe400078ec0ff */
[----:B---3--:R-:W-:Y:S01]  /*12130*/  IADD3 R4, -R12, R14, -R8 ;  /* 0x0000000e0c047210 */ /* 0x008fe20007ffe908 */
[----:B------:R-:W-:Y:S01]  /*12140*/  IMAD.SHL.U32 R12, R11, 0x8, RZ ;  /* 0x000000080b0c7824 */ /* 0x000fe200078e00ff */
[----:B------:R-:W-:Y:S01]  /*12150*/  ISETP.GE.AND P2, PT, R9, UR4, PT ;  /* 0x0000000409007c0c */ /* 0x000fe2000bf46270 */
[----:B------:R-:W-:Y:S01]  /*12160*/  IMAD.SHL.U32 R11, R13, 0x8, RZ ;  /* 0x000000080d0b7824 */ /* 0x000fe200078e00ff */
[----:B------:R-:W-:Y:S01]  /*12170*/  UMOV UR4, 0xffffffff ;  /* 0xffffffff00047882 */ /* 0x000fe20000000000 */
[----:B------:R-:W-:-:S03]  /*12180*/  ISETP.GE.AND P0, PT, R4, 0x1, PT ;  /* 0x000000010400780c */ /* 0x000fc60003f06270 */
[----:B------:R-:W-:-:S04]  /*12190*/  LOP3.LUT R11, R11, 0x1f8, RZ, 0xc0, !PT ;  /* 0x000001f80b0b7812 */ /* 0x000fc800078ec0ff */
[----:B------:R-:W-:-:S03]  /*121a0*/  LOP3.LUT R11, R11, 0x38, R13, 0x78, !PT ;  /* 0x000000380b0b7812 */ /* 0x000fc600078e780d */
[----:B------:R-:W-:Y:S02]  /*121b0*/  @P2 LOP3.LUT R10, R10, 0x1, RZ, 0xfc, !PT ;  /* 0x000000010a0a2812 */ /* 0x000fe400078efcff */
[----:B------:R-:W-:-:S03]  /*121c0*/  LOP3.LUT R11, R11, 0x200, R12, 0xf8, !PT ;  /* 0x000002000b0b7812 */ /* 0x000fc600078ef80c */
[----:B------:R0:W-:Y:S02]  /*121d0*/  STL [R1], R10 ;  /* 0x0000000a01007387 */ /* 0x0001e40000100800 */
[----:B------:R-:W-:Y:S01]  /*121e0*/  IMAD R5, R25, 0x2000, R11 ;  /* 0x0000200019057824 */ /* 0x000fe200078e020b */
[----:B------:R-:W-:Y:S06]  /*121f0*/  BRA.DIV UR4, `(.L_x_661) ;  /* 0x0000005204a47947 */ /* 0x000fec000b800000 */
[----:B------:R-:W1:Y:S01]  /*12200*/  SHFL.IDX PT, R7, R0, RZ, 0x181f ;  /* 0x00181fff00077589 */ /* 0x000e6200000e0000 */
[----:B------:R-:W-:-:S03]  /*12210*/  @P0 IMAD R8, R5, 0x2, R22 ;  /* 0x0000000205080824 */ /* 0x000fc600078e0216 */
[----:B------:R-:W2:Y:S01]  /*12220*/  SHFL.IDX PT, R6, R2, RZ, 0x181f ;  /* 0x00181fff02067589 */ /* 0x000ea200000e0000 */
[----:B-1----:R-:W-:-:S05]  /*12230*/  @P0 LEA R7, P1, R9, R7, 0x1 ;  /* 0x0000000709070211 */ /* 0x002fca00078208ff */
[----:B--2---:R-:W-:-:S05]  /*12240*/  @P0 IMAD.X R6, RZ, RZ, R6, P1 ;  /* 0x000000ffff060224 */ /* 0x004fca00008e0606 */
[----:B------:R-:W-:-:S04]  /*12250*/  @P0 LOP3.LUT R7, R7, R6, RZ, 0x3c, !PT ;  /* 0x0000000607070212 */ /* 0x000fc800078e3cff */
[----:B------:R-:W-:-:S04]  /*12260*/  @P0 LOP3.LUT R6, R7, R6, RZ, 0x3c, !PT ;  /* 0x0000000607060212 */ /* 0x000fc800078e3cff */
[----:B------:R-:W-:-:S05]  /*12270*/  @P0 LOP3.LUT R7, R7, R6, RZ, 0x3c, !PT ;  /* 0x0000000607070212 */ /* 0x000fca00078e3cff */
[----:B------:R-:W-:Y:S01]  /*12280*/  @!PT LDS RZ, [RZ] ;  /* 0x00000000fffff984 */ /* 0x000fe20000000800 */
[----:B------:R1:W-:Y:S01]  /*12290*/  @P0 LDGSTS.E.BYPASS.LTC128B.128 [R8+0xe400], desc[UR42][R6.64], !P2 ;  /* 0x0e40000006080fae */ /* 0x0003e2000d101d6a */
[----:B------:R-:W-:-:S03]  /*122a0*/  ISETP.GE.AND P0, PT, R4, 0x11, PT ;  /* 0x000000110400780c */ /* 0x000fc60003f06270 */
[----:B-1----:R-:W1:Y:S10]  /*122b0*/  SHFL.IDX PT, R7, R0, 0x1, 0x181f ;  /* 0x00381f0000077f89 */ /* 0x002e7400000e0000 */
[----:B------:R-:W-:Y:S01]  /*122c0*/  @P0 IMAD R8, R5, 0x2, R22 ;  /* 0x0000000205080824 */ /* 0x000fe200078e0216 */
[----:B------:R-:W2:Y:S01]  /*122d0*/  SHFL.IDX PT, R6, R2, 0x1, 0x181f ;  /* 0x00381f0002067f89 */ /* 0x000ea200000e0000 */
[----:B-1----:R-:W-:-:S04]  /*122e0*/  @P0 LEA R7, P1, R9, R7, 0x1 ;  /* 0x0000000709070211 */ /* 0x002fc800078208ff */
[----:B--2---:R-:W-:-:S04]  /*122f0*/  @P0 IADD3.X R6, RZ, R6, RZ, P1, !PT ;  /* 0x00000006ff060210 */ /* 0x004fc80000ffe4ff */
[----:B------:R-:W-:-:S04]  /*12300*/  @P0 LOP3.LUT R7, R7, R6, RZ, 0x3c, !PT ;  /* 0x0000000607070212 */ /* 0x000fc800078e3cff */
[----:B------:R-:W-:-:S04]  /*12310*/  @P0 LOP3.LUT R6, R7, R6, RZ, 0x3c, !PT ;  /* 0x0000000607060212 */ /* 0x000fc800078e3cff */
[----:B------:R-:W-:-:S05]  /*12320*/  @P0 LOP3.LUT R7, R7, R6, RZ, 0x3c, !PT ;  /* 0x0000000607070212 */ /* 0x000fca00078e3cff */
[----:B------:R1:W-:Y:S01]  /*12330*/  @P0 LDGSTS.E.BYPASS.LTC128B.128 [R8+0xec00], desc[UR42][R6.64], !P2 ;  /* 0x0ec0000006080fae */ /* 0x0003e2000d101d6a */
[----:B------:R-:W-:-:S03]  /*12340*/  ISETP.GE.AND P0, PT, R4, 0x21, PT ;  /* 0x000000210400780c */ /* 0x000fc60003f06270 */
[----:B-1----:R-:W1:Y:S10]  /*12350*/  SHFL.IDX PT, R7, R0, 0x2, 0x181f ;  /* 0x00581f0000077f89 */ /* 0x002e7400000e0000 */
[----:B------:R-:W-:Y:S01]  /*12360*/  @P0 IMAD R8, R5, 0x2, R22 ;  /* 0x0000000205080824 */ /* 0x000fe200078e0216 */
[----:B------:R-:W2:Y:S01]  /*12370*/  SHFL.IDX PT, R6, R2, 0x2, 0x181f ;  /* 0x00581f0002067f89 */ /* 0x000ea200000e0000 */
[----:B-1----:R-:W-:-:S05]  /*12380*/  @P0 LEA R7, P1, R9, R7, 0x1 ;  /* 0x0000000709070211 */ /* 0x002fca00078208ff */
[----:B--2---:R-:W-:-:S05]  /*12390*/  @P0 IMAD.X R6, RZ, RZ, R6, P1 ;  /* 0x000000ffff060224 */ /* 0x004fca00008e0606 */
        /* <DEDUP_REMOVED lines=37> */
[----:B------:R-:W2:Y:S04]  /*125f0*/  SHFL.IDX PT, R6, R2, 0x6, 0x181f ;  /* 0x00d81f0002067f89 */ /* 0x000ea800000e0000 */
[----:B------:R-:W3:Y:S04]  /*12600*/  SHFL.IDX PT, R2, R2, 0x7, 0x181f ;  /* 0x00f81f0002027f89 */ /* 0x000ee800000e0000 */
[----:B------:R-:W4:Y:S01]  /*12610*/  SHFL.IDX PT, R0, R0, 0x7, 0x181f ;  /* 0x00f81f0000007f89 */ /* 0x000f2200000e0000 */
[----:B-1----:R-:W-:-:S05]  /*12620*/  @P0 LEA R7, P1, R9, R7, 0x1 ;  /* 0x0000000709070211 */ /* 0x002fca00078208ff */
[----:B--2---:R-:W-:-:S05]  /*12630*/  @P0 IMAD.X R6, RZ, RZ, R6, P1 ;  /* 0x000000ffff060224 */ /* 0x004fca00008e0606 */
[----:B------:R-:W-:-:S04]  /*12640*/  @P0 LOP3.LUT R7, R7, R6, RZ, 0x3c, !PT ;  /* 0x0000000607070212 */ /* 0x000fc800078e3cff */
[----:B------:R-:W-:-:S04]  /*12650*/  @P0 LOP3.LUT R6, R7, R6, RZ, 0x3c, !PT ;  /* 0x0000000607060212 */ /* 0x000fc800078e3cff */
[----:B------:R-:W-:-:S05]  /*12660*/  @P0 LOP3.LUT R7, R7, R6, RZ, 0x3c, !PT ;  /* 0x0000000607070212 */ /* 0x000fca00078e3cff */
[----:B---34-:R1:W-:Y:S02]  /*12670*/  @P0 LDGSTS.E.BYPASS.LTC128B.128 [R8+0x11400], desc[UR42][R6.64], !P2 ;  /* 0x1140000006080fae */ /* 0x0183e4000d101d6a */
.L_x_803:
[----:B------:R-:W-:-:S13]  /*12680*/  ISETP.GE.AND P0, PT, R4, 0x71, PT ;  /* 0x000000710400780c */ /* 0x000fda0003f06270 */
[----:B-12---:R-:W-:Y:S01]  /*12690*/  @P0 LEA R6, P1, R9, R0, 0x1 ;  /* 0x0000000009060211 */ /* 0x006fe200078208ff */
[----:B------:R-:W-:-:S03]  /*126a0*/  @P0 IMAD R5, R5, 0x2, R22 ;  /* 0x0000000205050824 */ /* 0x000fc600078e0216 */
[----:B------:R-:W-:-:S05]  /*126b0*/  @P0 IADD3.X R7, RZ, R2, RZ, P1, !PT ;  /* 0x00000002ff070210 */ /* 0x000fca0000ffe4ff */
[----:B------:R-:W-:Y:S01]  /*126c0*/  @!PT LDS RZ, [RZ] ;  /* 0x00000000fffff984 */ /* 0x000fe20000000800 */
[----:B------:R-:W-:Y:S01]  /*126d0*/  @!PT LDS RZ, [RZ] ;  /* 0x00000000fffff984 */ /* 0x000fe20000000800 */
[----:B------:R-:W-:Y:S01]  /*126e0*/  @!PT LDS RZ, [RZ] ;  /* 0x00000000fffff984 */ /* 0x000fe20000000800 */
[----:B------:R1:W-:Y:S01]  /*126f0*/  @P0 LDGSTS.E.BYPASS.LTC128B.128 [R5+0x11c00], desc[UR42][R6.64], !P2 ;  /* 0x11c0000006050fae */ /* 0x0003e2000d101d6a */
[----:B------:R-:W-:Y:S01]  /*12700*/  PLOP3.LUT P0, PT, PT, PT, PT, 0x80, 0x0 ;  /* 0x000000000000781c */ /* 0x000fe20003f0f070 */
[----:B------:R-:W-:-:S12]  /*12710*/  NOP ;  /* 0x0000000000007918 */ /* 0x000fd80000000000 */
.L_x_662:
        /* <DEDUP_REMOVED lines=11> */
.L_x_663:
[----:B------:R2:W5:Y:S01]  /*127d0*/  LDL.LU R4, [R1+0x28] ;  /* 0x0000280001047983 */ /* 0x0005620000300800 */
[----:B------:R2:W-:Y:S03]  /*127e0*/  SYNCS.ARRIVE.TRANS64.A1T0 RZ, [R3+URZ+0x16830], RZ ;  /* 0x016830ff03ff79a7 */ /* 0x0005e6000810003f */
[----:B-1----:R2:W5:Y:S04]  /*127f0*/  LDL.LU R7, [R1+0x8] ;  /* 0x0000080001077983 */ /* 0x0025680000300800 */
[----:B------:R2:W5:Y:S02]  /*12800*/  LDL.LU R6, [R1+0x30] ;  /* 0x0000300001067983 */ /* 0x0005640000300800 */
[----:B------:R-:W-:Y:S05]  /*12810*/  WARPSYNC.ALL ;  /* 0x0000000000007948 */ /* 0x000fea0003800000 */
[----:B------:R-:W-:Y:S01]  /*12820*/  ULDC.64 UR6, c[0x0][0xa00] ;  /* 0x0002800000067ab9 */ /* 0x000fe20000000a00 */
[----:B------:R-:W-:Y:S01]  /*12830*/  ULDC.64 UR4, c[0x0][0x298] ;  /* 0x0000a60000047ab9 */ /* 0x000fe20000000a00 */
[----:B------:R-:W-:Y:S01]  /*12840*/  VIADD R0, R22, 0x8400 ;  /* 0x0000840016007836 */ /* 0x000fe20000000000 */
[----:B------:R-:W-:Y:S01]  /*12850*/  BAR.SYNC.DEFER_BLOCKING 0x8, 0x200 ;  /* 0x0208000000007b1d */ /* 0x000fe20000010000 */
[----:B------:R-:W-:-:S03]  /*12860*/  ISETP.NE.U32.AND P0, PT, RZ, UR6, PT ;  /* 0x00000006ff007c0c */ /* 0x000fc6000bf05070 */
[----:B------:R-:W-:Y:S02]  /*12870*/  LOP3.LUT P1, RZ, R0, 0x3ff, RZ, 0xc0, !PT ;  /* 0x000003ff00ff7812 */ /* 0x000fe4000782c0ff */
[----:B------:R-:W-:Y:S01]  /*12880*/  ISETP.NE.AND.EX P0, PT, RZ, UR7, PT, P0 ;  /* 0x00000007ff007c0c */ /* 0x000fe2000bf05300 */
[----:B------:R-:W-:Y:S01]  /*12890*/  BSSY B6, `(.L_x_664) ;  /* 0x000001d000067945 */ /* 0x000fe20003800000 */
[----:B-----5:R-:W-:Y:S02]  /*128a0*/  SHF.R.S32.HI R2, RZ, 0x1f, R4 ;  /* 0x0000001fff027819 */ /* 0x020fe40000011404 */
[----:B--2---:R-:W-:-:S03]  /*128b0*/  SEL R3, R7, RZ, !P0 ;  /* 0x000000ff07037207 */ /* 0x004fc60004000000 */
[----:B------:R-:W-:-:S04]  /*128c0*/  IMAD R2, R2, UR4, RZ ;  /* 0x0000000402027c24 */ /* 0x000fc8000f8e02ff */
[----:B------:R-:W-:Y:S01]  /*128d0*/  IMAD R0, R4, UR5, R2 ;  /* 0x0000000504007c24 */ /* 0x000fe2000f8e0202 */
[----:B------:R-:W-:Y:S01]  /*128e0*/  SEL R2, R6, RZ, !P0 ;  /* 0x000000ff06027207 */ /* 0x000fe20004000000 */
[----:B------:R-:W-:-:S04]  /*128f0*/  IMAD.WIDE.U32 R4, R4, UR4, RZ ;  /* 0x0000000404047c25 */ /* 0x000fc8000f8e00ff */
[----:B------:R-:W-:Y:S01]  /*12900*/  IMAD.IADD R0, R5, 0x1, R0 ;  /* 0x0000000105007824 */ /* 0x000fe200078e0200 */
[----:B------:R1:W-:Y:S04]  /*12910*/  STL.64 [R1+0x28], R4 ;  /* 0x0000280401007387 */ /* 0x0003e80000100a00 */
[----:B------:R1:W-:Y:S04]  /*12920*/  STL [R1+0x8], R3 ;  /* 0x0000080301007387 */ /* 0x0003e80000100800 */
[----:B------:R1:W-:Y:S04]  /*12930*/  STL [R1+0x38], R2 ;  /* 0x0000380201007387 */ /* 0x0003e80000100800 */
[----:B------:R1:W-:Y:S01]  /*12940*/  STL [R1+0x30], R0 ;  /* 0x0000300001007387 */ /* 0x0003e20000100800 */
[----:B------:R-:W-:Y:S05]  /*12950*/  @!P1 BRA `(.L_x_665) ;  /* 0x0000000000409947 */ /* 0x000fea0003800000 */
[----:B-1----:R-:W-:Y:S01]  /*12960*/  MOV R2, 0x0 ;  /* 0x0000000000027802 */ /* 0x002fe20000000f00 */
        /* <DEDUP_REMOVED lines=9> */
[----:B0-----:R-:W-:-:S02]  /*12a00*/  IMAD.U32 R10, RZ, RZ, UR8 ;  /* 0x00000008ff0a7e24 */ /* 0x001fc4000f8e00ff */
[----:B------:R-:W-:Y:S02]  /*12a10*/  IMAD.U32 R11, RZ, RZ, UR9 ;  /* 0x00000009ff0b7e24 */ /* 0x000fe4000f8e00ff */
[----:B------:R-:W-:Y:S02]  /*12a20*/  IMAD.MOV.U32 R8, RZ, RZ, 0x70 ;  /* 0x00000070ff087424 */ /* 0x000fe400078e00ff */
[----:B------:R-:W-:-:S07]  /*12a30*/  IMAD.MOV.U32 R13, RZ, RZ, RZ ;  /* 0x000000ffff0d7224 */ /* 0x000fce00078e00ff */
[----:B------:R-:W-:-:S07]  /*12a40*/  LEPC R20, `(.L_x_665) ;  /* 0x000000001014794e */ /* 0x000fce0000000000 */
[----:B-1----:R-:W-:Y:S05]  /*12a50*/  CALL.ABS.NOINC R2 ;  /* 0x0000000002007343 */ /* 0x002fea0003c00000 */
.L_x_665:
[----:B------:R-:W-:Y:S05]  /*12a60*/  BSYNC B6 ;  /* 0x0000000000067941 */ /* 0x000fea0003800000 */
.L_x_664:
[----:B------:R-:W2:Y:S01]  /*12a70*/  LDL.LU R21, [R1+0x30] ;  /* 0x0000300001157983 */ /* 0x000ea20000300800 */
[----:B------:R-:W-:Y:S01]  /*12a80*/  ULDC.64 UR4, c[0x0][0x2d8] ;  /* 0x0000b60000047ab9 */ /* 0x000fe20000000a00 */
[----:B0-----:R-:W0:Y:S01]  /*12a90*/  LDC R10, c[0x0][0x448] ;  /* 0x00011200ff0a7b82 */ /* 0x001e220000000800 */
[----:B------:R-:W-:Y:S01]  /*12aa0*/  ULDC.64 UR6, c[0x0][0x2c8] ;  /* 0x0000b20000067ab9 */ /* 0x000fe20000000a00 */
[----:B-1----:R-:W2:Y:S01]  /*12ab0*/  LDL.LU.64 R2, [R1+0x28] ;  /* 0x0000280001027983 */ /* 0x002ea20000300a00 */
[----:B------:R-:W-:-:S03]  /*12ac0*/  ULDC.64 UR8, c[0x0][0x280] ;  /* 0x0000a00000087ab9 */ /* 0x000fc60000000a00 */
[----:B------:R-:W3:Y:S04]  /*12ad0*/  LDL R20, [R1+0x10] ;  /* 0x0000100001147983 */ /* 0x000ee80000100800 */
[----:B------:R-:W4:Y:S04]  /*12ae0*/  LDL.LU R6, [R1+0x38] ;  /* 0x0000380001067983 */ /* 0x000f280000300800 */
[----:B------:R-:W4:Y:S01]  /*12af0*/  LDL.LU R5, [R1+0x8] ;  /* 0x0000080001057983 */ /* 0x000f220000300800 */
[----:B0-----:R-:W-:-:S13]  /*12b00*/  ISETP.NE.AND P0, PT, R10, 0x1, PT ;  /* 0x000000010a00780c */ /* 0x001fda0003f05270 */
[----:B------:R-:W0:Y:S08]  /*12b10*/  @P0 LDC R7, c[0x0][0x44c] ;  /* 0x00011300ff070b82 */ /* 0x000e300000000800 */
[----:B------:R-:W1:Y:S01]  /*12b20*/  @P0 LDC R8, c[0x0][0x450] ;  /* 0x00011400ff080b82 */ /* 0x000e620000000800 */
[----:B--2---:R-:W-:Y:S02]  /*12b30*/  IMAD.MOV.U32 R3, RZ, RZ, R21 ;  /* 0x000000ffff037224 */ /* 0x004fe400078e0015 */
[----:B------:R-:W2:Y:S01]  /*12b40*/  S2R R21, SR_TID.X ;  /* 0x0000000000157919 */ /* 0x000ea20000002100 */
[----:B---3--:R-:W-:-:S02]  /*12b50*/  IMAD R0, R20, UR4, RZ ;  /* 0x0000000414007c24 */ /* 0x008fc4000f8e02ff */
[----:B------:R-:W3:Y:S01]  /*12b60*/  S2R R20, SR_TID.X ;  /* 0x0000000000147919 */ /* 0x000ee20000002100 */
[----:B------:R-:W-:-:S04]  /*12b70*/  IMAD.WIDE.U32 R2, R18, UR4, R2 ;  /* 0x0000000412027c25 */ /* 0x000fc8000f8e0002 */
[----:B------:R-:W-:Y:S01]  /*12b80*/  IMAD R0, R18, UR5, R0 ;  /* 0x0000000512007c24 */ /* 0x000fe2000f8e0200 */
[----:B------:R-:W-:-:S03]  /*12b90*/  ULDC.64 UR4, c[0x0][0x2e0] ;  /* 0x0000b80000047ab9 */ /* 0x000fc60000000a00 */
[----:B------:R-:W-:Y:S02]  /*12ba0*/  IMAD.IADD R3, R3, 0x1, R0 ;  /* 0x0000000103037824 */ /* 0x000fe400078e0200 */
[----:B----4-:R-:W-:Y:S02]  /*12bb0*/  IMAD R0, R6, UR4, RZ ;  /* 0x0000000406007c24 */ /* 0x010fe4000f8e02ff */
[----:B------:R-:W-:-:S04]  /*12bc0*/  IMAD.WIDE.U32 R2, R5, UR4, R2 ;  /* 0x0000000405027c25 */ /* 0x000fc8000f8e0002 */
[----:B------:R-:W-:Y:S01]  /*12bd0*/  IMAD R0, R5, UR5, R0 ;  /* 0x0000000505007c24 */ /* 0x000fe2000f8e0200 */
[----:B------:R-:W-:Y:S01]  /*12be0*/  MOV R4, R2 ;  /* 0x0000000200047202 */ /* 0x000fe20000000f00 */
[----:B------:R-:W-:Y:S02]  /*12bf0*/  ULDC.64 UR4, c[0x0][0x2d0] ;  /* 0x0000b40000047ab9 */ /* 0x000fe40000000a00 */
[----:B------:R-:W-:Y:S02]  /*12c00*/  IMAD.IADD R5, R3, 0x1, R0 ;  /* 0x0000000103057824 */ /* 0x000fe400078e0200 */
[----:B--2---:R-:W-:Y:S01]  /*12c10*/  IMAD.SHL.U32 R21, R21, 0x10, RZ ;  /* 0x0000001015157824 */ /* 0x004fe200078e00ff */
[----:B---3--:R-:W-:-:S04]  /*12c20*/  LOP3.LUT R20, R20, 0x7f, RZ, 0xc0, !PT ;  /* 0x0000007f14147812 */ /* 0x008fc800078ec0ff */
[----:B------:R-:W-:Y:S02]  /*12c30*/  LOP3.LUT R21, R21, 0x70, RZ, 0xc0, !PT ;  /* 0x0000007015157812 */ /* 0x000fe400078ec0ff */
[----:B------:R-:W-:-:S04]  /*12c40*/  SHF.R.U32.HI R20, RZ, 0x3, R20 ;  /* 0x00000003ff147819 */ /* 0x000fc80000011614 */
[----:B------:R-:W-:-:S05]  /*12c50*/  LOP3.LUT R20, R20, R21, RZ, 0xfc, !PT ;  /* 0x0000001514147212 */ /* 0x000fca00078efcff */
[----:B------:R-:W-:Y:S02]  /*12c60*/  IMAD R6, R17, 0xc0, R20 ;  /* 0x000000c011067824 */ /* 0x000fe400078e0214 */
[----:B------:R2:W5:Y:S02]  /*12c70*/  LDL R20, [R1+0x24] ;  /* 0x0000240001147983 */ /* 0x0005640000100800 */
[----:B0-----:R-:W-:Y:S01]  /*12c80*/  @P0 IMAD.HI.U32 R7, R6, R7, RZ ;  /* 0x0000000706070227 */ /* 0x001fe200078e00ff */
[----:B------:R-:W0:Y:S03]  /*12c90*/  S2R R11, SR_TID.X ;  /* 0x00000000000b7919 */ /* 0x000e260000002100 */
[----:B------:R-:W-:Y:S01]  /*12ca0*/  IMAD.MOV.U32 R2, RZ, RZ, R6 ;  /* 0x000000ffff027224 */ /* 0x000fe200078e0006 */
[----:B-1----:R-:W-:-:S04]  /*12cb0*/  @P0 SHF.R.U32.HI R2, RZ, R8, R7 ;  /* 0x00000008ff020219 */ /* 0x002fc80000011607 */
[----:B------:R-:W-:-:S05]  /*12cc0*/  SHF.R.S32.HI R0, RZ, 0x1f, R2 ;  /* 0x0000001fff007819 */ /* 0x000fca0000011402 */
[----:B------:R-:W-:-:S04]  /*12cd0*/  IMAD R0, R0, UR4, RZ ;  /* 0x0000000400007c24 */ /* 0x000fc8000f8e02ff */
[C---:B------:R-:W-:Y:S02]  /*12ce0*/  IMAD R7, R2.reuse, UR5, R0 ;  /* 0x0000000502077c24 */ /* 0x040fe4000f8e0200 */
[----:B------:R-:W-:Y:S02]  /*12cf0*/  IMAD.MOV R0, RZ, RZ, -R2 ;  /* 0x000000ffff007224 */ /* 0x000fe400078e0a02 */
[----:B------:R-:W-:-:S04]  /*12d00*/  IMAD.WIDE.U32 R2, R2, UR4, R4 ;  /* 0x0000000402027c25 */ /* 0x000fc8000f8e0004 */
[----:B------:R-:W-:Y:S02]  /*12d10*/  IMAD R0, R10, R0, R6 ;  /* 0x000000000a007224 */ /* 0x000fe400078e0206 */
[----:B------:R-:W-:-:S03]  /*12d20*/  IMAD.IADD R3, R3, 0x1, R7 ;  /* 0x0000000103037824 */ /* 0x000fc600078e0207 */
[----:B------:R-:W-:Y:S01]  /*12d30*/  SHF.R.S32.HI R7, RZ, 0x1f, R0 ;  /* 0x0000001fff077819 */ /* 0x000fe20000011400 */
[----:B------:R-:W-:-:S04]  /*12d40*/  IMAD.WIDE.U32 R8, R0, UR6, R2 ;  /* 0x0000000600087c25 */ /* 0x000fc8000f8e0002 */
[----:B------:R-:W-:Y:S01]  /*12d50*/  IMAD R7, R7, UR6, RZ ;  /* 0x0000000607077c24 */ /* 0x000fe2000f8e02ff */
[----:B------:R-:W-:Y:S01]  /*12d60*/  LEA R2, P1, R8, UR8, 0x1 ;  /* 0x0000000808027c11 */ /* 0x000fe2000f8208ff */
[----:B------:R-:W-:Y:S02]  /*12d70*/  VIADD R3, R6, 0x80 ;  /* 0x0000008006037836 */ /* 0x000fe40000000000 */
[----:B------:R-:W-:Y:S02]  /*12d80*/  IMAD R0, R0, UR7, R7 ;  /* 0x0000000700007c24 */ /* 0x000fe4000f8e0207 */
[----:B------:R-:W1:Y:S01]  /*12d90*/  @P0 LDC R7, c[0x0][0x44c] ;  /* 0x00011300ff070b82 */ /* 0x000e620000000800 */
[----:B------:R-:W-:Y:S01]  /*12da0*/  MOV R6, R3 ;  /* 0x0000000300067202 */ /* 0x000fe20000000f00 */
[----:B------:R-:W-:Y:S02]  /*12db0*/  IMAD.IADD R0, R9, 0x1, R0 ;  /* 0x0000000109007824 */ /* 0x000fe400078e0200 */
[C---:B0-----:R-:W-:Y:S01]  /*12dc0*/  IMAD.SHL.U32 R21, R11.reuse, 0x8, RZ ;  /* 0x000000080b157824 */ /* 0x041fe200078e00ff */
[----:B------:R-:W-:-:S02]  /*12dd0*/  LOP3.LUT R11, R11, 0x7f, RZ, 0xc0, !PT ;  /* 0x0000007f0b0b7812 */ /* 0x000fc400078ec0ff */
[----:B------:R-:W-:Y:S02]  /*12de0*/  LEA.HI.X R0, R8, UR9, R0, 0x1, P1 ;  /* 0x0000000908007c11 */ /* 0x000fe400088f0c00 */
[----:B------:R-:W0:Y:S01]  /*12df0*/  @P0 LDC R8, c[0x0][0x450] ;  /* 0x00011400ff080b82 */ /* 0x000e220000000800 */
[----:B------:R-:W-:Y:S02]  /*12e00*/  LOP3.LUT R21, R21, 0x38, RZ, 0xc0, !PT ;  /* 0x0000003815157812 */ /* 0x000fe400078ec0ff */
[----:B------:R-:W-:Y:S01]  /*12e10*/  SHF.R.U32.HI R9, RZ, 0x3, R11 ;  /* 0x00000003ff097819 */ /* 0x000fe2000001160b */
[----:B-1----:R-:W-:-:S05]  /*12e20*/  @P0 IMAD.HI.U32 R7, R3, R7, RZ ;  /* 0x0000000703070227 */ /* 0x002fca00078e00ff */
[----:B0-----:R-:W-:-:S05]  /*12e30*/  @P0 SHF.R.U32.HI R6, RZ, R8, R7 ;  /* 0x00000008ff060219 */ /* 0x001fca0000011607 */
[----:B------:R-:W-:Y:S02]  /*12e40*/  IMAD.MOV R7, RZ, RZ, -R6 ;  /* 0x000000ffff077224 */ /* 0x000fe400078e0a06 */
[----:B------:R-:W-:-:S04]  /*12e50*/  IMAD.WIDE.U32 R4, R6, UR4, R4 ;  /* 0x0000000406047c25 */ /* 0x000fc8000f8e0004 */
[----:B------:R-:W-:Y:S01]  /*12e60*/  IMAD R3, R10, R7, R3 ;  /* 0x000000070a037224 */ /* 0x000fe200078e0203 */
[----:B------:R-:W-:-:S04]  /*12e70*/  SHF.R.S32.HI R7, RZ, 0x1f, R6 ;  /* 0x0000001fff077819 */ /* 0x000fc80000011406 */
[----:B------:R-:W-:Y:S01]  /*12e80*/  SHF.R.S32.HI R8, RZ, 0x1f, R3 ;  /* 0x0000001fff087819 */ /* 0x000fe20000011403 */
[----:B------:R-:W-:Y:S01]  /*12e90*/  IMAD R7, R7, UR4, RZ ;  /* 0x0000000407077c24 */ /* 0x000fe2000f8e02ff */
[----:B------:R-:W-:Y:S02]  /*12ea0*/  ULDC UR4, c[0x0][0x2b8] ;  /* 0x0000ae0000047ab9 */ /* 0x000fe40000000800 */
[----:B------:R-:W-:Y:S01]  /*12eb0*/  ISETP.GE.AND P0, PT, R21, UR4, PT ;  /* 0x0000000415007c0c */ /* 0x000fe2000bf06270 */
[----:B------:R-:W-:Y:S01]  /*12ec0*/  IMAD R7, R6, UR5, R7 ;  /* 0x0000000506077c24 */ /* 0x000fe2000f8e0207 */
[----:B------:R-:W-:Y:S01]  /*12ed0*/  UMOV UR4, 0xffffffff ;  /* 0xffffffff00047882 */ /* 0x000fe20000000000 */
[----:B------:R-:W-:Y:S02]  /*12ee0*/  IMAD R8, R8, UR6, RZ ;  /* 0x0000000608087c24 */ /* 0x000fe4000f8e02ff */
[----:B------:R-:W-:Y:S02]  /*12ef0*/  IMAD.IADD R5, R5, 0x1, R7 ;  /* 0x0000000105057824 */ /* 0x000fe400078e0207 */
[----:B------:R-:W-:-:S02]  /*12f00*/  IMAD R8, R3, UR7, R8 ;  /* 0x0000000703087c24 */ /* 0x000fc4000f8e0208 */
[----:B------:R-:W-:-:S04]  /*12f10*/  IMAD.WIDE.U32 R6, R3, UR6, R4 ;  /* 0x0000000603067c25 */ /* 0x000fc8000f8e0004 */
[----:B------:R-:W-:Y:S01]  /*12f20*/  IMAD.IADD R4, R7, 0x1, R8 ;  /* 0x0000000107047824 */ /* 0x000fe200078e0208 */
[----:B------:R-:W-:-:S04]  /*12f30*/  LEA R5, P1, R6, UR8, 0x1 ;  /* 0x0000000806057c11 */ /* 0x000fc8000f8208ff */
[----:B------:R-:W-:Y:S01]  /*12f40*/  LEA.HI.X R4, R6, UR9, R4, 0x1, P1 ;  /* 0x0000000906047c11 */ /* 0x000fe200088f0c04 */
[----:B--2---:R-:W-:Y:S08]  /*12f50*/  BRA.DIV UR4, `(.L_x_666) ;  /* 0x0000004e04fc7947 */ /* 0x004ff0000b800000 */
[----:B------:R-:W2:Y:S01]  /*12f60*/  LDL.LU R6, [R1+0x34] ;  /* 0x0000340001067983 */ /* 0x000ea20000300800 */
[----:B------:R-:W-:-:S03]  /*12f70*/  IMAD R17, R17, 0xc0, R9 ;  /* 0x000000c011117824 */ /* 0x000fc600078e0209 */
[----:B------:R-:W0:Y:S04]  /*12f80*/  SHFL.IDX PT, R7, R2, RZ, 0x181f ;  /* 0x00181fff02077589 */ /* 0x000e2800000e0000 */
[----:B------:R-:W-:Y:S01]  /*12f90*/  SHFL.IDX PT, R8, R5, RZ, 0x181f ;  /* 0x00181fff05087589 */ /* 0x000fe200000e0000 */
[----:B--2---:R-:W-:-:S03]  /*12fa0*/  IMAD R3, R6, R10, RZ ;  /* 0x0000000a06037224 */ /* 0x004fc600078e02ff */
[----:B------:R-:W1:Y:S02]  /*12fb0*/  SHFL.IDX PT, R6, R0, RZ, 0x181f ;  /* 0x00181fff00067589 */ /* 0x000e6400000e0000 */
[----:B------:R-:W-:-:S13]  /*12fc0*/  ISETP.GE.AND P1, PT, R17, R3, PT ;  /* 0x000000031100720c */ /* 0x000fda0003f26270 */
[----:B0-----:R-:W-:-:S05]  /*12fd0*/  @!P1 LEA R7, P2, R21, R7, 0x1 ;  /* 0x0000000715079211 */ /* 0x001fca00078408ff */
[----:B-1----:R-:W-:-:S05]  /*12fe0*/  @!P1 IMAD.X R6, RZ, RZ, R6, P2 ;  /* 0x000000ffff069224 */ /* 0x002fca00010e0606 */
[----:B------:R-:W-:-:S04]  /*12ff0*/  @!P1 LOP3.LUT R7, R7, R6, RZ, 0x3c, !PT ;  /* 0x0000000607079212 */ /* 0x000fc800078e3cff */
[----:B------:R-:W-:-:S04]  /*13000*/  @!P1 LOP3.LUT R6, R7, R6, RZ, 0x3c, !PT ;  /* 0x0000000607069212 */ /* 0x000fc800078e3cff */
[----:B------:R-:W-:-:S05]  /*13010*/  @!P1 LOP3.LUT R7, R7, R6, RZ, 0x3c, !PT ;  /* 0x0000000607079212 */ /* 0x000fca00078e3cff */
[----:B-----5:R0:W-:Y:S02]  /*13020*/  @!P1 LDGSTS.E.BYPASS.LTC128B.128 [R20+0x8400], desc[UR42][R6.64], !P0 ;  /* 0x0840000006149fae */ /* 0x0201e4000c101d6a */
        /* <DEDUP_REMOVED lines=66> */
[----:B------:R-:W0:Y:S11]  /*13450*/  SHFL.IDX PT, R2, R4, RZ, 0x181f ;  /* 0x00181fff04027589 */ /* 0x000e3600000e0000 */
[----:B-1----:R-:W-:-:S05]  /*13460*/  @!P3 LEA R6, P2, R21, R6, 0x1 ;  /* 0x000000061506b211 */ /* 0x002fca00078408ff */
[----:B------:R-:W-:-:S04]  /*13470*/  @!P3 IMAD.X R0, RZ, RZ, R0, P2 ;  /* 0x000000ffff00b224 */ /* 0x000fc800010e0600 */
[----:B------:R-:W-:Y:S01]  /*13480*/  @!P3 IMAD.MOV.U32 R7, RZ, RZ, R0 ;  /* 0x000000ffff07b224 */ /* 0x000fe200078e0000 */
[----:B------:R-:W-:-:S04]  /*13490*/  IADD3 R0, R17, 0x90, RZ ;  /* 0x0000009011007810 */ /* 0x000fc80007ffe0ff */
[----:B------:R1:W-:Y:S02]  /*134a0*/  @!P3 LDGSTS.E.BYPASS.LTC128B.128 [R20+0xbc00], desc[UR42][R6.64], !P0 ;  /* 0x0bc000000614bfae */ /* 0x0003e4000c101d6a */
[----:B-1----:R-:W-:-:S05]  /*134b0*/  @!P1 LEA R6, P2, R21, R8, 0x1 ;  /* 0x0000000815069211 */ /* 0x002fca00078408ff */
[----:B0-----:R-:W-:-:S04]  /*134c0*/  @!P1 IMAD.X R2, RZ, RZ, R2, P2 ;  /* 0x000000ffff029224 */ /* 0x001fc800010e0602 */
[----:B------:R-:W-:Y:S02]  /*134d0*/  @!P1 IMAD.MOV.U32 R7, RZ, RZ, R2 ;  /* 0x000000ffff079224 */ /* 0x000fe400078e0002 */
[----:B------:R-:W-:Y:S04]  /*134e0*/  SHFL.IDX PT, R2, R5, 0x3, 0x181f ;  /* 0x00781f0005027f89 */ /* 0x000fe800000e0000 */
        /* <DEDUP_REMOVED lines=11> */
[----:B------:R-:W-:Y:S04]  /*135a0*/  SHFL.IDX PT, R4, R4, 0x3, 0x181f ;  /* 0x00781f0004047f89 */ /* 0x000fe800000e0000 */
[----:B0-----:R-:W0:Y:S03]  /*135b0*/  SHFL.IDX PT, R6, R5, 0x2, 0x181f ;  /* 0x00581f0005067f89 */ /* 0x001e2600000e0000 */
[----:B0-----:R-:W-:-:S05]  /*135c0*/  @!P1 LEA R6, P2, R21, R6, 0x1 ;  /* 0x0000000615069211 */ /* 0x001fca00078408ff */
[----:B------:R-:W-:-:S04]  /*135d0*/  @!P1 IMAD.X R0, RZ, RZ, R0, P2 ;  /* 0x000000ffff009224 */ /* 0x000fc800010e0600 */
[----:B------:R-:W-:-:S05]  /*135e0*/  @!P1 IMAD.MOV.U32 R7, RZ, RZ, R0 ;  /* 0x000000ffff079224 */ /* 0x000fca00078e0000 */
[----:B------:R0:W-:Y:S02]  /*135f0*/  @!P1 LDGSTS.E.BYPASS.LTC128B.128 [R20+0xd400], desc[UR42][R6.64], !P0 ;  /* 0x0d40000006149fae */ /* 0x0001e4000c101d6a */
.L_x_828:
[----:B------:R-:W-:-:S04]  /*13600*/  IADD3 R17, R17, 0xb0, RZ ;  /* 0x000000b011117810 */ /* 0x000fc80007ffe0ff */
[----:B------:R-:W-:-:S13]  /*13610*/  ISETP.GE.AND P1, PT, R17, R3, PT ;  /* 0x000000031100720c */ /* 0x000fda0003f26270 */
[----:B------:R-:W-:-:S05]  /*13620*/  @!P1 LEA R2, P2, R21, R2, 0x1 ;  /* 0x0000000215029211 */ /* 0x000fca00078408ff */
[----:B------:R-:W-:-:S05]  /*13630*/  @!P1 IMAD.X R3, RZ, RZ, R4, P2 ;  /* 0x000000ffff039224 */ /* 0x000fca00010e0604 */
[----:B------:R-:W-:Y:S01]  /*13640*/  @!PT LDS RZ, [RZ] ;  /* 0x00000000fffff984 */ /* 0x000fe20000000800 */
[----:B------:R-:W-:Y:S01]  /*13650*/  @!PT LDS RZ, [RZ] ;  /* 0x00000000fffff984 */ /* 0x000fe20000000800 */
[----:B------:R-:W-:Y:S01]  /*13660*/  @!PT LDS RZ, [RZ] ;  /* 0x00000000fffff984 */ /* 0x000fe20000000800 */
[----:B------:R1:W-:Y:S01]  /*13670*/  @!P1 LDGSTS.E.BYPASS.LTC128B.128 [R20+0xdc00], desc[UR42][R2.64], !P0 ;  /* 0x0dc0000002149fae */ /* 0x0003e2000c101d6a */
[----:B------:R-:W-:Y:S01]  /*13680*/  PLOP3.LUT P0, PT, PT, PT, PT, 0x80, 0x0 ;  /* 0x000000000000781c */ /* 0x000fe20003f0f070 */
[----:B------:R-:W-:-:S12]  /*13690*/  NOP ;  /* 0x0000000000007918 */ /* 0x000fd80000000000 */
.L_x_667:
[----:B------:R-:W-:Y:S02]  /*136a0*/  PLOP3.LUT P1, PT, P1, P0, PT, 0xa2, 0x0 ;  /* 0x000000000000781c */ /* 0x000fe40000f21472 */
[----:B------:R-:W-:-:S08]  /*136b0*/  @P0 R2UR P1, UR4, R22 ;  /* 0x00000000160402ca */ /* 0x000fd00000020000 */
[----:B------:R-:W-:-:S05]  /*136c0*/  @P0 PLOP3.LUT P0, PT, P1, PT, PT, 0x80, 0x0 ;  /* 0x000000000000081c */ /* 0x000fca0000f0f070 */
[----:B------:R-:W-:Y:S01]  /*136d0*/  @!P1 SYNCS.ARRIVE.TRANS64.RED.A0T1 RZ, [UR4+0x16800], RZ ;  /* 0x016800ffffff99a7 */ /* 0x000fe20008200404 */
[----:B------:R-:W-:Y:S07]  /*136e0*/  @!P1 ARRIVES.LDGSTSBAR.64.TRANSCNT [UR4+0x16800] ;  /* 0x01680000ff0099b0 */ /* 0x000fee0008000a84 */
[----:B------:R-:W-:Y:S05]  /*136f0*/  @P0 BRA.U.ANY `(.L_x_667) ;  /* 0xfffffffd00e80947 */ /* 0x000fea000393ffff */
[----:B-1----:R-:W2:Y:S02]  /*13700*/  LDL.LU R2, [R1+0x40] ;  /* 0x0000400001027983 */ /* 0x002ea40000300800 */
[----:B--2---:R-:W-:-:S05]  /*13710*/  VIADD R2, R2, 0x1 ;  /* 0x0000000102027836 */ /* 0x004fca0000000000 */
[----:B------:R1:W-:Y:S01]  /*13720*/  STL [R1+0x40], R2 ;  /* 0x0000400201007387 */ /* 0x0003e20000100800 */
[----:B------:R-:W-:-:S04]  /*13730*/  LEA.HI R0, R2, R2, RZ, 0x1 ;  /* 0x0000000202007211 */ /* 0x000fc800078f08ff */
[----:B------:R-:W-:-:S05]  /*13740*/  LOP3.LUT R0, R0, 0xfffffffe, RZ, 0xc0, !PT ;  /* 0xfffffffe00007812 */ /* 0x000fca00078ec0ff */
[----:B------:R-:W-:-:S05]  /*13750*/  IMAD.IADD R0, R2, 0x1, -R0 ;  /* 0x0000000102007824 */ /* 0x000fca00078e0a00 */
[----:B------:R-:W-:Y:S01]  /*13760*/  SHF.L.U32 R0, R0, 0x1f, RZ ;  /* 0x0000001f00007819 */ /* 0x000fe200000006ff */
[----:B------:R-:W-:Y:S01]  /*13770*/  NOP ;  /* 0x0000000000007918 */ /* 0x000fe20000000000 */
[----:B------:R1:W-:Y:S01]  /*13780*/  SYNCS.ARRIVE.TRANS64.A1T0 RZ, [R22+URZ+0x16800], RZ ;  /* 0x016800ff16ff79a7 */ /* 0x0003e2000810003f */
[----:B------:R-:W-:Y:S01]  /*13790*/  BSSY B0, `(.L_x_668) ;  /* 0x0000003000007945 */ /* 0x000fe20003800000 */
[----:B------:R-:W2:Y:S03]  /*137a0*/  SYNCS.PHASECHK.TRANS64.TRYWAIT P0, [R22+URZ+0x16820], R0 ;  /* 0x01682000160075a7 */ /* 0x000ea6000800017f */
[----:B-12---:R-:W-:Y:S05]  /*137b0*/  @!P0 BRA `(.L_x_669) ;  /* 0x0000005400cc8947 */ /* 0x006fea0003800000 */
.L_x_829:
[----:B------:R-:W-:Y:S05]  /*137c0*/  BSYNC B0 ;  /* 0x0000000000007941 */ /* 0x000fea0003800000 */
.L_x_668:
[----:B------:R-:W2:Y:S01]  /*137d0*/  LDL R2, [R1+0x18] ;  /* 0x0000180001027983 */ /* 0x000ea20000100800 */
[----:B------:R-:W-:Y:S01]  /*137e0*/  BSSY B0, `(.L_x_670) ;  /* 0x0000110000007945 */ /* 0x000fe20003800000 */
[----:B--2---:R-:W-:-:S13]  /*137f0*/  ISETP.GE.AND P0, PT, R2, 0x81, PT ;  /* 0x000000810200780c */ /* 0x004fda0003f06270 */
[----:B------:R-:W-:Y:S05]  /*13800*/  @!P0 BRA `(.L_x_671) ;  /* 0x0000001000348947 */ /* 0x000fea0003800000 */
[----:B------:R-:W2:Y:S01]  /*13810*/  S2R R2, SR_TID.X ;  /* 0x0000000000027919 */ /* 0x000ea20000002100 */
[----:B------:R-:W-:Y:S01]  /*13820*/  ULDC UR4, c[0x0][0x2f4] ;  /* 0x0000bd0000047ab9 */ /* 0x000fe20000000800 */
[----:B--2---:R-:W-:Y:S02]  /*13830*/  IMAD.SHL.U32 R3, R2, 0x8, RZ ;  /* 0x0000000802037824 */ /* 0x004fe400078e00ff */
[----:B------:R-:W2:Y:S03]  /*13840*/  LDL.LU R2, [R1+0x3c] ;  /* 0x00003c0001027983 */ /* 0x000ea60000300800 */
[----:B------:R-:W-:Y:S01]  /*13850*/  LOP3.LUT R3, R3, 0x38, RZ, 0xc0, !PT ;  /* 0x0000003803037812 */ /* 0x000fe200078ec0ff */
[----:B------:R3:W-:Y:S01]  /*13860*/  STL [R1+0x8], R26 ;  /* 0x0000081a01007387 */ /* 0x0007e20000100800 */
[----:B------:R-:W-:Y:S01]  /*13870*/  IMAD.MOV.U32 R17, RZ, RZ, R28 ;  /* 0x000000ffff117224 */ /* 0x000fe200078e001c */
[----:B0-----:R-:W-:-:S02]  /*13880*/  MOV R6, R25 ;  /* 0x0000001900067202 */ /* 0x001fc40000000f00 */
[----:B------:R-:W-:Y:S02]  /*13890*/  ISETP.GE.AND P1, PT, R3, UR4, PT ;  /* 0x0000000403007c0c */ /* 0x000fe4000bf26270 */
[----:B--23--:R-:W-:-:S11]  /*138a0*/  LEA.HI.SX32 R7, R2, 0xfffffffe, 0x19 ;  /* 0xfffffffe02077811 */ /* 0x00cfd600078fcaff */
.L_x_684:
[----:B------:R-:W2:Y:S01]  /*138b0*/  LDL R10, [R1+0x1c] ;  /* 0x00001c00010a7983 */ /* 0x000ea20000100800 */
[----:B-1----:R-:W0:Y:S03]  /*138c0*/  LDC R0, c[0x0][0x430] ;  /* 0x00010c00ff007b82 */ /* 0x002e260000000800 */
        /* <DEDUP_REMOVED lines=8> */
[----:B------:R-:W-:Y:S02]  /*13950*/  IMAD.SHL.U32 R2, R2, 0x10, RZ ;  /* 0x0000001002027824 */ /* 0x000fe400078e00ff */
[----:B------:R-:W-:-:S03]  /*13960*/  IMAD R4, R7, 0x80, R4 ;  /* 0x0000008007047824 */ /* 0x000fc600078e0204 */
[----:B------:R-:W-:Y:S01]  /*13970*/  LOP3.LUT R2, R2, 0x70, RZ, 0xc0, !PT ;  /* 0x0000007002027812 */ /* 0x000fe200078ec0ff */
[----:B------:R-:W-:Y:S05]  /*13980*/  YIELD ;  /* 0x0000000000007946 */ /* 0x000fea0003800000 */
[----:B------:R-:W-:Y:S01]  /*13990*/  ULDC.64 UR4, c[0x0][0x428] ;  /* 0x00010a0000047ab9 */ /* 0x000fe20000000a00 */
[----:B--2---:R-:W-:-:S05]  /*139a0*/  IADD3 R4, R2, R4, R10 ;  /* 0x0000000402047210 */ /* 0x004fca0007ffe00a */
[----:B0-----:R-:W-:-:S04]  /*139b0*/  @P0 IMAD.HI.U32 R5, R4, R5, RZ ;  /* 0x0000000504050227 */ /* 0x001fc800078e00ff */
[----:B------:R-:W-:Y:S01]  /*139c0*/  IMAD.MOV.U32 R2, RZ, RZ, R4 ;  /* 0x000000ffff027224 */ /* 0x000fe200078e0004 */
[----:B-1----:R-:W-:-:S05]  /*139d0*/  @P0 SHF.R.U32.HI R2, RZ, R3, R5 ;  /* 0x00000003ff020219 */ /* 0x002fca0000011605 */
[----:B------:R-:W-:-:S04]  /*139e0*/  IMAD.MOV R3, RZ, RZ, -R2 ;  /* 0x000000ffff037224 */ /* 0x000fc800078e0a02 */
[----:B------:R-:W-:Y:S01]  /*139f0*/  IMAD R0, R0, R3, R4 ;  /* 0x0000000300007224 */ /* 0x000fe200078e0204 */
        /* <DEDUP_REMOVED lines=9> */
[----:B------:R-:W-:Y:S01]  /*13a90*/  IMAD.U32 R8, RZ, RZ, UR38 ;  /* 0x00000026ff087e24 */ /* 0x000fe2000f8e00ff */
[----:B------:R-:W-:-:S04]  /*13aa0*/  IADD3 R25, R6, 0x1, RZ ;  /* 0x0000000106197810 */ /* 0x000fc80007ffe0ff */
        /* <DEDUP_REMOVED lines=9> */
.L_x_672:
[----:B------:R-:W-:Y:S01]  /*13b40*/  IMAD R5, R25, 0x8, R22 ;  /* 0x0000000819057824 */ /* 0x000fe200078e0216 */
[----:B------:R-:W-:Y:S01]  /*13b50*/  SHF.L.U32 R2, R28, 0x1f, RZ ;  /* 0x0000001f1c027819 */ /* 0x000fe200000006ff */
[----:B------:R-:W-:Y:S03]  /*13b60*/  BSSY B1, `(.L_x_673) ;  /* 0x0000003000017945 */ /* 0x000fe60003800000 */
[----:B------:R-:W0:Y:S02]  /*13b70*/  SYNCS.PHASECHK.TRANS64.TRYWAIT P0, [R5+URZ+0x16840], R2 ;  /* 0x01684002050075a7 */ /* 0x000e24000800017f */
[----:B0-----:R-:W-:Y:S05]  /*13b80*/  @!P0 BRA `(.L_x_674) ;  /* 0x0000005000ec8947 */ /* 0x001fea0003800000 */
.L_x_830:
[----:B------:R-:W-:Y:S05]  /*13b90*/  BSYNC B1 ;  /* 0x0000000000017941 */ /* 0x000fea0003800000 */
.L_x_673:
[----:B------:R-:W2:Y:S04]  /*13ba0*/  LDL R3, [R1] ;  /* 0x0000000001037983 */ /* 0x000ea80000100800 */
[----:B------:R-:W3:Y:S01]  /*13bb0*/  LDL R9, [R1+0x10] ;  /* 0x0000100001097983 */ /* 0x000ee20000100800 */
[----:B------:R-:W-:Y:S01]  /*13bc0*/  SHF.R.S32.HI R20, RZ, 0x1f, R0 ;  /* 0x0000001fff147819 */ /* 0x000fe20000011400 */
[----:B------:R-:W-:Y:S01]  /*13bd0*/  ULDC.64 UR4, c[0x0][0x300] ;  /* 0x0000c00000047ab9 */ /* 0x000fe20000000a00 */
[----:B------:R-:W1:Y:S03]  /*13be0*/  S2R R8, SR_TID.X ;  /* 0x0000000000087919 */ /* 0x000e660000002100 */
[----:B------:R-:W-:-:S04]  /*13bf0*/  IMAD R7, R20, UR4, RZ ;  /* 0x0000000414077c24 */ /* 0x000fc8000f8e02ff */
[----:B------:R-:W-:Y:S01]  /*13c00*/  IMAD R7, R0, UR5, R7 ;  /* 0x0000000500077c24 */ /* 0x000fe2000f8e0207 */
[----:B-1----:R-:W-:-:S04]  /*13c10*/  LOP3.LUT R8, R8, 0x7f, RZ, 0xc0, !PT ;  /* 0x0000007f08087812 */ /* 0x002fc800078ec0ff */
[----:B------:R-:W-:Y:S02]  /*13c20*/  SHF.L.U32 R11, R8, 0x3, RZ ;  /* 0x00000003080b7819 */ /* 0x000fe400000006ff */
        /* <DEDUP_REMOVED lines=10> */
[----:B------:R-:W0:Y:S01]  /*13cd0*/  S2R R9, SR_TID.X ;  /* 0x0000000000097919 */ /* 0x000e220000002100 */
[----:B------:R-:W-:-:S04]  /*13ce0*/  IMAD.WIDE.U32 R2, R18, UR4, R2 ;  /* 0x0000000412027c25 */ /* 0x000fc8000f8e0002 */
[----:B------:R-:W-:Y:S01]  /*13cf0*/  IMAD R7, R18, UR5, R7 ;  /* 0x0000000512077c24 */ /* 0x000fe2000f8e0207 */
[----:B------:R-:W-:-:S03]  /*13d00*/  ULDC.64 UR4, c[0x0][0x2e8] ;  /* 0x0000ba0000047ab9 */ /* 0x000fc60000000a00 */
[----:B------:R-:W-:Y:S02]  /*13d10*/  IMAD.IADD R7, R7, 0x1, R3 ;  /* 0x0000000107077824 */ /* 0x000fe400078e0203 */
[----:B0-----:R-:W-:-:S05]  /*13d20*/  IMAD.SHL.U32 R8, R9, 0x8, RZ ;  /* 0x0000000809087824 */ /* 0x001fca00078e00ff */
[----:B------:R-:W-:-:S04]  /*13d30*/  LOP3.LUT R8, R8, 0x1f8, RZ, 0xc0, !PT ;  /* 0x000001f808087812 */ /* 0x000fc800078ec0ff */
[----:B------:R-:W-:Y:S02]  /*13d40*/  LOP3.LUT R8, R8, 0x38, R9, 0x78, !PT ;  /* 0x0000003808087812 */ /* 0x000fe400078e7809 */
[----:B------:R-:W-:Y:S01]  /*13d50*/  LEA R9, P0, R2, UR4, 0x1 ;  /* 0x0000000402097c11 */ /* 0x000fe2000f8008ff */
[----:B------:R-:W-:Y:S01]  /*13d60*/  UMOV UR4, 0xffffffff ;  /* 0xffffffff00047882 */ /* 0x000fe20000000000 */
[----:B------:R-:W-:Y:S02]  /*13d70*/  LOP3.LUT R8, R8, 0x200, R11, 0xf8, !PT ;  /* 0x0000020008087812 */ /* 0x000fe400078ef80b */
[----:B------:R-:W-:-:S03]  /*13d80*/  LEA.HI.X R10, R2, UR5, R7, 0x1, P0 ;  /* 0x00000005020a7c11 */ /* 0x000fc600080f0c07 */
[----:B------:R-:W-:Y:S01]  /*13d90*/  IMAD R8, R25, 0x2000, R8 ;  /* 0x0000200019087824 */ /* 0x000fe200078e0208 */
[----:B------:R-:W-:Y:S06]  /*13da0*/  BRA.DIV UR4, `(.L_x_675) ;  /* 0x0000005204787947 */ /* 0x000fec000b800000 */
[----:B------:R-:W0:Y:S01]  /*13db0*/  S2R R3, SR_TID.X ;  /* 0x0000000000037919 */ /* 0x000e220000002100 */
[----:B------:R-:W-:Y:S01]  /*13dc0*/  IMAD R8, R8, 0x2, R22 ;  /* 0x0000000208087824 */ /* 0x000fe200078e0216 */
[----:B------:R-:W1:Y:S01]  /*13dd0*/  SHFL.IDX PT, R2, R9, RZ, 0x181f ;  /* 0x00181fff09027589 */ /* 0x000e6200000e0000 */
[----:B0-----:R-:W-:-:S03]  /*13de0*/  IMAD.SHL.U32 R11, R3, 0x8, RZ ;  /* 0x00000008030b7824 */ /* 0x001fc600078e00ff */
[----:B------:R-:W0:Y:S02]  /*13df0*/  SHFL.IDX PT, R3, R10, RZ, 0x181f ;  /* 0x00181fff0a037589 */ /* 0x000e2400000e0000 */
[----:B------:R-:W-:-:S05]  /*13e00*/  LOP3.LUT R11, R11, 0x38, RZ, 0xc0, !PT ;  /* 0x000000380b0b7812 */ /* 0x000fca00078ec0ff */
[----:B------:R-:W-:-:S05]  /*13e10*/  IMAD.SHL.U32 R7, R11, 0x2, RZ ;  /* 0x000000020b077824 */ /* 0x000fca00078e00ff */
[----:B-1----:R-:W-:-:S04]  /*13e20*/  IADD3 R2, P0, R2, R7, RZ ;  /* 0x0000000702027210 */ /* 0x002fc80007f1e0ff */
[----:B0-----:R-:W-:-:S05]  /*13e30*/  IADD3.X R3, RZ, R3, RZ, P0, !PT ;  /* 0x00000003ff037210 */ /* 0x001fca00007fe4ff */
        /* <DEDUP_REMOVED lines=34> */
.L_x_848:
        /* <DEDUP_REMOVED lines=8> */
.L_x_676:
        /* <DEDUP_REMOVED lines=11> */
.L_x_677:
[----:B------:R1:W-:Y:S01]  /*14190*/  SYNCS.ARRIVE.TRANS64.A1T0 RZ, [R5+URZ+0x16830], RZ ;  /* 0x016830ff05ff79a7 */ /* 0x0003e2000810003f */
[----:B------:R-:W-:Y:S05]  /*141a0*/  @!P3 BRA `(.L_x_678) ;  /* 0x000000000004b947 */ /* 0x000fea0003800000 */
[----:B------:R-:W-:Y:S01]  /*141b0*/  BPT.TRAP 0x1 ;  /* 0x000000040000795c */ /* 0x000fe20000300000 */
.L_x_678:
[----:B------:R-:W-:Y:S01]  /*141c0*/  SHF.L.U32 R2, R17, 0x1f, RZ ;  /* 0x0000001f11027819 */ /* 0x000fe200000006ff */
[----:B-1----:R-:W-:Y:S01]  /*141d0*/  IMAD R5, R6, 0x8, R22 ;  /* 0x0000000806057824 */ /* 0x002fe200078e0216 */
[----:B------:R-:W-:Y:S03]  /*141e0*/  BSSY B1, `(.L_x_679) ;  /* 0x0000003000017945 */ /* 0x000fe60003800000 */
[----:B------:R-:W1:Y:S02]  /*141f0*/  SYNCS.PHASECHK.TRANS64.TRYWAIT P0, [R5+URZ+0x16860], R2 ;  /* 0x01686002050075a7 */ /* 0x000e64000800017f */
[----:B-1----:R-:W-:Y:S05]  /*14200*/  @!P0 BRA `(.L_x_680) ;  /* 0x00000054009c8947 */ /* 0x002fea0003800000 */
.L_x_849:
[----:B------:R-:W-:Y:S05]  /*14210*/  BSYNC B1 ;  /* 0x0000000000017941 */ /* 0x000fea0003800000 */
.L_x_679:
[----:B------:R-:W2:Y:S04]  /*14220*/  LDL R11, [R1+0x18] ;  /* 0x00001800010b7983 */ /* 0x000ea80000100800 */
[----:B------:R-:W2:Y:S01]  /*14230*/  LDL.LU R8, [R1+0x8] ;  /* 0x0000080001087983 */ /* 0x000ea20000300800 */
[----:B------:R-:W0:Y:S01]  /*14240*/  S2R R12, SR_TID.X ;  /* 0x00000000000c7919 */ /* 0x000e220000002100 */
[----:B------:R-:W-:Y:S01]  /*14250*/  UMOV UR4, 0xffffffff ;  /* 0xffffffff00047882 */ /* 0x000fe20000000000 */
[C---:B0-----:R-:W-:Y:S02]  /*14260*/  SHF.L.U32 R9, R12.reuse, 0x3, RZ ;  /* 0x000000030c097819 */ /* 0x041fe400000006ff */
[----:B------:R-:W-:Y:S02]  /*14270*/  LOP3.LUT R3, R12, 0x7f, RZ, 0xc0, !PT ;  /* 0x0000007f0c037812 */ /* 0x000fe400078ec0ff */
[----:B------:R-:W-:-:S03]  /*14280*/  LOP3.LUT R9, R9, 0x1f8, RZ, 0xc0, !PT ;  /* 0x000001f809097812 */ /* 0x000fc600078ec0ff */
[----:B------:R-:W-:Y:S01]  /*14290*/  IMAD.SHL.U32 R10, R3, 0x8, RZ ;  /* 0x00000008030a7824 */ /* 0x000fe200078e00ff */
        /* <DEDUP_REMOVED lines=11> */
[----:B0-----:R-:W-:-:S05]  /*14350*/  IADD3 R2, P2, R2, R7, RZ ;  /* 0x0000000702027210 */ /* 0x001fca0007f5e0ff */
[----:B-1----:R-:W-:-:S05]  /*14360*/  IMAD.X R3, RZ, RZ, R3, P2 ;  /* 0x000000ffff037224 */ /* 0x002fca00010e0603 */
        /* <DEDUP_REMOVED lines=40> */
.L_x_867:
[----:B------:R-:W2:Y:S01]  /*145f0*/  LDL R9, [R1+0x10] ;  /* 0x0000100001097983 */ /* 0x000ea20000100800 */
        /* <DEDUP_REMOVED lines=13> */
[----:B------:R-:W-:-:S03]  /*146d0*/  NOP ;  /* 0x0000000000007918 */ /* 0x000fc60000000000 */
[----:B------:R-:W-:-:S03]  /*146e0*/  IADD3 R3, R3, R6, RZ ;  /* 0x0000000603037210 */ /* 0x000fc60007ffe0ff */
[----:B------:R-:W-:-:S04]  /*146f0*/  IMAD.WIDE.U32 R2, R4, UR4, R2 ;  /* 0x0000000404027c25 */ /* 0x000fc8000f8e0002 */
[----:B------:R-:W-:-:S04]  /*14700*/  IMAD R0, R21, UR4, RZ ;  /* 0x0000000415007c24 */ /* 0x000fc8000f8e02ff */
[----:B------:R-:W-:Y:S01]  /*14710*/  IMAD R0, R4, UR5, R0 ;  /* 0x0000000504007c24 */ /* 0x000fe2000f8e0200 */
[----:B------:R-:W-:-:S03]  /*14720*/  ULDC.64 UR4, c[0x0][0x330] ;  /* 0x0000cc0000047ab9 */ /* 0x000fc60000000a00 */
[----:B------:R-:W-:Y:S02]  /*14730*/  IMAD.IADD R3, R3, 0x1, R0 ;  /* 0x0000000103037824 */ /* 0x000fe400078e0200 */
[----:B------:R-:W-:-:S04]  /*14740*/  IMAD.WIDE.U32 R2, R18, UR4, R2 ;  /* 0x0000000412027c25 */ /* 0x000fc8000f8e0002 */
[----:B--2---:R-:W-:-:S04]  /*14750*/  IMAD R0, R9, UR4, RZ ;  /* 0x0000000409007c24 */ /* 0x004fc8000f8e02ff */
[----:B------:R-:W-:Y:S01]  /*14760*/  IMAD R0, R18, UR5, R0 ;  /* 0x0000000512007c24 */ /* 0x000fe2000f8e0200 */
[----:B------:R-:W-:Y:S02]  /*14770*/  ULDC.64 UR4, c[0x0][0x318] ;  /* 0x0000c60000047ab9 */ /* 0x000fe40000000a00 */
[----:B0-----:R-:W-:Y:S01]  /*14780*/  LEA R23, P2, R2, UR4, 0x1 ;  /* 0x0000000402177c11 */ /* 0x001fe2000f8408ff */
[----:B------:R-:W-:-:S05]  /*14790*/  IMAD.IADD R0, R0, 0x1, R3 ;  /* 0x0000000100007824 */ /* 0x000fca00078e0203 */
[----:B------:R-:W-:-:S07]  /*147a0*/  LEA.HI.X R0, R2, UR5, R0, 0x1, P2 ;  /* 0x0000000502007c11 */ /* 0x000fce00090f0c00 */
.L_x_682:
[----:B------:R-:W-:Y:S02]  /*147b0*/  PLOP3.LUT P2, PT, P2, P0, PT, 0xa2, 0x0 ;  /* 0x000000000000781c */ /* 0x000fe40001741472 */
[----:B------:R-:W-:-:S08]  /*147c0*/  @P0 R2UR P2, UR4, R5 ;  /* 0x00000000050402ca */ /* 0x000fd00000040000 */
[----:B------:R-:W-:-:S05]  /*147d0*/  @P0 PLOP3.LUT P0, PT, P2, PT, PT, 0x80, 0x0 ;  /* 0x000000000000081c */ /* 0x000fca000170f070 */
[----:B------:R-:W-:Y:S01]  /*147e0*/  @!P2 SYNCS.ARRIVE.TRANS64.RED.A0T1 RZ, [UR4+0x16850], RZ ;  /* 0x016850ffffffa9a7 */ /* 0x000fe20008200404 */
[----:B------:R-:W-:Y:S07]  /*147f0*/  @!P2 ARRIVES.LDGSTSBAR.64.TRANSCNT [UR4+0x16850] ;  /* 0x01685000ff00a9b0 */ /* 0x000fee0008000a84 */
[----:B------:R-:W-:Y:S05]  /*14800*/  @P0 BRA.U.ANY `(.L_x_682) ;  /* 0xfffffffd00e80947 */ /* 0x000fea000393ffff */
[----:B------:R-:W-:Y:S01]  /*14810*/  NOP ;  /* 0x0000000000007918 */ /* 0x000fe20000000000 */
[----:B------:R-:W-:Y:S02]  /*14820*/  IMAD.U32 R2, RZ, RZ, UR38 ;  /* 0x00000026ff027e24 */ /* 0x000fe4000f8e00ff */
[----:B------:R-:W-:-:S03]  /*14830*/  IMAD.MOV.U32 R24, RZ, RZ, R0 ;  /* 0x000000ffff187224 */ /* 0x000fc600078e0000 */
[----:B------:R-:W-:-:S13]  /*14840*/  ISETP.NE.AND P3, PT, R2, 0x3, PT ;  /* 0x000000030200780c */ /* 0x000fda0003f65270 */
[----:B------:R-:W-:Y:S05]  /*14850*/  @!P3 BRA `(.L_x_683) ;  /* 0x000000000004b947 */ /* 0x000fea0003800000 */
[----:B------:R-:W-:Y:S01]  /*14860*/  BPT.TRAP 0x1 ;  /* 0x000000040000795c */ /* 0x000fe20000300000 */
.L_x_683:
[----:B------:R2:W-:Y:S01]  /*14870*/  STL [R1+0x8], R26 ;  /* 0x0000081a01007387 */ /* 0x0005e20000100800 */
[C---:B------:R-:W-:Y:S01]  /*14880*/  ISETP.GT.AND P0, PT, R26.reuse, RZ, PT ;  /* 0x000000ff1a00720c */ /* 0x040fe20003f04270 */
[----:B------:R2:W-:Y:S01]  /*14890*/  SYNCS.ARRIVE.TRANS64.A1T0 RZ, [R5+URZ+0x16850], RZ ;  /* 0x016850ff05ff79a7 */ /* 0x0005e2000810003f */
[----:B------:R-:W-:Y:S01]  /*148a0*/  VIADD R7, R26, 0xffffffff ;  /* 0xffffffff1a077836 */ /* 0x000fe20000000000 */
[----:B------:R-:W-:Y:S01]  /*148b0*/  MOV R17, R28 ;  /* 0x0000001c00117202 */ /* 0x000fe20000000f00 */
[----:B------:R-:W-:-:S09]  /*148c0*/  IMAD.MOV.U32 R6, RZ, RZ, R25 ;  /* 0x000000ffff067224 */ /* 0x000fd200078e0019 */
[----:B--2---:R-:W-:Y:S05]  /*148d0*/  @P0 BRA `(.L_x_684) ;  /* 0xffffffec00f40947 */ /* 0x004fea000383ffff */
.L_x_671:
[----:B------:R-:W-:Y:S05]  /*148e0*/  BSYNC B0 ;  /* 0x0000000000007941 */ /* 0x000fea0003800000 */
.L_x_670:
[----:B-1----:R-:W1:Y:S01]  /*148f0*/  S2R R0, SR_TID.X ;  /* 0x0000000000007919 */ /* 0x002e620000002100 */
[----:B------:R-:W-:Y:S01]  /*14900*/  BSSY B0, `(.L_x_685) ;  /* 0x0000010000007945 */ /* 0x000fe20003800000 */
[----:B-1----:R-:W-:-:S04]  /*14910*/  LOP3.LUT R0, R0, 0x7f, RZ, 0xc0, !PT ;  /* 0x0000007f00007812 */ /* 0x002fc800078ec0ff */
[----:B------:R-:W-:-:S13]  /*14920*/  ISETP.NE.AND P0, PT, R0, RZ, PT ;  /* 0x000000ff0000720c */ /* 0x000fda0003f05270 */
[----:B------:R-:W-:Y:S05]  /*14930*/  @P0 BRA `(.L_x_686) ;  /* 0x0000000000300947 */ /* 0x000fea0003800000 */
[----:B------:R-:W1:Y:S01]  /*14940*/  S2R R5, SR_LANEID ;  /* 0x0000000000057919 */ /* 0x000e620000000000 */
[----:B------:R-:W-:Y:S01]  /*14950*/  VOTEU.ANY UR4, UPT, PT ;  /* 0x0000000000047886 */ /* 0x000fe200038e0100 */
[----:B------:R-:W2:Y:S01]  /*14960*/  LDC.64 R2, c[0x0][0xc60] ;  /* 0x00031800ff027b82 */ /* 0x000ea20000000a00 */
[----:B------:R-:W1:Y:S02]  /*14970*/  FLO.U32 R0, UR4 ;  /* 0x0000000400007d00 */ /* 0x000e6400080e0000 */
[----:B-1----:R-:W-:-:S06]  /*14980*/  ISETP.EQ.U32.AND P0, PT, R0, R5, PT ;  /* 0x000000050000720c */ /* 0x002fcc0003f02070 */
[----:B------:R-:W2:Y:S07]  /*14990*/  POPC R5, UR4 ;  /* 0x0000000400057d09 */ /* 0x000eae0008000000 */
[----:B--2---:R-:W2:Y:S01]  /*149a0*/  @P0 ATOMG.E.ADD.STRONG.GPU PT, R3, desc[UR42][R2.64], R5 ;  /* 0x00000005020309a8 */ /* 0x004ea200081ee1ea */
[----:B------:R-:W1:Y:S02]  /*149b0*/  S2R R4, SR_LTMASK ;  /* 0x0000000000047919 */ /* 0x000e640000003900 */
[----:B-1----:R-:W-:-:S04]  /*149c0*/  LOP3.LUT R4, R4, UR4, RZ, 0xc0, !PT ;  /* 0x0000000404047c12 */ /* 0x002fc8000f8ec0ff */
[----:B0-----:R-:W0:Y:S01]  /*149d0*/  POPC R7, R4 ;  /* 0x0000000400077309 */ /* 0x001e220000000000 */
[----:B--2---:R-:W0:Y:S02]  /*149e0*/  SHFL.IDX PT, R0, R3, R0, 0x1f ;  /* 0x00001f0003007589 */ /* 0x004e2400000e0000 */
[----:B0-----:R-:W-:-:S07]  /*149f0*/  IADD3 R16, R0, UR37, R7 ;  /* 0x0000002500107c10 */ /* 0x001fce000fffe007 */
.L_x_686:
[----:B------:R-:W-:Y:S05]  /*14a00*/  BSYNC B0 ;  /* 0x0000000000007941 */ /* 0x000fea0003800000 */
.L_x_685:
[----:B------:R-:W-:-:S05]  /*14a10*/  IMAD.U32 R0, RZ, RZ, UR38 ;  /* 0x00000026ff007e24 */ /* 0x000fca000f8e00ff */
[----:B------:R-:W-:-:S13]  /*14a20*/  ISETP.NE.AND P0, PT, R0, 0x3, PT ;  /* 0x000000030000780c */ /* 0x000fda0003f05270 */
[----:B------:R-:W-:Y:S05]  /*14a30*/  @!P0 BRA `(.L_x_687) ;  /* 0x0000000000048947 */ /* 0x000fea0003800000 */
[----:B------:R-:W-:Y:S01]  /*14a40*/  BPT.TRAP 0x1 ;  /* 0x000000040000795c */ /* 0x000fe20000300000 */
.L_x_687:
[----:B------:R-:W0:Y:S01]  /*14a50*/  LDL.LU R2, [R1+0x18] ;  /* 0x0000180001027983 */ /* 0x000e220000300800 */
[----:B------:R-:W-:Y:S01]  /*14a60*/  IMAD R0, R25, 0x8, R22 ;  /* 0x0000000819007824 */ /* 0x000fe200078e0216 */
[----:B------:R-:W-:Y:S01]  /*14a70*/  SHF.L.U32 R3, R28, 0x1f, RZ ;  /* 0x0000001f1c037819 */ /* 0x000fe200000006ff */
[----:B------:R-:W-:Y:S03]  /*14a80*/  BSSY B0, `(.L_x_688) ;  /* 0x0000004000007945 */ /* 0x000fe60003800000 */
[----:B------:R-:W1:Y:S01]  /*14a90*/  SYNCS.PHASECHK.TRANS64.TRYWAIT P0, [R0+URZ+0x16860], R3 ;  /* 0x01686003000075a7 */ /* 0x000e62000800017f */
[----:B0-----:R-:W-:Y:S01]  /*14aa0*/  IMAD R6, R26, -0x80, R2 ;  /* 0xffffff801a067824 */ /* 0x001fe200078e0202 */
[----:B-1----:R-:W-:Y:S06]  /*14ab0*/  @!P0 BRA `(.L_x_689) ;  /* 0x0000005400cc8947 */ /* 0x002fec0003800000 */
.L_x_868:
[----:B------:R-:W-:Y:S05]  /*14ac0*/  BSYNC B0 ;  /* 0x0000000000007941 */ /* 0x000fea0003800000 */
.L_x_688:
[----:B------:R-:W1:Y:S01]  /*14ad0*/  S2R R8, SR_TID.X ;  /* 0x0000000000087919 */ /* 0x000e620000002100 */
[----:B------:R-:W-:Y:S01]  /*14ae0*/  ULDC UR4, c[0x0][0x2f4] ;  /* 0x0000bd0000047ab9 */ /* 0x000fe20000000800 */
[C---:B-1----:R-:W-:Y:S01]  /*14af0*/  SHF.L.U32 R2, R8.reuse, 0x3, RZ ;  /* 0x0000000308027819 */ /* 0x042fe200000006ff */
[C---:B------:R-:W-:Y:S01]  /*14b00*/  IMAD.SHL.U32 R7, R8.reuse, 0x8, RZ ;  /* 0x0000000808077824 */ /* 0x040fe200078e00ff */
[----:B------:R-:W-:Y:S02]  /*14b10*/  LOP3.LUT R5, R8, 0x7f, RZ, 0xc0, !PT ;  /* 0x0000007f08057812 */ /* 0x000fe400078ec0ff */
[----:B------:R-:W-:Y:S02]  /*14b20*/  LOP3.LUT R2, R2, 0x1f8, RZ, 0xc0, !PT ;  /* 0x000001f802027812 */ /* 0x000fe400078ec0ff */
[----:B------:R-:W-:Y:S01]  /*14b30*/  LOP3.LUT R7, R7, 0x38, RZ, 0xc0, !PT ;  /* 0x0000003807077812 */ /* 0x000fe200078ec0ff */
[----:B------:R-:W-:Y:S01]  /*14b40*/  IMAD.SHL.U32 R4, R5, 0x8, RZ ;  /* 0x0000000805047824 */ /* 0x000fe200078e00ff */
[----:B------:R-:W-:-:S02]  /*14b50*/  LOP3.LUT R2, R2, 0x38, R8, 0x78, !PT ;  /* 0x0000003802027812 */ /* 0x000fc400078e7808 */
[----:B------:R-:W-:Y:S01]  /*14b60*/  ISETP.GE.AND P0, PT, R7, UR4, PT ;  /* 0x0000000407007c0c */ /* 0x000fe2000bf06270 */
[----:B------:R-:W-:Y:S01]  /*14b70*/  UMOV UR4, 0xffffffff ;  /* 0xffffffff00047882 */ /* 0x000fe20000000000 */
[----:B------:R-:W-:Y:S02]  /*14b80*/  SHF.R.U32.HI R5, RZ, 0x3, R5 ;  /* 0x00000003ff057819 */ /* 0x000fe40000011605 */
[----:B------:R-:W-:-:S03]  /*14b90*/  LOP3.LUT R2, R2, 0x200, R4, 0xf8, !PT ;  /* 0x0000020002027812 */ /* 0x000fc600078ef804 */
[----:B------:R-:W-:Y:S02]  /*14ba0*/  IMAD.IADD R6, R6, 0x1, -R5 ;  /* 0x0000000106067824 */ /* 0x000fe400078e0a05 */
[----:B------:R-:W-:Y:S01]  /*14bb0*/  IMAD R4, R25, 0x2000, R2 ;  /* 0x0000200019047824 */ /* 0x000fe200078e0202 */
[----:B------:R-:W-:Y:S06]  /*14bc0*/  BRA.DIV UR4, `(.L_x_690) ;  /* 0x00000056049c7947 */ /* 0x000fec000b800000 */
[----:B------:R-:W1:Y:S01]  /*14bd0*/  SHFL.IDX PT, R14, R23, RZ, 0x181f ;  /* 0x00181fff170e7589 */ /* 0x000e6200000e0000 */
[----:B------:R-:W-:Y:S01]  /*14be0*/  IMAD.SHL.U32 R5, R7, 0x2, RZ ;  /* 0x0000000207057824 */ /* 0x000fe200078e00ff */
[----:B------:R-:W-:Y:S01]  /*14bf0*/  ISETP.LT.OR P1, PT, R6, 0x1, P0 ;  /* 0x000000010600780c */ /* 0x000fe20000721670 */
[----:B------:R-:W-:Y:S01]  /*14c00*/  IMAD R4, R4, 0x2, R22 ;  /* 0x0000000204047824 */ /* 0x000fe200078e0216 */
[----:B0-----:R-:W0:Y:S02]  /*14c10*/  SHFL.IDX PT, R3, R24, RZ, 0x181f ;  /* 0x00181fff18037589 */ /* 0x001e2400000e0000 */
[----:B-1----:R-:W-:Y:S02]  /*14c20*/  IADD3 R2, P2, R14, R5, RZ ;  /* 0x000000050e027210 */ /* 0x002fe40007f5e0ff */
[----:B------:R-:W1:Y:S03]  /*14c30*/  SHFL.IDX PT, R14, R23, 0x1, 0x181f ;  /* 0x00381f00170e7f89 */ /* 0x000e6600000e0000 */
[----:B0-----:R-:W-:-:S05]  /*14c40*/  IMAD.X R3, RZ, RZ, R3, P2 ;  /* 0x000000ffff037224 */ /* 0x001fca00010e0603 */
[----:B------:R0:W-:Y:S01]  /*14c50*/  LDGSTS.E.BYPASS.LTC128B.128 [R4+0x400], desc[UR42][R2.64], !P1 ;  /* 0x0040000002047fae */ /* 0x0001e2000c901d6a */
[----:B------:R-:W-:-:S03]  /*14c60*/  ISETP.LT.OR P1, PT, R6, 0x11, P0 ;  /* 0x000000110600780c */ /* 0x000fc60000721670 */
[----:B0-----:R-:W0:Y:S01]  /*14c70*/  SHFL.IDX PT, R3, R24, 0x1, 0x181f ;  /* 0x00381f0018037f89 */ /* 0x001e2200000e0000 */
[----:B-1----:R-:W-:-:S03]  /*14c80*/  IADD3 R2, P2, R14, R5, RZ ;  /* 0x000000050e027210 */ /* 0x002fc60007f5e0ff */
[----:B------:R-:W1:Y:S01]  /*14c90*/  SHFL.IDX PT, R14, R23, 0x2, 0x181f ;  /* 0x00581f00170e7f89 */ /* 0x000e6200000e0000 */
[----:B0-----:R-:W-:-:S05]  /*14ca0*/  IADD3.X R3, RZ, R3, RZ, P2, !PT ;  /* 0x00000003ff037210 */ /* 0x001fca00017fe4ff */
[----:B------:R0:W-:Y:S01]  /*14cb0*/  LDGSTS.E.BYPASS.LTC128B.128 [R4+0xc00], desc[UR42][R2.64], !P1 ;  /* 0x00c0000002047fae */ /* 0x0001e2000c901d6a */
[----:B------:R-:W-:-:S03]  /*14cc0*/  ISETP.LT.OR P1, PT, R6, 0x21, P0 ;  /* 0x000000210600780c */ /* 0x000fc60000721670 */
[----:B0-----:R-:W0:Y:S01]  /*14cd0*/  SHFL.IDX PT, R3, R24, 0x2, 0x181f ;  /* 0x00581f0018037f89 */ /* 0x001e2200000e0000 */
[----:B-1----:R-:W-:-:S03]  /*14ce0*/  IADD3 R2, P2, R14, R5, RZ ;  /* 0x000000050e027210 */ /* 0x002fc60007f5e0ff */
[----:B------:R-:W1:Y:S02]  /*14cf0*/  SHFL.IDX PT, R14, R23, 0x3, 0x181f ;  /* 0x00781f00170e7f89 */ /* 0x000e6400000e0000 */
[----:B0-----:R-:W-:-:S05]  /*14d00*/  IMAD.X R3, RZ, RZ, R3, P2 ;  /* 0x000000ffff037224 */ /* 0x001fca00010e0603 */
        /* <DEDUP_REMOVED lines=22> */
[----:B------:R-:W1:Y:S04]  /*14e70*/  SHFL.IDX PT, R24, R24, 0x7, 0x181f ;  /* 0x00f81f0018187f89 */ /* 0x000e6800000e0000 */
[----:B------:R2:W3:Y:S01]  /*14e80*/  SHFL.IDX PT, R14, R23, 0x7, 0x181f ;  /* 0x00f81f00170e7f89 */ /* 0x0004e200000e0000 */
[----:B0-----:R-:W-:-:S05]  /*14e90*/  IMAD.X R3, RZ, RZ, R3, P2 ;  /* 0x000000ffff037224 */ /* 0x001fca00010e0603 */
[----:B-1----:R2:W-:Y:S02]  /*14ea0*/  LDGSTS.E.BYPASS.LTC128B.128 [R4+0x3400], desc[UR42][R2.64], !P1 ;  /* 0x0340000002047fae */ /* 0x0025e4000c901d6a */
.L_x_886:
[----:B------:R-:W-:Y:S02]  /*14eb0*/  ISETP.LT.OR P0, PT, R6, 0x71, P0 ;  /* 0x000000710600780c */ /* 0x000fe40000701670 */
[----:B--23--:R-:W-:-:S04]  /*14ec0*/  IADD3 R2, P1, R14, R5, RZ ;  /* 0x000000050e027210 */ /* 0x00cfc80007f3e0ff */
[----:B------:R-:W-:-:S07]  /*14ed0*/  IADD3.X R3, RZ, R24, RZ, P1, !PT ;  /* 0x00000018ff037210 */ /* 0x000fce0000ffe4ff */
[----:B------:R-:W-:Y:S01]  /*14ee0*/  @!PT LDS RZ, [RZ] ;  /* 0x00000000fffff984 */ /* 0x000fe20000000800 */
[----:B------:R-:W-:Y:S01]  /*14ef0*/  @!PT LDS RZ, [RZ] ;  /* 0x00000000fffff984 */ /* 0x000fe20000000800 */
[----:B------:R-:W-:Y:S01]  /*14f00*/  @!PT LDS RZ, [RZ] ;  /* 0x00000000fffff984 */ /* 0x000fe20000000800 */
[----:B------:R0:W-:Y:S01]  /*14f10*/  LDGSTS.E.BYPASS.LTC128B.128 [R4+0x3c00], desc[UR42][R2.64], !P0 ;  /* 0x03c0000002047fae */ /* 0x0001e2000c101d6a */
[----:B------:R-:W-:Y:S01]  /*14f20*/  PLOP3.LUT P0, PT, PT, PT, PT, 0x80, 0x0 ;  /* 0x000000000000781c */ /* 0x000fe20003f0f070 */
[----:B------:R-:W-:-:S12]  /*14f30*/  NOP ;  /* 0x0000000000007918 */ /* 0x000fd80000000000 */
.L_x_691:
        /* <DEDUP_REMOVED lines=11> */
.L_x_692:
[----:B------:R0:W-:Y:S01]  /*14ff0*/  SYNCS.ARRIVE.TRANS64.A1T0 RZ, [R0+URZ+0x16850], RZ ;  /* 0x016850ff00ff79a7 */ /* 0x0001e2000810003f */
[----:B------:R-:W-:-:S05]  /*15000*/  VIADD R25, R25, 0x1 ;  /* 0x0000000119197836 */ /* 0x000fca0000000000 */
[----:B------:R-:W-:-:S04]  /*15010*/  ISETP.NE.AND P0, PT, R25, 0x2, PT ;  /* 0x000000021900780c */ /* 0x000fc80003f05270 */
[----:B------:R-:W-:Y:S02]  /*15020*/  SEL R3, RZ, 0x1, P0 ;  /* 0x00000001ff037807 */ /* 0x000fe40000000000 */
[----:B------:R-:W-:Y:S02]  /*15030*/  SEL R25, R25, RZ, P0 ;  /* 0x000000ff19197207 */ /* 0x000fe40000000000 */
[----:B0-----:R-:W-:-:S07]  /*15040*/  LOP3.LUT R28, R28, R3, RZ, 0x3c, !PT ;  /* 0x000000031c1c7212 */ /* 0x001fce00078e3cff */
.L_x_651:
[----:B------:R-:W-:Y:S05]  /*15050*/  BSYNC B7 ;  /* 0x0000000000077941 */ /* 0x000fea0003800000 */
.L_x_649:
[----:B------:R-:W2:Y:S02]  /*15060*/  LDL R0, [R1] ;  /* 0x0000000001007983 */ /* 0x000ea40000100800 */
[----:B--2---:R-:W-:-:S13]  /*15070*/  LOP3.LUT P0, RZ, R0, 0x4, RZ, 0xc0, !PT ;  /* 0x0000000400ff7812 */ /* 0x004fda000780c0ff */
[----:B------:R-:W-:Y:S05]  /*15080*/  @!P0 BRA `(.L_x_693) ;  /* 0x0000000000248947 */ /* 0x000fea0003800000 */
[----:B------:R-:W-:Y:S05]  /*15090*/  WARPSYNC.ALL ;  /* 0x0000000000007948 */ /* 0x000fea0003800000 */
[----:B------:R-:W0:Y:S08]  /*150a0*/  S2UR UR5, SR_CgaCtaId ;  /* 0x00000000000579c3 */ /* 0x000e300000008800 */
[----:B------:R-:W-:Y:S06]  /*150b0*/  BAR.SYNC.DEFER_BLOCKING 0x5, 0x200 ;  /* 0x0148000000007b1d */ /* 0x000fec0000010000 */
[----:B------:R-:W-:-:S02]  /*150c0*/  UMOV UR4, 0x400 ;  /* 0x0000040000047882 */ /* 0x000fc40000000000 */
[----:B0-----:R-:W-:-:S06]  /*150d0*/  ULEA UR4, UR5, UR4, 0x18 ;  /* 0x0000000405047291 */ /* 0x001fcc000f8ec03f */
[----:B------:R-:W-:-:S05]  /*150e0*/  IMAD.U32 R22, RZ, RZ, UR4 ;  /* 0x00000004ff167e24 */ /* 0x000fca000f8e00ff */
[----:B------:R0:W1:Y:S01]  /*150f0*/  LDS.128 R16, [R22+0x168d0] ;  /* 0x0168d00016107984 */ /* 0x0000620000000c00 */
[----:B------:R-:W-:Y:S06]  /*15100*/  BAR.ARV 0x4, 0x200 ;  /* 0x0108000000007b1d */ /* 0x000fec0000002000 */
[----:B------:R-:W-:Y:S05]  /*15110*/  BRA `(.L_x_694) ;  /* 0x0000000800407947 */ /* 0x000fea0003800000 */
.L_x_693:
        /* <DEDUP_REMOVED lines=10> */
[----:B------:R0:W2:Y:S01]  /*151c0*/  @!P1 LDG.E R3, desc[UR42][R2.64] ;  /* 0x0000002a02039981 */ /* 0x0000a2000c1e1900 */
[C---:B------:R-:W-:Y:S02]  /*151d0*/  ISETP.GE.U32.AND P2, PT, R8.reuse, 0x2, PT ;  /* 0x000000020800780c */ /* 0x040fe40003f46070 */
[C---:B------:R-:W-:Y:S01]  /*151e0*/  ISETP.GE.U32.AND P3, PT, R8.reuse, 0x4, PT ;  /* 0x000000040800780c */ /* 0x040fe20003f66070 */
[----:B------:R-:W-:Y:S01]  /*151f0*/  SHFL.IDX PT, R0, R16, RZ, 0x1f ;  /* 0x00001fff10007589 */ /* 0x000fe200000e0000 */
[C---:B------:R-:W-:Y:S02]  /*15200*/  ISETP.GE.U32.AND P4, PT, R8.reuse, 0x8, PT ;  /* 0x000000080800780c */ /* 0x040fe40003f86070 */
[----:B------:R-:W-:Y:S01]  /*15210*/  ISETP.GE.U32.AND P5, PT, R8, 0x10, PT ;  /* 0x000000100800780c */ /* 0x000fe20003fa6070 */
[----:B------:R-:W-:Y:S01]  /*15220*/  SHFL.IDX PT, R4, R16, 0x1, 0x1f ;  /* 0x00201f0010047f89 */ /* 0x000fe200000e0000 */
[----:B0-----:R-:W-:Y:S01]  /*15230*/  IMAD.MOV.U32 R2, RZ, RZ, RZ ;  /* 0x000000ffff027224 */ /* 0x001fe200078e00ff */
[----:B--2---:R-:W-:-:S02]  /*15240*/  @!P1 MOV R2, R3 ;  /* 0x0000000300029202 */ /* 0x004fc40000000f00 */
[----:B------:R-:W-:-:S03]  /*15250*/  ISETP.NE.AND P1, PT, R8, RZ, PT ;  /* 0x000000ff0800720c */ /* 0x000fc60003f25270 */
        /* <DEDUP_REMOVED lines=16> */
.L_x_896:
[----:B------:R-:W-:Y:S02]  /*15360*/  ULDC UR4, c[0x0][0xc38] ;  /* 0x00030e0000047ab9 */ /* 0x000fe40000000800 */
[----:B------:R-:W-:-:S05]  /*15370*/  MOV R16, UR4 ;  /* 0x0000000400107c02 */ /* 0x000fca0008000f00 */
[----:B-1----:R-:W-:-:S04]  /*15380*/  IMAD R5, R14, R16, RZ ;  /* 0x000000100e057224 */ /* 0x002fc800078e02ff */
[----:B------:R-:W-:-:S05]  /*15390*/  IMAD.IADD R4, R4, 0x1, R5 ;  /* 0x0000000104047824 */ /* 0x000fca00078e0205 */
[----:B------:R-:W-:-:S13]  /*153a0*/  ISETP.GT.AND P6, PT, R4, R0, PT ;  /* 0x000000000400720c */ /* 0x000fda0003fc4270 */
[----:B------:R-:W-:Y:S05]  /*153b0*/  @P6 BRA `(.L_x_696) ;  /* 0x00000000009c6947 */ /* 0x000fea0003800000 */
.L_x_701:
[----:B------:R-:W1:Y:S01]  /*153c0*/  LDC R6, c[0x0][0xc3c] ;  /* 0x00030f00ff067b82 */ /* 0x000e620000000800 */
[----:B------:R-:W-:-:S05]  /*153d0*/  VIADD R19, R19, 0x1f ;  /* 0x0000001f13137836 */ /* 0x000fca0000000000 */
[----:B-1----:R-:W-:-:S13]  /*153e0*/  ISETP.GE.AND P6, PT, R19, R6, PT ;  /* 0x000000061300720c */ /* 0x002fda0003fc6270 */
[----:B------:R-:W-:Y:S05]  /*153f0*/  @P6 BRA `(.L_x_697) ;  /* 0x0000000400446947 */ /* 0x000fea0003800000 */
[----:B------:R-:W1:Y:S01]  /*15400*/  S2R R2, SR_TID.X ;  /* 0x0000000000027919 */ /* 0x000e620000002100 */
[----:B------:R-:W-:Y:S01]  /*15410*/  BSSY B0, `(.L_x_698) ;  /* 0x0000009000007945 */ /* 0x000fe20003800000 */
[----:B-1----:R-:W-:-:S05]  /*15420*/  LOP3.LUT R2, R2, 0x1f, RZ, 0xc0, !PT ;  /* 0x0000001f02027812 */ /* 0x002fca00078ec0ff */
[----:B------:R-:W-:Y:S02]  /*15430*/  IMAD.IADD R5, R19, 0x1, R2 ;  /* 0x0000000113057824 */ /* 0x000fe400078e0202 */
[----:B------:R-:W-:-:S03]  /*15440*/  IMAD.MOV.U32 R2, RZ, RZ, RZ ;  /* 0x000000ffff027224 */ /* 0x000fc600078e00ff */
[----:B------:R-:W-:-:S13]  /*15450*/  ISETP.GE.OR P6, PT, R5, R6, !P0 ;  /* 0x000000060500720c */ /* 0x000fda00047c6670 */
[----:B------:R-:W-:Y:S05]  /*15460*/  @P6 BRA `(.L_x_699) ;  /* 0x00000000000c6947 */ /* 0x000fea0003800000 */
[----:B0-----:R-:W0:Y:S02]  /*15470*/  LDC.64 R2, c[0x0][0xc80] ;  /* 0x00032000ff027b82 */ /* 0x001e240000000a00 */
[----:B0-----:R-:W-:-:S06]  /*15480*/  IMAD.WIDE R2, R5, 0x4, R2 ;  /* 0x0000000405027825 */ /* 0x001fcc00078e0202 */
[----:B------:R1:W5:Y:S02]  /*15490*/  LDG.E R2, desc[UR42][R2.64] ;  /* 0x0000002a02027981 */ /* 0x000364000c1e1900 */
.L_x_699:
[----:B------:R-:W-:Y:S05]  /*154a0*/  BSYNC B0 ;  /* 0x0000000000007941 */ /* 0x000fea0003800000 */
.L_x_698:
[----:B------:R-:W-:-:S03]  /*154b0*/  UMOV UR4, 0xffffffff ;  /* 0xffffffff00047882 */ /* 0x000fc60000000000 */
[----:B------:R-:W-:Y:S05]  /*154c0*/  BRA.DIV UR4, `(.L_x_700) ;  /* 0x0000005a04ac7947 */ /* 0x000fea000b800000 */
[----:B-----5:R-:W2:Y:S02]  /*154d0*/  SHFL.UP PT, R14, R2, 0x1, RZ ;  /* 0x04200000020e7989 */ /* 0x020ea400000e00ff */
[----:B--2---:R-:W-:-:S05]  /*154e0*/  SEL R13, R14, RZ, P1 ;  /* 0x000000ff0e0d7207 */ /* 0x004fca0000800000 */
[----:B------:R-:W-:-:S05]  /*154f0*/  IMAD.IADD R13, R2, 0x1, R13 ;  /* 0x00000001020d7824 */ /* 0x000fca00078e020d */
[----:B------:R-:W2:Y:S02]  /*15500*/  SHFL.UP PT, R14, R13, 0x2, RZ ;  /* 0x044000000d0e7989 */ /* 0x000ea400000e00ff */
[----:B--2---:R-:W-:-:S04]  /*15510*/  SEL R14, R14, RZ, P2 ;  /* 0x000000ff0e0e7207 */ /* 0x004fc80001000000 */
[----:B01----:R-:W-:-:S05]  /*15520*/  IADD3 R3, R13, R14, RZ ;  /* 0x0000000e0d037210 */ /* 0x003fca0007ffe0ff */
        /* <DEDUP_REMOVED lines=10> */
.L_x_904:
[----:B------:R-:W-:Y:S02]  /*155d0*/  ULDC UR4, c[0x0][0xc38] ;  /* 0x00030e0000047ab9 */ /* 0x000fe40000000800 */
[----:B------:R-:W-:-:S04]  /*155e0*/  IMAD.U32 R16, RZ, RZ, UR4 ;  /* 0x00000004ff107e24 */ /* 0x000fc8000f8e00ff */
[----:B-1----:R-:W-:-:S04]  /*155f0*/  IMAD R5, R14, R16, RZ ;  /* 0x000000100e057224 */ /* 0x002fc800078e02ff */
[----:B------:R-:W-:-:S05]  /*15600*/  IMAD.IADD R4, R5, 0x1, R4 ;  /* 0x0000000105047824 */ /* 0x000fca00078e0204 */
[----:B------:R-:W-:-:S13]  /*15610*/  ISETP.GT.AND P6, PT, R4, R0, PT ;  /* 0x000000000400720c */ /* 0x000fda0003fc4270 */
[----:B------:R-:W-:Y:S05]  /*15620*/  @!P6 BRA `(.L_x_701) ;  /* 0xfffffffc0064e947 */ /* 0x000fea000383ffff */
.L_x_696:
[----:B------:R-:W-:Y:S01]  /*15630*/  IADD3 R5, -R5, R4, RZ ;  /* 0x0000000405057210 */ /* 0x000fe20007ffe1ff */
[----:B------:R-:W-:-:S04]  /*15640*/  UMOV UR4, 0xffffffff ;  /* 0xffffffff00047882 */ /* 0x000fc80000000000 */
[----:B------:R-:W-:-:S05]  /*15650*/  IMAD R7, R3, R16, R5 ;  /* 0x0000001003077224 */ /* 0x000fca00078e0205 */
[----:B------:R-:W-:Y:S01]  /*15660*/  ISETP.GT.AND P6, PT, R7, R0, PT ;  /* 0x000000000700720c */ /* 0x000fe20003fc4270 */
[----:B------:R-:W-:-:S12]  /*15670*/  BRA.DIV UR4, `(.L_x_702) ;  /* 0x0000005a04fc7947 */ /* 0x000fd8000b800000 */
[----:B------:R-:W-:-:S04]  /*15680*/  VOTE.ANY R6, PT, !P6 ;  /* 0x0000000000067806 */ /* 0x000fc800070e0100 */
[----:B------:R-:W1:Y:S02]  /*15690*/  POPC R4, R6 ;  /* 0x0000000600047309 */ /* 0x000e640000000000 */
[----:B-1----:R1:W2:Y:S02]  /*156a0*/  SHFL.IDX PT, R17, R2, R4, 0x1f ;  /* 0x00001f0402117589 */ /* 0x0022a400000e0000 */
.L_x_908:
[----:B------:R-:W-:Y:S01]  /*156b0*/  ISETP.NE.AND P0, PT, R6, RZ, PT ;  /* 0x000000ff0600720c */ /* 0x000fe20003f05270 */
[----:B------:R-:W-:-:S12]  /*156c0*/  IMAD.MOV.U32 R14, RZ, RZ, RZ ;  /* 0x000000ffff0e7224 */ /* 0x000fd800078e00ff */
[----:B------:R-:W-:Y:S05]  /*156d0*/  @!P0 BRA `(.L_x_703) ;  /* 0x0000000000108947 */ /* 0x000fea0003800000 */
[----:B------:R-:W-:Y:S01]  /*156e0*/  UMOV UR4, 0xffffffff ;  /* 0xffffffff00047882 */ /* 0x000fe20000000000 */
[----:B------:R-:W-:Y:S02]  /*156f0*/  VIADD R12, R4, 0xffffffff ;  /* 0xffffffff040c7836 */ /* 0x000fe40000000000 */
[----:B------:R-:W-:Y:S05]  /*15700*/  BRA.DIV UR4, `(.L_x_704) ;  /* 0x0000005e04207947 */ /* 0x000fea000b800000 */
[----:B------:R3:W4:Y:S02]  /*15710*/  SHFL.IDX PT, R14, R3, R12, 0x1f ;  /* 0x00001f0c030e7589 */ /* 0x00072400000e0000 */
.L_x_703:
[----:B--2---:R-:W-:Y:S01]  /*15720*/  IABS R6, R17 ;  /* 0x0000001100067213 */ /* 0x004fe20000000000 */
[----:B----4-:R-:W-:Y:S02]  /*15730*/  IMAD R16, R14, R16, R5 ;  /* 0x000000100e107224 */ /* 0x010fe400078e0205 */
[----:B------:R-:W-:Y:S01]  /*15740*/  IMAD.IADD R19, R4, 0x1, R19 ;  /* 0x0000000104137824 */ /* 0x000fe200078e0213 */
[----:B------:R-:W2:Y:S02]  /*15750*/  I2F.RP R7, R6 ;  /* 0x0000000600077306 */ /* 0x000ea40000209400 */
[----:B------:R-:W-:-:S06]  /*15760*/  IADD3 R0, R0, -R16, RZ ;  /* 0x8000001000007210 */ /* 0x000fcc0007ffe0ff */
[----:B--2---:R-:W1:Y:S02]  /*15770*/  MUFU.RCP R7, R7 ;  /* 0x0000000700077308 */ /* 0x004e640000001000 */
[----:B-1----:R-:W-:-:S06]  /*15780*/  VIADD R2, R7, 0xffffffe ;  /* 0x0ffffffe07027836 */ /* 0x002fcc0000000000 */
[----:B0--3--:R0:W1:Y:S02]  /*15790*/  F2I.FTZ.U32.TRUNC.NTZ R3, R2 ;  /* 0x0000000200037305 */ /* 0x009064000021f000 */
[----:B0-----:R-:W-:Y:S02]  /*157a0*/  IMAD.MOV.U32 R2, RZ, RZ, RZ ;  /* 0x000000ffff027224 */ /* 0x001fe400078e00ff */
[----:B-1----:R-:W-:-:S04]  /*157b0*/  IMAD.MOV R5, RZ, RZ, -R3 ;  /* 0x000000ffff057224 */ /* 0x002fc800078e0a03 */
        /* <DEDUP_REMOVED lines=10> */
[----:B------:R-:W-:Y:S02]  /*15860*/  @!P1 IMAD.IADD R5, R5, 0x1, -R6 ;  /* 0x0000000105059824 */ /* 0x000fe400078e0a06 */
[----:B------:R-:W-:Y:S01]  /*15870*/  @!P1 VIADD R3, R3, 0x1 ;  /* 0x0000000103039836 */ /* 0x000fe20000000000 */
[----:B------:R-:W-:Y:S02]  /*15880*/  ISETP.NE.AND P1, PT, R17, RZ, PT ;  /* 0x000000ff1100720c */ /* 0x000fe40003f25270 */
[----:B------:R-:W-:-:S13]  /*15890*/  ISETP.GE.U32.AND P0, PT, R5, R6, PT ;  /* 0x000000060500720c */ /* 0x000fda0003f06070 */
[----:B------:R-:W-:-:S04]  /*158a0*/  @P0 VIADD R3, R3, 0x1 ;  /* 0x0000000103030836 */ /* 0x000fc80000000000 */
[----:B------:R-:W-:Y:S01]  /*158b0*/  @!P2 IMAD.MOV R3, RZ, RZ, -R3 ;  /* 0x000000ffff03a224 */ /* 0x000fe200078e0a03 */
[----:B------:R-:W-:-:S04]  /*158c0*/  @!P1 LOP3.LUT R3, RZ, R17, RZ, 0x33, !PT ;  /* 0x00000011ff039212 */ /* 0x000fc800078e33ff */
[----:B------:R-:W-:Y:S01]  /*158d0*/  IADD3 R2, -R3, RZ, RZ ;  /* 0x000000ff03027210 */ /* 0x000fe20007ffe1ff */
[----:B------:R-:W-:-:S04]  /*158e0*/  IMAD.MOV.U32 R18, RZ, RZ, R3 ;  /* 0x000000ffff127224 */ /* 0x000fc800078e0003 */
[----:B------:R-:W-:Y:S01]  /*158f0*/  IMAD R17, R17, R2, R0 ;  /* 0x0000000211117224 */ /* 0x000fe200078e0200 */
[----:B------:R-:W-:Y:S06]  /*15900*/  BRA `(.L_x_705) ;  /* 0x00000000001c7947 */ /* 0x000fec0003800000 */
.L_x_697:
[----:B------:R-:W-:Y:S01]  /*15910*/  UMOV UR4, URZ ;  /* 0x0000003f00047c82 */ /* 0x000fe20008000000 */
[----:B------:R-:W-:Y:S01]  /*15920*/  UMOV UR5, URZ ;  /* 0x0000003f00057c82 */ /* 0x000fe20008000000 */
[----:B------:R-:W-:Y:S01]  /*15930*/  ULDC UR6, c[0x0][0xc3c] ;  /* 0x00030f0000067ab9 */ /* 0x000fe20000000800 */
[----:B------:R-:W-:Y:S01]  /*15940*/  IMAD.MOV.U32 R16, RZ, RZ, R0 ;  /* 0x000000ffff107224 */ /* 0x000fe200078e0000 */
[----:B------:R-:W-:Y:S01]  /*15950*/  MOV R19, UR6 ;  /* 0x0000000600137c02 */ /* 0x000fe20008000f00 */
[----:B------:R-:W-:Y:S02]  /*15960*/  IMAD.U32 R17, RZ, RZ, UR4 ;  /* 0x00000004ff117e24 */ /* 0x000fe4000f8e00ff */
[----:B------:R-:W-:-:S07]  /*15970*/  IMAD.U32 R18, RZ, RZ, UR5 ;  /* 0x00000005ff127e24 */ /* 0x000fce000f8e00ff */
.L_x_705:
[----:B------:R-:W1:Y:S01]  /*15980*/  S2R R0, SR_TID.X ;  /* 0x0000000000007919 */ /* 0x000e620000002100 */
[----:B------:R-:W-:Y:S05]  /*15990*/  WARPSYNC.ALL ;  /* 0x0000000000007948 */ /* 0x000fea0003800000 */
[----:B------:R-:W-:Y:S01]  /*159a0*/  BAR.SYNC.DEFER_BLOCKING 0x4, 0x200 ;  /* 0x0108000000007b1d */ /* 0x000fe20000010000 */
[----:B-1----:R-:W-:-:S04]  /*159b0*/  LOP3.LUT R0, R0, 0x1f, RZ, 0xc0, !PT ;  /* 0x0000001f00007812 */ /* 0x002fc800078ec0ff */
[----:B------:R-:W-:-:S13]  /*159c0*/  ISETP.NE.AND P0, PT, R0, RZ, PT ;  /* 0x000000ff0000720c */ /* 0x000fda0003f05270 */
[----:B0-----:R-:W0:Y:S01]  /*159d0*/  @!P0 S2R R3, SR_CgaCtaId ;  /* 0x0000000000038919 */ /* 0x001e220000008800 */
[----:B------:R-:W-:-:S04]  /*159e0*/  @!P0 MOV R0, 0x400 ;  /* 0x0000040000008802 */ /* 0x000fc80000000f00 */
[----:B0-----:R-:W-:-:S05]  /*159f0*/  @!P0 LEA R22, R3, R0, 0x18 ;  /* 0x0000000003168211 */ /* 0x001fca00078ec0ff */
[----:B------:R2:W-:Y:S01]  /*15a00*/  @!P0 STS.128 [R22+0x168d0], R16 ;  /* 0x0168d01016008388 */ /* 0x0005e20000000c00 */
[----:B------:R-:W-:Y:S06]  /*15a10*/  BAR.ARV 0x5, 0x200 ;  /* 0x0148000000007b1d */ /* 0x000fec0000002000 */
.L_x_694:
[----:B------:R-:W-:Y:S02]  /*15a20*/  ULDC UR4, c[0x0][0xc3c] ;  /* 0x00030f0000047ab9 */ /* 0x000fe40000000800 */
[----:B-1----:R-:W-:-:S13]  /*15a30*/  ISETP.GE.AND P0, PT, R19, UR4, PT ;  /* 0x0000000413007c0c */ /* 0x002fda000bf06270 */
[----:B------:R-:W-:Y:S05]  /*15a40*/  @!P0 BRA `(.L_x_706) ;  /* 0xffffffa8000c8947 */ /* 0x000fea000383ffff */
[----:B------:R-:W-:Y:S05]  /*15a50*/  BSYNC B8 ;  /* 0x0000000000087941 */ /* 0x000fea0003800000 */
.L_x_613:
[----:B--2---:R-:W2:Y:S01]  /*15a60*/  LDL.LU R0, [R1+0x40] ;  /* 0x0000400001007983 */ /* 0x004ea20000300800 */
[----:B------:R-:W-:Y:S01]  /*15a70*/  BSSY B0, `(.L_x_707) ;  /* 0x000000b000007945 */ /* 0x000fe20003800000 */
[----:B------:R-:W1:Y:S01]  /*15a80*/  S2R R5, SR_CgaCtaId ;  /* 0x0000000000057919 */ /* 0x000e620000008800 */
[----:B--2---:R-:W-:-:S05]  /*15a90*/  VIADD R0, R0, 0x1 ;  /* 0x0000000100007836 */ /* 0x004fca0000000000 */
[----:B0-----:R-:W-:-:S04]  /*15aa0*/  LEA.HI R2, R0, R0, RZ, 0x1 ;  /* 0x0000000000027211 */ /* 0x001fc800078f08ff */
[----:B------:R-:W-:Y:S02]  /*15ab0*/  LOP3.LUT R3, R2, 0xfffffffe, RZ, 0xc0, !PT ;  /* 0xfffffffe02037812 */ /* 0x000fe400078ec0ff */
[----:B------:R-:W-:-:S03]  /*15ac0*/  MOV R2, 0x400 ;  /* 0x0000040000027802 */ /* 0x000fc60000000f00 */
[----:B------:R-:W-:Y:S01]  /*15ad0*/  IMAD.IADD R0, R0, 0x1, -R3 ;  /* 0x0000000100007824 */ /* 0x000fe200078e0a03 */
[----:B-1----:R-:W-:-:S04]  /*15ae0*/  LEA R4, R5, R2, 0x18 ;  /* 0x0000000205047211 */ /* 0x002fc800078ec0ff */
[----:B------:R-:W-:-:S04]  /*15af0*/  SHF.L.U32 R0, R0, 0x1f, RZ ;  /* 0x0000001f00007819 */ /* 0x000fc800000006ff */
[----:B------:R-:W0:Y:S02]  /*15b00*/  SYNCS.PHASECHK.TRANS64.TRYWAIT P0, [R4+URZ+0x16820], R0 ;  /* 0x01682000040075a7 */ /* 0x000e24000800017f */
[----:B0-----:R-:W-:Y:S05]  /*15b10*/  @!P0 BRA `(.L_x_708) ;  /* 0x0000005800408947 */ /* 0x001fea0003800000 */
.L_x_911:
[----:B------:R-:W-:Y:S05]  /*15b20*/  BSYNC B0 ;  /* 0x0000000000007941 */ /* 0x000fea0003800000 */
.L_x_707:
[----:B------:R-:W-:-:S03]  /*15b30*/  UMOV UR4, 0xffffffff ;  /* 0xffffffff00047882 */ /* 0x000fc60000000000 */
[----:B------:R-:W-:Y:S05]  /*15b40*/  BRA.DIV UR4, `(.L_x_709) ;  /* 0x0000005a04487947 */ /* 0x000fea000b800000 */
[----:B0-----:R-:W0:Y:S02]  /*15b50*/  S2R R0, SR_TID.X ;  /* 0x0000000000007919 */ /* 0x001e240000002100 */
[----:B0-----:R-:W-:-:S04]  /*15b60*/  SHF.R.U32.HI R0, RZ, 0x5, R0 ;  /* 0x00000005ff007819 */ /* 0x001fc80000011600 */
[----:B------:R-:W-:-:S05]  /*15b70*/  LOP3.LUT R0, R0, 0x3, RZ, 0xc0, !PT ;  /* 0x0000000300007812 */ /* 0x000fca00078ec0ff */
[----:B------:R0:W1:Y:S02]  /*15b80*/  SHFL.IDX PT, R14, R0, RZ, 0x1f ;  /* 0x00001fff000e7589 */ /* 0x00006400000e0000 */
.L_x_914:
[----:B-1----:R-:W-:-:S13]  /*15b90*/  ISETP.NE.AND P0, PT, R14, RZ, PT ;  /* 0x000000ff0e00720c */ /* 0x002fda0003f05270 */
[----:B------:R-:W-:Y:S05]  /*15ba0*/  @P0 BRA `(.L_x_474) ;  /* 0x0000000000880947 */ /* 0x000fea0003800000 */
[----:B------:R-:W-:-:S03]  /*15bb0*/  UMOV UR4, 0xffffffff ;  /* 0xffffffff00047882 */ /* 0x000fc60000000000 */
[----:B------:R-:W-:Y:S05]  /*15bc0*/  BRA.DIV UR4, `(.L_x_710) ;  /* 0x0000005a045c7947 */ /* 0x000fea000b800000 */
[----:B------:R-:W-:-:S13]  /*15bd0*/  ELECT P6, URZ, PT ;  /* 0x00000000003f782f */ /* 0x000fda00038c0000 */
.L_x_917:
[----:B------:R-:W-:Y:S05]  /*15be0*/  @!P6 BRA `(.L_x_474) ;  /* 0x000000000078e947 */ /* 0x000fea0003800000 */
[----:B------:R-:W-:-:S06]  /*15bf0*/  ULOP3.LUT UR4, UR36, 0x2, URZ, 0xfc, !UPT ;  /* 0x0000000224047892 */ /* 0x000fcc000f8efc3f */
[----:B0-----:R-:W-:-:S05]  /*15c00*/  IMAD.U32 R0, RZ, RZ, UR4 ;  /* 0x00000004ff007e24 */ /* 0x001fca000f8e00ff */
[----:B------:R-:W-:-:S13]  /*15c10*/  ISETP.NE.AND P0, PT, R0, 0x3, PT ;  /* 0x000000030000780c */ /* 0x000fda0003f05270 */
[----:B------:R-:W-:Y:S05]  /*15c20*/  @!P0 BRA `(.L_x_711) ;  /* 0x0000000000048947 */ /* 0x000fea0003800000 */
[----:B------:R-:W-:Y:S01]  /*15c30*/  BPT.TRAP 0x1 ;  /* 0x000000040000795c */ /* 0x000fe20000300000 */
.L_x_711:
[C---:B------:R-:W-:Y:S01]  /*15c40*/  IMAD R5, R25.reuse, 0x8, R4 ;  /* 0x0000000819057824 */ /* 0x040fe200078e0204 */
[----:B------:R-:W-:Y:S01]  /*15c50*/  SHF.L.U32 R0, R28, 0x1f, RZ ;  /* 0x0000001f1c007819 */ /* 0x000fe200000006ff */
[----:B------:R-:W-:-:S03]  /*15c60*/  VIADD R25, R25, 0x1 ;  /* 0x0000000119197836 */ /* 0x000fc60000000000 */
[----:B------:R-:W0:Y:S02]  /*15c70*/  SYNCS.PHASECHK.TRANS64.TRYWAIT P1, [R5+URZ+0x16840], R0 ;  /* 0x01684000050075a7 */ /* 0x000e24000802017f */
[----:B------:R-:W-:-:S04]  /*15c80*/  ISETP.NE.AND P2, PT, R25, 0x2, PT ;  /* 0x000000021900780c */ /* 0x000fc80003f45270 */
[----:B------:R-:W-:Y:S01]  /*15c90*/  SEL R3, RZ, 0x1, P2 ;  /* 0x00000001ff037807 */ /* 0x000fe20001000000 */
[----:B0-----:R-:W-:Y:S08]  /*15ca0*/  @!P1 BRA `(.L_x_712) ;  /* 0x0000005800449947 */ /* 0x001ff00003800000 */
.L_x_918:
[----:B------:R-:W-:Y:S02]  /*15cb0*/  SEL R25, R25, RZ, P2 ;  /* 0x000000ff19197207 */ /* 0x000fe40001000000 */
[----:B------:R-:W-:Y:S01]  /*15cc0*/  LOP3.LUT R2, R28, R3, RZ, 0x3c, !PT ;  /* 0x000000031c027212 */ /* 0x000fe200078e3cff */
[----:B------:R-:W-:Y:S06]  /*15cd0*/  @!P0 BRA `(.L_x_713) ;  /* 0x0000000000048947 */ /* 0x000fec0003800000 */
[----:B------:R-:W-:Y:S01]  /*15ce0*/  BPT.TRAP 0x1 ;  /* 0x000000040000795c */ /* 0x000fe20000300000 */
.L_x_713:
[----:B------:R-:W-:Y:S02]  /*15cf0*/  LEA R25, R25, R4, 0x3 ;  /* 0x0000000419197211 */ /* 0x000fe400078e18ff */
[----:B------:R-:W-:-:S04]  /*15d00*/  SHF.L.U32 R2, R2, 0x1f, RZ ;  /* 0x0000001f02027819 */ /* 0x000fc800000006ff */
[----:B------:R-:W1:Y:S02]  /*15d10*/  SYNCS.PHASECHK.TRANS64.TRYWAIT P1, [R25+URZ+0x16840], R2 ;  /* 0x01684002190075a7 */ /* 0x000e64000802017f */
[----:B-1----:R-:W-:Y:S05]  /*15d20*/  @!P1 BRA `(.L_x_714) ;  /* 0x0000005800389947 */ /* 0x002fea0003800000 */
.L_x_919:
[----:B------:R-:W-:Y:S05]  /*15d30*/  @!P0 BRA `(.L_x_715) ;  /* 0x0000000000048947 */ /* 0x000fea0003800000 */
[----:B------:R-:W-:Y:S01]  /*15d40*/  BPT.TRAP 0x1 ;  /* 0x000000040000795c */ /* 0x000fe20000300000 */
.L_x_715:
[----:B------:R-:W2:Y:S02]  /*15d50*/  SYNCS.PHASECHK.TRANS64.TRYWAIT P1, [R5+URZ+0x16860], R0 ;  /* 0x01686000050075a7 */ /* 0x000ea4000802017f */
[----:B--2---:R-:W-:Y:S05]  /*15d60*/  @!P1 BRA `(.L_x_716) ;  /* 0x00000058003c9947 */ /* 0x004fea0003800000 */
.L_x_920:
[----:B------:R-:W-:Y:S05]  /*15d70*/  @!P0 BRA `(.L_x_717) ;  /* 0x0000000000048947 */ /* 0x000fea0003800000 */
[----:B------:R-:W-:Y:S01]  /*15d80*/  BPT.TRAP 0x1 ;  /* 0x000000040000795c */ /* 0x000fe20000300000 */
.L_x_717:
[----:B---3--:R3:W4:Y:S02]  /*15d90*/  SYNCS.PHASECHK.TRANS64.TRYWAIT P0, [R25+URZ+0x16860], R2 ;  /* 0x01686002190075a7 */ /* 0x008724000800017f */
[----:B----4-:R-:W-:Y:S05]  /*15da0*/  @!P0 NANOSLEEP.SYNCS 0x989680 ;  /* 0x009896800000895d */ /* 0x010fea0003900000 */
[----:B------:R-:W4:Y:S02]  /*15db0*/  @!P0 SYNCS.PHASECHK.TRANS64 P0, [R25+URZ+0x16860], R2 ;  /* 0x01686002190085a7 */ /* 0x000f24000800007f */
[----:B----4-:R-:W-:Y:S05]  /*15dc0*/  @!P0 BRA `(.L_x_717) ;  /* 0xfffffffc00f08947 */ /* 0x010fea000383ffff */
.L_x_474:
[----:B------:R-:W-:Y:S05]  /*15dd0*/  BSYNC B9 ;  /* 0x0000000000097941 */ /* 0x000fea0003800000 */
.L_x_471:
[----:B------:R-:W-:Y:S05]  /*15de0*/  EXIT ;  /* 0x000000000000794d */ /* 0x000fea0003800000 */
.L_x_492:
[----:B0-----:R0:W1:Y:S02]  /*15df0*/  SYNCS.PHASECHK.TRANS64.TRYWAIT P6, [R71+URZ+0x16890], R79 ;  /* 0x0168904f470075a7 */ /* 0x00106400080c017f */
[----:B-1----:R-:W-:Y:S05]  /*15e00*/  @!P6 NANOSLEEP.SYNCS 0x989680 ;  /* 0x009896800000e95d */ /* 0x002fea0003900000 */
[----:B------:R-:W1:Y:S02]  /*15e10*/  @!P6 SYNCS.PHASECHK.TRANS64 P6, [R71+URZ+0x16890], R79 ;  /* 0x0168904f4700e5a7 */ /* 0x000e6400080c007f */
[----:B-1----:R-:W-:Y:S05]  /*15e20*/  @!P6 BRA `(.L_x_492) ;  /* 0xfffffffc00f0e947 */ /* 0x002fea000383ffff */
[----:B------:R-:W-:Y:S05]  /*15e30*/  BRA `(.L_x_718) ;  /* 0xfffffecc00387947 */ /* 0x000fea000383ffff */
.L_x_493:
[----:B------:R-:W-:Y:S01]  /*15e40*/  BSSY B1, `(.L_x_719) ;  /* 0x0000008000017945 */ /* 0x000fe20003800000 */
[----:B------:R-:W-:Y:S02]  /*15e50*/  IMAD.MOV.U32 R13, RZ, RZ, R85 ;  /* 0x000000ffff0d7224 */ /* 0x000fe400078e0055 */
[----:B------:R-:W-:Y:S02]  /*15e60*/  IMAD.MOV.U32 R12, RZ, RZ, RZ ;  /* 0x000000ffff0c7224 */ /* 0x000fe400078e00ff */
[----:B------:R-:W-:Y:S02]  /*15e70*/  IMAD.MOV.U32 R11, RZ, RZ, 0x1c1f ;  /* 0x00001c1fff0b7424 */ /* 0x000fe400078e00ff */
[----:B------:R-:W-:-:S07]  /*15e80*/  IMAD.MOV.U32 R15, RZ, RZ, -0x1 ;  /* 0xffffffffff0f7424 */ /* 0x000fce00078e00ff */
[----:B0-----:R-:W-:Y:S05]  /*15e90*/  WARPSYNC.COLLECTIVE R15, `(.L_x_720) ;  /* 0x000000000f087348 */ /* 0x001fea0003c00000 */
[----:B------:R1:W2:Y:S02]  /*15ea0*/  SHFL.IDX P6, R14, R13, R12, R11 ;  /* 0x0000000c0d0e7389 */ /* 0x0002a400000c000b */
[----:B012---:R-:W-:Y:S01]  /*15eb0*/  ENDCOLLECTIVE ;  /* 0x000000000000791b */ /* 0x007fe20003800000 */
.L_x_720:
[----:B------:R-:W-:Y:S05]  /*15ec0*/  BSYNC B1 ;  /* 0x0000000000017941 */ /* 0x000fea0003800000 */
.L_x_719:
[----:B------:R-:W-:Y:S01]  /*15ed0*/  MOV R13, R84 ;  /* 0x00000054000d7202 */ /* 0x000fe20000000f00 */
[----:B------:R-:W-:Y:S02]  /*15ee0*/  IMAD.MOV.U32 R12, RZ, RZ, RZ ;  /* 0x000000ffff0c7224 */ /* 0x000fe400078e00ff */
[----:B------:R-:W-:Y:S02]  /*15ef0*/  IMAD.MOV.U32 R11, RZ, RZ, 0x1c1f ;  /* 0x00001c1fff0b7424 */ /* 0x000fe400078e00ff */
[----:B------:R-:W-:Y:S02]  /*15f00*/  IMAD.MOV.U32 R15, RZ, RZ, -0x1 ;  /* 0xffffffffff0f7424 */ /* 0x000fe400078e00ff */
[----:B------:R-:W-:-:S07]  /*15f10*/  IMAD.MOV.U32 R81, RZ, RZ, R14 ;  /* 0x000000ffff517224 */ /* 0x000fce00078e000e */
[----:B------:R-:W-:Y:S05]  /*15f20*/  WARPSYNC.COLLECTIVE R15, `(.L_x_721) ;  /* 0x000000000f087348 */ /* 0x000fea0003c00000 */
[----:B------:R0:W1:Y:S02]  /*15f30*/  SHFL.IDX P6, R14, R13, R12, R11 ;  /* 0x0000000c0d0e7389 */ /* 0x00006400000c000b */
[----:B01----:R-:W-:Y:S01]  /*15f40*/  ENDCOLLECTIVE ;  /* 0x000000000000791b */ /* 0x003fe20003800000 */
.L_x_721:
[----:B------:R-:W-:Y:S05]  /*15f50*/  BRA `(.L_x_722) ;  /* 0xfffffecc00047947 */ /* 0x000fea000383ffff */
.L_x_502:
[----:B------:R-:W-:Y:S01]  /*15f60*/  BSSY B1, `(.L_x_723) ;  /* 0x0000008000017945 */ /* 0x000fe20003800000 */
[----:B0---4-:R-:W-:Y:S01]  /*15f70*/  IMAD.MOV.U32 R13, RZ, RZ, R85 ;  /* 0x000000ffff0d7224 */ /* 0x011fe200078e0055 */
[----:B------:R-:W-:Y:S01]  /*15f80*/  MOV R11, 0x1c1f ;  /* 0x00001c1f000b7802 */ /* 0x000fe20000000f00 */
[----:B------:R-:W-:Y:S02]  /*15f90*/  IMAD.MOV.U32 R12, RZ, RZ, 0x1 ;  /* 0x00000001ff0c7424 */ /* 0x000fe400078e00ff */
[----:B------:R-:W-:-:S07]  /*15fa0*/  IMAD.MOV.U32 R15, RZ, RZ, -0x1 ;  /* 0xffffffffff0f7424 */ /* 0x000fce00078e00ff */
[----:B-123--:R-:W-:Y:S05]  /*15fb0*/  WARPSYNC.COLLECTIVE R15, `(.L_x_724) ;  /* 0x000000000f087348 */ /* 0x00efea0003c00000 */
[----:B---3--:R0:W3:Y:S02]  /*15fc0*/  SHFL.IDX P6, R14, R13, R12, R11 ;  /* 0x0000000c0d0e7389 */ /* 0x0080e400000c000b */
[----:B0123--:R-:W-:Y:S01]  /*15fd0*/  ENDCOLLECTIVE ;  /* 0x000000000000791b */ /* 0x00ffe20003800000 */
.L_x_724:
[----:B------:R-:W-:Y:S05]  /*15fe0*/  BSYNC B1 ;  /* 0x0000000000017941 */ /* 0x000fea0003800000 */
.L_x_723:
[----:B------:R-:W-:Y:S01]  /*15ff0*/  IMAD.MOV.U32 R13, RZ, RZ, R84 ;  /* 0x000000ffff0d7224 */ /* 0x000fe200078e0054 */
[----:B------:R-:W-:Y:S01]  /*16000*/  MOV R15, 0xffffffff ;  /* 0xffffffff000f7802 */ /* 0x000fe20000000f00 */
[----:B------:R-:W-:Y:S02]  /*16010*/  IMAD.MOV.U32 R12, RZ, RZ, 0x1 ;  /* 0x00000001ff0c7424 */ /* 0x000fe400078e00ff */
[----:B------:R-:W-:Y:S02]  /*16020*/  IMAD.MOV.U32 R11, RZ, RZ, 0x1c1f ;  /* 0x00001c1fff0b7424 */ /* 0x000fe400078e00ff */
[----:B------:R-:W-:-:S07]  /*16030*/  IMAD.MOV.U32 R85, RZ, RZ, R14 ;  /* 0x000000ffff557224 */ /* 0x000fce00078e000e */
[----:B------:R-:W-:Y:S05]  /*16040*/  WARPSYNC.COLLECTIVE R15, `(.L_x_725) ;  /* 0x000000000f087348 */ /* 0x000fea0003c00000 */
[----:B------:R0:W1:Y:S02]  /*16050*/  SHFL.IDX P6, R14, R13, R12, R11 ;  /* 0x0000000c0d0e7389 */ /* 0x00006400000c000b */
[----:B01----:R-:W-:Y:S01]  /*16060*/  ENDCOLLECTIVE ;  /* 0x000000000000791b */ /* 0x003fe20003800000 */
.L_x_725:
[----:B------:R-:W-:Y:S05]  /*16070*/  BRA `(.L_x_726) ;  /* 0xfffffed000907947 */ /* 0x000fea000383ffff */
.L_x_514:
[----:B--2---:R2:W3:Y:S02]  /*16080*/  SYNCS.PHASECHK.TRANS64.TRYWAIT P4, [R71+URZ+0x16890], R79 ;  /* 0x0168904f470075a7 */ /* 0x0044e4000808017f */
[----:B---3--:R-:W-:Y:S05]  /*16090*/  @!P4 NANOSLEEP.SYNCS 0x989680 ;  /* 0x009896800000c95d */ /* 0x008fea0003900000 */
[----:B------:R-:W3:Y:S02]  /*160a0*/  @!P4 SYNCS.PHASECHK.TRANS64 P4, [R71+URZ+0x16890], R79 ;  /* 0x0168904f4700c5a7 */ /* 0x000ee4000808007f */
[----:B---3--:R-:W-:Y:S05]  /*160b0*/  @!P4 BRA `(.L_x_514) ;  /* 0xfffffffc00f0c947 */ /* 0x008fea000383ffff */
[----:B------:R-:W-:Y:S05]  /*160c0*/  BRA `(.L_x_727) ;  /* 0xfffffedc00b07947 */ /* 0x000fea000383ffff */
.L_x_515:
[----:B------:R-:W-:Y:S01]  /*160d0*/  BSSY B1, `(.L_x_728) ;  /* 0x0000008000017945 */ /* 0x000fe20003800000 */
[----:B0-----:R-:W-:Y:S02]  /*160e0*/  IMAD.MOV.U32 R13, RZ, RZ, R85 ;  /* 0x000000ffff0d7224 */ /* 0x001fe400078e0055 */
[----:B------:R-:W-:Y:S02]  /*160f0*/  IMAD.MOV.U32 R12, RZ, RZ, RZ ;  /* 0x000000ffff0c7224 */ /* 0x000fe400078e00ff */
[----:B------:R-:W-:Y:S02]  /*16100*/  IMAD.MOV.U32 R11, RZ, RZ, 0x1c1f ;  /* 0x00001c1fff0b7424 */ /* 0x000fe400078e00ff */
[----:B------:R-:W-:-:S07]  /*16110*/  IMAD.MOV.U32 R15, RZ, RZ, -0x1 ;  /* 0xffffffffff0f7424 */ /* 0x000fce00078e00ff */
[----:B--2---:R-:W-:Y:S05]  /*16120*/  WARPSYNC.COLLECTIVE R15, `(.L_x_729) ;  /* 0x000000000f087348 */ /* 0x004fea0003c00000 */
[----:B------:R0:W1:Y:S02]  /*16130*/  SHFL.IDX P6, R14, R13, R12, R11 ;  /* 0x0000000c0d0e7389 */ /* 0x00006400000c000b */
[----:B012---:R-:W-:Y:S01]  /*16140*/  ENDCOLLECTIVE ;  /* 0x000000000000791b */ /* 0x007fe20003800000 */
.L_x_729:
[----:B------:R-:W-:Y:S05]  /*16150*/  BSYNC B1 ;  /* 0x0000000000017941 */ /* 0x000fea0003800000 */
.L_x_728:
        /* <DEDUP_REMOVED lines=8> */
.L_x_730:
[----:B------:R-:W-:Y:S01]  /*161e0*/  IMAD.MOV.U32 R82, RZ, RZ, R14 ;  /* 0x000000ffff527224 */ /* 0x000fe200078e000e */
[----:B------:R-:W-:Y:S06]  /*161f0*/  BRA `(.L_x_731) ;  /* 0xfffffedc007c7947 */ /* 0x000fec000383ffff */
.L_x_520:
[----:B------:R-:W-:Y:S01]  /*16200*/  BSSY B1, `(.L_x_732) ;  /* 0x0000008000017945 */ /* 0x000fe20003800000 */
[----:B0-----:R-:W-:Y:S01]  /*16210*/  IMAD.MOV.U32 R13, RZ, RZ, R85 ;  /* 0x000000ffff0d7224 */ /* 0x001fe200078e0055 */
[----:B------:R-:W-:Y:S01]  /*16220*/  MOV R12, 0x1 ;  /* 0x00000001000c7802 */ /* 0x000fe20000000f00 */
[----:B------:R-:W-:Y:S02]  /*16230*/  IMAD.MOV.U32 R11, RZ, RZ, 0x1c1f ;  /* 0x00001c1fff0b7424 */ /* 0x000fe400078e00ff */
[----:B------:R-:W-:-:S07]  /*16240*/  IMAD.MOV.U32 R15, RZ, RZ, -0x1 ;  /* 0xffffffffff0f7424 */ /* 0x000fce00078e00ff */
[----:B-1234-:R-:W-:Y:S05]  /*16250*/  WARPSYNC.COLLECTIVE R15, `(.L_x_733) ;  /* 0x000000000f087348 */ /* 0x01efea0003c00000 */
[----:B------:R0:W0:Y:S02]  /*16260*/  SHFL.IDX P6, R14, R13, R12, R11 ;  /* 0x0000000c0d0e7389 */ /* 0x00002400000c000b */
[----:B01234-:R-:W-:Y:S01]  /*16270*/  ENDCOLLECTIVE ;  /* 0x000000000000791b */ /* 0x01ffe20003800000 */
.L_x_733:
[----:B------:R-:W-:Y:S05]  /*16280*/  BSYNC B1 ;  /* 0x0000000000017941 */ /* 0x000fea0003800000 */
.L_x_732:
[----:B------:R-:W-:Y:S01]  /*16290*/  IMAD.MOV.U32 R13, RZ, RZ, R84 ;  /* 0x000000ffff0d7224 */ /* 0x000fe200078e0054 */
[----:B------:R-:W-:Y:S01]  /*162a0*/  MOV R11, 0x1c1f ;  /* 0x00001c1f000b7802 */ /* 0x000fe20000000f00 */
[----:B------:R-:W-:Y:S02]  /*162b0*/  IMAD.MOV.U32 R12, RZ, RZ, 0x1 ;  /* 0x00000001ff0c7424 */ /* 0x000fe400078e00ff */
[----:B------:R-:W-:Y:S02]  /*162c0*/  IMAD.MOV.U32 R15, RZ, RZ, -0x1 ;  /* 0xffffffffff0f7424 */ /* 0x000fe400078e00ff */
[----:B------:R-:W-:-:S07]  /*162d0*/  IMAD.MOV.U32 R85, RZ, RZ, R14 ;  /* 0x000000ffff557224 */ /* 0x000fce00078e000e */
[----:B------:R-:W-:Y:S05]  /*162e0*/  WARPSYNC.COLLECTIVE R15, `(.L_x_734) ;  /* 0x000000000f087348 */ /* 0x000fea0003c00000 */
[----:B------:R0:W1:Y:S02]  /*162f0*/  SHFL.IDX P6, R14, R13, R12, R11 ;  /* 0x0000000c0d0e7389 */ /* 0x00006400000c000b */
[----:B01----:R-:W-:Y:S01]  /*16300*/  ENDCOLLECTIVE ;  /* 0x000000000000791b */ /* 0x003fe20003800000 */
.L_x_734:
[----:B------:R-:W-:Y:S01]  /*16310*/  IMAD.MOV.U32 R84, RZ, RZ, R14 ;  /* 0x000000ffff547224 */ /* 0x000fe200078e000e */
[----:B------:R-:W-:Y:S06]  /*16320*/  BRA `(.L_x_735) ;  /* 0xfffffee400387947 */ /* 0x000fec000383ffff */
.L_x_525:
[----:B0-----:R0:W1:Y:S02]  /*16330*/  SYNCS.PHASECHK.TRANS64.TRYWAIT P3, [R71+URZ+0x16890], R79 ;  /* 0x0168904f470075a7 */ /* 0x001064000806017f */
[----:B-1----:R-:W-:Y:S05]  /*16340*/  @!P3 NANOSLEEP.SYNCS 0x989680 ;  /* 0x009896800000b95d */ /* 0x002fea0003900000 */
[----:B------:R-:W1:Y:S02]  /*16350*/  @!P3 SYNCS.PHASECHK.TRANS64 P3, [R71+URZ+0x16890], R79 ;  /* 0x0168904f4700b5a7 */ /* 0x000e64000806007f */
[----:B-1----:R-:W-:Y:S05]  /*16360*/  @!P3 BRA `(.L_x_525) ;  /* 0xfffffffc00f0b947 */ /* 0x002fea000383ffff */
[----:B------:R-:W-:Y:S05]  /*16370*/  BRA `(.L_x_736) ;  /* 0xfffffeec00587947 */ /* 0x000fea000383ffff */
.L_x_526:
        /* <DEDUP_REMOVED lines=8> */
.L_x_738:
[----:B------:R-:W-:Y:S05]  /*16400*/  BSYNC B1 ;  /* 0x0000000000017941 */ /* 0x000fea0003800000 */
.L_x_737:
[----:B------:R-:W-:Y:S02]  /*16410*/  IMAD.MOV.U32 R13, RZ, RZ, R36 ;  /* 0x000000ffff0d7224 */ /* 0x000fe400078e0024 */
[----:B------:R-:W-:Y:S02]  /*16420*/  IMAD.MOV.U32 R12, RZ, RZ, RZ ;  /* 0x000000ffff0c7224 */ /* 0x000fe400078e00ff */
[----:B------:R-:W-:Y:S02]  /*16430*/  IMAD.MOV.U32 R11, RZ, RZ, 0x1c1f ;  /* 0x00001c1fff0b7424 */ /* 0x000fe400078e00ff */
[----:B------:R-:W-:Y:S02]  /*16440*/  IMAD.MOV.U32 R15, RZ, RZ, -0x1 ;  /* 0xffffffffff0f7424 */ /* 0x000fe400078e00ff */
[----:B------:R-:W-:-:S07]  /*16450*/  IMAD.MOV.U32 R9, RZ, RZ, R14 ;  /* 0x000000ffff097224 */ /* 0x000fce00078e000e */
[----:B------:R-:W-:Y:S05]  /*16460*/  WARPSYNC.COLLECTIVE R15, `(.L_x_739) ;  /* 0x000000000f087348 */ /* 0x000fea0003c00000 */
[----:B------:R0:W1:Y:S02]  /*16470*/  SHFL.IDX P6, R14, R13, R12, R11 ;  /* 0x0000000c0d0e7389 */ /* 0x00006400000c000b */
[----:B01----:R-:W-:Y:S01]  /*16480*/  ENDCOLLECTIVE ;  /* 0x000000000000791b */ /* 0x003fe20003800000 */
.L_x_739:
[----:B------:R-:W-:Y:S01]  /*16490*/  MOV R37, R14 ;  /* 0x0000000e00257202 */ /* 0x000fe20000000f00 */
[----:B------:R-:W-:Y:S06]  /*164a0*/  BRA `(.L_x_740) ;  /* 0xfffffeec007c7947 */ /* 0x000fec000383ffff */
.L_x_529:
[----:B------:R-:W-:Y:S01]  /*164b0*/  BSSY B1, `(.L_x_741) ;  /* 0x0000008000017945 */ /* 0x000fe20003800000 */
[----:B----4-:R-:W-:Y:S02]  /*164c0*/  IMAD.MOV.U32 R13, RZ, RZ, R38 ;  /* 0x000000ffff0d7224 */ /* 0x010fe400078e0026 */
[----:B------:R-:W-:Y:S02]  /*164d0*/  IMAD.MOV.U32 R12, RZ, RZ, 0x1 ;  /* 0x00000001ff0c7424 */ /* 0x000fe400078e00ff */
[----:B------:R-:W-:Y:S02]  /*164e0*/  IMAD.MOV.U32 R11, RZ, RZ, 0x1c1f ;  /* 0x00001c1fff0b7424 */ /* 0x000fe400078e00ff */
[----:B------:R-:W-:-:S07]  /*164f0*/  IMAD.MOV.U32 R15, RZ, RZ, -0x1 ;  /* 0xffffffffff0f7424 */ /* 0x000fce00078e00ff */
[----:B0123--:R-:W-:Y:S05]  /*16500*/  WARPSYNC.COLLECTIVE R15, `(.L_x_742) ;  /* 0x000000000f087348 */ /* 0x00ffea0003c00000 */
[----:B------:R4:W0:Y:S02]  /*16510*/  SHFL.IDX P6, R14, R13, R12, R11 ;  /* 0x0000000c0d0e7389 */ /* 0x00082400000c000b */
[----:B01234-:R-:W-:Y:S01]  /*16520*/  ENDCOLLECTIVE ;  /* 0x000000000000791b */ /* 0x01ffe20003800000 */
.L_x_742:
[----:B------:R-:W-:Y:S05]  /*16530*/  BSYNC B1 ;  /* 0x0000000000017941 */ /* 0x000fea0003800000 */
.L_x_741:
[----:B------:R-:W-:Y:S01]  /*16540*/  MOV R13, R36 ;  /* 0x00000024000d7202 */ /* 0x000fe20000000f00 */
[----:B------:R-:W-:Y:S02]  /*16550*/  IMAD.MOV.U32 R12, RZ, RZ, 0x1 ;  /* 0x00000001ff0c7424 */ /* 0x000fe400078e00ff */
[----:B------:R-:W-:Y:S02]  /*16560*/  IMAD.MOV.U32 R11, RZ, RZ, 0x1c1f ;  /* 0x00001c1fff0b7424 */ /* 0x000fe400078e00ff */
[----:B------:R-:W-:Y:S02]  /*16570*/  IMAD.MOV.U32 R15, RZ, RZ, -0x1 ;  /* 0xffffffffff0f7424 */ /* 0x000fe400078e00ff */
[----:B------:R-:W-:-:S07]  /*16580*/  IMAD.MOV.U32 R9, RZ, RZ, R14 ;  /* 0x000000ffff097224 */ /* 0x000fce00078e000e */
[----:B------:R-:W-:Y:S05]  /*16590*/  WARPSYNC.COLLECTIVE R15, `(.L_x_743) ;  /* 0x000000000f087348 */ /* 0x000fea0003c00000 */
[----:B------:R0:W1:Y:S02]  /*165a0*/  SHFL.IDX P6, R14, R13, R12, R11 ;  /* 0x0000000c0d0e7389 */ /* 0x00006400000c000b */
[----:B01----:R-:W-:Y:S01]  /*165b0*/  ENDCOLLECTIVE ;  /* 0x000000000000791b */ /* 0x003fe20003800000 */
.L_x_743:
[----:B------:R-:W-:Y:S01]  /*165c0*/  IMAD.MOV.U32 R37, RZ, RZ, R14 ;  /* 0x000000ffff257224 */ /* 0x000fe200078e000e */
[----:B------:R-:W-:Y:S06]  /*165d0*/  BRA `(.L_x_744) ;  /* 0xfffffeec00787947 */ /* 0x000fec000383ffff */
.L_x_533:
[----:B0-----:R0:W4:Y:S02]  /*165e0*/  SYNCS.PHASECHK.TRANS64.TRYWAIT P4, [R71+URZ+0x168b0], R79 ;  /* 0x0168b04f470075a7 */ /* 0x001124000808017f */
[----:B----4-:R-:W-:Y:S05]  /*165f0*/  @!P4 NANOSLEEP.SYNCS 0x989680 ;  /* 0x009896800000c95d */ /* 0x010fea0003900000 */
[----:B------:R-:W4:Y:S02]  /*16600*/  @!P4 SYNCS.PHASECHK.TRANS64 P4, [R71+URZ+0x168b0], R79 ;  /* 0x0168b04f4700c5a7 */ /* 0x000f24000808007f */
[----:B----4-:R-:W-:Y:S05]  /*16610*/  @!P4 BRA `(.L_x_533) ;  /* 0xfffffffc00f0c947 */ /* 0x010fea000383ffff */
[----:B------:R-:W-:Y:S05]  /*16620*/  BRA `(.L_x_745) ;  /* 0xfffffeec00f07947 */ /* 0x000fea000383ffff */
.L_x_541:
[----:B------:R-:W0:Y:S01]  /*16630*/  S2R R4, SR_TID.X ;  /* 0x0000000000047919 */ /* 0x000e220000002100 */
[----:B------:R-:W-:Y:S01]  /*16640*/  BSSY B0, `(.L_x_746) ;  /* 0x000000c000007945 */ /* 0x000fe20003800000 */
[----:B------:R-:W-:Y:S02]  /*16650*/  IMAD.MOV.U32 R12, RZ, RZ, RZ ;  /* 0x000000ffff0c7224 */ /* 0x000fe400078e00ff */
[----:B------:R-:W-:Y:S02]  /*16660*/  IMAD.MOV.U32 R11, RZ, RZ, 0x1f ;  /* 0x0000001fff0b7424 */ /* 0x000fe400078e00ff */
[----:B------:R-:W-:Y:S02]  /*16670*/  IMAD.MOV.U32 R15, RZ, RZ, -0x1 ;  /* 0xffffffffff0f7424 */ /* 0x000fe400078e00ff */
[----:B0-----:R-:W-:-:S05]  /*16680*/  VIADD R5, R4, 0xffffff80 ;  /* 0xffffff8004057836 */ /* 0x001fca0000000000 */
[----:B------:R-:W-:-:S04]  /*16690*/  SHF.R.S32.HI R4, RZ, 0x1f, R5 ;  /* 0x0000001fff047819 */ /* 0x000fc80000011405 */
[----:B------:R-:W-:-:S04]  /*166a0*/  LEA.HI R4, R4, R5, RZ, 0x7 ;  /* 0x0000000504047211 */ /* 0x000fc800078f38ff */
[----:B------:R-:W-:-:S04]  /*166b0*/  SHF.R.S32.HI R4, RZ, 0x7, R4 ;  /* 0x00000007ff047819 */ /* 0x000fc80000011404 */
[----:B------:R-:W-:-:S07]  /*166c0*/  MOV R13, R4 ;  /* 0x00000004000d7202 */ /* 0x000fce0000000f00 */
[----:B-----5:R-:W-:Y:S05]  /*166d0*/  WARPSYNC.COLLECTIVE R15, `(.L_x_747) ;  /* 0x000000000f087348 */ /* 0x020fea0003c00000 */
[----:B------:R0:W1:Y:S02]  /*166e0*/  SHFL.IDX P6, R14, R13, R12, R11 ;  /* 0x0000000c0d0e7389 */ /* 0x00006400000c000b */
[----:B01---5:R-:W-:Y:S01]  /*166f0*/  ENDCOLLECTIVE ;  /* 0x000000000000791b */ /* 0x023fe20003800000 */
.L_x_747:
[----:B------:R-:W-:Y:S05]  /*16700*/  BSYNC B0 ;  /* 0x0000000000007941 */ /* 0x000fea0003800000 */
.L_x_746:
[----:B------:R1:W-:Y:S01]  /*16710*/  STL [R1+0x18], R14 ;  /* 0x0000180e01007387 */ /* 0x0003e20000100800 */
[----:B------:R-:W-:Y:S05]  /*16720*/  BRA `(.L_x_748) ;  /* 0xfffffef400707947 */ /* 0x000fea000383ffff */
.L_x_553:
[----:B------:R-:W-:Y:S01]  /*16730*/  BSSY B1, `(.L_x_749) ;  /* 0x0000008000017945 */ /* 0x000fe20003800000 */
[----:B------:R-:W-:Y:S01]  /*16740*/  IMAD.MOV.U32 R13, RZ, RZ, R26 ;  /* 0x000000ffff0d7224 */ /* 0x000fe200078e001a */
[----:B------:R-:W-:Y:S01]  /*16750*/  MOV R11, 0x1c1f ;  /* 0x00001c1f000b7802 */ /* 0x000fe20000000f00 */
[----:B------:R-:W-:Y:S02]  /*16760*/  IMAD.MOV.U32 R12, RZ, RZ, RZ ;  /* 0x000000ffff0c7224 */ /* 0x000fe400078e00ff */
[----:B------:R-:W-:-:S07]  /*16770*/  IMAD.MOV.U32 R15, RZ, RZ, -0x1 ;  /* 0xffffffffff0f7424 */ /* 0x000fce00078e00ff */
[----:B-1----:R-:W-:Y:S05]  /*16780*/  WARPSYNC.COLLECTIVE R15, `(.L_x_750) ;  /* 0x000000000f087348 */ /* 0x002fea0003c00000 */
[----:B-1----:R0:W1:Y:S02]  /*16790*/  SHFL.IDX P6, R14, R13, R12, R11 ;  /* 0x0000000c0d0e7389 */ /* 0x00206400000c000b */
[----:B01----:R-:W-:Y:S01]  /*167a0*/  ENDCOLLECTIVE ;  /* 0x000000000000791b */ /* 0x003fe20003800000 */
.L_x_750:
[----:B------:R-:W-:Y:S05]  /*167b0*/  BSYNC B1 ;  /* 0x0000000000017941 */ /* 0x000fea0003800000 */
.L_x_749:
[----:B------:R-:W-:Y:S01]  /*167c0*/  IMAD.MOV.U32 R13, RZ, RZ, R24 ;  /* 0x000000ffff0d7224 */ /* 0x000fe200078e0018 */
[----:B------:R-:W-:Y:S01]  /*167d0*/  MOV R15, 0xffffffff ;  /* 0xffffffff000f7802 */ /* 0x000fe20000000f00 */
[----:B------:R-:W-:Y:S02]  /*167e0*/  IMAD.MOV.U32 R12, RZ, RZ, RZ ;  /* 0x000000ffff0c7224 */ /* 0x000fe400078e00ff */
[----:B------:R-:W-:Y:S02]  /*167f0*/  IMAD.MOV.U32 R11, RZ, RZ, 0x1c1f ;  /* 0x00001c1fff0b7424 */ /* 0x000fe400078e00ff */
[----:B------:R-:W-:-:S07]  /*16800*/  IMAD.MOV.U32 R3, RZ, RZ, R14 ;  /* 0x000000ffff037224 */ /* 0x000fce00078e000e */
[----:B------:R-:W-:Y:S05]  /*16810*/  WARPSYNC.COLLECTIVE R15, `(.L_x_751) ;  /* 0x000000000f087348 */ /* 0x000fea0003c00000 */
[----:B------:R0:W1:Y:S02]  /*16820*/  SHFL.IDX P6, R14, R13, R12, R11 ;  /* 0x0000000c0d0e7389 */ /* 0x00006400000c000b */
[----:B01----:R-:W-:Y:S01]  /*16830*/  ENDCOLLECTIVE ;  /* 0x000000000000791b */ /* 0x003fe20003800000 */
.L_x_751:
[----:B------:R-:W-:Y:S02]  /*16840*/  IMAD.MOV.U32 R13, RZ, RZ, R28 ;  /* 0x000000ffff0d7224 */ /* 0x000fe400078e001c */
[----:B------:R-:W-:-:S07]  /*16850*/  IMAD.MOV.U32 R0, RZ, RZ, R14 ;  /* 0x000000ffff007224 */ /* 0x000fce00078e000e */
[----:B------:R-:W-:Y:S05]  /*16860*/  WARPSYNC.COLLECTIVE R15, `(.L_x_752) ;  /* 0x000000000f087348 */ /* 0x000fea0003c00000 */
[----:B------:R0:W1:Y:S02]  /*16870*/  SHFL.IDX P6, R14, R13, R12, R11 ;  /* 0x0000000c0d0e7389 */ /* 0x00006400000c000b */
[----:B01----:R-:W-:Y:S01]  /*16880*/  ENDCOLLECTIVE ;  /* 0x000000000000791b */ /* 0x003fe20003800000 */
.L_x_752:
[----:B------:R-:W-:Y:S02]  /*16890*/  IMAD.MOV.U32 R13, RZ, RZ, R27 ;  /* 0x000000ffff0d7224 */ /* 0x000fe400078e001b */
[----:B------:R-:W-:-:S07]  /*168a0*/  IMAD.MOV.U32 R5, RZ, RZ, R14 ;  /* 0x000000ffff057224 */ /* 0x000fce00078e000e */
[----:B------:R-:W-:Y:S05]  /*168b0*/  WARPSYNC.COLLECTIVE R15, `(.L_x_753) ;  /* 0x000000000f087348 */ /* 0x000fea0003c00000 */
[----:B------:R0:W1:Y:S02]  /*168c0*/  SHFL.IDX P6, R14, R13, R12, R11 ;  /* 0x0000000c0d0e7389 */ /* 0x00006400000c000b */
[----:B01----:R-:W-:Y:S01]  /*168d0*/  ENDCOLLECTIVE ;  /* 0x000000000000791b */ /* 0x003fe20003800000 */
.L_x_753:
[----:B------:R-:W-:Y:S05]  /*168e0*/  BRA `(.L_x_754) ;  /* 0xfffffef800807947 */ /* 0x000fea000383ffff */
.L_x_557:
[----:B0-----:R0:W1:Y:S02]  /*168f0*/  SYNCS.PHASECHK.TRANS64.TRYWAIT P0, [R18+URZ+0x16800], R5 ;  /* 0x01680005120075a7 */ /* 0x001064000800017f */
[----:B-1----:R-:W-:Y:S05]  /*16900*/  @!P0 NANOSLEEP.SYNCS 0x989680 ;  /* 0x009896800000895d */ /* 0x002fea0003900000 */
[----:B------:R-:W1:Y:S02]  /*16910*/  @!P0 SYNCS.PHASECHK.TRANS64 P0, [R18+URZ+0x16800], R5 ;  /* 0x01680005120085a7 */ /* 0x000e64000800007f */
[----:B-1----:R-:W-:Y:S05]  /*16920*/  @!P0 BRA `(.L_x_557) ;  /* 0xfffffffc00f08947 */ /* 0x002fea000383ffff */
[----:B------:R-:W-:Y:S05]  /*16930*/  BRA `(.L_x_755) ;  /* 0xfffffefc00ac7947 */ /* 0x000fea000383ffff */
.L_x_565:
[----:B------:R-:W-:Y:S01]  /*16940*/  BSSY B1, `(.L_x_756) ;  /* 0x0000008000017945 */ /* 0x000fe20003800000 */
[----:B------:R-:W-:Y:S01]  /*16950*/  IMAD.MOV.U32 R13, RZ, RZ, R26 ;  /* 0x000000ffff0d7224 */ /* 0x000fe200078e001a */
[----:B------:R-:W-:Y:S01]  /*16960*/  MOV R12, RZ ;  /* 0x000000ff000c7202 */ /* 0x000fe20000000f00 */
[----:B------:R-:W-:Y:S02]  /*16970*/  IMAD.MOV.U32 R11, RZ, RZ, 0x1c1f ;  /* 0x00001c1fff0b7424 */ /* 0x000fe400078e00ff */
[----:B------:R-:W-:-:S07]  /*16980*/  IMAD.MOV.U32 R15, RZ, RZ, -0x1 ;  /* 0xffffffffff0f7424 */ /* 0x000fce00078e00ff */
[----:B-1----:R-:W-:Y:S05]  /*16990*/  WARPSYNC.COLLECTIVE R15, `(.L_x_757) ;  /* 0x000000000f087348 */ /* 0x002fea0003c00000 */
[----:B-1----:R0:W1:Y:S02]  /*169a0*/  SHFL.IDX P6, R14, R13, R12, R11 ;  /* 0x0000000c0d0e7389 */ /* 0x00206400000c000b */
[----:B01----:R-:W-:Y:S01]  /*169b0*/  ENDCOLLECTIVE ;  /* 0x000000000000791b */ /* 0x003fe20003800000 */
.L_x_757:
[----:B------:R-:W-:Y:S05]  /*169c0*/  BSYNC B1 ;  /* 0x0000000000017941 */ /* 0x000fea0003800000 */
.L_x_756:
[----:B------:R-:W-:Y:S01]  /*169d0*/  IMAD.MOV.U32 R13, RZ, RZ, R24 ;  /* 0x000000ffff0d7224 */ /* 0x000fe200078e0018 */
[----:B------:R-:W-:Y:S01]  /*169e0*/  MOV R11, 0x1c1f ;  /* 0x00001c1f000b7802 */ /* 0x000fe20000000f00 */
[----:B------:R-:W-:Y:S02]  /*169f0*/  IMAD.MOV.U32 R12, RZ, RZ, RZ ;  /* 0x000000ffff0c7224 */ /* 0x000fe400078e00ff */
[----:B------:R-:W-:Y:S02]  /*16a00*/  IMAD.MOV.U32 R15, RZ, RZ, -0x1 ;  /* 0xffffffffff0f7424 */ /* 0x000fe400078e00ff */
[----:B------:R-:W-:-:S07]  /*16a10*/  IMAD.MOV.U32 R0, RZ, RZ, R14 ;  /* 0x000000ffff007224 */ /* 0x000fce00078e000e */
[----:B------:R-:W-:Y:S05]  /*16a20*/  WARPSYNC.COLLECTIVE R15, `(.L_x_758) ;  /* 0x000000000f087348 */ /* 0x000fea0003c00000 */
[----:B------:R0:W1:Y:S02]  /*16a30*/  SHFL.IDX P6, R14, R13, R12, R11 ;  /* 0x0000000c0d0e7389 */ /* 0x00006400000c000b */
[----:B01----:R-:W-:Y:S01]  /*16a40*/  ENDCOLLECTIVE ;  /* 0x000000000000791b */ /* 0x003fe20003800000 */
.L_x_758:
[----:B------:R-:W-:Y:S02]  /*16a50*/  IMAD.MOV.U32 R13, RZ, RZ, R28 ;  /* 0x000000ffff0d7224 */ /* 0x000fe400078e001c */
[----:B------:R-:W-:-:S07]  /*16a60*/  IMAD.MOV.U32 R3, RZ, RZ, R14 ;  /* 0x000000ffff037224 */ /* 0x000fce00078e000e */
[----:B------:R-:W-:Y:S05]  /*16a70*/  WARPSYNC.COLLECTIVE R15, `(.L_x_759) ;  /* 0x000000000f087348 */ /* 0x000fea0003c00000 */
[----:B------:R0:W1:Y:S02]  /*16a80*/  SHFL.IDX P6, R14, R13, R12, R11 ;  /* 0x0000000c0d0e7389 */ /* 0x00006400000c000b */
[----:B01----:R-:W-:Y:S01]  /*16a90*/  ENDCOLLECTIVE ;  /* 0x000000000000791b */ /* 0x003fe20003800000 */
.L_x_759:
[----:B------:R-:W-:Y:S02]  /*16aa0*/  IMAD.MOV.U32 R13, RZ, RZ, R27 ;  /* 0x000000ffff0d7224 */ /* 0x000fe400078e001b */
[----:B------:R-:W-:-:S07]  /*16ab0*/  IMAD.MOV.U32 R20, RZ, RZ, R14 ;  /* 0x000000ffff147224 */ /* 0x000fce00078e000e */
[----:B------:R-:W-:Y:S05]  /*16ac0*/  WARPSYNC.COLLECTIVE R15, `(.L_x_760) ;  /* 0x000000000f087348 */ /* 0x000fea0003c00000 */
[----:B------:R0:W1:Y:S02]  /*16ad0*/  SHFL.IDX P6, R14, R13, R12, R11 ;  /* 0x0000000c0d0e7389 */ /* 0x00006400000c000b */
[----:B01----:R-:W-:Y:S01]  /*16ae0*/  ENDCOLLECTIVE ;  /* 0x000000000000791b */ /* 0x003fe20003800000 */
.L_x_760:
[----:B------:R-:W-:Y:S05]  /*16af0*/  BRA `(.L_x_761) ;  /* 0xffffff08001c7947 */ /* 0x000fea000383ffff */
.L_x_569:
[----:B0-----:R0:W1:Y:S02]  /*16b00*/  SYNCS.PHASECHK.TRANS64.TRYWAIT P1, [R18+URZ+0x16800], R27 ;  /* 0x0168001b120075a7 */ /* 0x001064000802017f */
[----:B-1----:R-:W-:Y:S05]  /*16b10*/  @!P1 NANOSLEEP.SYNCS 0x989680 ;  /* 0x009896800000995d */ /* 0x002fea0003900000 */
[----:B------:R-:W1:Y:S02]  /*16b20*/  @!P1 SYNCS.PHASECHK.TRANS64 P1, [R18+URZ+0x16800], R27 ;  /* 0x0168001b120095a7 */ /* 0x000e64000802007f */
[----:B-1----:R-:W-:Y:S05]  /*16b30*/  @!P1 BRA `(.L_x_569) ;  /* 0xfffffffc00f09947 */ /* 0x002fea000383ffff */
[----:B------:R-:W-:Y:S05]  /*16b40*/  BRA `(.L_x_762) ;  /* 0xffffff0800fc7947 */ /* 0x000fea000383ffff */
.L_x_575:
[----:B-1----:R1:W3:Y:S02]  /*16b50*/  SYNCS.PHASECHK.TRANS64.TRYWAIT P1, [R0+URZ+0x16830], R5 ;  /* 0x01683005000075a7 */ /* 0x0022e4000802017f */
[----:B---3--:R-:W-:Y:S05]  /*16b60*/  @!P1 NANOSLEEP.SYNCS 0x989680 ;  /* 0x009896800000995d */ /* 0x008fea0003900000 */
[----:B------:R-:W3:Y:S02]  /*16b70*/  @!P1 SYNCS.PHASECHK.TRANS64 P1, [R0+URZ+0x16830], R5 ;  /* 0x01683005000095a7 */ /* 0x000ee4000802007f */
[----:B---3--:R-:W-:Y:S05]  /*16b80*/  @!P1 BRA `(.L_x_575) ;  /* 0xfffffffc00f09947 */ /* 0x008fea000383ffff */
[----:B------:R-:W-:Y:S05]  /*16b90*/  BRA `(.L_x_574) ;  /* 0xffffff18004c7947 */ /* 0x000fea000383ffff */
.L_x_582:
[----:B-1----:R1:W2:Y:S02]  /*16ba0*/  SYNCS.PHASECHK.TRANS64.TRYWAIT P2, [R5+URZ+0x16830], R6 ;  /* 0x01683006050075a7 */ /* 0x0022a4000804017f */
[----:B--2---:R-:W-:Y:S05]  /*16bb0*/  @!P2 NANOSLEEP.SYNCS 0x989680 ;  /* 0x009896800000a95d */ /* 0x004fea0003900000 */
[----:B------:R-:W2:Y:S02]  /*16bc0*/  @!P2 SYNCS.PHASECHK.TRANS64 P2, [R5+URZ+0x16830], R6 ;  /* 0x016830060500a5a7 */ /* 0x000ea4000804007f */
[----:B--2---:R-:W-:Y:S05]  /*16bd0*/  @!P2 BRA `(.L_x_582) ;  /* 0xfffffffc00f0a947 */ /* 0x004fea000383ffff */
[----:B------:R-:W-:Y:S05]  /*16be0*/  BRA `(.L_x_581) ;  /* 0xffffff4000807947 */ /* 0x000fea000383ffff */
.L_x_586:
[----:B-1----:R1:W2:Y:S02]  /*16bf0*/  SYNCS.PHASECHK.TRANS64.TRYWAIT P1, [R5+URZ+0x16850], R4 ;  /* 0x01685004050075a7 */ /* 0x0022a4000802017f */
[----:B--2---:R-:W-:Y:S05]  /*16c00*/  @!P1 NANOSLEEP.SYNCS 0x989680 ;  /* 0x009896800000995d */ /* 0x004fea0003900000 */
[----:B------:R-:W2:Y:S02]  /*16c10*/  @!P1 SYNCS.PHASECHK.TRANS64 P1, [R5+URZ+0x16850], R4 ;  /* 0x01685004050095a7 */ /* 0x000ea4000802007f */
[----:B--2---:R-:W-:Y:S05]  /*16c20*/  @!P1 BRA `(.L_x_586) ;  /* 0xfffffffc00f09947 */ /* 0x004fea000383ffff */
[----:B------:R-:W-:Y:S05]  /*16c30*/  BRA `(.L_x_583) ;  /* 0xffffff4400507947 */ /* 0x000fea000383ffff */
.L_x_593:
[----:B-1----:R1:W2:Y:S02]  /*16c40*/  SYNCS.PHASECHK.TRANS64.TRYWAIT P1, [R11+URZ+0x16850], R4 ;  /* 0x016850040b0075a7 */ /* 0x0022a4000802017f */
[----:B--2---:R-:W-:Y:S05]  /*16c50*/  @!P1 NANOSLEEP.SYNCS 0x989680 ;  /* 0x009896800000995d */ /* 0x004fea0003900000 */
[----:B------:R-:W2:Y:S02]  /*16c60*/  @!P1 SYNCS.PHASECHK.TRANS64 P1, [R11+URZ+0x16850], R4 ;  /* 0x016850040b0095a7 */ /* 0x000ea4000802007f */
[----:B--2---:R-:W-:Y:S05]  /*16c70*/  @!P1 BRA `(.L_x_593) ;  /* 0xfffffffc00f09947 */ /* 0x004fea000383ffff */
[----:B------:R-:W-:Y:S05]  /*16c80*/  BRA `(.L_x_592) ;  /* 0xffffff6800187947 */ /* 0x000fea000383ffff */
.L_x_602:
[----:B------:R-:W-:Y:S01]  /*16c90*/  MOV R13, R20 ;  /* 0x00000014000d7202 */ /* 0x000fe20000000f00 */
[----:B------:R-:W-:Y:S02]  /*16ca0*/  IMAD.MOV.U32 R12, RZ, RZ, RZ ;  /* 0x000000ffff0c7224 */ /* 0x000fe400078e00ff */
[----:B------:R-:W-:Y:S02]  /*16cb0*/  IMAD.MOV.U32 R11, RZ, RZ, 0x181f ;  /* 0x0000181fff0b7424 */ /* 0x000fe400078e00ff */
[----:B------:R-:W-:Y:S02]  /*16cc0*/  IMAD.MOV.U32 R15, RZ, RZ, -0x1 ;  /* 0xffffffffff0f7424 */ /* 0x000fe400078e00ff */
[----:B------:R-:W-:Y:S02]  /*16cd0*/  IMAD R24, R28, 0xc0, R29 ;  /* 0x000000c01c187824 */ /* 0x000fe400078e021d */
[----:B------:R-:W-:-:S07]  /*16ce0*/  IMAD R21, R8, R25, RZ ;  /* 0x0000001908157224 */ /* 0x000fce00078e02ff */
[----:B-1----:R-:W-:Y:S05]  /*16cf0*/  WARPSYNC.COLLECTIVE R15, `(.L_x_763) ;  /* 0x000000000f087348 */ /* 0x002fea0003c00000 */
[----:B------:R0:W2:Y:S02]  /*16d00*/  SHFL.IDX P6, R14, R13, R12, R11 ;  /* 0x0000000c0d0e7389 */ /* 0x0000a400000c000b */
[----:B012---:R-:W-:Y:S01]  /*16d10*/  ENDCOLLECTIVE ;  /* 0x000000000000791b */ /* 0x007fe20003800000 */
.L_x_763:
[C---:B------:R-:W-:Y:S01]  /*16d20*/  VIADD R8, R24.reuse, 0x30 ;  /* 0x0000003018087836 */ /* 0x040fe20000000000 */
[----:B------:R-:W-:-:S04]  /*16d30*/  ISETP.GE.OR P3, PT, R24, R21, P0 ;  /* 0x000000151800720c */ /* 0x000fc80000766670 */
[----:B------:R-:W-:Y:S01]  /*16d40*/  ISETP.GE.OR P4, PT, R8, R21, P0 ;  /* 0x000000150800720c */ /* 0x000fe20000786670 */
[----:B------:R-:W-:-:S05]  /*16d50*/  VIADD R8, R24, 0x60 ;  /* 0x0000006018087836 */ /* 0x000fca0000000000 */
[----:B------:R-:W-:Y:S01]  /*16d60*/  ISETP.GE.OR P2, PT, R8, R21, P0 ;  /* 0x000000150800720c */ /* 0x000fe20000746670 */
[----:B------:R-:W-:Y:S02]  /*16d70*/  IMAD.MOV.U32 R13, RZ, RZ, R7 ;  /* 0x000000ffff0d7224 */ /* 0x000fe400078e0007 */
[----:B------:R-:W-:-:S10]  /*16d80*/  IMAD.MOV.U32 R0, RZ, RZ, R14 ;  /* 0x000000ffff007224 */ /* 0x000fd400078e000e */
[----:B------:R-:W-:Y:S05]  /*16d90*/  WARPSYNC.COLLECTIVE R15, `(.L_x_764) ;  /* 0x000000000f087348 */ /* 0x000fea0003c00000 */
[----:B------:R0:W1:Y:S02]  /*16da0*/  SHFL.IDX P6, R14, R13, R12, R11 ;  /* 0x0000000c0d0e7389 */ /* 0x00006400000c000b */
[----:B01----:R-:W-:Y:S01]  /*16db0*/  ENDCOLLECTIVE ;  /* 0x000000000000791b */ /* 0x003fe20003800000 */
.L_x_764:
[----:B------:R-:W-:Y:S02]  /*16dc0*/  IMAD.MOV.U32 R13, RZ, RZ, R20 ;  /* 0x000000ffff0d7224 */ /* 0x000fe400078e0014 */
[----:B------:R-:W-:Y:S01]  /*16dd0*/  IMAD.MOV.U32 R12, RZ, RZ, 0x1 ;  /* 0x00000001ff0c7424 */ /* 0x000fe200078e00ff */
[----:B------:R-:W-:-:S07]  /*16de0*/  MOV R3, R14 ;  /* 0x0000000e00037202 */ /* 0x000fce0000000f00 */
[----:B------:R-:W-:Y:S05]  /*16df0*/  WARPSYNC.COLLECTIVE R15, `(.L_x_765) ;  /* 0x000000000f087348 */ /* 0x000fea0003c00000 */
[----:B------:R0:W1:Y:S02]  /*16e00*/  SHFL.IDX P6, R14, R13, R12, R11 ;  /* 0x0000000c0d0e7389 */ /* 0x00006400000c000b */
[----:B01----:R-:W-:Y:S01]  /*16e10*/  ENDCOLLECTIVE ;  /* 0x000000000000791b */ /* 0x003fe20003800000 */
.L_x_765:
[----:B------:R-:W-:-:S04]  /*16e20*/  @!P3 LEA R10, P5, R26, R3, 0x1 ;  /* 0x000000031a0ab211 */ /* 0x000fc800078a08ff */
[----:B------:R-:W-:Y:S01]  /*16e30*/  @!P3 LEA.HI.X R3, R26, R0, R27, 0x1, P5 ;  /* 0x000000001a03b211 */ /* 0x000fe200028f0c1b */
[----:B------:R-:W-:Y:S02]  /*16e40*/  IMAD.MOV.U32 R13, RZ, RZ, R7 ;  /* 0x000000ffff0d7224 */ /* 0x000fe400078e0007 */
[----:B------:R-:W-:-:S07]  /*16e50*/  IMAD.MOV.U32 R4, RZ, RZ, R14 ;  /* 0x000000ffff047224 */ /* 0x000fce00078e000e */
[----:B------:R-:W-:Y:S05]  /*16e60*/  WARPSYNC.COLLECTIVE R15, `(.L_x_766) ;  /* 0x000000000f087348 */ /* 0x000fea0003c00000 */
[----:B------:R0:W1:Y:S02]  /*16e70*/  SHFL.IDX P6, R14, R13, R12, R11 ;  /* 0x0000000c0d0e7389 */ /* 0x00006400000c000b */
[----:B01----:R-:W-:Y:S01]  /*16e80*/  ENDCOLLECTIVE ;  /* 0x000000000000791b */ /* 0x003fe20003800000 */
.L_x_766:
[----:B------:R-:W-:Y:S01]  /*16e90*/  MOV R13, R20 ;  /* 0x00000014000d7202 */ /* 0x000fe20000000f00 */
[----:B------:R-:W-:Y:S02]  /*16ea0*/  IMAD.MOV.U32 R12, RZ, RZ, 0x2 ;  /* 0x00000002ff0c7424 */ /* 0x000fe400078e00ff */
[----:B------:R-:W-:-:S07]  /*16eb0*/  IMAD.MOV.U32 R5, RZ, RZ, R14 ;  /* 0x000000ffff057224 */ /* 0x000fce00078e000e */
[----:B------:R-:W-:Y:S05]  /*16ec0*/  WARPSYNC.COLLECTIVE R15, `(.L_x_767) ;  /* 0x000000000f087348 */ /* 0x000fea0003c00000 */
[----:B------:R0:W1:Y:S02]  /*16ed0*/  SHFL.IDX P6, R14, R13, R12, R11 ;  /* 0x0000000c0d0e7389 */ /* 0x00006400000c000b */
[----:B01----:R-:W-:Y:S01]  /*16ee0*/  ENDCOLLECTIVE ;  /* 0x000000000000791b */ /* 0x003fe20003800000 */
.L_x_767:
[----:B------:R-:W-:-:S04]  /*16ef0*/  @!P4 LEA R8, P1, R26, R5, 0x1 ;  /* 0x000000051a08c211 */ /* 0x000fc800078208ff */
[----:B------:R-:W-:Y:S01]  /*16f00*/  @!P4 LEA.HI.X R9, R26, R4, R27, 0x1, P1 ;  /* 0x000000041a09c211 */ /* 0x000fe200008f0c1b */
[----:B------:R-:W-:Y:S02]  /*16f10*/  IMAD.MOV.U32 R13, RZ, RZ, R7 ;  /* 0x000000ffff0d7224 */ /* 0x000fe400078e0007 */
[----:B------:R-:W-:-:S07]  /*16f20*/  IMAD.MOV.U32 R6, RZ, RZ, R14 ;  /* 0x000000ffff067224 */ /* 0x000fce00078e000e */
[----:B------:R-:W-:Y:S05]  /*16f30*/  WARPSYNC.COLLECTIVE R15, `(.L_x_768) ;  /* 0x000000000f087348 */ /* 0x000fea0003c00000 */
[----:B------:R0:W1:Y:S02]  /*16f40*/  SHFL.IDX P6, R14, R13, R12, R11 ;  /* 0x0000000c0d0e7389 */ /* 0x00006400000c000b */
[----:B01----:R-:W-:Y:S01]  /*16f50*/  ENDCOLLECTIVE ;  /* 0x000000000000791b */ /* 0x003fe20003800000 */
.L_x_768:
[----:B------:R-:W-:Y:S01]  /*16f60*/  @!P3 MOV R11, R3 ;  /* 0x00000003000bb202 */ /* 0x000fe20000000f00 */
[----:B------:R-:W-:Y:S02]  /*16f70*/  IMAD.MOV.U32 R13, RZ, RZ, R20 ;  /* 0x000000ffff0d7224 */ /* 0x000fe400078e0014 */
[----:B------:R-:W-:Y:S02]  /*16f80*/  IMAD.MOV.U32 R12, RZ, RZ, 0x3 ;  /* 0x00000003ff0c7424 */ /* 0x000fe400078e00ff */
[----:B------:R0:W-:Y:S04]  /*16f90*/  @!P3 ST.E.128 desc[UR42][R10.64], RZ ;  /* 0x000000ff0a00b985 */ /* 0x0001e8000c101d2a */
[----:B------:R1:W-:Y:S01]  /*16fa0*/  @!P4 ST.E.128 desc[UR42][R8.64], RZ ;  /* 0x000000ff0800c985 */ /* 0x0003e2000c101d2a */
[----:B------:R-:W-:-:S04]  /*16fb0*/  @!P2 LEA R25, P5, R26, R14, 0x1 ;  /* 0x0000000e1a19a211 */ /* 0x000fc800078a08ff */
[----:B------:R-:W-:Y:S01]  /*16fc0*/  @!P2 LEA.HI.X R5, R26, R6, R27, 0x1, P5 ;  /* 0x000000061a05a211 */ /* 0x000fe200028f0c1b */
[----:B0-----:R-:W-:Y:S01]  /*16fd0*/  IMAD.MOV.U32 R11, RZ, RZ, 0x181f ;  /* 0x0000181fff0b7424 */ /* 0x001fe200078e00ff */
[----:B------:R-:W-:-:S07]  /*16fe0*/  @!P2 MOV R4, R25 ;  /* 0x000000190004a202 */ /* 0x000fce0000000f00 */
[----:B-1----:R-:W-:Y:S05]  /*16ff0*/  WARPSYNC.COLLECTIVE R15, `(.L_x_769) ;  /* 0x000000000f087348 */ /* 0x002fea0003c00000 */
[----:B------:R0:W2:Y:S02]  /*17000*/  SHFL.IDX P6, R14, R13, R12, R11 ;  /* 0x0000000c0d0e7389 */ /* 0x0000a400000c000b */
[----:B012---:R-:W-:Y:S01]  /*17010*/  ENDCOLLECTIVE ;  /* 0x000000000000791b */ /* 0x007fe20003800000 */
.L_x_769:
[----:B------:R0:W-:Y:S01]  /*17020*/  @!P2 ST.E.128 desc[UR42][R4.64], RZ ;  /* 0x000000ff0400a985 */ /* 0x0001e2000c101d2a */
[----:B------:R-:W-:Y:S02]  /*17030*/  IMAD.MOV.U32 R13, RZ, RZ, R7 ;  /* 0x000000ffff0d7224 */ /* 0x000fe400078e0007 */
[----:B------:R-:W-:-:S07]  /*17040*/  IMAD.MOV.U32 R0, RZ, RZ, R14 ;  /* 0x000000ffff007224 */ /* 0x000fce00078e000e */
[----:B0-----:R-:W-:Y:S05]  /*17050*/  WARPSYNC.COLLECTIVE R15, `(.L_x_770) ;  /* 0x000000000f087348 */ /* 0x001fea0003c00000 */
[----:B------:R1:W2:Y:S02]  /*17060*/  SHFL.IDX P6, R14, R13, R12, R11 ;  /* 0x0000000c0d0e7389 */ /* 0x0002a400000c000b */
[----:B012---:R-:W-:Y:S01]  /*17070*/  ENDCOLLECTIVE ;  /* 0x000000000000791b */ /* 0x007fe20003800000 */
.L_x_770:
[----:B------:R-:W-:Y:S05]  /*17080*/  BRA `(.L_x_771) ;  /* 0xffffff84008c7947 */ /* 0x000fea000383ffff */
.L_x_619:
[----:B------:R-:W0:Y:S01]  /*17090*/  S2R R8, SR_TID.X ;  /* 0x0000000000087919 */ /* 0x000e220000002100 */
[----:B------:R-:W-:Y:S01]  /*170a0*/  BSSY B1, `(.L_x_772) ;  /* 0x000000a000017945 */ /* 0x000fe20003800000 */
[----:B------:R-:W-:Y:S02]  /*170b0*/  IMAD.MOV.U32 R12, RZ, RZ, RZ ;  /* 0x000000ffff0c7224 */ /* 0x000fe400078e00ff */
[----:B------:R-:W-:Y:S02]  /*170c0*/  IMAD.MOV.U32 R11, RZ, RZ, 0x1f ;  /* 0x0000001fff0b7424 */ /* 0x000fe400078e00ff */
[----:B------:R-:W-:Y:S01]  /*170d0*/  IMAD.MOV.U32 R15, RZ, RZ, -0x1 ;  /* 0xffffffffff0f7424 */ /* 0x000fe200078e00ff */
[----:B0-----:R-:W-:-:S04]  /*170e0*/  SHF.R.U32.HI R8, RZ, 0x5, R8 ;  /* 0x00000005ff087819 */ /* 0x001fc80000011608 */
[----:B------:R-:W-:-:S05]  /*170f0*/  LOP3.LUT R8, R8, 0x3, RZ, 0xc0, !PT ;  /* 0x0000000308087812 */ /* 0x000fca00078ec0ff */
[----:B------:R-:W-:-:S07]  /*17100*/  IMAD.MOV.U32 R13, RZ, RZ, R8 ;  /* 0x000000ffff0d7224 */ /* 0x000fce00078e0008 */
[----:B------:R-:W-:Y:S05]  /*17110*/  WARPSYNC.COLLECTIVE R15, `(.L_x_773) ;  /* 0x000000000f087348 */ /* 0x000fea0003c00000 */
[----:B------:R0:W1:Y:S02]  /*17120*/  SHFL.IDX P6, R14, R13, R12, R11 ;  /* 0x0000000c0d0e7389 */ /* 0x00006400000c000b */
[----:B01----:R-:W-:Y:S01]  /*17130*/  ENDCOLLECTIVE ;  /* 0x000000000000791b */ /* 0x003fe20003800000 */
.L_x_773:
[----:B------:R-:W-:Y:S05]  /*17140*/  BSYNC B1 ;  /* 0x0000000000017941 */ /* 0x000fea0003800000 */
.L_x_772:
[----:B------:R-:W-:Y:S05]  /*17150*/  BRA `(.L_x_774) ;  /* 0xffffff9400f87947 */ /* 0x000fea000383ffff */
.L_x_621:
[----:B------:R-:W-:Y:S01]  /*17160*/  BSSY B1, `(.L_x_775) ;  /* 0x0000006000017945 */ /* 0x000fe20003800000 */
[----:B------:R-:W-:-:S07]  /*17170*/  IMAD.MOV.U32 R15, RZ, RZ, -0x1 ;  /* 0xffffffffff0f7424 */ /* 0x000fce00078e00ff */
[----:B0-----:R-:W-:Y:S05]  /*17180*/  WARPSYNC.COLLECTIVE R15, `(.L_x_776) ;  /* 0x000000000f0c7348 */ /* 0x001fea0003c00000 */
[----:B------:R-:W-:Y:S02]  /*17190*/  ELECT P6, UR62, PT ;  /* 0x00000000003e782f */ /* 0x000fe400038c0000 */
[----:B------:R-:W-:Y:S01]  /*171a0*/  MOV R14, UR62 ;  /* 0x0000003e000e7c02 */ /* 0x000fe20008000f00 */
[----:B0-----:R-:W-:Y:S10]  /*171b0*/  ENDCOLLECTIVE ;  /* 0x000000000000791b */ /* 0x001ff40003800000 */
.L_x_776:
[----:B------:R-:W-:Y:S05]  /*171c0*/  BSYNC B1 ;  /* 0x0000000000017941 */ /* 0x000fea0003800000 */
.L_x_775:
[----:B------:R-:W-:Y:S05]  /*171d0*/  BRA `(.L_x_620) ;  /* 0xffffff9400f07947 */ /* 0x000fea000383ffff */
.L_x_623:
[----:B0-----:R0:W1:Y:S02]  /*171e0*/  SYNCS.PHASECHK.TRANS64.TRYWAIT P0, [R22+URZ+0x16820], R5 ;  /* 0x01682005160075a7 */ /* 0x001064000800017f */
[----:B-1----:R-:W-:Y:S05]  /*171f0*/  @!P0 NANOSLEEP.SYNCS 0x989680 ;  /* 0x009896800000895d */ /* 0x002fea0003900000 */
[----:B------:R-:W1:Y:S02]  /*17200*/  @!P0 SYNCS.PHASECHK.TRANS64 P0, [R22+URZ+0x16820], R5 ;  /* 0x01682005160085a7 */ /* 0x000e64000800007f */
[----:B-1----:R-:W-:Y:S05]  /*17210*/  @!P0 BRA `(.L_x_623) ;  /* 0xfffffffc00f08947 */ /* 0x002fea000383ffff */
[----:B------:R-:W-:Y:S05]  /*17220*/  BRA `(.L_x_777) ;  /* 0xffffff9800007947 */ /* 0x000fea000383ffff */
.L_x_627:
[----:B0-----:R0:W1:Y:S02]  /*17230*/  SYNCS.PHASECHK.TRANS64.TRYWAIT P0, [R5+URZ+0x168a0], R6 ;  /* 0x0168a006050075a7 */ /* 0x001064000800017f */
[----:B-1----:R-:W-:Y:S05]  /*17240*/  @!P0 NANOSLEEP.SYNCS 0x989680 ;  /* 0x009896800000895d */ /* 0x002fea0003900000 */
[----:B------:R-:W1:Y:S02]  /*17250*/  @!P0 SYNCS.PHASECHK.TRANS64 P0, [R5+URZ+0x168a0], R6 ;  /* 0x0168a006050085a7 */ /* 0x000e64000800007f */
[----:B-1----:R-:W-:Y:S05]  /*17260*/  @!P0 BRA `(.L_x_627) ;  /* 0xfffffffc00f08947 */ /* 0x002fea000383ffff */
[----:B------:R-:W-:Y:S05]  /*17270*/  BRA `(.L_x_778) ;  /* 0xffffff9800187947 */ /* 0x000fea000383ffff */
.L_x_632:
[----:B-1----:R1:W2:Y:S02]  /*17280*/  SYNCS.PHASECHK.TRANS64.TRYWAIT P0, [R5+URZ+0x168c0], R6 ;  /* 0x0168c006050075a7 */ /* 0x0022a4000800017f */
[----:B--2---:R-:W-:Y:S05]  /*17290*/  @!P0 NANOSLEEP.SYNCS 0x989680 ;  /* 0x009896800000895d */ /* 0x004fea0003900000 */
[----:B------:R-:W2:Y:S02]  /*172a0*/  @!P0 SYNCS.PHASECHK.TRANS64 P0, [R5+URZ+0x168c0], R6 ;  /* 0x0168c006050085a7 */ /* 0x000ea4000800007f */
[----:B--2---:R-:W-:Y:S05]  /*172b0*/  @!P0 BRA `(.L_x_632) ;  /* 0xfffffffc00f08947 */ /* 0x004fea000383ffff */
[----:B------:R-:W-:Y:S05]  /*172c0*/  BRA `(.L_x_779) ;  /* 0xffffff9800987947 */ /* 0x000fea000383ffff */
.L_x_639:
[----:B0-----:R0:W1:Y:S02]  /*172d0*/  SYNCS.PHASECHK.TRANS64.TRYWAIT P1, [R5+URZ+0x168a0], R6 ;  /* 0x0168a006050075a7 */ /* 0x001064000802017f */
[----:B-1----:R-:W-:Y:S05]  /*172e0*/  @!P1 NANOSLEEP.SYNCS 0x989680 ;  /* 0x009896800000995d */ /* 0x002fea0003900000 */
[----:B------:R-:W1:Y:S02]  /*172f0*/  @!P1 SYNCS.PHASECHK.TRANS64 P1, [R5+URZ+0x168a0], R6 ;  /* 0x0168a006050095a7 */ /* 0x000e64000802007f */
[----:B-1----:R-:W-:Y:S05]  /*17300*/  @!P1 BRA `(.L_x_639) ;  /* 0xfffffffc00f09947 */ /* 0x002fea000383ffff */
[----:B------:R-:W-:Y:S05]  /*17310*/  BRA `(.L_x_780) ;  /* 0xffffff9c00587947 */ /* 0x000fea000383ffff */
.L_x_644:
[----:B-1----:R1:W2:Y:S02]  /*17320*/  SYNCS.PHASECHK.TRANS64.TRYWAIT P1, [R5+URZ+0x168c0], R6 ;  /* 0x0168c006050075a7 */ /* 0x0022a4000802017f */
[----:B--2---:R-:W-:Y:S05]  /*17330*/  @!P1 NANOSLEEP.SYNCS 0x989680 ;  /* 0x009896800000995d */ /* 0x004fea0003900000 */
[----:B------:R-:W2:Y:S02]  /*17340*/  @!P1 SYNCS.PHASECHK.TRANS64 P1, [R5+URZ+0x168c0], R6 ;  /* 0x0168c006050095a7 */ /* 0x000ea4000802007f */
[----:B--2---:R-:W-:Y:S05]  /*17350*/  @!P1 BRA `(.L_x_644) ;  /* 0xfffffffc00f09947 */ /* 0x004fea000383ffff */
[----:B------:R-:W-:Y:S05]  /*17360*/  BRA `(.L_x_781) ;  /* 0xffffff9c00d07947 */ /* 0x000fea000383ffff */
.L_x_657:
[----:B------:R-:W0:Y:S01]  /*17370*/  S2R R20, SR_TID.X ;  /* 0x0000000000147919 */ /* 0x000e220000002100 */
        /* <DEDUP_REMOVED lines=10> */
.L_x_783:
[----:B------:R-:W-:Y:S05]  /*17420*/  BSYNC B0 ;  /* 0x0000000000007941 */ /* 0x000fea0003800000 */
.L_x_782:
[----:B------:R-:W-:Y:S05]  /*17430*/  BRA `(.L_x_784) ;  /* 0xffffffa800507947 */ /* 0x000fea000383ffff */
.L_x_660:
[----:B-1----:R1:W2:Y:S02]  /*17440*/  SYNCS.PHASECHK.TRANS64.TRYWAIT P0, [R3+URZ+0x16840], R4 ;  /* 0x01684004030075a7 */ /* 0x0022a4000800017f */
[----:B--2---:R-:W-:Y:S05]  /*17450*/  @!P0 NANOSLEEP.SYNCS 0x989680 ;  /* 0x009896800000895d */ /* 0x004fea0003900000 */
[----:B------:R-:W2:Y:S02]  /*17460*/  @!P0 SYNCS.PHASECHK.TRANS64 P0, [R3+URZ+0x16840], R4 ;  /* 0x01684004030085a7 */ /* 0x000ea4000800007f */
[----:B--2---:R-:W-:Y:S05]  /*17470*/  @!P0 BRA `(.L_x_660) ;  /* 0xfffffffc00f08947 */ /* 0x004fea000383ffff */
[----:B------:R-:W-:Y:S05]  /*17480*/  BRA `(.L_x_785) ;  /* 0xffffffa800b07947 */ /* 0x000fea000383ffff */
.L_x_661:
[----:B------:R-:W-:Y:S01]  /*17490*/  BSSY B0, `(.L_x_786) ;  /* 0x0000008000007945 */ /* 0x000fe20003800000 */
[----:B------:R-:W-:Y:S01]  /*174a0*/  IMAD.MOV.U32 R13, RZ, RZ, R2 ;  /* 0x000000ffff0d7224 */ /* 0x000fe200078e0002 */
[----:B------:R-:W-:Y:S01]  /*174b0*/  MOV R11, 0x181f ;  /* 0x0000181f000b7802 */ /* 0x000fe20000000f00 */
[----:B------:R-:W-:Y:S02]  /*174c0*/  IMAD.MOV.U32 R12, RZ, RZ, RZ ;  /* 0x000000ffff0c7224 */ /* 0x000fe400078e00ff */
[----:B------:R-:W-:-:S07]  /*174d0*/  IMAD.MOV.U32 R15, RZ, RZ, -0x1 ;  /* 0xffffffffff0f7424 */ /* 0x000fce00078e00ff */
[----:B0-----:R-:W-:Y:S05]  /*174e0*/  WARPSYNC.COLLECTIVE R15, `(.L_x_787) ;  /* 0x000000000f087348 */ /* 0x001fea0003c00000 */
[----:B------:R1:W2:Y:S02]  /*174f0*/  SHFL.IDX P6, R14, R13, R12, R11 ;  /* 0x0000000c0d0e7389 */ /* 0x0002a400000c000b */
[----:B012---:R-:W-:Y:S01]  /*17500*/  ENDCOLLECTIVE ;  /* 0x000000000000791b */ /* 0x007fe20003800000 */
.L_x_787:
[----:B------:R-:W-:Y:S05]  /*17510*/  BSYNC B0 ;  /* 0x0000000000007941 */ /* 0x000fea0003800000 */
.L_x_786:
[----:B------:R-:W-:Y:S01]  /*17520*/  IMAD.MOV.U32 R13, RZ, RZ, R0 ;  /* 0x000000ffff0d7224 */ /* 0x000fe200078e0000 */
[----:B------:R-:W-:Y:S01]  /*17530*/  MOV R15, 0xffffffff ;  /* 0xffffffff000f7802 */ /* 0x000fe20000000f00 */
[----:B------:R-:W-:Y:S02]  /*17540*/  IMAD.MOV.U32 R12, RZ, RZ, RZ ;  /* 0x000000ffff0c7224 */ /* 0x000fe400078e00ff */
[----:B------:R-:W-:Y:S02]  /*17550*/  IMAD.MOV.U32 R11, RZ, RZ, 0x181f ;  /* 0x0000181fff0b7424 */ /* 0x000fe400078e00ff */
[----:B------:R-:W-:Y:S02]  /*17560*/  IMAD.MOV.U32 R6, RZ, RZ, R14 ;  /* 0x000000ffff067224 */ /* 0x000fe400078e000e */
[----:B------:R-:W-:-:S07]  /*17570*/  @P0 IMAD R8, R5, 0x2, R22 ;  /* 0x0000000205080824 */ /* 0x000fce00078e0216 */
[----:B------:R-:W-:Y:S05]  /*17580*/  WARPSYNC.COLLECTIVE R15, `(.L_x_788) ;  /* 0x000000000f087348 */ /* 0x000fea0003c00000 */
[----:B------:R0:W1:Y:S02]  /*17590*/  SHFL.IDX P6, R14, R13, R12, R11 ;  /* 0x0000000c0d0e7389 */ /* 0x00006400000c000b */
[----:B01----:R-:W-:Y:S01]  /*175a0*/  ENDCOLLECTIVE ;  /* 0x000000000000791b */ /* 0x003fe20003800000 */
.L_x_788:
[----:B------:R-:W-:Y:S02]  /*175b0*/  IMAD.MOV.U32 R13, RZ, RZ, R2 ;  /* 0x000000ffff0d7224 */ /* 0x000fe400078e0002 */
[----:B------:R-:W-:Y:S02]  /*175c0*/  IMAD.MOV.U32 R12, RZ, RZ, 0x1 ;  /* 0x00000001ff0c7424 */ /* 0x000fe400078e00ff */
[----:B------:R-:W-:-:S07]  /*175d0*/  IMAD.MOV.U32 R7, RZ, RZ, R14 ;  /* 0x000000ffff077224 */ /* 0x000fce00078e000e */
[----:B------:R-:W-:Y:S05]  /*175e0*/  WARPSYNC.COLLECTIVE R15, `(.L_x_789) ;  /* 0x000000000f087348 */ /* 0x000fea0003c00000 */
[----:B------:R0:W1:Y:S02]  /*175f0*/  SHFL.IDX P6, R14, R13, R12, R11 ;  /* 0x0000000c0d0e7389 */ /* 0x00006400000c000b */
[----:B01----:R-:W-:Y:S01]  /*17600*/  ENDCOLLECTIVE ;  /* 0x000000000000791b */ /* 0x003fe20003800000 */
.L_x_789:
        /* <DEDUP_REMOVED lines=15> */
.L_x_790:
[----:B------:R-:W-:Y:S02]  /*17700*/  @P0 IMAD R8, R5, 0x2, R22 ;  /* 0x0000000205080824 */ /* 0x000fe400078e0216 */
[----:B------:R-:W-:Y:S01]  /*17710*/  IMAD.MOV.U32 R13, RZ, RZ, R2 ;  /* 0x000000ffff0d7224 */ /* 0x000fe200078e0002 */
[----:B------:R-:W-:Y:S01]  /*17720*/  MOV R12, 0x2 ;  /* 0x00000002000c7802 */ /* 0x000fe20000000f00 */
[----:B------:R-:W-:-:S07]  /*17730*/  IMAD.MOV.U32 R7, RZ, RZ, R14 ;  /* 0x000000ffff077224 */ /* 0x000fce00078e000e */
[----:B------:R-:W-:Y:S05]  /*17740*/  WARPSYNC.COLLECTIVE R15, `(.L_x_791) ;  /* 0x000000000f087348 */ /* 0x000fea0003c00000 */
[----:B------:R0:W1:Y:S02]  /*17750*/  SHFL.IDX P6, R14, R13, R12, R11 ;  /* 0x0000000c0d0e7389 */ /* 0x00006400000c000b */
[----:B01----:R-:W-:Y:S01]  /*17760*/  ENDCOLLECTIVE ;  /* 0x000000000000791b */ /* 0x003fe20003800000 */
.L_x_791:
        /* <DEDUP_REMOVED lines=15> */
.L_x_792:
[----:B------:R-:W-:Y:S01]  /*17860*/  @P0 IMAD R8, R5, 0x2, R22 ;  /* 0x0000000205080824 */ /* 0x000fe200078e0216 */
[----:B------:R-:W-:Y:S01]  /*17870*/  MOV R13, R2 ;  /* 0x00000002000d7202 */ /* 0x000fe20000000f00 */
[----:B------:R-:W-:Y:S02]  /*17880*/  IMAD.MOV.U32 R12, RZ, RZ, 0x3 ;  /* 0x00000003ff0c7424 */ /* 0x000fe400078e00ff */
[----:B------:R-:W-:-:S07]  /*17890*/  IMAD.MOV.U32 R7, RZ, RZ, R14 ;  /* 0x000000ffff077224 */ /* 0x000fce00078e000e */
[----:B------:R-:W-:Y:S05]  /*178a0*/  WARPSYNC.COLLECTIVE R15, `(.L_x_793) ;  /* 0x000000000f087348 */ /* 0x000fea0003c00000 */
[----:B------:R0:W1:Y:S02]  /*178b0*/  SHFL.IDX P6, R14, R13, R12, R11 ;  /* 0x0000000c0d0e7389 */ /* 0x00006400000c000b */
[----:B01----:R-:W-:Y:S01]  /*178c0*/  ENDCOLLECTIVE ;  /* 0x000000000000791b */ /* 0x003fe20003800000 */
.L_x_793:
        /* <DEDUP_REMOVED lines=15> */
.L_x_794:
[----:B------:R-:W-:Y:S01]  /*179c0*/  @P0 LEA R8, R5, R22, 0x1 ;  /* 0x0000001605080211 */ /* 0x000fe200078e08ff */
[----:B------:R-:W-:Y:S02]  /*179d0*/  IMAD.MOV.U32 R13, RZ, RZ, R2 ;  /* 0x000000ffff0d7224 */ /* 0x000fe400078e0002 */
[----:B------:R-:W-:Y:S02]  /*179e0*/  IMAD.MOV.U32 R12, RZ, RZ, 0x4 ;  /* 0x00000004ff0c7424 */ /* 0x000fe400078e00ff */
[----:B------:R-:W-:-:S07]  /*179f0*/  IMAD.MOV.U32 R7, RZ, RZ, R14 ;  /* 0x000000ffff077224 */ /* 0x000fce00078e000e */
[----:B------:R-:W-:Y:S05]  /*17a00*/  WARPSYNC.COLLECTIVE R15, `(.L_x_795) ;  /* 0x000000000f087348 */ /* 0x000fea0003c00000 */
[----:B------:R0:W1:Y:S02]  /*17a10*/  SHFL.IDX P6, R14, R13, R12, R11 ;  /* 0x0000000c0d0e7389 */ /* 0x00006400000c000b */
[----:B01----:R-:W-:Y:S01]  /*17a20*/  ENDCOLLECTIVE ;  /* 0x000000000000791b */ /* 0x003fe20003800000 */
.L_x_795:
        /* <DEDUP_REMOVED lines=15> */
.L_x_796:
[----:B------:R-:W-:Y:S02]  /*17b20*/  @P0 IMAD R8, R5, 0x2, R22 ;  /* 0x0000000205080824 */ /* 0x000fe400078e0216 */
[----:B------:R-:W-:Y:S02]  /*17b30*/  IMAD.MOV.U32 R13, RZ, RZ, R2 ;  /* 0x000000ffff0d7224 */ /* 0x000fe400078e0002 */
[----:B------:R-:W-:Y:S02]  /*17b40*/  IMAD.MOV.U32 R12, RZ, RZ, 0x5 ;  /* 0x00000005ff0c7424 */ /* 0x000fe400078e00ff */
[----:B------:R-:W-:-:S07]  /*17b50*/  IMAD.MOV.U32 R7, RZ, RZ, R14 ;  /* 0x000000ffff077224 */ /* 0x000fce00078e000e */
[----:B------:R-:W-:Y:S05]  /*17b60*/  WARPSYNC.COLLECTIVE R15, `(.L_x_797) ;  /* 0x000000000f087348 */ /* 0x000fea0003c00000 */
[----:B------:R0:W1:Y:S02]  /*17b70*/  SHFL.IDX P6, R14, R13, R12, R11 ;  /* 0x0000000c0d0e7389 */ /* 0x00006400000c000b */
[----:B01----:R-:W-:Y:S01]  /*17b80*/  ENDCOLLECTIVE ;  /* 0x000000000000791b */ /* 0x003fe20003800000 */
.L_x_797:
        /* <DEDUP_REMOVED lines=15> */
.L_x_798:
[----:B------:R-:W-:Y:S02]  /*17c80*/  @P0 IMAD R8, R5, 0x2, R22 ;  /* 0x0000000205080824 */ /* 0x000fe400078e0216 */
[----:B------:R-:W-:Y:S02]  /*17c90*/  IMAD.MOV.U32 R13, RZ, RZ, R2 ;  /* 0x000000ffff0d7224 */ /* 0x000fe400078e0002 */
[----:B------:R-:W-:Y:S01]  /*17ca0*/  IMAD.MOV.U32 R12, RZ, RZ, 0x6 ;  /* 0x00000006ff0c7424 */ /* 0x000fe200078e00ff */
[----:B------:R-:W-:-:S07]  /*17cb0*/  MOV R7, R14 ;  /* 0x0000000e00077202 */ /* 0x000fce0000000f00 */
[----:B------:R-:W-:Y:S05]  /*17cc0*/  WARPSYNC.COLLECTIVE R15, `(.L_x_799) ;  /* 0x000000000f087348 */ /* 0x000fea0003c00000 */
[----:B------:R0:W1:Y:S02]  /*17cd0*/  SHFL.IDX P6, R14, R13, R12, R11 ;  /* 0x0000000c0d0e7389 */ /* 0x00006400000c000b */
[----:B01----:R-:W-:Y:S01]  /*17ce0*/  ENDCOLLECTIVE ;  /* 0x000000000000791b */ /* 0x003fe20003800000 */
.L_x_799:
        /* <DEDUP_REMOVED lines=15> */
.L_x_800:
[----:B------:R-:W-:Y:S02]  /*17de0*/  @P0 IMAD R8, R5, 0x2, R22 ;  /* 0x0000000205080824 */ /* 0x000fe400078e0216 */
[----:B------:R-:W-:Y:S02]  /*17df0*/  IMAD.MOV.U32 R13, RZ, RZ, R2 ;  /* 0x000000ffff0d7224 */ /* 0x000fe400078e0002 */
[----:B------:R-:W-:Y:S02]  /*17e00*/  IMAD.MOV.U32 R12, RZ, RZ, 0x7 ;  /* 0x00000007ff0c7424 */ /* 0x000fe400078e00ff */
[----:B------:R-:W-:-:S07]  /*17e10*/  IMAD.MOV.U32 R7, RZ, RZ, R14 ;  /* 0x000000ffff077224 */ /* 0x000fce00078e000e */
[----:B------:R-:W-:Y:S05]  /*17e20*/  WARPSYNC.COLLECTIVE R15, `(.L_x_801) ;  /* 0x000000000f087348 */ /* 0x000fea0003c00000 */
[----:B------:R0:W1:Y:S02]  /*17e30*/  SHFL.IDX P6, R14, R13, R12, R11 ;  /* 0x0000000c0d0e7389 */ /* 0x00006400000c000b */
[----:B01----:R-:W-:Y:S01]  /*17e40*/  ENDCOLLECTIVE ;  /* 0x000000000000791b */ /* 0x003fe20003800000 */
.L_x_801:
[----:B------:R-:W-:-:S05]  /*17e50*/  @P0 LEA R7, P1, R9, R7, 0x1 ;  /* 0x0000000709070211 */ /* 0x000fca00078208ff */
[----:B------:R-:W-:-:S05]  /*17e60*/  @P0 IMAD.X R6, RZ, RZ, R6, P1 ;  /* 0x000000ffff060224 */ /* 0x000fca00008e0606 */
[----:B------:R-:W-:Y:S01]  /*17e70*/  @P0 LOP3.LUT R7, R7, R6, RZ, 0x3c, !PT ;  /* 0x0000000607070212 */ /* 0x000fe200078e3cff */
[----:B------:R-:W-:-:S03]  /*17e80*/  IMAD.MOV.U32 R13, RZ, RZ, R0 ;  /* 0x000000ffff0d7224 */ /* 0x000fc600078e0000 */
[----:B------:R-:W-:-:S04]  /*17e90*/  @P0 LOP3.LUT R6, R7, R6, RZ, 0x3c, !PT ;  /* 0x0000000607060212 */ /* 0x000fc800078e3cff */
[----:B------:R-:W-:Y:S02]  /*17ea0*/  @P0 LOP3.LUT R7, R7, R6, RZ, 0x3c, !PT ;  /* 0x0000000607070212 */ /* 0x000fe400078e3cff */
[----:B------:R-:W-:-:S07]  /*17eb0*/  MOV R2, R14 ;  /* 0x0000000e00027202 */ /* 0x000fce0000000f00 */
[----:B------:R-:W-:Y:S05]  /*17ec0*/  WARPSYNC.COLLECTIVE R15, `(.L_x_802) ;  /* 0x000000000f087348 */ /* 0x000fea0003c00000 */
[----:B------:R0:W1:Y:S02]  /*17ed0*/  SHFL.IDX P6, R14, R13, R12, R11 ;  /* 0x0000000c0d0e7389 */ /* 0x00006400000c000b */
[----:B01----:R-:W-:Y:S01]  /*17ee0*/  ENDCOLLECTIVE ;  /* 0x000000000000791b */ /* 0x003fe20003800000 */
.L_x_802:
[----:B------:R-:W-:Y:S01]  /*17ef0*/  @!PT LDS RZ, [RZ] ;  /* 0x00000000fffff984 */ /* 0x000fe20000000800 */
[----:B------:R-:W-:Y:S01]  /*17f00*/  @!PT LDS RZ, [RZ] ;  /* 0x00000000fffff984 */ /* 0x000fe20000000800 */
[----:B------:R-:W-:Y:S01]  /*17f10*/  @!PT LDS RZ, [RZ] ;  /* 0x00000000fffff984 */ /* 0x000fe20000000800 */
[----:B------:R2:W-:Y:S01]  /*17f20*/  @P0 LDGSTS.E.BYPASS.LTC128B.128 [R8+0x11400], desc[UR42][R6.64], !P2 ;  /* 0x1140000006080fae */ /* 0x0005e2000d101d6a */
[----:B------:R-:W-:Y:S01]  /*17f30*/  IMAD.MOV.U32 R0, RZ, RZ, R14 ;  /* 0x000000ffff007224 */ /* 0x000fe200078e000e */
[----:B------:R-:W-:Y:S06]  /*17f40*/  BRA `(.L_x_803) ;  /* 0xffffffa400cc7947 */ /* 0x000fec000383ffff */
.L_x_666:
[----:B------:R-:W2:Y:S01]  /*17f50*/  LDL.LU R11, [R1+0x34] ;  /* 0x00003400010b7983 */ /* 0x000ea20000300800 */
[----:B------:R-:W-:Y:S01]  /*17f60*/  IMAD.MOV.U32 R13, RZ, RZ, R0 ;  /* 0x000000ffff0d7224 */ /* 0x000fe200078e0000 */
[----:B------:R-:W-:Y:S01]  /*17f70*/  MOV R15, 0xffffffff ;  /* 0xffffffff000f7802 */ /* 0x000fe20000000f00 */
[----:B------:R-:W-:Y:S02]  /*17f80*/  IMAD.MOV.U32 R12, RZ, RZ, RZ ;  /* 0x000000ffff0c7224 */ /* 0x000fe400078e00ff */
[----:B------:R-:W-:-:S04]  /*17f90*/  IMAD R17, R17, 0xc0, R9 ;  /* 0x000000c011117824 */ /* 0x000fc800078e0209 */
[----:B------:R-:W-:Y:S02]  /*17fa0*/  VIADD R8, R17, 0x10 ;  /* 0x0000001011087836 */ /* 0x000fe40000000000 */
[----:B--2---:R-:W-:Y:S02]  /*17fb0*/  IMAD R3, R11, R10, RZ ;  /* 0x0000000a0b037224 */ /* 0x004fe400078e02ff */
[----:B------:R-:W-:-:S03]  /*17fc0*/  IMAD.MOV.U32 R11, RZ, RZ, 0x181f ;  /* 0x0000181fff0b7424 */ /* 0x000fc600078e00ff */
[----:B------:R-:W-:-:S13]  /*17fd0*/  ISETP.GE.AND P1, PT, R17, R3, PT ;  /* 0x000000031100720c */ /* 0x000fda0003f26270 */
[----:B-----5:R-:W-:Y:S05]  /*17fe0*/  WARPSYNC.COLLECTIVE R15, `(.L_x_804) ;  /* 0x000000000f087348 */ /* 0x020fea0003c00000 */
[----:B------:R0:W1:Y:S02]  /*17ff0*/  SHFL.IDX P6, R14, R13, R12, R11 ;  /* 0x0000000c0d0e7389 */ /* 0x00006400000c000b */
[----:B01---5:R-:W-:Y:S01]  /*18000*/  ENDCOLLECTIVE ;  /* 0x000000000000791b */ /* 0x023fe20003800000 */
.L_x_804:
[----:B------:R-:W-:Y:S02]  /*18010*/  IMAD.MOV.U32 R13, RZ, RZ, R2 ;  /* 0x000000ffff0d7224 */ /* 0x000fe400078e0002 */
[----:B------:R-:W-:-:S07]  /*18020*/  IMAD.MOV.U32 R6, RZ, RZ, R14 ;  /* 0x000000ffff067224 */ /* 0x000fce00078e000e */
[----:B------:R-:W-:Y:S05]  /*18030*/  WARPSYNC.COLLECTIVE R15, `(.L_x_805) ;  /* 0x000000000f087348 */ /* 0x000fea0003c00000 */
[----:B------:R0:W1:Y:S02]  /*18040*/  SHFL.IDX P6, R14, R13, R12, R11 ;  /* 0x0000000c0d0e7389 */ /* 0x00006400000c000b */
[----:B01----:R-:W-:Y:S01]  /*18050*/  ENDCOLLECTIVE ;  /* 0x000000000000791b */ /* 0x003fe20003800000 */
.L_x_805:
[----:B------:R-:W-:Y:S01]  /*18060*/  MOV R13, R0 ;  /* 0x00000000000d7202 */ /* 0x000fe20000000f00 */
[----:B------:R-:W-:Y:S02]  /*18070*/  IMAD.MOV.U32 R12, RZ, RZ, 0x1 ;  /* 0x00000001ff0c7424 */ /* 0x000fe400078e00ff */
[----:B------:R-:W-:-:S07]  /*18080*/  IMAD.MOV.U32 R7, RZ, RZ, R14 ;  /* 0x000000ffff077224 */ /* 0x000fce00078e000e */
[----:B------:R-:W-:Y:S05]  /*18090*/  WARPSYNC.COLLECTIVE R15, `(.L_x_806) ;  /* 0x000000000f087348 */ /* 0x000fea0003c00000 */
[----:B------:R0:W1:Y:S02]  /*180a0*/  SHFL.IDX P6, R14, R13, R12, R11 ;  /* 0x0000000c0d0e7389 */ /* 0x00006400000c000b */
[----:B01----:R-:W-:Y:S01]  /*180b0*/  ENDCOLLECTIVE ;  /* 0x000000000000791b */ /* 0x003fe20003800000 */
.L_x_806:
        /* <DEDUP_REMOVED lines=10> */
[----:B------:R-:W-:Y:S01]  /*18160*/  ISETP.GE.AND P1, PT, R8, R3, PT ;  /* 0x000000030800720c */ /* 0x000fe20003f26270 */
[----:B0-----:R-:W-:-:S12]  /*18170*/  IMAD.MOV.U32 R6, RZ, RZ, R14 ;  /* 0x000000ffff067224 */ /* 0x001fd800078e000e */
[----:B------:R-:W-:Y:S05]  /*18180*/  WARPSYNC.COLLECTIVE R15, `(.L_x_807) ;  /* 0x000000000f087348 */ /* 0x000fea0003c00000 */
[----:B------:R0:W1:Y:S02]  /*18190*/  SHFL.IDX P6, R14, R13, R12, R11 ;  /* 0x0000000c0d0e7389 */ /* 0x00006400000c000b */
[----:B01----:R-:W-:Y:S01]  /*181a0*/  ENDCOLLECTIVE ;  /* 0x000000000000791b */ /* 0x003fe20003800000 */
.L_x_807:
[----:B------:R-:W-:Y:S02]  /*181b0*/  IMAD.MOV.U32 R13, RZ, RZ, R0 ;  /* 0x000000ffff0d7224 */ /* 0x000fe400078e0000 */
[----:B------:R-:W-:Y:S02]  /*181c0*/  IMAD.MOV.U32 R12, RZ, RZ, 0x2 ;  /* 0x00000002ff0c7424 */ /* 0x000fe400078e00ff */
[----:B------:R-:W-:-:S07]  /*181d0*/  IMAD.MOV.U32 R7, RZ, RZ, R14 ;  /* 0x000000ffff077224 */ /* 0x000fce00078e000e */
[----:B------:R-:W-:Y:S05]  /*181e0*/  WARPSYNC.COLLECTIVE R15, `(.L_x_808) ;  /* 0x000000000f087348 */ /* 0x000fea0003c00000 */
[----:B------:R0:W1:Y:S02]  /*181f0*/  SHFL.IDX P6, R14, R13, R12, R11 ;  /* 0x0000000c0d0e7389 */ /* 0x00006400000c000b */
[----:B01----:R-:W-:Y:S01]  /*18200*/  ENDCOLLECTIVE ;  /* 0x000000000000791b */ /* 0x003fe20003800000 */
.L_x_808:
        /* <DEDUP_REMOVED lines=16> */
.L_x_809:
[----:B------:R-:W-:Y:S02]  /*18310*/  IMAD.MOV.U32 R13, RZ, RZ, R0 ;  /* 0x000000ffff0d7224 */ /* 0x000fe400078e0000 */
[----:B------:R-:W-:Y:S02]  /*18320*/  IMAD.MOV.U32 R12, RZ, RZ, 0x3 ;  /* 0x00000003ff0c7424 */ /* 0x000fe400078e00ff */
[----:B------:R-:W-:-:S07]  /*18330*/  IMAD.MOV.U32 R7, RZ, RZ, R14 ;  /* 0x000000ffff077224 */ /* 0x000fce00078e000e */
[----:B------:R-:W-:Y:S05]  /*18340*/  WARPSYNC.COLLECTIVE R15, `(.L_x_810) ;  /* 0x000000000f087348 */ /* 0x000fea0003c00000 */
[----:B------:R0:W1:Y:S02]  /*18350*/  SHFL.IDX P6, R14, R13, R12, R11 ;  /* 0x0000000c0d0e7389 */ /* 0x00006400000c000b */
[----:B01----:R-:W-:Y:S01]  /*18360*/  ENDCOLLECTIVE ;  /* 0x000000000000791b */ /* 0x003fe20003800000 */
.L_x_810:
        /* <DEDUP_REMOVED lines=16> */
.L_x_811:
[----:B------:R-:W-:Y:S02]  /*18470*/  IMAD.MOV.U32 R13, RZ, RZ, R0 ;  /* 0x000000ffff0d7224 */ /* 0x000fe400078e0000 */
[----:B------:R-:W-:Y:S01]  /*18480*/  IMAD.MOV.U32 R12, RZ, RZ, 0x4 ;  /* 0x00000004ff0c7424 */ /* 0x000fe200078e00ff */
[----:B------:R-:W-:-:S07]  /*18490*/  MOV R7, R14 ;  /* 0x0000000e00077202 */ /* 0x000fce0000000f00 */
[----:B------:R-:W-:Y:S05]  /*184a0*/  WARPSYNC.COLLECTIVE R15, `(.L_x_812) ;  /* 0x000000000f087348 */ /* 0x000fea0003c00000 */
[----:B------:R0:W1:Y:S02]  /*184b0*/  SHFL.IDX P6, R14, R13, R12, R11 ;  /* 0x0000000c0d0e7389 */ /* 0x00006400000c000b */
[----:B01----:R-:W-:Y:S01]  /*184c0*/  ENDCOLLECTIVE ;  /* 0x000000000000791b */ /* 0x003fe20003800000 */
.L_x_812:
        /* <DEDUP_REMOVED lines=16> */
.L_x_813:
[----:B------:R-:W-:Y:S02]  /*185d0*/  IMAD.MOV.U32 R13, RZ, RZ, R0 ;  /* 0x000000ffff0d7224 */ /* 0x000fe400078e0000 */
[----:B------:R-:W-:Y:S02]  /*185e0*/  IMAD.MOV.U32 R12, RZ, RZ, 0x5 ;  /* 0x00000005ff0c7424 */ /* 0x000fe400078e00ff */
[----:B------:R-:W-:-:S07]  /*185f0*/  IMAD.MOV.U32 R7, RZ, RZ, R14 ;  /* 0x000000ffff077224 */ /* 0x000fce00078e000e */
[----:B------:R-:W-:Y:S05]  /*18600*/  WARPSYNC.COLLECTIVE R15, `(.L_x_814) ;  /* 0x000000000f087348 */ /* 0x000fea0003c00000 */
[----:B------:R0:W1:Y:S02]  /*18610*/  SHFL.IDX P6, R14, R13, R12, R11 ;  /* 0x0000000c0d0e7389 */ /* 0x00006400000c000b */
[----:B01----:R-:W-:Y:S01]  /*18620*/  ENDCOLLECTIVE ;  /* 0x000000000000791b */ /* 0x003fe20003800000 */
.L_x_814:
        /* <DEDUP_REMOVED lines=16> */
.L_x_815:
[----:B------:R-:W-:Y:S01]  /*18730*/  IMAD.MOV.U32 R13, RZ, RZ, R0 ;  /* 0x000000ffff0d7224 */ /* 0x000fe200078e0000 */
[----:B------:R-:W-:Y:S01]  /*18740*/  MOV R12, 0x6 ;  /* 0x00000006000c7802 */ /* 0x000fe20000000f00 */
[----:B------:R-:W-:-:S07]  /*18750*/  IMAD.MOV.U32 R7, RZ, RZ, R14 ;  /* 0x000000ffff077224 */ /* 0x000fce00078e000e */
[----:B------:R-:W-:Y:S05]  /*18760*/  WARPSYNC.COLLECTIVE R15, `(.L_x_816) ;  /* 0x000000000f087348 */ /* 0x000fea0003c00000 */
[----:B------:R0:W1:Y:S02]  /*18770*/  SHFL.IDX P6, R14, R13, R12, R11 ;  /* 0x0000000c0d0e7389 */ /* 0x00006400000c000b */
[----:B01----:R-:W-:Y:S01]  /*18780*/  ENDCOLLECTIVE ;  /* 0x000000000000791b */ /* 0x003fe20003800000 */
.L_x_816:
        /* <DEDUP_REMOVED lines=16> */
.L_x_817:
[----:B------:R-:W-:Y:S01]  /*18890*/  IMAD.MOV.U32 R13, RZ, RZ, R0 ;  /* 0x000000ffff0d7224 */ /* 0x000fe200078e0000 */
[----:B------:R-:W-:Y:S01]  /*188a0*/  MOV R12, 0x7 ;  /* 0x00000007000c7802 */ /* 0x000fe20000000f00 */
[----:B------:R-:W-:-:S07]  /*188b0*/  IMAD.MOV.U32 R7, RZ, RZ, R14 ;  /* 0x000000ffff077224 */ /* 0x000fce00078e000e */
[----:B------:R-:W-:Y:S05]  /*188c0*/  WARPSYNC.COLLECTIVE R15, `(.L_x_818) ;  /* 0x000000000f087348 */ /* 0x000fea0003c00000 */
[----:B------:R0:W1:Y:S02]  /*188d0*/  SHFL.IDX P6, R14, R13, R12, R11 ;  /* 0x0000000c0d0e7389 */ /* 0x00006400000c000b */
[----:B01----:R-:W-:Y:S01]  /*188e0*/  ENDCOLLECTIVE ;  /* 0x000000000000791b */ /* 0x003fe20003800000 */
.L_x_818:
[----:B------:R-:W-:-:S05]  /*188f0*/  @!P1 LEA R7, P2, R21, R7, 0x1 ;  /* 0x0000000715079211 */ /* 0x000fca00078408ff */
[----:B------:R-:W-:-:S05]  /*18900*/  @!P1 IMAD.X R6, RZ, RZ, R6, P2 ;  /* 0x000000ffff069224 */ /* 0x000fca00010e0606 */
[-C--:B------:R-:W-:Y:S01]  /*18910*/  @!P1 LOP3.LUT R7, R7, R6.reuse, RZ, 0x3c, !PT ;  /* 0x0000000607079212 */ /* 0x080fe200078e3cff */
[----:B------:R-:W-:Y:S02]  /*18920*/  IMAD.MOV.U32 R13, RZ, RZ, R2 ;  /* 0x000000ffff0d7224 */ /* 0x000fe400078e0002 */
[----:B------:R-:W-:Y:S01]  /*18930*/  VIADD R2, R17, 0x70 ;  /* 0x0000007011027836 */ /* 0x000fe20000000000 */
[----:B------:R-:W-:-:S04]  /*18940*/  @!P1 LOP3.LUT R6, R7, R6, RZ, 0x3c, !PT ;  /* 0x0000000607069212 */ /* 0x000fc800078e3cff */
[----:B------:R-:W-:Y:S01]  /*18950*/  @!P1 LOP3.LUT R7, R7, R6, RZ, 0x3c, !PT ;  /* 0x0000000607079212 */ /* 0x000fe200078e3cff */
[----:B------:R-:W-:-:S07]  /*18960*/  IMAD.MOV.U32 R0, RZ, RZ, R14 ;  /* 0x000000ffff007224 */ /* 0x000fce00078e000e */
[----:B------:R-:W-:Y:S05]  /*18970*/  WARPSYNC.COLLECTIVE R15, `(.L_x_819) ;  /* 0x000000000f087348 */ /* 0x000fea0003c00000 */
[----:B------:R0:W1:Y:S02]  /*18980*/  SHFL.IDX P6, R14, R13, R12, R11 ;  /* 0x0000000c0d0e7389 */ /* 0x00006400000c000b */
[----:B01----:R-:W-:Y:S01]  /*18990*/  ENDCOLLECTIVE ;  /* 0x000000000000791b */ /* 0x003fe20003800000 */
.L_x_819:
[----:B------:R-:W-:Y:S01]  /*189a0*/  @!PT LDS RZ, [RZ] ;  /* 0x00000000fffff984 */ /* 0x000fe20000000800 */
[----:B------:R-:W-:Y:S01]  /*189b0*/  @!PT LDS RZ, [RZ] ;  /* 0x00000000fffff984 */ /* 0x000fe20000000800 */
[----:B------:R-:W-:Y:S01]  /*189c0*/  @!PT LDS RZ, [RZ] ;  /* 0x00000000fffff984 */ /* 0x000fe20000000800 */
[----:B------:R0:W-:Y:S01]  /*189d0*/  @!P1 LDGSTS.E.BYPASS.LTC128B.128 [R20+0xb400], desc[UR42][R6.64], !P0 ;  /* 0x0b40000006149fae */ /* 0x0001e2000c101d6a */
[----:B------:R-:W-:Y:S01]  /*189e0*/  ISETP.GE.AND P1, PT, R2, R3, PT ;  /* 0x000000030200720c */ /* 0x000fe20003f26270 */
[----:B------:R-:W-:Y:S02]  /*189f0*/  IMAD.MOV.U32 R13, RZ, RZ, R4 ;  /* 0x000000ffff0d7224 */ /* 0x000fe400078e0004 */
[----:B------:R-:W-:Y:S02]  /*18a00*/  IMAD.MOV.U32 R12, RZ, RZ, RZ ;  /* 0x000000ffff0c7224 */ /* 0x000fe400078e00ff */
[----:B0-----:R-:W-:-:S08]  /*18a10*/  IMAD.MOV.U32 R6, RZ, RZ, R14 ;  /* 0x000000ffff067224 */ /* 0x001fd000078e000e */
[----:B------:R-:W-:Y:S05]  /*18a20*/  WARPSYNC.COLLECTIVE R15, `(.L_x_820) ;  /* 0x000000000f087348 */ /* 0x000fea0003c00000 */
[----:B------:R0:W1:Y:S02]  /*18a30*/  SHFL.IDX P6, R14, R13, R12, R11 ;  /* 0x0000000c0d0e7389 */ /* 0x00006400000c000b */
[----:B01----:R-:W-:Y:S01]  /*18a40*/  ENDCOLLECTIVE ;  /* 0x000000000000791b */ /* 0x003fe20003800000 */
.L_x_820:
[----:B------:R-:W-:-:S05]  /*18a50*/  @!P1 LEA R6, P2, R21, R6, 0x1 ;  /* 0x0000000615069211 */ /* 0x000fca00078408ff */
[----:B------:R-:W-:-:S05]  /*18a60*/  @!P1 IMAD.X R0, RZ, RZ, R0, P2 ;  /* 0x000000ffff009224 */ /* 0x000fca00010e0600 */
[----:B------:R-:W-:Y:S01]  /*18a70*/  @!P1 MOV R7, R0 ;  /* 0x0000000000079202 */ /* 0x000fe20000000f00 */
[----:B------:R-:W-:Y:S02]  /*18a80*/  IMAD.MOV.U32 R13, RZ, RZ, R5 ;  /* 0x000000ffff0d7224 */ /* 0x000fe400078e0005 */
[C---:B------:R-:W-:Y:S02]  /*18a90*/  VIADD R0, R17.reuse, 0x80 ;  /* 0x0000008011007836 */ /* 0x040fe40000000000 */
[----:B------:R-:W-:Y:S01]  /*18aa0*/  @!PT LDS RZ, [RZ] ;  /* 0x00000000fffff984 */ /* 0x000fe20000000800 */
[----:B------:R-:W-:Y:S01]  /*18ab0*/  @!PT LDS RZ, [RZ] ;  /* 0x00000000fffff984 */ /* 0x000fe20000000800 */
[----:B------:R-:W-:Y:S01]  /*18ac0*/  @!PT LDS RZ, [RZ] ;  /* 0x00000000fffff984 */ /* 0x000fe20000000800 */
[----:B------:R0:W-:Y:S03]  /*18ad0*/  @!P1 LDGSTS.E.BYPASS.LTC128B.128 [R20+0xbc00], desc[UR42][R6.64], !P0 ;  /* 0x0bc0000006149fae */ /* 0x0001e6000c101d6a */
[----:B------:R-:W-:Y:S01]  /*18ae0*/  ISETP.GE.AND P1, PT, R0, R3, PT ;  /* 0x000000030000720c */ /* 0x000fe20003f26270 */
[----:B------:R-:W-:Y:S02]  /*18af0*/  VIADD R0, R17, 0x90 ;  /* 0x0000009011007836 */ /* 0x000fe40000000000 */
[----:B------:R-:W-:-:S10]  /*18b00*/  IMAD.MOV.U32 R2, RZ, RZ, R14 ;  /* 0x000000ffff027224 */ /* 0x000fd400078e000e */
[----:B0-----:R-:W-:Y:S05]  /*18b10*/  WARPSYNC.COLLECTIVE R15, `(.L_x_821) ;  /* 0x000000000f087348 */ /* 0x001fea0003c00000 */
[----:B------:R1:W2:Y:S02]  /*18b20*/  SHFL.IDX P6, R14, R13, R12, R11 ;  /* 0x0000000c0d0e7389 */ /* 0x0002a400000c000b */
[----:B012---:R-:W-:Y:S01]  /*18b30*/  ENDCOLLECTIVE ;  /* 0x000000000000791b */ /* 0x007fe20003800000 */
.L_x_821:
[----:B------:R-:W-:Y:S02]  /*18b40*/  IMAD.MOV.U32 R13, RZ, RZ, R4 ;  /* 0x000000ffff0d7224 */ /* 0x000fe400078e0004 */
[----:B------:R-:W-:Y:S01]  /*18b50*/  IMAD.MOV.U32 R12, RZ, RZ, 0x1 ;  /* 0x00000001ff0c7424 */ /* 0x000fe200078e00ff */
[----:B------:R-:W-:-:S07]  /*18b60*/  MOV R8, R14 ;  /* 0x0000000e00087202 */ /* 0x000fce0000000f00 */
[----:B------:R-:W-:Y:S05]  /*18b70*/  WARPSYNC.COLLECTIVE R15, `(.L_x_822) ;  /* 0x000000000f087348 */ /* 0x000fea0003c00000 */
[----:B------:R0:W1:Y:S02]  /*18b80*/  SHFL.IDX P6, R14, R13, R12, R11 ;  /* 0x0000000c0d0e7389 */ /* 0x00006400000c000b */
[----:B01----:R-:W-:Y:S01]  /*18b90*/  ENDCOLLECTIVE ;  /* 0x000000000000791b */ /* 0x003fe20003800000 */
.L_x_822:
[----:B------:R-:W-:-:S05]  /*18ba0*/  @!P1 LEA R6, P2, R21, R8, 0x1 ;  /* 0x0000000815069211 */ /* 0x000fca00078408ff */
[----:B------:R-:W-:-:S04]  /*18bb0*/  @!P1 IMAD.X R2, RZ, RZ, R2, P2 ;  /* 0x000000ffff029224 */ /* 0x000fc800010e0602 */
[----:B------:R-:W-:Y:S02]  /*18bc0*/  @!P1 IMAD.MOV.U32 R7, RZ, RZ, R2 ;  /* 0x000000ffff079224 */ /* 0x000fe400078e0002 */
[----:B------:R-:W-:Y:S02]  /*18bd0*/  VIADD R2, R17, 0xa0 ;  /* 0x000000a011027836 */ /* 0x000fe40000000000 */
[----:B------:R-:W-:Y:S01]  /*18be0*/  IMAD.MOV.U32 R13, RZ, RZ, R5 ;  /* 0x000000ffff0d7224 */ /* 0x000fe200078e0005 */
[----:B------:R-:W-:Y:S01]  /*18bf0*/  @!PT LDS RZ, [RZ] ;  /* 0x00000000fffff984 */ /* 0x000fe20000000800 */
[----:B------:R-:W-:Y:S01]  /*18c00*/  @!PT LDS RZ, [RZ] ;  /* 0x00000000fffff984 */ /* 0x000fe20000000800 */
[----:B------:R-:W-:Y:S01]  /*18c10*/  @!PT LDS RZ, [RZ] ;  /* 0x00000000fffff984 */ /* 0x000fe20000000800 */
[----:B------:R0:W-:Y:S01]  /*18c20*/  @!P1 LDGSTS.E.BYPASS.LTC128B.128 [R20+0xc400], desc[UR42][R6.64], !P0 ;  /* 0x0c40000006149fae */ /* 0x0001e2000c101d6a */
[----:B------:R-:W-:Y:S02]  /*18c30*/  ISETP.GE.AND P1, PT, R0, R3, PT ;  /* 0x000000030000720c */ /* 0x000fe40003f26270 */
[----:B------:R-:W-:-:S11]  /*18c40*/  MOV R0, R14 ;  /* 0x0000000e00007202 */ /* 0x000fd60000000f00 */
[----:B0-----:R-:W-:Y:S05]  /*18c50*/  WARPSYNC.COLLECTIVE R15, `(.L_x_823) ;  /* 0x000000000f087348 */ /* 0x001fea0003c00000 */
[----:B------:R1:W2:Y:S02]  /*18c60*/  SHFL.IDX P6, R14, R13, R12, R11 ;  /* 0x0000000c0d0e7389 */ /* 0x0002a400000c000b */
[----:B012---:R-:W-:Y:S01]  /*18c70*/  ENDCOLLECTIVE ;  /* 0x000000000000791b */ /* 0x007fe20003800000 */
.L_x_823:
[----:B------:R-:W-:Y:S01]  /*18c80*/  IMAD.MOV.U32 R13, RZ, RZ, R4 ;  /* 0x000000ffff0d7224 */ /* 0x000fe200078e0004 */
[----:B------:R-:W-:Y:S01]  /*18c90*/  MOV R12, 0x2 ;  /* 0x00000002000c7802 */ /* 0x000fe20000000f00 */
[----:B------:R-:W-:-:S07]  /*18ca0*/  IMAD.MOV.U32 R6, RZ, RZ, R14 ;  /* 0x000000ffff067224 */ /* 0x000fce00078e000e */
[----:B------:R-:W-:Y:S05]  /*18cb0*/  WARPSYNC.COLLECTIVE R15, `(.L_x_824) ;  /* 0x000000000f087348 */ /* 0x000fea0003c00000 */
[----:B------:R0:W1:Y:S02]  /*18cc0*/  SHFL.IDX P6, R14, R13, R12, R11 ;  /* 0x0000000c0d0e7389 */ /* 0x00006400000c000b */
[----:B01----:R-:W-:Y:S01]  /*18cd0*/  ENDCOLLECTIVE ;  /* 0x000000000000791b */ /* 0x003fe20003800000 */
.L_x_824:
[----:B------:R-:W-:-:S05]  /*18ce0*/  @!P1 LEA R6, P2, R21, R6, 0x1 ;  /* 0x0000000615069211 */ /* 0x000fca00078408ff */
[----:B------:R-:W-:-:S04]  /*18cf0*/  @!P1 IMAD.X R0, RZ, RZ, R0, P2 ;  /* 0x000000ffff009224 */ /* 0x000fc800010e0600 */
[----:B------:R-:W-:Y:S02]  /*18d00*/  @!P1 IMAD.MOV.U32 R7, RZ, RZ, R0 ;  /* 0x000000ffff079224 */ /* 0x000fe400078e0000 */
[----:B------:R-:W-:-:S03]  /*18d10*/  IMAD.MOV.U32 R13, RZ, RZ, R5 ;  /* 0x000000ffff0d7224 */ /* 0x000fc600078e0005 */
[----:B------:R-:W-:Y:S01]  /*18d20*/  @!PT LDS RZ, [RZ] ;  /* 0x00000000fffff984 */ /* 0x000fe20000000800 */
[----:B------:R-:W-:Y:S01]  /*18d30*/  @!PT LDS RZ, [RZ] ;  /* 0x00000000fffff984 */ /* 0x000fe20000000800 */
[----:B------:R-:W-:Y:S01]  /*18d40*/  @!PT LDS RZ, [RZ] ;  /* 0x00000000fffff984 */ /* 0x000fe20000000800 */
[----:B------:R0:W-:Y:S01]  /*18d50*/  @!P1 LDGSTS.E.BYPASS.LTC128B.128 [R20+0xcc00], desc[UR42][R6.64], !P0 ;  /* 0x0cc0000006149fae */ /* 0x0001e2000c101d6a */
[----:B------:R-:W-:Y:S01]  /*18d60*/  ISETP.GE.AND P1, PT, R2, R3, PT ;  /* 0x000000030200720c */ /* 0x000fe20003f26270 */
[----:B------:R-:W-:-:S12]  /*18d70*/  IMAD.MOV.U32 R0, RZ, RZ, R14 ;  /* 0x000000ffff007224 */ /* 0x000fd800078e000e */
[----:B0-----:R-:W-:Y:S05]  /*18d80*/  WARPSYNC.COLLECTIVE R15, `(.L_x_825) ;  /* 0x000000000f087348 */ /* 0x001fea0003c00000 */
[----:B------:R1:W2:Y:S02]  /*18d90*/  SHFL.IDX P6, R14, R13, R12, R11 ;  /* 0x0000000c0d0e7389 */ /* 0x0002a400000c000b */
[----:B012---:R-:W-:Y:S01]  /*18da0*/  ENDCOLLECTIVE ;  /* 0x000000000000791b */ /* 0x007fe20003800000 */
.L_x_825:
[----:B------:R-:W-:Y:S02]  /*18db0*/  IMAD.MOV.U32 R13, RZ, RZ, R4 ;  /* 0x000000ffff0d7224 */ /* 0x000fe400078e0004 */
[----:B------:R-:W-:Y:S02]  /*18dc0*/  IMAD.MOV.U32 R12, RZ, RZ, 0x3 ;  /* 0x00000003ff0c7424 */ /* 0x000fe400078e00ff */
[----:B------:R-:W-:-:S07]  /*18dd0*/  IMAD.MOV.U32 R6, RZ, RZ, R14 ;  /* 0x000000ffff067224 */ /* 0x000fce00078e000e */
[----:B------:R-:W-:Y:S05]  /*18de0*/  WARPSYNC.COLLECTIVE R15, `(.L_x_826) ;  /* 0x000000000f087348 */ /* 0x000fea0003c00000 */
[----:B------:R0:W1:Y:S02]  /*18df0*/  SHFL.IDX P6, R14, R13, R12, R11 ;  /* 0x0000000c0d0e7389 */ /* 0x00006400000c000b */
[----:B01----:R-:W-:Y:S01]  /*18e00*/  ENDCOLLECTIVE ;  /* 0x000000000000791b */ /* 0x003fe20003800000 */
.L_x_826:
[----:B------:R-:W-:-:S05]  /*18e10*/  @!P1 LEA R6, P2, R21, R6, 0x1 ;  /* 0x0000000615069211 */ /* 0x000fca00078408ff */
[----:B------:R-:W-:-:S05]  /*18e20*/  @!P1 IMAD.X R0, RZ, RZ, R0, P2 ;  /* 0x000000ffff009224 */ /* 0x000fca00010e0600 */
[----:B------:R-:W-:Y:S01]  /*18e30*/  @!P1 MOV R7, R0 ;  /* 0x0000000000079202 */ /* 0x000fe20000000f00 */
[----:B------:R-:W-:-:S04]  /*18e40*/  IMAD.MOV.U32 R13, RZ, RZ, R5 ;  /* 0x000000ffff0d7224 */ /* 0x000fc800078e0005 */
        /* <DEDUP_REMOVED lines=8> */
.L_x_827:
[----:B------:R-:W-:Y:S01]  /*18ed0*/  IMAD.MOV.U32 R2, RZ, RZ, R14 ;  /* 0x000000ffff027224 */ /* 0x000fe200078e000e */
[----:B------:R-:W-:Y:S06]  /*18ee0*/  BRA `(.L_x_828) ;  /* 0xffffffa400c47947 */ /* 0x000fec000383ffff */
.L_x_669:
[----:B-1----:R1:W2:Y:S02]  /*18ef0*/  SYNCS.PHASECHK.TRANS64.TRYWAIT P0, [R22+URZ+0x16820], R0 ;  /* 0x01682000160075a7 */ /* 0x0022a4000800017f */
[----:B--2---:R-:W-:Y:S05]  /*18f00*/  @!P0 NANOSLEEP.SYNCS 0x989680 ;  /* 0x009896800000895d */ /* 0x004fea0003900000 */
[----:B------:R-:W2:Y:S02]  /*18f10*/  @!P0 SYNCS.PHASECHK.TRANS64 P0, [R22+URZ+0x16820], R0 ;  /* 0x01682000160085a7 */ /* 0x000ea4000800007f */
[----:B--2---:R-:W-:Y:S05]  /*18f20*/  @!P0 BRA `(.L_x_669) ;  /* 0xfffffffc00f08947 */ /* 0x004fea000383ffff */
[----:B------:R-:W-:Y:S05]  /*18f30*/  BRA `(.L_x_829) ;  /* 0xffffffa800207947 */ /* 0x000fea000383ffff */
.L_x_674:
[----:B0-----:R0:W1:Y:S02]  /*18f40*/  SYNCS.PHASECHK.TRANS64.TRYWAIT P0, [R5+URZ+0x16840], R2 ;  /* 0x01684002050075a7 */ /* 0x001064000800017f */
[----:B-1----:R-:W-:Y:S05]  /*18f50*/  @!P0 NANOSLEEP.SYNCS 0x989680 ;  /* 0x009896800000895d */ /* 0x002fea0003900000 */
[----:B------:R-:W1:Y:S02]  /*18f60*/  @!P0 SYNCS.PHASECHK.TRANS64 P0, [R5+URZ+0x16840], R2 ;  /* 0x01684002050085a7 */ /* 0x000e64000800007f */
[----:B-1----:R-:W-:Y:S05]  /*18f70*/  @!P0 BRA `(.L_x_674) ;  /* 0xfffffffc00f08947 */ /* 0x002fea000383ffff */
[----:B------:R-:W-:Y:S05]  /*18f80*/  BRA `(.L_x_830) ;  /* 0xffffffac00007947 */ /* 0x000fea000383ffff */
.L_x_675:
        /* <DEDUP_REMOVED lines=8> */
.L_x_832:
[----:B------:R-:W-:Y:S05]  /*19010*/  BSYNC B1 ;  /* 0x0000000000017941 */ /* 0x000fea0003800000 */
.L_x_831:
[----:B------:R-:W0:Y:S01]  /*19020*/  S2R R7, SR_TID.X ;  /* 0x0000000000077919 */ /* 0x000e220000002100 */
[----:B------:R-:W-:Y:S01]  /*19030*/  IMAD.MOV.U32 R13, RZ, RZ, R9 ;  /* 0x000000ffff0d7224 */ /* 0x000fe200078e0009 */
[----:B------:R-:W-:Y:S01]  /*19040*/  MOV R12, RZ ;  /* 0x000000ff000c7202 */ /* 0x000fe20000000f00 */
[----:B------:R-:W-:Y:S02]  /*19050*/  IMAD.MOV.U32 R11, RZ, RZ, 0x181f ;  /* 0x0000181fff0b7424 */ /* 0x000fe400078e00ff */
[----:B------:R-:W-:Y:S02]  /*19060*/  IMAD.MOV.U32 R15, RZ, RZ, -0x1 ;  /* 0xffffffffff0f7424 */ /* 0x000fe400078e00ff */
[----:B------:R-:W-:Y:S02]  /*19070*/  IMAD.MOV.U32 R3, RZ, RZ, R14 ;  /* 0x000000ffff037224 */ /* 0x000fe400078e000e */
[----:B------:R-:W-:-:S07]  /*19080*/  IMAD R8, R8, 0x2, R22 ;  /* 0x0000000208087824 */ /* 0x000fce00078e0216 */
[----:B0-----:R-:W-:Y:S05]  /*19090*/  WARPSYNC.COLLECTIVE R15, `(.L_x_833) ;  /* 0x000000000f087348 */ /* 0x001fea0003c00000 */
[----:B------:R1:W2:Y:S02]  /*190a0*/  SHFL.IDX P6, R14, R13, R12, R11 ;  /* 0x0000000c0d0e7389 */ /* 0x0002a400000c000b */
[----:B012---:R-:W-:Y:S01]  /*190b0*/  ENDCOLLECTIVE ;  /* 0x000000000000791b */ /* 0x007fe20003800000 */
.L_x_833:
[----:B------:R-:W-:Y:S02]  /*190c0*/  IMAD.MOV.U32 R13, RZ, RZ, R10 ;  /* 0x000000ffff0d7224 */ /* 0x000fe400078e000a */
[----:B------:R-:W-:Y:S02]  /*190d0*/  IMAD.MOV.U32 R12, RZ, RZ, 0x1 ;  /* 0x00000001ff0c7424 */ /* 0x000fe400078e00ff */
[----:B------:R-:W-:Y:S02]  /*190e0*/  IMAD.SHL.U32 R7, R7, 0x8, RZ ;  /* 0x0000000807077824 */ /* 0x000fe400078e00ff */
[----:B------:R-:W-:-:S07]  /*190f0*/  IMAD.MOV.U32 R2, RZ, RZ, R14 ;  /* 0x000000ffff027224 */ /* 0x000fce00078e000e */
[----:B------:R-:W-:Y:S05]  /*19100*/  WARPSYNC.COLLECTIVE R15, `(.L_x_834) ;  /* 0x000000000f087348 */ /* 0x000fea0003c00000 */
[----:B------:R0:W1:Y:S02]  /*19110*/  SHFL.IDX P6, R14, R13, R12, R11 ;  /* 0x0000000c0d0e7389 */ /* 0x00006400000c000b */
[----:B01----:R-:W-:Y:S01]  /*19120*/  ENDCOLLECTIVE ;  /* 0x000000000000791b */ /* 0x003fe20003800000 */
.L_x_834:
[----:B------:R-:W-:-:S05]  /*19130*/  LOP3.LUT R7, R7, 0x38, RZ, 0xc0, !PT ;  /* 0x0000003807077812 */ /* 0x000fca00078ec0ff */
[----:B------:R-:W-:-:S05]  /*19140*/  IMAD.SHL.U32 R7, R7, 0x2, RZ ;  /* 0x0000000207077824 */ /* 0x000fca00078e00ff */
[----:B------:R-:W-:Y:S01]  /*19150*/  IADD3 R2, P0, R2, R7, RZ ;  /* 0x0000000702027210 */ /* 0x000fe20007f1e0ff */
[----:B------:R-:W-:-:S03]  /*19160*/  IMAD.MOV.U32 R13, RZ, RZ, R9 ;  /* 0x000000ffff0d7224 */ /* 0x000fc600078e0009 */
[----:B------:R-:W-:-:S05]  /*19170*/  IADD3.X R3, RZ, R3, RZ, P0, !PT ;  /* 0x00000003ff037210 */ /* 0x000fca00007fe4ff */
        /* <DEDUP_REMOVED lines=8> */
.L_x_835:
[----:B------:R-:W-:Y:S02]  /*19200*/  IMAD.MOV.U32 R13, RZ, RZ, R10 ;  /* 0x000000ffff0d7224 */ /* 0x000fe400078e000a */
[----:B------:R-:W-:Y:S01]  /*19210*/  IMAD.MOV.U32 R12, RZ, RZ, 0x2 ;  /* 0x00000002ff0c7424 */ /* 0x000fe200078e00ff */
[----:B------:R-:W-:-:S07]  /*19220*/  MOV R2, R14 ;  /* 0x0000000e00027202 */ /* 0x000fce0000000f00 */
[----:B------:R-:W-:Y:S05]  /*19230*/  WARPSYNC.COLLECTIVE R15, `(.L_x_836) ;  /* 0x000000000f087348 */ /* 0x000fea0003c00000 */
[----:B------:R0:W1:Y:S02]  /*19240*/  SHFL.IDX P6, R14, R13, R12, R11 ;  /* 0x0000000c0d0e7389 */ /* 0x00006400000c000b */
[----:B01----:R-:W-:Y:S01]  /*19250*/  ENDCOLLECTIVE ;  /* 0x000000000000791b */ /* 0x003fe20003800000 */
.L_x_836:
        /* <DEDUP_REMOVED lines=11> */
.L_x_837:
[----:B------:R-:W-:Y:S02]  /*19310*/  IMAD.MOV.U32 R13, RZ, RZ, R10 ;  /* 0x000000ffff0d7224 */ /* 0x000fe400078e000a */
[----:B------:R-:W-:Y:S01]  /*19320*/  IMAD.MOV.U32 R12, RZ, RZ, 0x3 ;  /* 0x00000003ff0c7424 */ /* 0x000fe200078e00ff */
[----:B------:R-:W-:-:S07]  /*19330*/  MOV R2, R14 ;  /* 0x0000000e00027202 */ /* 0x000fce0000000f00 */
[----:B------:R-:W-:Y:S05]  /*19340*/  WARPSYNC.COLLECTIVE R15, `(.L_x_838) ;  /* 0x000000000f087348 */ /* 0x000fea0003c00000 */
[----:B------:R0:W1:Y:S02]  /*19350*/  SHFL.IDX P6, R14, R13, R12, R11 ;  /* 0x0000000c0d0e7389 */ /* 0x00006400000c000b */
[----:B01----:R-:W-:Y:S01]  /*19360*/  ENDCOLLECTIVE ;  /* 0x000000000000791b */ /* 0x003fe20003800000 */
.L_x_838:
        /* <DEDUP_REMOVED lines=11> */
.L_x_839:
[----:B------:R-:W-:Y:S02]  /*19420*/  IMAD.MOV.U32 R13, RZ, RZ, R10 ;  /* 0x000000ffff0d7224 */ /* 0x000fe400078e000a */
[----:B------:R-:W-:Y:S01]  /*19430*/  IMAD.MOV.U32 R12, RZ, RZ, 0x4 ;  /* 0x00000004ff0c7424 */ /* 0x000fe200078e00ff */
[----:B------:R-:W-:-:S07]  /*19440*/  MOV R2, R14 ;  /* 0x0000000e00027202 */ /* 0x000fce0000000f00 */
[----:B------:R-:W-:Y:S05]  /*19450*/  WARPSYNC.COLLECTIVE R15, `(.L_x_840) ;  /* 0x000000000f087348 */ /* 0x000fea0003c00000 */
[----:B------:R0:W1:Y:S02]  /*19460*/  SHFL.IDX P6, R14, R13, R12, R11 ;  /* 0x0000000c0d0e7389 */ /* 0x00006400000c000b */
[----:B01----:R-:W-:Y:S01]  /*19470*/  ENDCOLLECTIVE ;  /* 0x000000000000791b */ /* 0x003fe20003800000 */
.L_x_840:
        /* <DEDUP_REMOVED lines=11> */
.L_x_841:
[----:B------:R-:W-:Y:S02]  /*19530*/  IMAD.MOV.U32 R13, RZ, RZ, R10 ;  /* 0x000000ffff0d7224 */ /* 0x000fe400078e000a */
[----:B------:R-:W-:Y:S01]  /*19540*/  IMAD.MOV.U32 R12, RZ, RZ, 0x5 ;  /* 0x00000005ff0c7424 */ /* 0x000fe200078e00ff */
[----:B------:R-:W-:-:S07]  /*19550*/  MOV R2, R14 ;  /* 0x0000000e00027202 */ /* 0x000fce0000000f00 */
[----:B------:R-:W-:Y:S05]  /*19560*/  WARPSYNC.COLLECTIVE R15, `(.L_x_842) ;  /* 0x000000000f087348 */ /* 0x000fea0003c00000 */
[----:B------:R0:W1:Y:S02]  /*19570*/  SHFL.IDX P6, R14, R13, R12, R11 ;  /* 0x0000000c0d0e7389 */ /* 0x00006400000c000b */
[----:B01----:R-:W-:Y:S01]  /*19580*/  ENDCOLLECTIVE ;  /* 0x000000000000791b */ /* 0x003fe20003800000 */
.L_x_842:
        /* <DEDUP_REMOVED lines=11> */
.L_x_843:
[----:B------:R-:W-:Y:S02]  /*19640*/  IMAD.MOV.U32 R13, RZ, RZ, R10 ;  /* 0x000000ffff0d7224 */ /* 0x000fe400078e000a */
[----:B------:R-:W-:Y:S01]  /*19650*/  IMAD.MOV.U32 R12, RZ, RZ, 0x6 ;  /* 0x00000006ff0c7424 */ /* 0x000fe200078e00ff */
[----:B------:R-:W-:-:S07]  /*19660*/  MOV R2, R14 ;  /* 0x0000000e00027202 */ /* 0x000fce0000000f00 */
[----:B------:R-:W-:Y:S05]  /*19670*/  WARPSYNC.COLLECTIVE R15, `(.L_x_844) ;  /* 0x000000000f087348 */ /* 0x000fea0003c00000 */
[----:B------:R0:W1:Y:S02]  /*19680*/  SHFL.IDX P6, R14, R13, R12, R11 ;  /* 0x0000000c0d0e7389 */ /* 0x00006400000c000b */
[----:B01----:R-:W-:Y:S01]  /*19690*/  ENDCOLLECTIVE ;  /* 0x000000000000791b */ /* 0x003fe20003800000 */
.L_x_844:
        /* <DEDUP_REMOVED lines=11> */
.L_x_845:
[----:B------:R-:W-:Y:S02]  /*19750*/  IMAD.MOV.U32 R13, RZ, RZ, R10 ;  /* 0x000000ffff0d7224 */ /* 0x000fe400078e000a */
[----:B------:R-:W-:Y:S01]  /*19760*/  IMAD.MOV.U32 R12, RZ, RZ, 0x7 ;  /* 0x00000007ff0c7424 */ /* 0x000fe200078e00ff */
[----:B------:R-:W-:-:S07]  /*19770*/  MOV R2, R14 ;  /* 0x0000000e00027202 */ /* 0x000fce0000000f00 */
[----:B------:R-:W-:Y:S05]  /*19780*/  WARPSYNC.COLLECTIVE R15, `(.L_x_846) ;  /* 0x000000000f087348 */ /* 0x000fea0003c00000 */
[----:B------:R0:W1:Y:S02]  /*19790*/  SHFL.IDX P6, R14, R13, R12, R11 ;  /* 0x0000000c0d0e7389 */ /* 0x00006400000c000b */
[----:B01----:R-:W-:Y:S01]  /*197a0*/  ENDCOLLECTIVE ;  /* 0x000000000000791b */ /* 0x003fe20003800000 */
.L_x_846:
        /* <DEDUP_REMOVED lines=11> */
.L_x_847:
[----:B------:R-:W-:Y:S01]  /*19860*/  MOV R2, R14 ;  /* 0x0000000e00027202 */ /* 0x000fe20000000f00 */
[----:B------:R-:W-:Y:S06]  /*19870*/  BRA `(.L_x_848) ;  /* 0xffffffa400f87947 */ /* 0x000fec000383ffff */
.L_x_680:
[----:B-1----:R1:W2:Y:S02]  /*19880*/  SYNCS.PHASECHK.TRANS64.TRYWAIT P0, [R5+URZ+0x16860], R2 ;  /* 0x01686002050075a7 */ /* 0x0022a4000800017f */
[----:B--2---:R-:W-:Y:S05]  /*19890*/  @!P0 NANOSLEEP.SYNCS 0x989680 ;  /* 0x009896800000895d */ /* 0x004fea0003900000 */
[----:B------:R-:W2:Y:S02]  /*198a0*/  @!P0 SYNCS.PHASECHK.TRANS64 P0, [R5+URZ+0x16860], R2 ;  /* 0x01686002050085a7 */ /* 0x000ea4000800007f */
[----:B--2---:R-:W-:Y:S05]  /*198b0*/  @!P0 BRA `(.L_x_680) ;  /* 0xfffffffc00f08947 */ /* 0x004fea000383ffff */
[----:B------:R-:W-:Y:S05]  /*198c0*/  BRA `(.L_x_849) ;  /* 0xffffffa800507947 */ /* 0x000fea000383ffff */
.L_x_681:
[----:B------:R-:W-:Y:S01]  /*198d0*/  BSSY B1, `(.L_x_850) ;  /* 0x0000008000017945 */ /* 0x000fe20003800000 */
[----:B------:R-:W-:Y:S02]  /*198e0*/  IMAD.MOV.U32 R13, RZ, RZ, R24 ;  /* 0x000000ffff0d7224 */ /* 0x000fe400078e0018 */
[----:B------:R-:W-:Y:S02]  /*198f0*/  IMAD.MOV.U32 R12, RZ, RZ, RZ ;  /* 0x000000ffff0c7224 */ /* 0x000fe400078e00ff */
[----:B------:R-:W-:Y:S02]  /*19900*/  IMAD.MOV.U32 R11, RZ, RZ, 0x181f ;  /* 0x0000181fff0b7424 */ /* 0x000fe400078e00ff */
[----:B------:R-:W-:-:S07]  /*19910*/  IMAD.MOV.U32 R15, RZ, RZ, -0x1 ;  /* 0xffffffffff0f7424 */ /* 0x000fce00078e00ff */
[----:B-1----:R-:W-:Y:S05]  /*19920*/  WARPSYNC.COLLECTIVE R15, `(.L_x_851) ;  /* 0x000000000f087348 */ /* 0x002fea0003c00000 */
[----:B------:R0:W2:Y:S02]  /*19930*/  SHFL.IDX P6, R14, R13, R12, R11 ;  /* 0x0000000c0d0e7389 */ /* 0x0000a400000c000b */
[----:B012---:R-:W-:Y:S01]  /*19940*/  ENDCOLLECTIVE ;  /* 0x000000000000791b */ /* 0x007fe20003800000 */
.L_x_851:
[----:B------:R-:W-:Y:S05]  /*19950*/  BSYNC B1 ;  /* 0x0000000000017941 */ /* 0x000fea0003800000 */
.L_x_850:
[----:B------:R-:W-:Y:S01]  /*19960*/  MOV R13, R23 ;  /* 0x00000017000d7202 */ /* 0x000fe20000000f00 */
[----:B------:R-:W-:Y:S01]  /*19970*/  IMAD.MOV.U32 R12, RZ, RZ, RZ ;  /* 0x000000ffff0c7224 */ /* 0x000fe200078e00ff */
[----:B------:R-:W-:Y:S01]  /*19980*/  ISETP.LT.OR P2, PT, R8, 0x1, P1 ;  /* 0x000000010800780c */ /* 0x000fe20000f41670 */
[----:B------:R-:W-:Y:S01]  /*19990*/  IMAD.MOV.U32 R11, RZ, RZ, 0x181f ;  /* 0x0000181fff0b7424 */ /* 0x000fe200078e00ff */
[----:B------:R-:W-:Y:S01]  /*199a0*/  LEA R6, R6, R22, 0x1 ;  /* 0x0000001606067211 */ /* 0x000fe200078e08ff */
[----:B------:R-:W-:Y:S02]  /*199b0*/  IMAD.MOV.U32 R15, RZ, RZ, -0x1 ;  /* 0xffffffffff0f7424 */ /* 0x000fe400078e00ff */
[----:B------:R-:W-:-:S08]  /*199c0*/  IMAD.MOV.U32 R3, RZ, RZ, R14 ;  /* 0x000000ffff037224 */ /* 0x000fd000078e000e */
[----:B------:R-:W-:Y:S05]  /*199d0*/  WARPSYNC.COLLECTIVE R15, `(.L_x_852) ;  /* 0x000000000f087348 */ /* 0x000fea0003c00000 */
[----:B------:R0:W1:Y:S02]  /*199e0*/  SHFL.IDX P6, R14, R13, R12, R11 ;  /* 0x0000000c0d0e7389 */ /* 0x00006400000c000b */
[----:B01----:R-:W-:Y:S01]  /*199f0*/  ENDCOLLECTIVE ;  /* 0x000000000000791b */ /* 0x003fe20003800000 */
.L_x_852:
[----:B------:R-:W-:Y:S02]  /*19a00*/  IMAD.MOV.U32 R13, RZ, RZ, R24 ;  /* 0x000000ffff0d7224 */ /* 0x000fe400078e0018 */
[----:B------:R-:W-:Y:S02]  /*19a10*/  IMAD.MOV.U32 R12, RZ, RZ, 0x1 ;  /* 0x00000001ff0c7424 */ /* 0x000fe400078e00ff */
[----:B------:R-:W-:-:S07]  /*19a20*/  IMAD.MOV.U32 R2, RZ, RZ, R14 ;  /* 0x000000ffff027224 */ /* 0x000fce00078e000e */
[----:B------:R-:W-:Y:S05]  /*19a30*/  WARPSYNC.COLLECTIVE R15, `(.L_x_853) ;  /* 0x000000000f087348 */ /* 0x000fea0003c00000 */
[----:B------:R0:W1:Y:S02]  /*19a40*/  SHFL.IDX P6, R14, R13, R12, R11 ;  /* 0x0000000c0d0e7389 */ /* 0x00006400000c000b */
[----:B01----:R-:W-:Y:S01]  /*19a50*/  ENDCOLLECTIVE ;  /* 0x000000000000791b */ /* 0x003fe20003800000 */
.L_x_853:
        /* <DEDUP_REMOVED lines=12> */
.L_x_854:
[----:B------:R-:W-:Y:S02]  /*19b20*/  IMAD.MOV.U32 R13, RZ, RZ, R24 ;  /* 0x000000ffff0d7224 */ /* 0x000fe400078e0018 */
[----:B------:R-:W-:Y:S02]  /*19b30*/  IMAD.MOV.U32 R12, RZ, RZ, 0x2 ;  /* 0x00000002ff0c7424 */ /* 0x000fe400078e00ff */
[----:B------:R-:W-:-:S07]  /*19b40*/  IMAD.MOV.U32 R2, RZ, RZ, R14 ;  /* 0x000000ffff027224 */ /* 0x000fce00078e000e */
[----:B------:R-:W-:Y:S05]  /*19b50*/  WARPSYNC.COLLECTIVE R15, `(.L_x_855) ;  /* 0x000000000f087348 */ /* 0x000fea0003c00000 */
[----:B------:R0:W1:Y:S02]  /*19b60*/  SHFL.IDX P6, R14, R13, R12, R11 ;  /* 0x0000000c0d0e7389 */ /* 0x00006400000c000b */
[----:B01----:R-:W-:Y:S01]  /*19b70*/  ENDCOLLECTIVE ;  /* 0x000000000000791b */ /* 0x003fe20003800000 */
.L_x_855:
[----:B------:R-:W-:-:S04]  /*19b80*/  IADD3 R2, P0, R2, R7, RZ ;  /* 0x0000000702027210 */ /* 0x000fc80007f1e0ff */
[----:B------:R-:W-:-:S05]  /*19b90*/  IADD3.X R3, RZ, R3, RZ, P0, !PT ;  /* 0x00000003ff037210 */ /* 0x000fca00007fe4ff */
[----:B------:R-:W-:Y:S01]  /*19ba0*/  @!PT LDS RZ, [RZ] ;  /* 0x00000000fffff984 */ /* 0x000fe20000000800 */
[----:B------:R-:W-:Y:S01]  /*19bb0*/  @!PT LDS RZ, [RZ] ;  /* 0x00000000fffff984 */ /* 0x000fe20000000800 */
[----:B------:R-:W-:Y:S01]  /*19bc0*/  @!PT LDS RZ, [RZ] ;  /* 0x00000000fffff984 */ /* 0x000fe20000000800 */
[----:B------:R0:W-:Y:S01]  /*19bd0*/  LDGSTS.E.BYPASS.LTC128B.128 [R6+0xc00], desc[UR42][R2.64], !P2 ;  /* 0x00c0000002067fae */ /* 0x0001e2000d101d6a */
[----:B------:R-:W-:Y:S01]  /*19be0*/  ISETP.LT.OR P2, PT, R8, 0x21, P1 ;  /* 0x000000210800780c */ /* 0x000fe20000f41670 */
[----:B------:R-:W-:Y:S02]  /*19bf0*/  IMAD.MOV.U32 R13, RZ, RZ, R23 ;  /* 0x000000ffff0d7224 */ /* 0x000fe400078e0017 */
[----:B0-----:R-:W-:-:S10]  /*19c00*/  IMAD.MOV.U32 R3, RZ, RZ, R14 ;  /* 0x000000ffff037224 */ /* 0x001fd400078e000e */
[----:B------:R-:W-:Y:S05]  /*19c10*/  WARPSYNC.COLLECTIVE R15, `(.L_x_856) ;  /* 0x000000000f087348 */ /* 0x000fea0003c00000 */
[----:B------:R0:W1:Y:S02]  /*19c20*/  SHFL.IDX P6, R14, R13, R12, R11 ;  /* 0x0000000c0d0e7389 */ /* 0x00006400000c000b */
[----:B01----:R-:W-:Y:S01]  /*19c30*/  ENDCOLLECTIVE ;  /* 0x000000000000791b */ /* 0x003fe20003800000 */
.L_x_856:
[----:B------:R-:W-:Y:S02]  /*19c40*/  IMAD.MOV.U32 R13, RZ, RZ, R24 ;  /* 0x000000ffff0d7224 */ /* 0x000fe400078e0018 */
[----:B------:R-:W-:Y:S02]  /*19c50*/  IMAD.MOV.U32 R12, RZ, RZ, 0x3 ;  /* 0x00000003ff0c7424 */ /* 0x000fe400078e00ff */
[----:B------:R-:W-:-:S07]  /*19c60*/  IMAD.MOV.U32 R2, RZ, RZ, R14 ;  /* 0x000000ffff027224 */ /* 0x000fce00078e000e */
[----:B------:R-:W-:Y:S05]  /*19c70*/  WARPSYNC.COLLECTIVE R15, `(.L_x_857) ;  /* 0x000000000f087348 */ /* 0x000fea0003c00000 */
[----:B------:R0:W1:Y:S02]  /*19c80*/  SHFL.IDX P6, R14, R13, R12, R11 ;  /* 0x0000000c0d0e7389 */ /* 0x00006400000c000b */
[----:B01----:R-:W-:Y:S01]  /*19c90*/  ENDCOLLECTIVE ;  /* 0x000000000000791b */ /* 0x003fe20003800000 */
.L_x_857:
        /* <DEDUP_REMOVED lines=12> */
.L_x_858:
[----:B------:R-:W-:Y:S02]  /*19d60*/  IMAD.MOV.U32 R13, RZ, RZ, R24 ;  /* 0x000000ffff0d7224 */ /* 0x000fe400078e0018 */
[----:B------:R-:W-:Y:S02]  /*19d70*/  IMAD.MOV.U32 R12, RZ, RZ, 0x4 ;  /* 0x00000004ff0c7424 */ /* 0x000fe400078e00ff */
[----:B------:R-:W-:-:S07]  /*19d80*/  IMAD.MOV.U32 R2, RZ, RZ, R14 ;  /* 0x000000ffff027224 */ /* 0x000fce00078e000e */
[----:B------:R-:W-:Y:S05]  /*19d90*/  WARPSYNC.COLLECTIVE R15, `(.L_x_859) ;  /* 0x000000000f087348 */ /* 0x000fea0003c00000 */
[----:B------:R0:W1:Y:S02]  /*19da0*/  SHFL.IDX P6, R14, R13, R12, R11 ;  /* 0x0000000c0d0e7389 */ /* 0x00006400000c000b */
[----:B01----:R-:W-:Y:S01]  /*19db0*/  ENDCOLLECTIVE ;  /* 0x000000000000791b */ /* 0x003fe20003800000 */
.L_x_859:
        /* <DEDUP_REMOVED lines=12> */
.L_x_860:
[----:B------:R-:W-:Y:S02]  /*19e80*/  IMAD.MOV.U32 R13, RZ, RZ, R24 ;  /* 0x000000ffff0d7224 */ /* 0x000fe400078e0018 */
[----:B------:R-:W-:Y:S02]  /*19e90*/  IMAD.MOV.U32 R12, RZ, RZ, 0x5 ;  /* 0x00000005ff0c7424 */ /* 0x000fe400078e00ff */
[----:B------:R-:W-:-:S07]  /*19ea0*/  IMAD.MOV.U32 R2, RZ, RZ, R14 ;  /* 0x000000ffff027224 */ /* 0x000fce00078e000e */
[----:B------:R-:W-:Y:S05]  /*19eb0*/  WARPSYNC.COLLECTIVE R15, `(.L_x_861) ;  /* 0x000000000f087348 */ /* 0x000fea0003c00000 */
[----:B------:R0:W1:Y:S02]  /*19ec0*/  SHFL.IDX P6, R14, R13, R12, R11 ;  /* 0x0000000c0d0e7389 */ /* 0x00006400000c000b */
[----:B01----:R-:W-:Y:S01]  /*19ed0*/  ENDCOLLECTIVE ;  /* 0x000000000000791b */ /* 0x003fe20003800000 */
.L_x_861:
        /* <DEDUP_REMOVED lines=12> */
.L_x_862:
[----:B------:R-:W-:Y:S02]  /*19fa0*/  IMAD.MOV.U32 R13, RZ, RZ, R24 ;  /* 0x000000ffff0d7224 */ /* 0x000fe400078e0018 */
[----:B------:R-:W-:Y:S02]  /*19fb0*/  IMAD.MOV.U32 R12, RZ, RZ, 0x6 ;  /* 0x00000006ff0c7424 */ /* 0x000fe400078e00ff */
[----:B------:R-:W-:-:S07]  /*19fc0*/  IMAD.MOV.U32 R2, RZ, RZ, R14 ;  /* 0x000000ffff027224 */ /* 0x000fce00078e000e */
[----:B------:R-:W-:Y:S05]  /*19fd0*/  WARPSYNC.COLLECTIVE R15, `(.L_x_863) ;  /* 0x000000000f087348 */ /* 0x000fea0003c00000 */
[----:B------:R0:W1:Y:S02]  /*19fe0*/  SHFL.IDX P6, R14, R13, R12, R11 ;  /* 0x0000000c0d0e7389 */ /* 0x00006400000c000b */
[----:B01----:R-:W-:Y:S01]  /*19ff0*/  ENDCOLLECTIVE ;  /* 0x000000000000791b */ /* 0x003fe20003800000 */
.L_x_863:
        /* <DEDUP_REMOVED lines=12> */
.L_x_864:
[----:B------:R-:W-:Y:S02]  /*1a0c0*/  IMAD.MOV.U32 R13, RZ, RZ, R24 ;  /* 0x000000ffff0d7224 */ /* 0x000fe400078e0018 */
[----:B------:R-:W-:Y:S02]  /*1a0d0*/  IMAD.MOV.U32 R12, RZ, RZ, 0x7 ;  /* 0x00000007ff0c7424 */ /* 0x000fe400078e00ff */
[----:B------:R-:W-:-:S07]  /*1a0e0*/  IMAD.MOV.U32 R2, RZ, RZ, R14 ;  /* 0x000000ffff027224 */ /* 0x000fce00078e000e */
[----:B------:R-:W-:Y:S05]  /*1a0f0*/  WARPSYNC.COLLECTIVE R15, `(.L_x_865) ;  /* 0x000000000f087348 */ /* 0x000fea0003c00000 */
[----:B------:R0:W1:Y:S02]  /*1a100*/  SHFL.IDX P6, R14, R13, R12, R11 ;  /* 0x0000000c0d0e7389 */ /* 0x00006400000c000b */
[----:B01----:R-:W-:Y:S01]  /*1a110*/  ENDCOLLECTIVE ;  /* 0x000000000000791b */ /* 0x003fe20003800000 */
.L_x_865:
[----:B------:R-:W-:-:S04]  /*1a120*/  IADD3 R2, P0, R2, R7, RZ ;  /* 0x0000000702027210 */ /* 0x000fc80007f1e0ff */
[----:B------:R-:W-:-:S05]  /*1a130*/  IADD3.X R3, RZ, R3, RZ, P0, !PT ;  /* 0x00000003ff037210 */ /* 0x000fca00007fe4ff */
        /* <DEDUP_REMOVED lines=9> */
.L_x_866:
[----:B------:R-:W-:Y:S01]  /*1a1d0*/  IMAD.MOV.U32 R2, RZ, RZ, R14 ;  /* 0x000000ffff027224 */ /* 0x000fe200078e000e */
[----:B------:R-:W-:Y:S06]  /*1a1e0*/  BRA `(.L_x_867) ;  /* 0xffffffa400007947 */ /* 0x000fec000383ffff */
.L_x_689:
[----:B0-----:R0:W1:Y:S02]  /*1a1f0*/  SYNCS.PHASECHK.TRANS64.TRYWAIT P0, [R0+URZ+0x16860], R3 ;  /* 0x01686003000075a7 */ /* 0x001064000800017f */
[----:B-1----:R-:W-:Y:S05]  /*1a200*/  @!P0 NANOSLEEP.SYNCS 0x989680 ;  /* 0x009896800000895d */ /* 0x002fea0003900000 */
[----:B------:R-:W1:Y:S02]  /*1a210*/  @!P0 SYNCS.PHASECHK.TRANS64 P0, [R0+URZ+0x16860], R3 ;  /* 0x01686003000085a7 */ /* 0x000e64000800007f */
[----:B-1----:R-:W-:Y:S05]  /*1a220*/  @!P0 BRA `(.L_x_689) ;  /* 0xfffffffc00f08947 */ /* 0x002fea000383ffff */
[----:B------:R-:W-:Y:S05]  /*1a230*/  BRA `(.L_x_868) ;  /* 0xffffffa800207947 */ /* 0x000fea000383ffff */
.L_x_690:
        /* <DEDUP_REMOVED lines=8> */
.L_x_870:
[----:B------:R-:W-:Y:S05]  /*1a2c0*/  BSYNC B0 ;  /* 0x0000000000007941 */ /* 0x000fea0003800000 */
.L_x_869:
[----:B------:R-:W-:Y:S01]  /*1a2d0*/  IMAD.MOV.U32 R13, RZ, RZ, R23 ;  /* 0x000000ffff0d7224 */ /* 0x000fe200078e0017 */
[----:B------:R-:W-:Y:S01]  /*1a2e0*/  MOV R12, RZ ;  /* 0x000000ff000c7202 */ /* 0x000fe20000000f00 */
[----:B------:R-:W-:Y:S01]  /*1a2f0*/  IMAD.MOV.U32 R11, RZ, RZ, 0x181f ;  /* 0x0000181fff0b7424 */ /* 0x000fe200078e00ff */
[----:B------:R-:W-:Y:S01]  /*1a300*/  ISETP.LT.OR P2, PT, R6, 0x1, P0 ;  /* 0x000000010600780c */ /* 0x000fe20000741670 */
[----:B------:R-:W-:Y:S02]  /*1a310*/  IMAD.MOV.U32 R15, RZ, RZ, -0x1 ;  /* 0xffffffffff0f7424 */ /* 0x000fe400078e00ff */
[----:B------:R-:W-:Y:S02]  /*1a320*/  IMAD.MOV.U32 R3, RZ, RZ, R14 ;  /* 0x000000ffff037224 */ /* 0x000fe400078e000e */
[----:B------:R-:W-:-:S08]  /*1a330*/  IMAD.SHL.U32 R5, R7, 0x2, RZ ;  /* 0x0000000207057824 */ /* 0x000fd000078e00ff */
[----:B------:R-:W-:Y:S05]  /*1a340*/  WARPSYNC.COLLECTIVE R15, `(.L_x_871) ;  /* 0x000000000f087348 */ /* 0x000fea0003c00000 */
[----:B------:R0:W1:Y:S02]  /*1a350*/  SHFL.IDX P6, R14, R13, R12, R11 ;  /* 0x0000000c0d0e7389 */ /* 0x00006400000c000b */
[----:B01----:R-:W-:Y:S01]  /*1a360*/  ENDCOLLECTIVE ;  /* 0x000000000000791b */ /* 0x003fe20003800000 */
.L_x_871:
[----:B------:R-:W-:Y:S01]  /*1a370*/  IMAD R4, R4, 0x2, R22 ;  /* 0x0000000204047824 */ /* 0x000fe200078e0216 */
[----:B------:R-:W-:Y:S01]  /*1a380*/  MOV R13, R24 ;  /* 0x00000018000d7202 */ /* 0x000fe20000000f00 */
[----:B------:R-:W-:Y:S01]  /*1a390*/  IMAD.MOV.U32 R12, RZ, RZ, 0x1 ;  /* 0x00000001ff0c7424 */ /* 0x000fe200078e00ff */
[----:B------:R-:W-:-:S13]  /*1a3a0*/  IADD3 R2, P1, R14, R5, RZ ;  /* 0x000000050e027210 */ /* 0x000fda0007f3e0ff */
[----:B------:R-:W-:Y:S05]  /*1a3b0*/  WARPSYNC.COLLECTIVE R15, `(.L_x_872) ;  /* 0x000000000f087348 */ /* 0x000fea0003c00000 */
[----:B------:R0:W1:Y:S02]  /*1a3c0*/  SHFL.IDX P6, R14, R13, R12, R11 ;  /* 0x0000000c0d0e7389 */ /* 0x00006400000c000b */
[----:B01----:R-:W-:Y:S01]  /*1a3d0*/  ENDCOLLECTIVE ;  /* 0x000000000000791b */ /* 0x003fe20003800000 */
.L_x_872:
[----:B------:R-:W-:-:S05]  /*1a3e0*/  IMAD.X R3, RZ, RZ, R3, P1 ;  /* 0x000000ffff037224 */ /* 0x000fca00008e0603 */
        /* <DEDUP_REMOVED lines=10> */
.L_x_873:
[----:B------:R-:W-:Y:S01]  /*1a490*/  IMAD.MOV.U32 R13, RZ, RZ, R24 ;  /* 0x000000ffff0d7224 */ /* 0x000fe200078e0018 */
[----:B------:R-:W-:Y:S02]  /*1a4a0*/  MOV R12, 0x2 ;  /* 0x00000002000c7802 */ /* 0x000fe40000000f00 */
[----:B------:R-:W-:-:S13]  /*1a4b0*/  IADD3 R2, P1, R14, R5, RZ ;  /* 0x000000050e027210 */ /* 0x000fda0007f3e0ff */
[----:B------:R-:W-:Y:S05]  /*1a4c0*/  WARPSYNC.COLLECTIVE R15, `(.L_x_874) ;  /* 0x000000000f087348 */ /* 0x000fea0003c00000 */
[----:B------:R0:W1:Y:S02]  /*1a4d0*/  SHFL.IDX P6, R14, R13, R12, R11 ;  /* 0x0000000c0d0e7389 */ /* 0x00006400000c000b */
[----:B01----:R-:W-:Y:S01]  /*1a4e0*/  ENDCOLLECTIVE ;  /* 0x000000000000791b */ /* 0x003fe20003800000 */
.L_x_874:
        /* <DEDUP_REMOVED lines=11> */
.L_x_875:
[----:B------:R-:W-:Y:S02]  /*1a5a0*/  IMAD.MOV.U32 R13, RZ, RZ, R24 ;  /* 0x000000ffff0d7224 */ /* 0x000fe400078e0018 */
[----:B------:R-:W-:Y:S01]  /*1a5b0*/  IMAD.MOV.U32 R12, RZ, RZ, 0x3 ;  /* 0x00000003ff0c7424 */ /* 0x000fe200078e00ff */
[----:B------:R-:W-:-:S13]  /*1a5c0*/  IADD3 R2, P1, R14, R5, RZ ;  /* 0x000000050e027210 */ /* 0x000fda0007f3e0ff */
[----:B------:R-:W-:Y:S05]  /*1a5d0*/  WARPSYNC.COLLECTIVE R15, `(.L_x_876) ;  /* 0x000000000f087348 */ /* 0x000fea0003c00000 */
[----:B------:R0:W1:Y:S02]  /*1a5e0*/  SHFL.IDX P6, R14, R13, R12, R11 ;  /* 0x0000000c0d0e7389 */ /* 0x00006400000c000b */
[----:B01----:R-:W-:Y:S01]  /*1a5f0*/  ENDCOLLECTIVE ;  /* 0x000000000000791b */ /* 0x003fe20003800000 */
.L_x_876:
        /* <DEDUP_REMOVED lines=11> */
.L_x_877:
[----:B------:R-:W-:Y:S02]  /*1a6b0*/  IMAD.MOV.U32 R13, RZ, RZ, R24 ;  /* 0x000000ffff0d7224 */ /* 0x000fe400078e0018 */
[----:B------:R-:W-:Y:S01]  /*1a6c0*/  IMAD.MOV.U32 R12, RZ, RZ, 0x4 ;  /* 0x00000004ff0c7424 */ /* 0x000fe200078e00ff */
[----:B------:R-:W-:-:S13]  /*1a6d0*/  IADD3 R2, P1, R14, R5, RZ ;  /* 0x000000050e027210 */ /* 0x000fda0007f3e0ff */
[----:B------:R-:W-:Y:S05]  /*1a6e0*/  WARPSYNC.COLLECTIVE R15, `(.L_x_878) ;  /* 0x000000000f087348 */ /* 0x000fea0003c00000 */
[----:B------:R0:W1:Y:S02]  /*1a6f0*/  SHFL.IDX P6, R14, R13, R12, R11 ;  /* 0x0000000c0d0e7389 */ /* 0x00006400000c000b */
[----:B01----:R-:W-:Y:S01]  /*1a700*/  ENDCOLLECTIVE ;  /* 0x000000000000791b */ /* 0x003fe20003800000 */
.L_x_878:
[----:B------:R-:W-:-:S05]  /*1a710*/  IMAD.X R3, RZ, RZ, R3, P1 ;  /* 0x000000ffff037224 */ /* 0x000fca00008e0603 */
        /* <DEDUP_REMOVED lines=10> */
.L_x_879:
[----:B------:R-:W-:Y:S02]  /*1a7c0*/  IMAD.MOV.U32 R13, RZ, RZ, R24 ;  /* 0x000000ffff0d7224 */ /* 0x000fe400078e0018 */
[----:B------:R-:W-:Y:S01]  /*1a7d0*/  IMAD.MOV.U32 R12, RZ, RZ, 0x5 ;  /* 0x00000005ff0c7424 */ /* 0x000fe200078e00ff */
[----:B------:R-:W-:-:S13]  /*1a7e0*/  IADD3 R2, P1, R14, R5, RZ ;  /* 0x000000050e027210 */ /* 0x000fda0007f3e0ff */
[----:B------:R-:W-:Y:S05]  /*1a7f0*/  WARPSYNC.COLLECTIVE R15, `(.L_x_880) ;  /* 0x000000000f087348 */ /* 0x000fea0003c00000 */
[----:B------:R0:W1:Y:S02]  /*1a800*/  SHFL.IDX P6, R14, R13, R12, R11 ;  /* 0x0000000c0d0e7389 */ /* 0x00006400000c000b */
[----:B01----:R-:W-:Y:S01]  /*1a810*/  ENDCOLLECTIVE ;  /* 0x000000000000791b */ /* 0x003fe20003800000 */
.L_x_880:
        /* <DEDUP_REMOVED lines=11> */
.L_x_881:
[----:B------:R-:W-:Y:S02]  /*1a8d0*/  IMAD.MOV.U32 R13, RZ, RZ, R24 ;  /* 0x000000ffff0d7224 */ /* 0x000fe400078e0018 */
[----:B------:R-:W-:Y:S01]  /*1a8e0*/  IMAD.MOV.U32 R12, RZ, RZ, 0x6 ;  /* 0x00000006ff0c7424 */ /* 0x000fe200078e00ff */
[----:B------:R-:W-:-:S13]  /*1a8f0*/  IADD3 R2, P1, R14, R5, RZ ;  /* 0x000000050e027210 */ /* 0x000fda0007f3e0ff */
[----:B------:R-:W-:Y:S05]  /*1a900*/  WARPSYNC.COLLECTIVE R15, `(.L_x_882) ;  /* 0x000000000f087348 */ /* 0x000fea0003c00000 */
[----:B------:R0:W1:Y:S02]  /*1a910*/  SHFL.IDX P6, R14, R13, R12, R11 ;  /* 0x0000000c0d0e7389 */ /* 0x00006400000c000b */
[----:B01----:R-:W-:Y:S01]  /*1a920*/  ENDCOLLECTIVE ;  /* 0x000000000000791b */ /* 0x003fe20003800000 */
.L_x_882:
        /* <DEDUP_REMOVED lines=11> */
.L_x_883:
[----:B------:R-:W-:Y:S01]  /*1a9e0*/  MOV R13, R24 ;  /* 0x00000018000d7202 */ /* 0x000fe20000000f00 */
[----:B------:R-:W-:Y:S01]  /*1a9f0*/  IMAD.MOV.U32 R12, RZ, RZ, 0x7 ;  /* 0x00000007ff0c7424 */ /* 0x000fe200078e00ff */
[----:B------:R-:W-:-:S13]  /*1aa00*/  IADD3 R2, P1, R14, R5, RZ ;  /* 0x000000050e027210 */ /* 0x000fda0007f3e0ff */
[----:B------:R-:W-:Y:S05]  /*1aa10*/  WARPSYNC.COLLECTIVE R15, `(.L_x_884) ;  /* 0x000000000f087348 */ /* 0x000fea0003c00000 */
[----:B------:R0:W1:Y:S02]  /*1aa20*/  SHFL.IDX P6, R14, R13, R12, R11 ;  /* 0x0000000c0d0e7389 */ /* 0x00006400000c000b */
[----:B01----:R-:W-:Y:S01]  /*1aa30*/  ENDCOLLECTIVE ;  /* 0x000000000000791b */ /* 0x003fe20003800000 */
.L_x_884:
        /* <DEDUP_REMOVED lines=10> */
.L_x_885:
[----:B------:R-:W-:Y:S05]  /*1aae0*/  BRA `(.L_x_886) ;  /* 0xffffffa000f07947 */ /* 0x000fea000383ffff */
.L_x_695:
        /* <DEDUP_REMOVED lines=8> */
.L_x_888:
[----:B------:R-:W-:Y:S05]  /*1ab70*/  BSYNC B0 ;  /* 0x0000000000007941 */ /* 0x000fea0003800000 */
.L_x_887:
[----:B------:R-:W-:Y:S01]  /*1ab80*/  IMAD.MOV.U32 R13, RZ, RZ, R16 ;  /* 0x000000ffff0d7224 */ /* 0x000fe200078e0010 */
[----:B------:R-:W-:Y:S01]  /*1ab90*/  MOV R15, 0xffffffff ;  /* 0xffffffff000f7802 */ /* 0x000fe20000000f00 */
[----:B------:R-:W-:Y:S02]  /*1aba0*/  IMAD.MOV.U32 R12, RZ, RZ, 0x1 ;  /* 0x00000001ff0c7424 */ /* 0x000fe400078e00ff */
[----:B------:R-:W-:Y:S02]  /*1abb0*/  IMAD.MOV.U32 R11, RZ, RZ, 0x1f ;  /* 0x0000001fff0b7424 */ /* 0x000fe400078e00ff */
[----:B------:R-:W-:Y:S02]  /*1abc0*/  IMAD.IADD R5, R19, 0x1, R8 ;  /* 0x0000000113057824 */ /* 0x000fe400078e0208 */
[----:B------:R-:W-:-:S07]  /*1abd0*/  IMAD.MOV.U32 R0, RZ, RZ, R14 ;  /* 0x000000ffff007224 */ /* 0x000fce00078e000e */
[----:B------:R-:W-:Y:S05]  /*1abe0*/  WARPSYNC.COLLECTIVE R15, `(.L_x_889) ;  /* 0x000000000f087348 */ /* 0x000fea0003c00000 */
[----:B------:R0:W1:Y:S02]  /*1abf0*/  SHFL.IDX P6, R14, R13, R12, R11 ;  /* 0x0000000c0d0e7389 */ /* 0x00006400000c000b */
[----:B01----:R-:W-:Y:S01]  /*1ac00*/  ENDCOLLECTIVE ;  /* 0x000000000000791b */ /* 0x003fe20003800000 */
.L_x_889:
[----:B------:R-:W-:Y:S02]  /*1ac10*/  ULDC UR4, c[0x0][0xc3c] ;  /* 0x00030f0000047ab9 */ /* 0x000fe40000000800 */
[----:B------:R-:W-:-:S13]  /*1ac20*/  ISETP.GE.OR P1, PT, R5, UR4, !P0 ;  /* 0x0000000405007c0c */ /* 0x000fda000c726670 */
[----:B------:R-:W0:Y:S01]  /*1ac30*/  @!P1 LDC.64 R2, c[0x0][0xc80] ;  /* 0x00032000ff029b82 */ /* 0x000e220000000a00 */
[----:B------:R-:W-:Y:S01]  /*1ac40*/  MOV R11, RZ ;  /* 0x000000ff000b7202 */ /* 0x000fe20000000f00 */
[----:B------:R-:W-:Y:S02]  /*1ac50*/  IMAD.MOV.U32 R4, RZ, RZ, R14 ;  /* 0x000000ffff047224 */ /* 0x000fe400078e000e */
[----:B0-----:R-:W-:-:S06]  /*1ac60*/  @!P1 IMAD.WIDE R2, R5, 0x4, R2 ;  /* 0x0000000405029825 */ /* 0x001fcc00078e0202 */
[----:B------:R0:W2:Y:S01]  /*1ac70*/  @!P1 LDG.E R3, desc[UR42][R2.64] ;  /* 0x0000002a02039981 */ /* 0x0000a2000c1e1900 */
[C---:B------:R-:W-:Y:S02]  /*1ac80*/  ISETP.GE.U32.AND P2, PT, R8.reuse, 0x2, PT ;  /* 0x000000020800780c */ /* 0x040fe40003f46070 */
[C---:B------:R-:W-:Y:S02]  /*1ac90*/  ISETP.GE.U32.AND P3, PT, R8.reuse, 0x4, PT ;  /* 0x000000040800780c */ /* 0x040fe40003f66070 */
[C---:B------:R-:W-:Y:S02]  /*1aca0*/  ISETP.GE.U32.AND P4, PT, R8.reuse, 0x8, PT ;  /* 0x000000080800780c */ /* 0x040fe40003f86070 */
[C---:B------:R-:W-:Y:S01]  /*1acb0*/  ISETP.GE.U32.AND P5, PT, R8.reuse, 0x10, PT ;  /* 0x000000100800780c */ /* 0x040fe20003fa6070 */
[----:B0-----:R-:W-:Y:S02]  /*1acc0*/  IMAD.MOV.U32 R2, RZ, RZ, RZ ;  /* 0x000000ffff027224 */ /* 0x001fe400078e00ff */
[----:B--2---:R-:W-:Y:S01]  /*1acd0*/  @!P1 IMAD.MOV.U32 R2, RZ, RZ, R3 ;  /* 0x000000ffff029224 */ /* 0x004fe200078e0003 */
[----:B------:R-:W-:-:S03]  /*1ace0*/  ISETP.NE.AND P1, PT, R8, RZ, PT ;  /* 0x000000ff0800720c */ /* 0x000fc60003f25270 */
[----:B------:R-:W-:-:S10]  /*1acf0*/  IMAD.MOV.U32 R13, RZ, RZ, R2 ;  /* 0x000000ffff0d7224 */ /* 0x000fd400078e0002 */
[----:B------:R-:W-:Y:S05]  /*1ad00*/  WARPSYNC.COLLECTIVE R15, `(.L_x_890) ;  /* 0x000000000f087348 */ /* 0x000fea0003c00000 */
[----:B------:R0:W1:Y:S02]  /*1ad10*/  SHFL.UP P6, R14, R13, R12, R11 ;  /* 0x0400000c0d0e7389 */ /* 0x00006400000c000b */
[----:B01----:R-:W-:Y:S01]  /*1ad20*/  ENDCOLLECTIVE ;  /* 0x000000000000791b */ /* 0x003fe20003800000 */
.L_x_890:
[----:B------:R-:W-:Y:S01]  /*1ad30*/  IMAD.MOV.U32 R12, RZ, RZ, 0x2 ;  /* 0x00000002ff0c7424 */ /* 0x000fe200078e00ff */
[----:B------:R-:W-:-:S05]  /*1ad40*/  SEL R5, R14, RZ, P1 ;  /* 0x000000ff0e057207 */ /* 0x000fca0000800000 */
[----:B------:R-:W-:-:S04]  /*1ad50*/  IMAD.IADD R5, R2, 0x1, R5 ;  /* 0x0000000102057824 */ /* 0x000fc800078e0205 */
[----:B------:R-:W-:-:S07]  /*1ad60*/  IMAD.MOV.U32 R13, RZ, RZ, R5 ;  /* 0x000000ffff0d7224 */ /* 0x000fce00078e0005 */
[----:B------:R-:W-:Y:S05]  /*1ad70*/  WARPSYNC.COLLECTIVE R15, `(.L_x_891) ;  /* 0x000000000f087348 */ /* 0x000fea0003c00000 */
[----:B------:R0:W1:Y:S02]  /*1ad80*/  SHFL.UP P6, R14, R13, R12, R11 ;  /* 0x0400000c0d0e7389 */ /* 0x00006400000c000b */
[----:B01----:R-:W-:Y:S01]  /*1ad90*/  ENDCOLLECTIVE ;  /* 0x000000000000791b */ /* 0x003fe20003800000 */
.L_x_891:
[----:B------:R-:W-:Y:S02]  /*1ada0*/  MOV R12, 0x4 ;  /* 0x00000004000c7802 */ /* 0x000fe40000000f00 */
[----:B------:R-:W-:-:S05]  /*1adb0*/  SEL R6, R14, RZ, P2 ;  /* 0x000000ff0e067207 */ /* 0x000fca0001000000 */
[----:B------:R-:W-:-:S04]  /*1adc0*/  IMAD.IADD R6, R5, 0x1, R6 ;  /* 0x0000000105067824 */ /* 0x000fc800078e0206 */
[----:B------:R-:W-:-:S07]  /*1add0*/  IMAD.MOV.U32 R13, RZ, RZ, R6 ;  /* 0x000000ffff0d7224 */ /* 0x000fce00078e0006 */
[----:B------:R-:W-:Y:S05]  /*1ade0*/  WARPSYNC.COLLECTIVE R15, `(.L_x_892) ;  /* 0x000000000f087348 */ /* 0x000fea0003c00000 */
[----:B------:R0:W1:Y:S02]  /*1adf0*/  SHFL.UP P6, R14, R13, R12, R11 ;  /* 0x0400000c0d0e7389 */ /* 0x00006400000c000b */
[----:B01----:R-:W-:Y:S01]  /*1ae00*/  ENDCOLLECTIVE ;  /* 0x000000000000791b */ /* 0x003fe20003800000 */
.L_x_892:
[----:B------:R-:W-:Y:S01]  /*1ae10*/  IMAD.MOV.U32 R12, RZ, RZ, 0x8 ;  /* 0x00000008ff0c7424 */ /* 0x000fe200078e00ff */
[----:B------:R-:W-:-:S05]  /*1ae20*/  SEL R7, R14, RZ, P3 ;  /* 0x000000ff0e077207 */ /* 0x000fca0001800000 */
[----:B------:R-:W-:-:S04]  /*1ae30*/  IMAD.IADD R7, R6, 0x1, R7 ;  /* 0x0000000106077824 */ /* 0x000fc800078e0207 */
[----:B------:R-:W-:-:S07]  /*1ae40*/  IMAD.MOV.U32 R13, RZ, RZ, R7 ;  /* 0x000000ffff0d7224 */ /* 0x000fce00078e0007 */
[----:B------:R-:W-:Y:S05]  /*1ae50*/  WARPSYNC.COLLECTIVE R15, `(.L_x_893) ;  /* 0x000000000f087348 */ /* 0x000fea0003c00000 */
[----:B------:R0:W1:Y:S02]  /*1ae60*/  SHFL.UP P6, R14, R13, R12, R11 ;  /* 0x0400000c0d0e7389 */ /* 0x00006400000c000b */
[----:B01----:R-:W-:Y:S01]  /*1ae70*/  ENDCOLLECTIVE ;  /* 0x000000000000791b */ /* 0x003fe20003800000 */
.L_x_893:
[----:B------:R-:W-:Y:S02]  /*1ae80*/  MOV R12, 0x10 ;  /* 0x00000010000c7802 */ /* 0x000fe40000000f00 */
[----:B------:R-:W-:-:S05]  /*1ae90*/  SEL R14, R14, RZ, P4 ;  /* 0x000000ff0e0e7207 */ /* 0x000fca0002000000 */
[----:B------:R-:W-:-:S04]  /*1aea0*/  IMAD.IADD R5, R7, 0x1, R14 ;  /* 0x0000000107057824 */ /* 0x000fc800078e020e */
[----:B------:R-:W-:-:S07]  /*1aeb0*/  IMAD.MOV.U32 R13, RZ, RZ, R5 ;  /* 0x000000ffff0d7224 */ /* 0x000fce00078e0005 */
[----:B------:R-:W-:Y:S05]  /*1aec0*/  WARPSYNC.COLLECTIVE R15, `(.L_x_894) ;  /* 0x000000000f087348 */ /* 0x000fea0003c00000 */
[----:B------:R0:W1:Y:S02]  /*1aed0*/  SHFL.UP P6, R14, R13, R12, R11 ;  /* 0x0400000c0d0e7389 */ /* 0x00006400000c000b */
[----:B01----:R-:W-:Y:S01]  /*1aee0*/  ENDCOLLECTIVE ;  /* 0x000000000000791b */ /* 0x003fe20003800000 */
.L_x_894:
[----:B------:R-:W-:Y:S02]  /*1aef0*/  IMAD.MOV.U32 R12, RZ, RZ, 0x1f ;  /* 0x0000001fff0c7424 */ /* 0x000fe400078e00ff */
[----:B------:R-:W-:Y:S01]  /*1af00*/  IMAD.MOV.U32 R11, RZ, RZ, 0x1f ;  /* 0x0000001fff0b7424 */ /* 0x000fe200078e00ff */
[----:B------:R-:W-:-:S05]  /*1af10*/  SEL R14, R14, RZ, P5 ;  /* 0x000000ff0e0e7207 */ /* 0x000fca0002800000 */
[----:B------:R-:W-:-:S04]  /*1af20*/  IMAD.IADD R3, R5, 0x1, R14 ;  /* 0x0000000105037824 */ /* 0x000fc800078e020e */
[----:B------:R-:W-:-:S07]  /*1af30*/  IMAD.MOV.U32 R13, RZ, RZ, R3 ;  /* 0x000000ffff0d7224 */ /* 0x000fce00078e0003 */
[----:B------:R-:W-:Y:S05]  /*1af40*/  WARPSYNC.COLLECTIVE R15, `(.L_x_895) ;  /* 0x000000000f087348 */ /* 0x000fea0003c00000 */
[----:B------:R0:W1:Y:S02]  /*1af50*/  SHFL.IDX P6, R14, R13, R12, R11 ;  /* 0x0000000c0d0e7389 */ /* 0x00006400000c000b */
[----:B01----:R-:W-:Y:S01]  /*1af60*/  ENDCOLLECTIVE ;  /* 0x000000000000791b */ /* 0x003fe20003800000 */
.L_x_895:
[----:B------:R-:W-:Y:S05]  /*1af70*/  BRA `(.L_x_896) ;  /* 0xffffffa000f87947 */ /* 0x000fea000383ffff */
.L_x_700:
[----:B------:R-:W-:Y:S01]  /*1af80*/  BSSY B0, `(.L_x_897) ;  /* 0x0000008000007945 */ /* 0x000fe20003800000 */
[----:B-----5:R-:W-:Y:S01]  /*1af90*/  IMAD.MOV.U32 R13, RZ, RZ, R2 ;  /* 0x000000ffff0d7224 */ /* 0x020fe200078e0002 */
[----:B------:R-:W-:Y:S01]  /*1afa0*/  MOV R12, 0x1 ;  /* 0x00000001000c7802 */ /* 0x000fe20000000f00 */
[----:B------:R-:W-:Y:S02]  /*1afb0*/  IMAD.MOV.U32 R11, RZ, RZ, RZ ;  /* 0x000000ffff0b7224 */ /* 0x000fe400078e00ff */
[----:B------:R-:W-:-:S07]  /*1afc0*/  IMAD.MOV.U32 R15, RZ, RZ, -0x1 ;  /* 0xffffffffff0f7424 */ /* 0x000fce00078e00ff */
[----:B01----:R-:W-:Y:S05]  /*1afd0*/  WARPSYNC.COLLECTIVE R15, `(.L_x_898) ;  /* 0x000000000f087348 */ /* 0x003fea0003c00000 */
[----:B------:R2:W3:Y:S02]  /*1afe0*/  SHFL.UP P6, R14, R13, R12, R11 ;  /* 0x0400000c0d0e7389 */ /* 0x0004e400000c000b */
[----:B0123--:R-:W-:Y:S01]  /*1aff0*/  ENDCOLLECTIVE ;  /* 0x000000000000791b */ /* 0x00ffe20003800000 */
.L_x_898:
[----:B------:R-:W-:Y:S05]  /*1b000*/  BSYNC B0 ;  /* 0x0000000000007941 */ /* 0x000fea0003800000 */
.L_x_897:
[----:B------:R-:W-:Y:S01]  /*1b010*/  SEL R13, R14, RZ, P1 ;  /* 0x000000ff0e0d7207 */ /* 0x000fe20000800000 */
[----:B------:R-:W-:Y:S01]  /*1b020*/  IMAD.MOV.U32 R12, RZ, RZ, 0x2 ;  /* 0x00000002ff0c7424 */ /* 0x000fe200078e00ff */
[----:B------:R-:W-:Y:S01]  /*1b030*/  MOV R15, 0xffffffff ;  /* 0xffffffff000f7802 */ /* 0x000fe20000000f00 */
[----:B------:R-:W-:Y:S02]  /*1b040*/  IMAD.MOV.U32 R11, RZ, RZ, RZ ;  /* 0x000000ffff0b7224 */ /* 0x000fe400078e00ff */
[----:B------:R-:W-:-:S07]  /*1b050*/  IMAD.IADD R13, R2, 0x1, R13 ;  /* 0x00000001020d7824 */ /* 0x000fce00078e020d */
[----:B------:R-:W-:Y:S05]  /*1b060*/  WARPSYNC.COLLECTIVE R15, `(.L_x_899) ;  /* 0x000000000f087348 */ /* 0x000fea0003c00000 */
[----:B------:R0:W1:Y:S02]  /*1b070*/  SHFL.UP P6, R14, R13, R12, R11 ;  /* 0x0400000c0d0e7389 */ /* 0x00006400000c000b */
[----:B01----:R-:W-:Y:S01]  /*1b080*/  ENDCOLLECTIVE ;  /* 0x000000000000791b */ /* 0x003fe20003800000 */
.L_x_899:
[----:B------:R-:W-:Y:S01]  /*1b090*/  IMAD.MOV.U32 R12, RZ, RZ, 0x4 ;  /* 0x00000004ff0c7424 */ /* 0x000fe200078e00ff */
[----:B------:R-:W-:-:S05]  /*1b0a0*/  SEL R14, R14, RZ, P2 ;  /* 0x000000ff0e0e7207 */ /* 0x000fca0001000000 */
[----:B------:R-:W-:-:S04]  /*1b0b0*/  IMAD.IADD R3, R13, 0x1, R14 ;  /* 0x000000010d037824 */ /* 0x000fc800078e020e */
[----:B------:R-:W-:-:S07]  /*1b0c0*/  IMAD.MOV.U32 R13, RZ, RZ, R3 ;  /* 0x000000ffff0d7224 */ /* 0x000fce00078e0003 */
[----:B------:R-:W-:Y:S05]  /*1b0d0*/  WARPSYNC.COLLECTIVE R15, `(.L_x_900) ;  /* 0x000000000f087348 */ /* 0x000fea0003c00000 */
[----:B------:R0:W1:Y:S02]  /*1b0e0*/  SHFL.UP P6, R14, R13, R12, R11 ;  /* 0x0400000c0d0e7389 */ /* 0x00006400000c000b */
[----:B01----:R-:W-:Y:S01]  /*1b0f0*/  ENDCOLLECTIVE ;  /* 0x000000000000791b */ /* 0x003fe20003800000 */
.L_x_900:
[----:B------:R-:W-:Y:S02]  /*1b100*/  MOV R12, 0x8 ;  /* 0x00000008000c7802 */ /* 0x000fe40000000f00 */
[----:B------:R-:W-:-:S05]  /*1b110*/  SEL R14, R14, RZ, P3 ;  /* 0x000000ff0e0e7207 */ /* 0x000fca0001800000 */
[----:B------:R-:W-:-:S04]  /*1b120*/  IMAD.IADD R5, R3, 0x1, R14 ;  /* 0x0000000103057824 */ /* 0x000fc800078e020e */
[----:B------:R-:W-:-:S07]  /*1b130*/  IMAD.MOV.U32 R13, RZ, RZ, R5 ;  /* 0x000000ffff0d7224 */ /* 0x000fce00078e0005 */
[----:B------:R-:W-:Y:S05]  /*1b140*/  WARPSYNC.COLLECTIVE R15, `(.L_x_901) ;  /* 0x000000000f087348 */ /* 0x000fea0003c00000 */
[----:B------:R0:W1:Y:S02]  /*1b150*/  SHFL.UP P6, R14, R13, R12, R11 ;  /* 0x0400000c0d0e7389 */ /* 0x00006400000c000b */
[----:B01----:R-:W-:Y:S01]  /*1b160*/  ENDCOLLECTIVE ;  /* 0x000000000000791b */ /* 0x003fe20003800000 */
.L_x_901:
[----:B------:R-:W-:Y:S01]  /*1b170*/  IMAD.MOV.U32 R12, RZ, RZ, 0x10 ;  /* 0x00000010ff0c7424 */ /* 0x000fe200078e00ff */
[----:B------:R-:W-:-:S05]  /*1b180*/  SEL R6, R14, RZ, P4 ;  /* 0x000000ff0e067207 */ /* 0x000fca0002000000 */
[----:B------:R-:W-:-:S04]  /*1b190*/  IMAD.IADD R6, R5, 0x1, R6 ;  /* 0x0000000105067824 */ /* 0x000fc800078e0206 */
[----:B------:R-:W-:-:S07]  /*1b1a0*/  IMAD.MOV.U32 R13, RZ, RZ, R6 ;  /* 0x000000ffff0d7224 */ /* 0x000fce00078e0006 */
[----:B------:R-:W-:Y:S05]  /*1b1b0*/  WARPSYNC.COLLECTIVE R15, `(.L_x_902) ;  /* 0x000000000f087348 */ /* 0x000fea0003c00000 */
[----:B------:R0:W1:Y:S02]  /*1b1c0*/  SHFL.UP P6, R14, R13, R12, R11 ;  /* 0x0400000c0d0e7389 */ /* 0x00006400000c000b */
[----:B01----:R-:W-:Y:S01]  /*1b1d0*/  ENDCOLLECTIVE ;  /* 0x000000000000791b */ /* 0x003fe20003800000 */
.L_x_902:
[----:B------:R-:W-:Y:S01]  /*1b1e0*/  MOV R12, 0x1f ;  /* 0x0000001f000c7802 */ /* 0x000fe20000000f00 */
[----:B------:R-:W-:Y:S01]  /*1b1f0*/  IMAD.MOV.U32 R11, RZ, RZ, 0x1f ;  /* 0x0000001fff0b7424 */ /* 0x000fe200078e00ff */
[----:B------:R-:W-:-:S05]  /*1b200*/  SEL R3, R14, RZ, P5 ;  /* 0x000000ff0e037207 */ /* 0x000fca0002800000 */
[----:B------:R-:W-:-:S04]  /*1b210*/  IMAD.IADD R3, R6, 0x1, R3 ;  /* 0x0000000106037824 */ /* 0x000fc800078e0203 */
[----:B------:R-:W-:-:S07]  /*1b220*/  IMAD.MOV.U32 R13, RZ, RZ, R3 ;  /* 0x000000ffff0d7224 */ /* 0x000fce00078e0003 */
[----:B------:R-:W-:Y:S05]  /*1b230*/  WARPSYNC.COLLECTIVE R15, `(.L_x_903) ;  /* 0x000000000f087348 */ /* 0x000fea0003c00000 */
[----:B------:R0:W1:Y:S02]  /*1b240*/  SHFL.IDX P6, R14, R13, R12, R11 ;  /* 0x0000000c0d0e7389 */ /* 0x00006400000c000b */
[----:B01----:R-:W-:Y:S01]  /*1b250*/  ENDCOLLECTIVE ;  /* 0x000000000000791b */ /* 0x003fe20003800000 */
.L_x_903:
[----:B------:R-:W-:Y:S05]  /*1b260*/  BRA `(.L_x_904) ;  /* 0xffffffa000d87947 */ /* 0x000fea000383ffff */
.L_x_702:
[----:B------:R-:W-:Y:S01]  /*1b270*/  BSSY B0, `(.L_x_905) ;  /* 0x0000006000007945 */ /* 0x000fe20003800000 */
[----:B------:R-:W-:Y:S01]  /*1b280*/  PLOP3.LUT P6, PT, P6, PT, PT, 0x8, 0x0 ;  /* 0x000000000000781c */ /* 0x000fe200037ce170 */
[----:B------:R-:W-:-:S12]  /*1b290*/  IMAD.MOV.U32 R15, RZ, RZ, -0x1 ;  /* 0xffffffffff0f7424 */ /* 0x000fd800078e00ff */
[----:B0-----:R-:W-:Y:S05]  /*1b2a0*/  WARPSYNC.COLLECTIVE R15, `(.L_x_906) ;  /* 0x000000000f087348 */ /* 0x001fea0003c00000 */
[----:B------:R-:W-:Y:S01]  /*1b2b0*/  VOTE.ANY R14, PT, P6 ;  /* 0x00000000000e7806 */ /* 0x000fe200030e0100 */
[----:B0-----:R-:W-:Y:S06]  /*1b2c0*/  ENDCOLLECTIVE ;  /* 0x000000000000791b */ /* 0x001fec0003800000 */
.L_x_906:
[----:B------:R-:W-:Y:S05]  /*1b2d0*/  BSYNC B0 ;  /* 0x0000000000007941 */ /* 0x000fea0003800000 */
.L_x_905:
        /* <DEDUP_REMOVED lines=9> */
.L_x_907:
[----:B------:R-:W-:Y:S01]  /*1b370*/  IMAD.MOV.U32 R17, RZ, RZ, R14 ;  /* 0x000000ffff117224 */ /* 0x000fe200078e000e */
[----:B------:R-:W-:Y:S06]  /*1b380*/  BRA `(.L_x_908) ;  /* 0xffffffa000c87947 */ /* 0x000fec000383ffff */
.L_x_704:
[----:B------:R-:W-:Y:S01]  /*1b390*/  BSSY B0, `(.L_x_909) ;  /* 0x0000007000007945 */ /* 0x000fe20003800000 */
[----:B------:R-:W-:Y:S02]  /*1b3a0*/  IMAD.MOV.U32 R13, RZ, RZ, R3 ;  /* 0x000000ffff0d7224 */ /* 0x000fe400078e0003 */
[----:B------:R-:W-:Y:S02]  /*1b3b0*/  IMAD.MOV.U32 R11, RZ, RZ, 0x1f ;  /* 0x0000001fff0b7424 */ /* 0x000fe400078e00ff */
[----:B------:R-:W-:-:S07]  /*1b3c0*/  IMAD.MOV.U32 R15, RZ, RZ, -0x1 ;  /* 0xffffffffff0f7424 */ /* 0x000fce00078e00ff */
[----:B012---:R-:W-:Y:S05]  /*1b3d0*/  WARPSYNC.COLLECTIVE R15, `(.L_x_910) ;  /* 0x000000000f087348 */ /* 0x007fea0003c00000 */
[----:B------:R3:W4:Y:S02]  /*1b3e0*/  SHFL.IDX P6, R14, R13, R12, R11 ;  /* 0x0000000c0d0e7389 */ /* 0x00072400000c000b */
[----:B01234-:R-:W-:Y:S01]  /*1b3f0*/  ENDCOLLECTIVE ;  /* 0x000000000000791b */ /* 0x01ffe20003800000 */
.L_x_910:
[----:B------:R-:W-:Y:S05]  /*1b400*/  BSYNC B0 ;  /* 0x0000000000007941 */ /* 0x000fea0003800000 */
.L_x_909:
[----:B------:R-:W-:Y:S05]  /*1b410*/  BRA `(.L_x_703) ;  /* 0xffffffa000c07947 */ /* 0x000fea000383ffff */
.L_x_708:
[----:B0-----:R0:W1:Y:S02]  /*1b420*/  SYNCS.PHASECHK.TRANS64.TRYWAIT P0, [R4+URZ+0x16820], R0 ;  /* 0x01682000040075a7 */ /* 0x001064000800017f */
[----:B-1----:R-:W-:Y:S05]  /*1b430*/  @!P0 NANOSLEEP.SYNCS 0x989680 ;  /* 0x009896800000895d */ /* 0x002fea0003900000 */
[----:B------:R-:W1:Y:S02]  /*1b440*/  @!P0 SYNCS.PHASECHK.TRANS64 P0, [R4+URZ+0x16820], R0 ;  /* 0x01682000040085a7 */ /* 0x000e64000800007f */
[----:B-1----:R-:W-:Y:S05]  /*1b450*/  @!P0 BRA `(.L_x_708) ;  /* 0xfffffffc00f08947 */ /* 0x002fea000383ffff */
[----:B------:R-:W-:Y:S05]  /*1b460*/  BRA `(.L_x_911) ;  /* 0xffffffa400ac7947 */ /* 0x000fea000383ffff */
.L_x_709:
        /* <DEDUP_REMOVED lines=8> */
[----:B0-----:R-:W-:Y:S05]  /*1b4f0*/  WARPSYNC.COLLECTIVE R15, `(.L_x_913) ;  /* 0x000000000f087348 */ /* 0x001fea0003c00000 */
[----:B------:R1:W2:Y:S02]  /*1b500*/  SHFL.IDX P6, R14, R13, R12, R11 ;  /* 0x0000000c0d0e7389 */ /* 0x0002a400000c000b */
[----:B012---:R-:W-:Y:S01]  /*1b510*/  ENDCOLLECTIVE ;  /* 0x000000000000791b */ /* 0x007fe20003800000 */
.L_x_913:
[----:B------:R-:W-:Y:S05]  /*1b520*/  BSYNC B0 ;  /* 0x0000000000007941 */ /* 0x000fea0003800000 */
.L_x_912:
[----:B------:R-:W-:Y:S05]  /*1b530*/  BRA `(.L_x_914) ;  /* 0xffffffa400947947 */ /* 0x000fea000383ffff */
.L_x_710:
[----:B------:R-:W-:Y:S01]  /*1b540*/  BSSY B0, `(.L_x_915) ;  /* 0x0000006000007945 */ /* 0x000fe20003800000 */
[----:B------:R-:W-:-:S07]  /*1b550*/  IMAD.MOV.U32 R15, RZ, RZ, -0x1 ;  /* 0xffffffffff0f7424 */ /* 0x000fce00078e00ff */
[----:B0-----:R-:W-:Y:S05]  /*1b560*/  WARPSYNC.COLLECTIVE R15, `(.L_x_916) ;  /* 0x000000000f0c7348 */ /* 0x001fea0003c00000 */
[----:B------:R-:W-:Y:S02]  /*1b570*/  ELECT P6, UR62, PT ;  /* 0x00000000003e782f */ /* 0x000fe400038c0000 */
[----:B------:R-:W-:Y:S01]  /*1b580*/  MOV R14, UR62 ;  /* 0x0000003e000e7c02 */ /* 0x000fe20008000f00 */
[----:B0-----:R-:W-:Y:S10]  /*1b590*/  ENDCOLLECTIVE ;  /* 0x000000000000791b */ /* 0x001ff40003800000 */
.L_x_916:
[----:B------:R-:W-:Y:S05]  /*1b5a0*/  BSYNC B0 ;  /* 0x0000000000007941 */ /* 0x000fea0003800000 */
.L_x_915:
[----:B------:R-:W-:Y:S05]  /*1b5b0*/  BRA `(.L_x_917) ;  /* 0xffffffa400887947 */ /* 0x000fea000383ffff */
.L_x_712:
[----:B0-----:R0:W1:Y:S02]  /*1b5c0*/  SYNCS.PHASECHK.TRANS64.TRYWAIT P1, [R5+URZ+0x16840], R0 ;  /* 0x01684000050075a7 */ /* 0x001064000802017f */
[----:B-1----:R-:W-:Y:S05]  /*1b5d0*/  @!P1 NANOSLEEP.SYNCS 0x989680 ;  /* 0x009896800000995d */ /* 0x002fea0003900000 */
[----:B------:R-:W1:Y:S02]  /*1b5e0*/  @!P1 SYNCS.PHASECHK.TRANS64 P1, [R5+URZ+0x16840], R0 ;  /* 0x01684000050095a7 */ /* 0x000e64000802007f */
[----:B-1----:R-:W-:Y:S05]  /*1b5f0*/  @!P1 BRA `(.L_x_712) ;  /* 0xfffffffc00f09947 */ /* 0x002fea000383ffff */
[----:B------:R-:W-:Y:S05]  /*1b600*/  BRA `(.L_x_918) ;  /* 0xffffffa400a87947 */ /* 0x000fea000383ffff */
.L_x_714:
[----:B-1----:R1:W2:Y:S02]  /*1b610*/  SYNCS.PHASECHK.TRANS64.TRYWAIT P1, [R25+URZ+0x16840], R2 ;  /* 0x01684002190075a7 */ /* 0x0022a4000802017f */
[----:B--2---:R-:W-:Y:S05]  /*1b620*/  @!P1 NANOSLEEP.SYNCS 0x989680 ;  /* 0x009896800000995d */ /* 0x004fea0003900000 */
[----:B------:R-:W2:Y:S02]  /*1b630*/  @!P1 SYNCS.PHASECHK.TRANS64 P1, [R25+URZ+0x16840], R2 ;  /* 0x01684002190095a7 */ /* 0x000ea4000802007f */
[----:B--2---:R-:W-:Y:S05]  /*1b640*/  @!P1 BRA `(.L_x_714) ;  /* 0xfffffffc00f09947 */ /* 0x004fea000383ffff */
[----:B------:R-:W-:Y:S05]  /*1b650*/  BRA `(.L_x_919) ;  /* 0xffffffa400b47947 */ /* 0x000fea000383ffff */
.L_x_716:
[----:B--2---:R2:W3:Y:S02]  /*1b660*/  SYNCS.PHASECHK.TRANS64.TRYWAIT P1, [R5+URZ+0x16860], R0 ;  /* 0x01686000050075a7 */ /* 0x0044e4000802017f */
[----:B---3--:R-:W-:Y:S05]  /*1b670*/  @!P1 NANOSLEEP.SYNCS 0x989680 ;  /* 0x009896800000995d */ /* 0x008fea0003900000 */
[----:B------:R-:W3:Y:S02]  /*1b680*/  @!P1 SYNCS.PHASECHK.TRANS64 P1, [R5+URZ+0x16860], R0 ;  /* 0x01686000050095a7 */ /* 0x000ee4000802007f */
[----:B---3--:R-:W-:Y:S05]  /*1b690*/  @!P1 BRA `(.L_x_716) ;  /* 0xfffffffc00f09947 */ /* 0x008fea000383ffff */
[----:B------:R-:W-:Y:S05]  /*1b6a0*/  BRA `(.L_x_920) ;  /* 0xffffffa400b07947 */ /* 0x000fea000383ffff */
.L_x_921:
        /* <DEDUP_REMOVED lines=13> */
.L_x_3107:


//--------------------- .text._ZN7cutlass13device_kernelIN5flash11enable_sm90INS1_16FlashAttnFwdSm90INS1_25CollectiveMainloopFwdSm90ILi2EN4cute5tupleIJNS5_1CILi1EEES8_S8_EEENS6_IJNS7_ILi192EEENS7_ILi128EEENS7_ILi64EEEEEELi64ENS_10bfloat16_tEfNS_4arch4Sm90ELb0ELb1ELb1ELb0ELb1ELb0ELb0ELb1ELb1ELb1ELb0ELb0EEENS1_21CollectiveEpilogueFwdINS6_IJSA_SC_SB_EEES9_SE_SG_Li384ELb0ELb1ELb0ELb0EEENS1_30DynamicPersistentTileSchedulerILi384ELi128ELb0ELb1ELb1EEEEEEEEEvNT_6ParamsE --------------------------
	.section	.text._ZN7cutlass13device_kernelIN5flash11enable_sm90INS1_16FlashAttnFwdSm90INS1_25CollectiveMainloopFwdSm90ILi2EN4cute5tupleIJNS5_1CILi1EEES8_S8_EEENS6_IJNS7_ILi192EEENS7_ILi128EEENS7_ILi64EEEEEELi64ENS_10bfloat16_tEfNS_4arch4Sm90ELb0ELb1ELb1ELb0ELb1ELb0ELb0ELb1ELb1ELb1ELb0ELb0EEENS1_21CollectiveEpilogueFwdINS6_IJSA_SC_SB_EEES9_SE_SG_Li384ELb0ELb1ELb0ELb0EEENS1_30DynamicPersistentTileSchedulerILi384ELi128ELb0ELb1ELb1EEEEEEEEEvNT_6ParamsE,"ax",@progbits
	.align	128
.text._ZN7cutlass13device_kernelIN5flash11enable_sm90INS1_16FlashAttnFwdSm90INS1_25CollectiveMainloopFwdSm90ILi2EN4cute5tupleIJNS5_1CILi1EEES8_S8_EEENS6_IJNS7_ILi192EEENS7_ILi128EEENS7_ILi64EEEEEELi64ENS_10bfloat16_tEfNS_4arch4Sm90ELb0ELb1ELb1ELb0ELb1ELb0ELb0ELb1ELb1ELb1ELb0ELb0EEENS1_21CollectiveEpilogueFwdINS6_IJSA_SC_SB_EEES9_SE_SG_Li384ELb0ELb1ELb0ELb0EEENS1_30DynamicPersistentTileSchedulerILi384ELi128ELb0ELb1ELb1EEEEEEEEEvNT_6ParamsE:
        .type           _ZN7cutlass13device_kernelIN5flash11enable_sm90INS1_16FlashAttnFwdSm90INS1_25CollectiveMainloopFwdSm90ILi2EN4cute5tupleIJNS5_1CILi1EEES8_S8_EEENS6_IJNS7_ILi192EEENS7_ILi128EEENS7_ILi64EEEEEELi64ENS_10bfloat16_tEfNS_4arch4Sm90ELb0ELb1ELb1ELb0ELb1ELb0ELb0ELb1ELb1ELb1ELb0ELb0EEENS1_21CollectiveEpilogueFwdINS6_IJSA_SC_SB_EEES9_SE_SG_Li384ELb0ELb1ELb0ELb0EEENS1_30DynamicPersistentTileSchedulerILi384ELi128ELb0ELb1ELb1EEEEEEEEEvNT_6ParamsE,@function
        .size           _ZN7cutlass13device_kernelIN5flash11enable_sm90INS1_16FlashAttnFwdSm90INS1_25CollectiveMainloopFwdSm90ILi2EN4cute5tupleIJNS5_1CILi1EEES8_S8_EEENS6_IJNS7_ILi192EEENS7_ILi128EEENS7_ILi64EEEEEELi64ENS_10bfloat16_tEfNS_4arch4Sm90ELb0ELb1ELb1ELb0ELb1ELb0ELb0ELb1ELb1ELb1ELb0ELb0EEENS1_21CollectiveEpilogueFwdINS6_IJSA_SC_SB_EEES9_SE_SG_Li384ELb0ELb1ELb0ELb0EEENS1_30DynamicPersistentTileSchedulerILi384ELi128ELb0ELb1ELb1EEEEEEEEEvNT_6ParamsE,(.L_x_3108 - _ZN7cutlass13device_kernelIN5flash11enable_sm90INS1_16FlashAttnFwdSm90INS1_25CollectiveMainloopFwdSm90ILi2EN4cute5tupleIJNS5_1CILi1EEES8_S8_EEENS6_IJNS7_ILi192EEENS7_ILi128EEENS7_ILi64EEEEEELi64ENS_10bfloat16_tEfNS_4arch4Sm90ELb0ELb1ELb1ELb0ELb1ELb0ELb0ELb1ELb1ELb1ELb0ELb0EEENS1_21CollectiveEpilogueFwdINS6_IJSA_SC_SB_EEES9_SE_SG_Li384ELb0ELb1ELb0ELb0EEENS1_30DynamicPersistentTileSchedulerILi384ELi128ELb0ELb1ELb1EEEEEEEEEvNT_6ParamsE)
        .other          _ZN7cutlass13device_kernelIN5flash11enable_sm90INS1_16FlashAttnFwdSm90INS1_25CollectiveMainloopFwdSm90ILi2EN4cute5tupleIJNS5_1CILi1EEES8_S8_EEENS6_IJNS7_ILi192EEENS7_ILi128EEENS7_ILi64EEEEEELi64ENS_10bfloat16_tEfNS_4arch4Sm90ELb0ELb1ELb1ELb0ELb1ELb0ELb0ELb1ELb1ELb1ELb0ELb0EEENS1_21CollectiveEpilogueFwdINS6_IJSA_SC_SB_EEES9_SE_SG_Li384ELb0ELb1ELb0ELb0EEENS1_30DynamicPersistentTileSchedulerILi384ELi128ELb0ELb1ELb1EEEEEEEEEvNT_6ParamsE,@"STO_CUDA_ENTRY STV_DEFAULT"
_ZN7cutlass13device_kernelIN5flash11enable_sm90INS1_16FlashAttnFwdSm90INS1_25CollectiveMainloopFwdSm90ILi2EN4cute5tupleIJNS5_1CILi1EEES8_S8_EEENS6_IJNS7_ILi192EEENS7_ILi128EEENS7_ILi64EEEEEELi64ENS_10bfloat16_tEfNS_4arch4Sm90ELb0ELb1ELb1ELb0ELb1ELb0ELb0ELb1ELb1ELb1ELb0ELb0EEENS1_21CollectiveEpilogueFwdINS6_IJSA_SC_SB_EEES9_SE_SG_Li384ELb0ELb1ELb0ELb0EEENS1_30DynamicPersistentTileSchedulerILi384ELi128ELb0ELb1ELb1EEEEEEEEEvNT_6ParamsE:
        /* <DEDUP_REMOVED lines=45> */
.L_x_922:
        /* <DEDUP_REMOVED lines=22> */
.L_x_923:
        /* <DEDUP_REMOVED lines=18> */
.L_x_924:
        /* <DEDUP_REMOVED lines=22> */
.L_x_925:
        /* <DEDUP_REMOVED lines=23> */
.L_x_926:
        /* <DEDUP_REMOVED lines=8> */
.L_x_928:
[----:B------:R-:W-:-:S08]  /*08a0*/  NOP ;  /* 0x0000000000007918 */ /* 0x000fd00000000000 */
[----:B------:R-:W0:Y:S02]  /*08b0*/  USETMAXREG.TRY_ALLOC.CTAPOOL UP0, 0xa0 ;  /* 0x000000a0000079c8 */ /* 0x000e240008000600 */
[----:B0-----:R-:W-:-:S13]  /*08c0*/  PLOP3.LUT P0, PT, PT, PT, UP0, 0x80, 0x0 ;  /* 0x000000000000781c */ /* 0x001fda0003f0f008 */
[----:B------:R-:W-:Y:S05]  /*08d0*/  @!P0 BRA `(.L_x_928) ;  /* 0xfffffffc00f08947 */ /* 0x000fea000383ffff */
[----:B------:R-:W0:Y:S01]  /*08e0*/  S2R R2, SR_TID.X ;  /* 0x0000000000027919 */ /* 0x000e220000002100 */
[----:B-1----:R-:W1:Y:S08]  /*08f0*/  S2UR UR4, SR_CTAID.X ;  /* 0x00000000000479c3 */ /* 0x002e700000002500 */
[----:B------:R-:W-:Y:S08]  /*0900*/  BAR.ARV 0x4, 0x200 ;  /* 0x0108000000007b1d */ /* 0x000ff00000002000 */
[----:B------:R-:W-:Y:S06]  /*0910*/  BAR.ARV 0x8, 0x200 ;  /* 0x0208000000007b1d */ /* 0x000fec0000002000 */
[----:B0-----:R-:W-:-:S04]  /*0920*/  LOP3.LUT R0, R2, 0xffffff80, RZ, 0xc0, !PT ;  /* 0xffffff8002007812 */ /* 0x001fc800078ec0ff */
[----:B------:R-:W-:Y:S02]  /*0930*/  ISETP.NE.AND P0, PT, R0, 0x80, PT ;  /* 0x000000800000780c */ /* 0x000fe40003f05270 */
[----:B------:R-:W1:Y:S11]  /*0940*/  LDC R0, c[0x0][0xc38] ;  /* 0x00030e00ff007b82 */ /* 0x000e760000000800 */
[----:B------:R-:W-:Y:S06]  /*0950*/  @!P0 BAR.ARV 0x9, 0x100 ;  /* 0x0244000000008b1d */ /* 0x000fec0000002000 */
[----:B-1----:R-:W-:-:S13]  /*0960*/  ISETP.LE.AND P0, PT, R0, UR4, PT ;  /* 0x0000000400007c0c */ /* 0x002fda000bf03270 */
[----:B------:R-:W-:Y:S05]  /*0970*/  @P0 EXIT ;  /* 0x000000000000094d */ /* 0x000fea0003800000 */
[----:B------:R-:W-:Y:S01]  /*0980*/  VIADD R10, R2, 0xffffff80 ;  /* 0xffffff80020a7836 */ /* 0x000fe20000000000 */
[----:B------:R-:W-:Y:S01]  /*0990*/  ULOP3.LUT UR48, UR37, 0x1, URZ, 0xfc, !UPT ;  /* 0x0000000125307892 */ /* 0x000fe2000f8efc3f */
[----:B------:R-:W-:Y:S01]  /*09a0*/  UMOV UR47, URZ ;  /* 0x0000003f002f7c82 */ /* 0x000fe20008000000 */
[----:B------:R-:W-:Y:S02]  /*09b0*/  UMOV UR46, URZ ;  /* 0x0000003f002e7c82 */ /* 0x000fe40008000000 */
[----:B------:R-:W-:Y:S01]  /*09c0*/  SHF.R.S32.HI R0, RZ, 0x1f, R10 ;  /* 0x0000001fff007819 */ /* 0x000fe2000001140a */
[----:B------:R-:W-:-:S03]  /*09d0*/  UMOV UR36, URZ ;  /* 0x0000003f00247c82 */ /* 0x000fc60008000000 */
[CC--:B------:R-:W-:Y:S02]  /*09e0*/  LEA.HI R154, R0.reuse, R10.reuse, RZ, 0x7 ;  /* 0x0000000a009a7211 */ /* 0x0c0fe400078f38ff */
[CC--:B------:R-:W-:Y:S02]  /*09f0*/  LEA.HI R3, R0.reuse, R10.reuse, RZ, 0x5 ;  /* 0x0000000a00037211 */ /* 0x0c0fe400078f28ff */
[----:B------:R-:W-:Y:S02]  /*0a00*/  LEA.HI R2, R0, R10, RZ, 0x4 ;  /* 0x0000000a00027211 */ /* 0x000fe400078f20ff */
[----:B------:R-:W-:Y:S01]  /*0a10*/  LOP3.LUT R153, R154, 0xffffff80, RZ, 0xc0, !PT ;  /* 0xffffff809a997812 */ /* 0x000fe200078ec0ff */
[----:B------:R-:W-:Y:S01]  /*0a20*/  IMAD.SHL.U32 R4, R3, 0x20, RZ ;  /* 0x0000002003047824 */ /* 0x000fe200078e00ff */
[----:B------:R-:W-:Y:S02]  /*0a30*/  SHF.R.S32.HI R5, RZ, 0x4, R2 ;  /* 0x00000004ff057819 */ /* 0x000fe40000011402 */
[----:B------:R-:W-:Y:S01]  /*0a40*/  LOP3.LUT R3, R2, 0x3fffff0, RZ, 0xc0, !PT ;  /* 0x03fffff002037812 */ /* 0x000fe200078ec0ff */
[----:B------:R-:W-:Y:S01]  /*0a50*/  IMAD.IADD R153, R10, 0x1, -R153 ;  /* 0x000000010a997824 */ /* 0x000fe200078e0a99 */
[----:B------:R-:W-:-:S02]  /*0a60*/  LEA.HI R2, R2, R5, RZ, 0x1 ;  /* 0x0000000502027211 */ /* 0x000fc400078f08ff */
[----:B------:R-:W-:Y:S01]  /*0a70*/  LOP3.LUT R4, R4, 0xfffffc00, RZ, 0xc0, !PT ;  /* 0xfffffc0004047812 */ /* 0x000fe200078ec0ff */
[----:B------:R-:W-:Y:S01]  /*0a80*/  IMAD.IADD R3, R10, 0x1, -R3 ;  /* 0x000000010a037824 */ /* 0x000fe200078e0a03 */
[----:B------:R-:W-:Y:S02]  /*0a90*/  SHF.R.S32.HI R6, RZ, 0x1f, R153 ;  /* 0x0000001fff067819 */ /* 0x000fe40000011499 */
[----:B------:R-:W-:Y:S01]  /*0aa0*/  LOP3.LUT R2, R2, 0x1ffffffe, RZ, 0xc0, !PT ;  /* 0x1ffffffe02027812 */ /* 0x000fe200078ec0ff */
[----:B------:R-:W-:Y:S01]  /*0ab0*/  IMAD R3, R3, 0x40, R4 ;  /* 0x0000004003037824 */ /* 0x000fe200078e0204 */
[----:B------:R-:W-:Y:S02]  /*0ac0*/  LEA.HI R4, R6, R153, RZ, 0x2 ;  /* 0x0000009906047211 */ /* 0x000fe400078f10ff */
[----:B------:R-:W-:Y:S01]  /*0ad0*/  LEA.HI R7, R0, R10, RZ, 0x2 ;  /* 0x0000000a00077211 */ /* 0x000fe200078f10ff */
[----:B------:R-:W-:Y:S01]  /*0ae0*/  IMAD.IADD R2, R5, 0x1, -R2 ;  /* 0x0000000105027824 */ /* 0x000fe200078e0a02 */
[----:B------:R-:W-:-:S02]  /*0af0*/  SHF.R.S32.HI R5, RZ, 0x2, R4 ;  /* 0x00000002ff057819 */ /* 0x000fc40000011404 */
[----:B------:R-:W-:Y:S01]  /*0b00*/  SHF.R.S32.HI R8, RZ, 0x1f, R4 ;  /* 0x0000001fff087819 */ /* 0x000fe20000011404 */
[----:B------:R-:W-:Y:S01]  /*0b10*/  IMAD R156, R2, 0x8, R3 ;  /* 0x00000008029c7824 */ /* 0x000fe200078e0203 */
[----:B------:R-:W-:Y:S02]  /*0b20*/  SHF.R.S32.HI R154, RZ, 0x7, R154 ;  /* 0x00000007ff9a7819 */ /* 0x000fe4000001149a */
[----:B------:R-:W-:Y:S02]  /*0b30*/  LOP3.LUT R7, R7, 0xfffffffc, RZ, 0xc0, !PT ;  /* 0xfffffffc07077812 */ /* 0x000fe400078ec0ff */
[----:B------:R-:W-:Y:S01]  /*0b40*/  LEA.HI R8, R8, R5, RZ, 0x3 ;  /* 0x0000000508087211 */ /* 0x000fe200078f18ff */
[----:B------:R-:W-:Y:S01]  /*0b50*/  IMAD.HI R2, R154, 0x55555556, RZ ;  /* 0x555555569a027827 */ /* 0x000fe200078e02ff */
[----:B------:R-:W-:Y:S02]  /*0b60*/  LEA.HI R0, R0, R10, RZ, 0x3 ;  /* 0x0000000a00007211 */ /* 0x000fe400078f18ff */
[----:B------:R-:W-:Y:S01]  /*0b70*/  LOP3.LUT R8, R8, 0xfffffff8, RZ, 0xc0, !PT ;  /* 0xfffffff808087812 */ /* 0x000fe200078ec0ff */
[----:B------:R-:W-:Y:S01]  /*0b80*/  IMAD.IADD R7, R10, 0x1, -R7 ;  /* 0x000000010a077824 */ /* 0x000fe200078e0a07 */
[----:B------:R-:W-:-:S02]  /*0b90*/  LEA.HI R6, R6, R153, RZ, 0x5 ;  /* 0x0000009906067211 */ /* 0x000fc400078f28ff */
[----:B------:R-:W-:Y:S01]  /*0ba0*/  LOP3.LUT R18, R0, 0xfffffff8, RZ, 0xc0, !PT ;  /* 0xfffffff800127812 */ /* 0x000fe200078ec0ff */
[----:B------:R-:W-:Y:S01]  /*0bb0*/  IMAD.IADD R5, R5, 0x1, -R8 ;  /* 0x0000000105057824 */ /* 0x000fe200078e0a08 */
[----:B------:R-:W-:Y:S02]  /*0bc0*/  LEA.HI R9, R7, R7, RZ, 0x1 ;  /* 0x0000000707097211 */ /* 0x000fe400078f08ff */
[----:B------:R-:W-:Y:S01]  /*0bd0*/  LEA.HI R3, R2, R2, RZ, 0x1 ;  /* 0x0000000202037211 */ /* 0x000fe200078f08ff */
[----:B------:R-:W-:Y:S01]  /*0be0*/  IMAD.IADD R18, R10, 0x1, -R18 ;  /* 0x000000010a127824 */ /* 0x000fe200078e0a12 */
[----:B------:R-:W-:Y:S02]  /*0bf0*/  SHF.R.S32.HI R6, RZ, 0x5, R6 ;  /* 0x00000005ff067819 */ /* 0x000fe40000011406 */
[----:B------:R-:W-:Y:S01]  /*0c00*/  LOP3.LUT R2, R9, 0x1ffffffe, RZ, 0xc0, !PT ;  /* 0x1ffffffe09027812 */ /* 0x000fe200078ec0ff */
[----:B------:R-:W-:Y:S01]  /*0c10*/  IMAD R3, R3, -0x3, R154 ;  /* 0xfffffffd03037824 */ /* 0x000fe200078e029a */
[----:B------:R-:W-:Y:S01]  /*0c20*/  LOP3.LUT R16, R4, 0x7ffffffc, RZ, 0xc0, !PT ;  /* 0x7ffffffc04107812 */ /* 0x000fe200078ec0ff */
[----:B------:R-:W-:Y:S01]  /*0c30*/  IMAD R6, R6, 0x10, R5 ;  /* 0x0000001006067824 */ /* 0x000fe200078e0205 */
[----:B------:R-:W-:Y:S01]  /*0c40*/  SHF.R.S32.HI R152, RZ, 0x3, R0 ;  /* 0x00000003ff987819 */ /* 0x000fe20000011400 */
[----:B------:R-:W-:-:S02]  /*0c50*/  IMAD.SHL.U32 R22, R18, 0x8, RZ ;  /* 0x0000000812167824 */ /* 0x000fc400078e00ff */
[----:B------:R-:W-:Y:S02]  /*0c60*/  IMAD.IADD R2, R7, 0x1, -R2 ;  /* 0x0000000107027824 */ /* 0x000fe400078e0a02 */
[----:B------:R-:W-:Y:S01]  /*0c70*/  IMAD R155, R3, 0x40, R6 ;  /* 0x00000040039b7824 */ /* 0x000fe200078e0206 */
[----:B------:R-:W-:Y:S01]  /*0c80*/  SHF.R.S32.HI R157, RZ, 0x1f, R22 ;  /* 0x0000001fff9d7819 */ /* 0x000fe20000011416 */
[----:B------:R-:W-:Y:S02]  /*0c90*/  IMAD.IADD R16, R153, 0x1, -R16 ;  /* 0x0000000199107824 */ /* 0x000fe400078e0a10 */
[----:B------:R-:W-:-:S07]  /*0ca0*/  IMAD R17, R2, 0x8, R155 ;  /* 0x0000000802117824 */ /* 0x000fce00078e029b */
.L_x_1021:
[----:B------:R-:W-:Y:S01]  /*0cb0*/  ULDC UR5, c[0x0][0xc60] ;  /* 0x0003180000057ab9 */ /* 0x000fe20000000800 */
[----:B------:R-:W-:Y:S01]  /*0cc0*/  UMOV UR8, UR4 ;  /* 0x0000000400087c82 */ /* 0x000fe20008000000 */
[----:B------:R-:W-:-:S11]  /*0cd0*/  UISETP.NE.AND UP0, UPT, UR5, 0x1, UPT ;  /* 0x000000010500788c */ /* 0x000fd6000bf05270 */
[----:B------:R-:W-:Y:S01]  /*0ce0*/  @UP0 ULDC UR6, c[0x0][0xc64] ;  /* 0x0003190000060ab9 */ /* 0x000fe20000000800 */
[----:B------:R-:W-:Y:S01]  /*0cf0*/  @UP0 ULDC UR9, c[0x0][0xc68] ;  /* 0x00031a0000090ab9 */ /* 0x000fe20000000800 */
[----:B------:R-:W-:-:S04]  /*0d00*/  UIMAD.WIDE.U32 UR6, UR4, UR6, URZ ;  /* 0x00000006040672a5 */ /* 0x000fc8000f8e003f */
[----:B------:R-:W-:-:S03]  /*0d10*/  @UP0 USHF.R.U32.HI UR8, URZ, UR9, UR7 ;  /* 0x000000093f080299 */ /* 0x000fc60008011607 */
[----:B------:R-:W-:Y:S02]  /*0d20*/  ULDC UR6, c[0x0][0xc78] ;  /* 0x00031e0000067ab9 */ /* 0x000fe40000000800 */
[----:B------:R-:W-:Y:S02]  /*0d30*/  UISETP.GE.AND UP0, UPT, UR8, UR6, UPT ;  /* 0x000000060800728c */ /* 0x000fe4000bf06270 */
[----:B------:R-:W-:-:S04]  /*0d40*/  UIADD3 UR6, -UR8, URZ, URZ ;  /* 0x0000003f08067290 */ /* 0x000fc8000fffe13f */
[----:B------:R-:W-:Y:S01]  /*0d50*/  PLOP3.LUT P0, PT, PT, PT, UP0, 0x80, 0x0 ;  /* 0x000000000000781c */ /* 0x000fe20003f0f008 */
[----:B------:R-:W-:-:S12]  /*0d60*/  UIMAD UR9, UR5, UR6, UR4 ;  /* 0x00000006050972a4 */ /* 0x000fd8000f8e0204 */
[----:B012--5:R-:W-:Y:S05]  /*0d70*/  @!P0 BRA `(.L_x_929) ;  /* 0x0000000000208947 */ /* 0x027fea0003800000 */
[----:B------:R-:W-:Y:S01]  /*0d80*/  ULDC UR7, c[0x0][0xc6c] ;  /* 0x00031b0000077ab9 */ /* 0x000fe20000000800 */
[----:B------:R-:W-:Y:S01]  /*0d90*/  UMOV UR6, UR9 ;  /* 0x0000000900067c82 */ /* 0x000fe20008000000 */
[----:B------:R-:W-:-:S11]  /*0da0*/  UISETP.NE.AND UP0, UPT, UR7, 0x1, UPT ;  /* 0x000000010700788c */ /* 0x000fd6000bf05270 */
[----:B------:R-:W-:Y:S02]  /*0db0*/  @UP0 ULDC.64 UR10, c[0x0][0xc70] ;  /* 0x00031c00000a0ab9 */ /* 0x000fe40000000a00 */
[----:B------:R-:W-:-:S04]  /*0dc0*/  UIMAD.WIDE.U32 UR4, UR9, UR10, URZ ;  /* 0x0000000a090472a5 */ /* 0x000fc8000f8e003f */
[----:B------:R-:W-:-:S04]  /*0dd0*/  @UP0 USHF.R.U32.HI UR6, URZ, UR11, UR5 ;  /* 0x0000000b3f060299 */ /* 0x000fc80008011605 */
[----:B------:R-:W-:Y:S01]  /*0de0*/  UIMAD UR4, UR6, UR7, URZ ;  /* 0x00000007060472a4 */ /* 0x000fe2000f8e023f */
[----:B------:R-:W-:Y:S11]  /*0df0*/  BRA `(.L_x_930) ;  /* 0x00000000001c7947 */ /* 0x000ff60003800000 */
.L_x_929:
[----:B------:R-:W-:Y:S01]  /*0e00*/  ULDC UR7, c[0x0][0xc54] ;  /* 0x0003150000077ab9 */ /* 0x000fe20000000800 */
[----:B------:R-:W-:Y:S01]  /*0e10*/  UMOV UR6, UR9 ;  /* 0x0000000900067c82 */ /* 0x000fe20008000000 */
[----:B------:R-:W-:-:S11]  /*0e20*/  UISETP.NE.AND UP0, UPT, UR7, 0x1, UPT ;  /* 0x000000010700788c */ /* 0x000fd6000bf05270 */
[----:B------:R-:W-:Y:S02]  /*0e30*/  @UP0 ULDC.64 UR10, c[0x0][0xc58] ;  /* 0x00031600000a0ab9 */ /* 0x000fe40000000a00 */
[----:B------:R-:W-:-:S04]  /*0e40*/  UIMAD.WIDE.U32 UR4, UR9, UR10, URZ ;  /* 0x0000000a090472a5 */ /* 0x000fc8000f8e003f */
[----:B------:R-:W-:-:S04]  /*0e50*/  @UP0 USHF.R.U32.HI UR6, URZ, UR11, UR5 ;  /* 0x0000000b3f060299 */ /* 0x000fc80008011605 */
[----:B------:R-:W-:-:S12]  /*0e60*/  UIMAD UR4, UR6, UR7, URZ ;  /* 0x00000007060472a4 */ /* 0x000fd8000f8e023f */
.L_x_930:
[----:B------:R-:W-:Y:S01]  /*0e70*/  ULOP3.LUT UR6, URZ, UR6, URZ, 0x33, !UPT ;  /* 0x000000063f067292 */ /* 0x000fe2000f8e333f */
[----:B------:R-:W-:Y:S01]  /*0e80*/  ULDC UR7, c[0x0][0x448] ;  /* 0x0001120000077ab9 */ /* 0x000fe20000000800 */
[----:B------:R-:W-:Y:S01]  /*0e90*/  ULDC UR5, c[0x0][0xc3c] ;  /* 0x00030f0000057ab9 */ /* 0x000fe20000000800 */
[----:B------:R-:W-:Y:S02]  /*0ea0*/  UISETP.NE.AND UP3, UPT, UR7, 0x1, UPT ;  /* 0x000000010700788c */ /* 0x000fe4000bf65270 */
[----:B------:R-:W-:Y:S01]  /*0eb0*/  UIADD3 UR6, UR6, UR5, URZ ;  /* 0x0000000506067290 */ /* 0x000fe2000fffe03f */
[----:B------:R-:W-:Y:S01]  /*0ec0*/  ULDC.64 UR10, c[0x0][0x418] ;  /* 0x00010600000a7ab9 */ /* 0x000fe20000000a00 */
[----:B------:R-:W-:Y:S01]  /*0ed0*/  UIADD3 UR4, UR9, -UR4, URZ ;  /* 0x8000000409047290 */ /* 0x000fe2000fffe03f */
[----:B------:R-:W-:Y:S01]  /*0ee0*/  ULDC UR41, c[0x0][0xc48] ;  /* 0x0003120000297ab9 */ /* 0x000fe20000000800 */
[----:B------:R-:W-:Y:S02]  /*0ef0*/  UISETP.NE.U32.AND UP0, UPT, UR10, URZ, UPT ;  /* 0x0000003f0a00728c */ /* 0x000fe4000bf05070 */
[----:B------:R-:W-:-:S02]  /*0f00*/  UIMAD UR38, UR6, 0xc0, URZ ;  /* 0x000000c0062678a4 */ /* 0x000fc4000f8e023f */
[----:B------:R-:W-:Y:S01]  /*0f10*/  UISETP.NE.AND UP1, UPT, UR41, 0x1, UPT ;  /* 0x000000012900788c */ /* 0x000fe2000bf25270 */
[----:B------:R-:W-:Y:S01]  /*0f20*/  ULDC UR13, c[0x0][0xc54] ;  /* 0x00031500000d7ab9 */ /* 0x000fe20000000800 */
[----:B------:R-:W-:Y:S02]  /*0f30*/  UISETP.NE.AND.EX UP0, UPT, UR11, URZ, UPT, UP0 ;  /* 0x0000003f0b00728c */ /* 0x000fe4000bf05300 */
[----:B------:R-:W-:Y:S02]  /*0f40*/  UIADD3 UR10, UR38, 0xbf, URZ ;  /* 0x000000bf260a7890 */ /* 0x000fe4000fffe03f */
[----:B------:R-:W-:Y:S01]  /*0f50*/  UIMAD UR13, UR8, UR13, UR4 ;  /* 0x0000000d080d72a4 */ /* 0x000fe2000f8e0204 */
[----:B------:R-:W-:Y:S01]  /*0f60*/  ULDC UR40, c[0x0][0x424] ;  /* 0x0001090000287ab9 */ /* 0x000fe20000000800 */
[----:B------:R-:W-:Y:S01]  /*0f70*/  ULDC UR51, c[0x0][0x288] ;  /* 0x0000a20000337ab9 */ /* 0x000fe20000000800 */
[----:B------:R-:W-:Y:S01]  /*0f80*/  ULDC.64 UR4, c[0x0][0x9e0] ;  /* 0x0002780000047ab9 */ /* 0x000fe20000000a00 */
[----:B------:R-:W-:Y:S01]  /*0f90*/  @UP3 ULDC UR8, c[0x0][0x44c] ;  /* 0x0001130000083ab9 */ /* 0x000fe20000000800 */
[----:B------:R-:W-:-:S02]  /*0fa0*/  UIADD3 UR11, -UR51, 0x1, URZ ;  /* 0x00000001330b7890 */ /* 0x000fc4000fffe13f */
[----:B------:R-:W-:Y:S02]  /*0fb0*/  UISETP.GE.AND UP2, UPT, UR5, 0x1, UPT ;  /* 0x000000010500788c */ /* 0x000fe4000bf46270 */
[----:B------:R-:W-:Y:S02]  /*0fc0*/  USEL UR40, UR40, 0x1, UP0 ;  /* 0x0000000128287887 */ /* 0x000fe40008000000 */
[----:B------:R-:W-:Y:S01]  /*0fd0*/  UIMAD.WIDE.U32 UR8, UR10, UR8, URZ ;  /* 0x000000080a0872a5 */ /* 0x000fe2000f8e003f */
[----:B------:R-:W-:Y:S01]  /*0fe0*/  ULDC UR12, c[0x0][0x2f0] ;  /* 0x0000bc00000c7ab9 */ /* 0x000fe20000000800 */
[----:B------:R-:W-:Y:S01]  /*0ff0*/  @UP3 ULDC UR15, c[0x0][0x450] ;  /* 0x00011400000f3ab9 */ /* 0x000fe20000000800 */
[----:B------:R-:W-:Y:S01]  /*1000*/  @UP1 ULDC UR6, c[0x0][0xc4c] ;  /* 0x0003130000061ab9 */ /* 0x000fe20000000800 */
[----:B------:R-:W-:Y:S01]  /*1010*/  UIMAD UR11, UR40, UR12, UR11 ;  /* 0x0000000c280b72a4 */ /* 0x000fe2000f8e020b */
[----:B------:R-:W-:Y:S01]  /*1020*/  PLOP3.LUT P0, PT, PT, PT, UP2, 0x40, 0x0 ;  /* 0x000000000000781c */ /* 0x000fe20003f0e828 */
[----:B------:R-:W-:-:S02]  /*1030*/  @UP3 USHF.R.U32.HI UR10, URZ, UR15, UR9 ;  /* 0x0000000f3f0a3299 */ /* 0x000fc40008011609 */
[----:B------:R-:W-:Y:S01]  /*1040*/  UIMAD.WIDE.U32 UR6, UR13, UR6, URZ ;  /* 0x000000060d0672a5 */ /* 0x000fe2000f8e003f */
[----:B------:R-:W-:Y:S01]  /*1050*/  @UP1 ULDC UR14, c[0x0][0xc50] ;  /* 0x00031400000e1ab9 */ /* 0x000fe20000000800 */
[----:B------:R-:W-:Y:S01]  /*1060*/  UIADD3 UR10, UR11, UR10, URZ ;  /* 0x0000000a0b0a7290 */ /* 0x000fe2000fffe03f */
[----:B------:R-:W-:Y:S01]  /*1070*/  UMOV UR39, UR13 ;  /* 0x0000000d00277c82 */ /* 0x000fe20008000000 */
[----:B------:R-:W-:Y:S02]  /*1080*/  @UP1 USHF.R.U32.HI UR39, URZ, UR14, UR7 ;  /* 0x0000000e3f271299 */ /* 0x000fe40008011607 */
[----:B------:R-:W-:Y:S02]  /*1090*/  UIADD3 UR4, UR10, UR4, URZ ;  /* 0x000000040a047290 */ /* 0x000fe4000fffe03f */
[----:B------:R-:W-:Y:S02]  /*10a0*/  UIADD3 UR6, -UR39, URZ, URZ ;  /* 0x0000003f27067290 */ /* 0x000fe4000fffe13f */
[----:B------:R-:W-:-:S02]  /*10b0*/  UP2UR UR50, UPR, URZ, 0x8 ;  /* 0x000000083f327883 */ /* 0x000fc40008000000 */
[----:B------:R-:W-:Y:S01]  /*10c0*/  UP2UR UR49, UPR, URZ, 0x4 ;  /* 0x000000043f317883 */ /* 0x000fe20008000000 */
[----:B------:R-:W-:Y:S01]  /*10d0*/  IMAD.U32 R0, RZ, RZ, UR4 ;  /* 0x00000004ff007e24 */ /* 0x000fe2000f8e00ff */
[----:B------:R-:W-:Y:S01]  /*10e0*/  UIMAD UR41, UR41, UR6, UR13 ;  /* 0x00000006292972a4 */ /* 0x000fe2000f8e020d */
[----:B------:R-:W-:Y:S11]  /*10f0*/  @P0 BRA `(.L_x_931) ;  /* 0x0000000000400947 */ /* 0x000ff60003800000 */
[----:B------:R-:W-:Y:S01]  /*1100*/  ISETP.LT.AND P0, PT, RZ, UR10, PT ;  /* 0x0000000aff007c0c */ /* 0x000fe2000bf01270 */
[----:B------:R-:W-:-:S12]  /*1110*/  UIADD3 UR4, UR10, -0x1, URZ ;  /* 0xffffffff0a047890 */ /* 0x000fd8000fffe03f */
[----:B------:R-:W-:Y:S05]  /*1120*/  @P0 BRA `(.L_x_932) ;  /* 0x00000000001c0947 */ /* 0x000fea0003800000 */
[----:B------:R-:W-:Y:S02]  /*1130*/  UISETP.NE.AND UP0, UPT, UR5, 0x1, UPT ;  /* 0x000000010500788c */ /* 0x000fe4000bf05270 */
[----:B------:R-:W-:-:S09]  /*1140*/  UIADD3 UR4, -UR10, URZ, URZ ;  /* 0x0000003f0a047290 */ /* 0x000fd2000fffe13f */
[----:B------:R-:W-:Y:S02]  /*1150*/  @UP0 ULDC.64 UR8, c[0x0][0x9e8] ;  /* 0x00027a0000080ab9 */ /* 0x000fe40000000a00 */
[----:B------:R-:W-:-:S04]  /*1160*/  UIMAD.WIDE.U32 UR6, UR4, UR8, URZ ;  /* 0x00000008040672a5 */ /* 0x000fc8000f8e003f */
[----:B------:R-:W-:-:S04]  /*1170*/  @UP0 USHF.R.U32.HI UR4, URZ, UR9, UR7 ;  /* 0x000000093f040299 */ /* 0x000fc80008011607 */
[----:B------:R-:W-:Y:S01]  /*1180*/  ULOP3.LUT UR4, URZ, UR4, URZ, 0x33, !UPT ;  /* 0x000000043f047292 */ /* 0x000fe2000f8e333f */
[----:B------:R-:W-:Y:S11]  /*1190*/  BRA `(.L_x_933) ;  /* 0x0000000000107947 */ /* 0x000ff60003800000 */
.L_x_932:
[----:B------:R-:W-:-:S11]  /*11a0*/  UISETP.NE.AND UP0, UPT, UR5, 0x1, UPT ;  /* 0x000000010500788c */ /* 0x000fd6000bf05270 */
[----:B------:R-:W-:Y:S02]  /*11b0*/  @UP0 ULDC.64 UR8, c[0x0][0x9e8] ;  /* 0x00027a0000080ab9 */ /* 0x000fe40000000a00 */
[----:B------:R-:W-:-:S04]  /*11c0*/  UIMAD.WIDE.U32 UR6, UR4, UR8, URZ ;  /* 0x00000008040672a5 */ /* 0x000fc8000f8e003f */
[----:B------:R-:W-:-:S12]  /*11d0*/  @UP0 USHF.R.U32.HI UR4, URZ, UR9, UR7 ;  /* 0x000000093f040299 */ /* 0x000fd80008011607 */
.L_x_933:
[----:B------:R-:W-:-:S06]  /*11e0*/  UIMAD UR4, UR4, UR5, UR5 ;  /* 0x00000005040472a4 */ /* 0x000fcc000f8e0205 */
[----:B------:R-:W-:-:S07]  /*11f0*/  VIMNMX R0, R0, UR4, PT ;  /* 0x0000000400007c48 */ /* 0x000fce000bfe0100 */
.L_x_931:
[----:B------:R-:W-:Y:S01]  /*1200*/  UISETP.NE.AND UP0, UPT, UR50, URZ, UPT ;  /* 0x0000003f3200728c */ /* 0x000fe2000bf05270 */
[----:B------:R-:W-:Y:S01]  /*1210*/  VIADD R0, R0, 0x7f ;  /* 0x0000007f00007836 */ /* 0x000fe20000000000 */
[----:B------:R-:W-:Y:S01]  /*1220*/  UMOV UR9, UR38 ;  /* 0x0000002600097c82 */ /* 0x000fe20008000000 */
[----:B------:R-:W-:Y:S02]  /*1230*/  UIMAD UR4, UR40, UR12, 0x7f ;  /* 0x0000007f280474a4 */ /* 0x000fe4000f8e020c */
[----:B------:R-:W-:Y:S01]  /*1240*/  UIMAD UR51, UR40, UR12, -UR51 ;  /* 0x0000000c283372a4 */ /* 0x000fe2000f8e0a33 */
[----:B------:R-:W-:Y:S01]  /*1250*/  SHF.R.S32.HI R3, RZ, 0x1f, R0 ;  /* 0x0000001fff037819 */ /* 0x000fe20000011400 */
[----:B------:R-:W-:Y:S01]  /*1260*/  USHF.R.S32.HI UR8, URZ, 0x1f, UR4 ;  /* 0x0000001f3f087899 */ /* 0x000fe20008011404 */
[----:B------:R-:W-:Y:S02]  /*1270*/  ULDC UR10, c[0x0][0x9dc] ;  /* 0x00027700000a7ab9 */ /* 0x000fe40000000800 */
[----:B------:R-:W-:Y:S01]  /*1280*/  LEA.HI R3, R3, R0, RZ, 0x7 ;  /* 0x0000000003037211 */ /* 0x000fe200078f38ff */
[----:B------:R-:W-:Y:S01]  /*1290*/  @UP0 ULDC UR6, c[0x0][0x44c] ;  /* 0x0001130000060ab9 */ /* 0x000fe20000000800 */
[----:B------:R-:W-:Y:S01]  /*12a0*/  @UP0 ULDC UR11, c[0x0][0x450] ;  /* 0x00011400000b0ab9 */ /* 0x000fe20000000800 */
[----:B------:R-:W-:Y:S01]  /*12b0*/  UIMAD.WIDE.U32 UR6, UR38, UR6, URZ ;  /* 0x00000006260672a5 */ /* 0x000fe2000f8e003f */
[----:B------:R-:W-:Y:S01]  /*12c0*/  SHF.R.S32.HI R3, RZ, 0x7, R3 ;  /* 0x00000007ff037819 */ /* 0x000fe20000011403 */
[----:B------:R-:W-:-:S02]  /*12d0*/  ULEA.HI UR8, UR8, UR4, URZ, 0x7 ;  /* 0x0000000408087291 */ /* 0x000fc4000f8f383f */
[----:B------:R-:W-:Y:S02]  /*12e0*/  @UP0 USHF.R.U32.HI UR9, URZ, UR11, UR7 ;  /* 0x0000000b3f090299 */ /* 0x000fe40008011607 */
[----:B------:R-:W-:Y:S02]  /*12f0*/  UISETP.GE.AND UP0, UPT, UR5, 0x1, UPT ;  /* 0x000000010500788c */ /* 0x000fe4000bf06270 */
[----:B------:R-:W-:Y:S02]  /*1300*/  USHF.R.S32.HI UR8, URZ, 0x7, UR8 ;  /* 0x000000073f087899 */ /* 0x000fe40008011408 */
[----:B------:R-:W-:Y:S02]  /*1310*/  UIADD3 UR4, UR51, UR9, URZ ;  /* 0x0000000933047290 */ /* 0x000fe4000fffe03f */
[----:B------:R-:W-:Y:S02]  /*1320*/  PLOP3.LUT P0, PT, PT, PT, UP0, 0x40, 0x0 ;  /* 0x000000000000781c */ /* 0x000fe40003f0e808 */
[----:B------:R-:W-:Y:S01]  /*1330*/  UIADD3 UR9, UR4, -UR10, URZ ;  /* 0x8000000a04097290 */ /* 0x000fe2000fffe03f */
[----:B------:R-:W-:-:S10]  /*1340*/  VIMNMX R88, R3, UR8, PT ;  /* 0x0000000803587c48 */ /* 0x000fd4000bfe0100 */
[----:B------:R-:W-:Y:S05]  /*1350*/  @P0 BRA `(.L_x_934) ;  /* 0x0000000000440947 */ /* 0x000fea0003800000 */
[----:B------:R-:W-:-:S06]  /*1360*/  UISETP.GT.AND UP0, UPT, UR4, -0x1, UPT ;  /* 0xffffffff0400788c */ /* 0x000fcc000bf04270 */
[----:B------:R-:W-:-:S13]  /*1370*/  PLOP3.LUT P0, PT, PT, PT, UP0, 0x80, 0x0 ;  /* 0x000000000000781c */ /* 0x000fda0003f0f008 */
[----:B------:R-:W-:Y:S05]  /*1380*/  @P0 BRA `(.L_x_935) ;  /* 0x00000000001c0947 */ /* 0x000fea0003800000 */
[----:B------:R-:W-:Y:S02]  /*1390*/  UISETP.NE.AND UP0, UPT, UR5, 0x1, UPT ;  /* 0x000000010500788c */ /* 0x000fe4000bf05270 */
[----:B------:R-:W-:-:S09]  /*13a0*/  ULOP3.LUT UR4, URZ, UR4, URZ, 0x33, !UPT ;  /* 0x000000043f047292 */ /* 0x000fd2000f8e333f */
[----:B------:R-:W-:Y:S02]  /*13b0*/  @UP0 ULDC.64 UR10, c[0x0][0x9e8] ;  /* 0x00027a00000a0ab9 */ /* 0x000fe40000000a00 */
[----:B------:R-:W-:-:S04]  /*13c0*/  UIMAD.WIDE.U32 UR6, UR4, UR10, URZ ;  /* 0x0000000a040672a5 */ /* 0x000fc8000f8e003f */
[----:B------:R-:W-:-:S04]  /*13d0*/  @UP0 USHF.R.U32.HI UR4, URZ, UR11, UR7 ;  /* 0x0000000b3f040299 */ /* 0x000fc80008011607 */
[----:B------:R-:W-:Y:S01]  /*13e0*/  ULOP3.LUT UR4, URZ, UR4, URZ, 0x33, !UPT ;  /* 0x000000043f047292 */ /* 0x000fe2000f8e333f */
[----:B------:R-:W-:Y:S11]  /*13f0*/  BRA `(.L_x_936) ;  /* 0x0000000000107947 */ /* 0x000ff60003800000 */
.L_x_935:
[----:B------:R-:W-:-:S11]  /*1400*/  UISETP.NE.AND UP0, UPT, UR5, 0x1, UPT ;  /* 0x000000010500788c */ /* 0x000fd6000bf05270 */
[----:B------:R-:W-:Y:S02]  /*1410*/  @UP0 ULDC.64 UR10, c[0x0][0x9e8] ;  /* 0x00027a00000a0ab9 */ /* 0x000fe40000000a00 */
[----:B------:R-:W-:-:S04]  /*1420*/  UIMAD.WIDE.U32 UR6, UR4, UR10, URZ ;  /* 0x0000000a040672a5 */ /* 0x000fc8000f8e003f */
[----:B------:R-:W-:-:S12]  /*1430*/  @UP0 USHF.R.U32.HI UR4, URZ, UR11, UR7 ;  /* 0x0000000b3f040299 */ /* 0x000fd80008011607 */
.L_x_936:
[----:B------:R-:W-:-:S04]  /*1440*/  UIMAD UR4, UR4, UR5, URZ ;  /* 0x00000005040472a4 */ /* 0x000fc8000f8e023f */
[----:B------:R-:W-:-:S04]  /*1450*/  UISETP.LT.AND UP0, UPT, UR9, UR4, UPT ;  /* 0x000000040900728c */ /* 0x000fc8000bf01270 */
[----:B------:R-:W-:-:S12]  /*1460*/  USEL UR9, UR9, UR4, !UP0 ;  /* 0x0000000409097287 */ /* 0x000fd8000c000000 */
.L_x_934:
[----:B------:R-:W-:Y:S01]  /*1470*/  USHF.R.S32.HI UR4, URZ, 0x1f, UR9 ;  /* 0x0000001f3f047899 */ /* 0x000fe20008011409 */
[----:B------:R-:W-:Y:S01]  /*1480*/  PLOP3.LUT P0, PT, PT, PT, PT, 0x80, 0x0 ;  /* 0x000000000000781c */ /* 0x000fe20003f0f070 */
[----:B------:R-:W-:Y:S01]  /*1490*/  IMAD.MOV.U32 R0, RZ, RZ, RZ ;  /* 0x000000ffff007224 */ /* 0x000fe200078e00ff */
[----:B------:R-:W-:Y:S01]  /*14a0*/  CS2R R26, SRZ ;  /* 0x00000000001a7805 */ /* 0x000fe2000001ff00 */
[----:B------:R-:W-:Y:S01]  /*14b0*/  ULEA.HI UR4, UR4, UR9, URZ, 0x7 ;  /* 0x0000000904047291 */ /* 0x000fe2000f8f383f */
[----:B------:R-:W-:Y:S01]  /*14c0*/  IMAD.MOV.U32 R30, RZ, RZ, RZ ;  /* 0x000000ffff1e7224 */ /* 0x000fe200078e00ff */
[----:B------:R-:W-:Y:S01]  /*14d0*/  CS2R R24, SRZ ;  /* 0x0000000000187805 */ /* 0x000fe2000001ff00 */
[----:B------:R-:W-:Y:S01]  /*14e0*/  IMAD.MOV.U32 R118, RZ, RZ, RZ ;  /* 0x000000ffff767224 */ /* 0x000fe200078e00ff */
[----:B------:R-:W-:Y:S01]  /*14f0*/  USHF.R.S32.HI UR4, URZ, 0x7, UR4 ;  /* 0x000000073f047899 */ /* 0x000fe20008011404 */
[----:B------:R-:W-:Y:S01]  /*1500*/  IMAD.MOV.U32 R21, RZ, RZ, RZ ;  /* 0x000000ffff157224 */ /* 0x000fe200078e00ff */
[----:B------:R-:W-:Y:S01]  /*1510*/  CS2R R14, SRZ ;  /* 0x00000000000e7805 */ /* 0x000fe2000001ff00 */
[----:B------:R-:W-:Y:S01]  /*1520*/  IMAD.MOV.U32 R114, RZ, RZ, RZ ;  /* 0x000000ffff727224 */ /* 0x000fe200078e00ff */
[----:B------:R-:W-:Y:S01]  /*1530*/  UISETP.LT.AND UP0, UPT, URZ, UR4, UPT ;  /* 0x000000043f00728c */ /* 0x000fe2000bf01270 */
[----:B------:R-:W-:Y:S01]  /*1540*/  IMAD.MOV.U32 R29, RZ, RZ, RZ ;  /* 0x000000ffff1d7224 */ /* 0x000fe200078e00ff */
[----:B------:R-:W-:Y:S01]  /*1550*/  CS2R R34, SRZ ;  /* 0x0000000000227805 */ /* 0x000fe2000001ff00 */
[----:B------:R-:W-:Y:S01]  /*1560*/  IMAD.MOV.U32 R110, RZ, RZ, RZ ;  /* 0x000000ffff6e7224 */ /* 0x000fe200078e00ff */
[----:B------:R-:W-:Y:S01]  /*1570*/  USEL UR42, URZ, UR4, !UP0 ;  /* 0x000000043f2a7287 */ /* 0x000fe2000c000000 */
[----:B------:R-:W-:Y:S01]  /*1580*/  CS2R R12, SRZ ;  /* 0x00000000000c7805 */ /* 0x000fe2000001ff00 */
[----:B------:R-:W-:Y:S01]  /*1590*/  IMAD.MOV.U32 R106, RZ, RZ, RZ ;  /* 0x000000ffff6a7224 */ /* 0x000fe200078e00ff */
[----:B------:R-:W-:Y:S01]  /*15a0*/  CS2R R102, SRZ ;  /* 0x0000000000667805 */ /* 0x000fe2000001ff00 */
[----:B------:R-:W-:Y:S01]  /*15b0*/  IMAD.MOV.U32 R41, RZ, RZ, RZ ;  /* 0x000000ffff297224 */ /* 0x000fe200078e00ff */
[----:B------:R-:W-:-:S02]  /*15c0*/  CS2R R100, SRZ ;  /* 0x0000000000647805 */ /* 0x000fc4000001ff00 */
[----:B------:R-:W-:Y:S02]  /*15d0*/  ISETP.GT.AND P1, PT, R88, UR42, PT ;  /* 0x0000002a58007c0c */ /* 0x000fe4000bf24270 */
[----:B------:R-:W-:Y:S02]  /*15e0*/  CS2R R98, SRZ ;  /* 0x0000000000627805 */ /* 0x000fe4000001ff00 */
[----:B------:R-:W-:Y:S02]  /*15f0*/  CS2R R96, SRZ ;  /* 0x0000000000607805 */ /* 0x000fe4000001ff00 */
[----:B------:R-:W-:Y:S02]  /*1600*/  CS2R R94, SRZ ;  /* 0x00000000005e7805 */ /* 0x000fe4000001ff00 */
[----:B------:R-:W-:Y:S02]  /*1610*/  CS2R R92, SRZ ;  /* 0x00000000005c7805 */ /* 0x000fe4000001ff00 */
[----:B------:R-:W-:Y:S01]  /*1620*/  CS2R R90, SRZ ;  /* 0x00000000005a7805 */ /* 0x000fe2000001ff00 */
[----:B------:R-:W-:-:S02]  /*1630*/  IMAD.MOV.U32 R89, RZ, RZ, RZ ;  /* 0x000000ffff597224 */ /* 0x000fc400078e00ff */
[----:B------:R-:W-:Y:S05]  /*1640*/  @!P1 BRA `(.L_x_937) ;  /* 0x000000d8001c9947 */ /* 0x000fea0003800000 */
[----:B------:R-:W0:Y:S01]  /*1650*/  SHFL.IDX PT, R0, R154, RZ, 0x1f ;  /* 0x00001fff9a007589 */ /* 0x000e2200000e0000 */
[----:B------:R-:W1:Y:S01]  /*1660*/  S2UR UR43, SR_CgaCtaId ;  /* 0x00000000002b79c3 */ /* 0x000e620000008800 */
[----:B------:R-:W-:Y:S01]  /*1670*/  UMOV UR45, 0x400 ;  /* 0x00000400002d7882 */ /* 0x000fe20000000000 */
        /* <DEDUP_REMOVED lines=28> */
.L_x_938:
        /* <DEDUP_REMOVED lines=9> */
.L_x_1091:
[----:B------:R-:W-:Y:S05]  /*18d0*/  @!P0 BRA `(.L_x_940) ;  /* 0x0000000000048947 */ /* 0x000fea0003800000 */
[----:B------:R-:W-:Y:S01]  /*18e0*/  BPT.TRAP 0x1 ;  /* 0x000000040000795c */ /* 0x000fe20000300000 */
.L_x_940:
[----:B------:R-:W-:Y:S02]  /*18f0*/  IMAD.U32 R89, RZ, RZ, UR36 ;  /* 0x00000024ff597e24 */ /* 0x000fe4000f8e00ff */
[----:B0-----:R-:W-:-:S03]  /*1900*/  IMAD.U32 R0, RZ, RZ, UR46 ;  /* 0x0000002eff007e24 */ /* 0x001fc6000f8e00ff */
[----:B------:R-:W-:Y:S02]  /*1910*/  LEA R89, R89, UR45, 0x3 ;  /* 0x0000002d59597c11 */ /* 0x000fe4000f8e18ff */
[----:B------:R-:W-:-:S04]  /*1920*/  SHF.L.U32 R0, R0, 0x1f, RZ ;  /* 0x0000001f00007819 */ /* 0x000fc800000006ff */
[----:B------:R0:W1:Y:S01]  /*1930*/  SYNCS.PHASECHK.TRANS64.TRYWAIT P1, [R89+URZ+0x16830], R0 ;  /* 0x01683000590075a7 */ /* 0x000062000802017f */
[----:B------:R-:W-:Y:S05]  /*1940*/  @!P0 BRA `(.L_x_941) ;  /* 0x0000000000048947 */ /* 0x000fea0003800000 */
[----:B------:R-:W-:Y:S01]  /*1950*/  BPT.TRAP 0x1 ;  /* 0x000000040000795c */ /* 0x000fe20000300000 */
.L_x_941:
[----:B-1----:R-:W-:Y:S05]  /*1960*/  @P1 BRA `(.L_x_942) ;  /* 0x0000000000081947 */ /* 0x002fea0003800000 */
[----:B------:R-:W1:Y:S02]  /*1970*/  SYNCS.PHASECHK.TRANS64.TRYWAIT P1, [R89+URZ+0x16830], R0 ;  /* 0x01683000590075a7 */ /* 0x000e64000802017f */
[----:B-1----:R-:W-:Y:S05]  /*1980*/  @!P1 BRA `(.L_x_943) ;  /* 0x0000013400149947 */ /* 0x002fea0003800000 */
.L_x_942:
        /* <DEDUP_REMOVED lines=35> */
.L_x_944:
[----:B------:R-:W-:Y:S01]  /*1bc0*/  UISETP.NE.AND UP1, UPT, UR50, URZ, UPT ;  /* 0x0000003f3200728c */ /* 0x000fe2000bf25270 */
[----:B------:R-:W-:Y:S01]  /*1bd0*/  R2UR UR6, R89 ;  /* 0x00000000590672ca */ /* 0x000fe200000e0000 */
[----:B------:R-:W-:Y:S01]  /*1be0*/  ULDC UR7, c[0x0][0x9d8] ;  /* 0x0002760000077ab9 */ /* 0x000fe20000000800 */
[----:B------:R-:W-:Y:S01]  /*1bf0*/  UISETP.NE.AND UP0, UPT, UR49, URZ, UPT ;  /* 0x0000003f3100728c */ /* 0x000fe2000bf05270 */
[----:B------:R-:W-:Y:S01]  /*1c00*/  FMUL.FTZ R3, R24, UR7 ;  /* 0x0000000718037c20 */ /* 0x000fe20008410000 */
[----:B------:R-:W-:Y:S01]  /*1c10*/  FMUL.FTZ R24, R55, UR7 ;  /* 0x0000000737187c20 */ /* 0x000fe20008410000 */
[----:B------:R-:W-:Y:S01]  /*1c20*/  PLOP3.LUT P1, PT, PT, PT, UP1, 0x80, 0x0 ;  /* 0x000000000000781c */ /* 0x000fe20003f2f018 */
[----:B------:R-:W-:Y:S01]  /*1c30*/  FMUL.FTZ R55, R61, UR7 ;  /* 0x000000073d377c20 */ /* 0x000fe20008410000 */
[----:B------:R-:W-:Y:S01]  /*1c40*/  PLOP3.LUT P2, PT, PT, PT, UP1, 0x80, 0x0 ;  /* 0x000000000000781c */ /* 0x000fe20003f4f018 */
[----:B------:R-:W-:Y:S01]  /*1c50*/  FMUL.FTZ R94, R37, UR7 ;  /* 0x00000007255e7c20 */ /* 0x000fe20008410000 */
[----:B------:R-:W-:Y:S01]  /*1c60*/  VIADD R61, R17, UR38 ;  /* 0x00000026113d7c36 */ /* 0x000fe20008000000 */
[----:B------:R-:W2:Y:S01]  /*1c70*/  LDC R37, c[0x0][0x2f0] ;  /* 0x0000bc00ff257b82 */ /* 0x000ea20000000800 */
[----:B------:R-:W-:Y:S01]  /*1c80*/  @UP1 ULDC UR10, c[0x0][0x44c] ;  /* 0x00011300000a1ab9 */ /* 0x000fe20000000800 */
[----:B------:R-:W-:Y:S01]  /*1c90*/  FMUL.FTZ R91, R32, UR7 ;  /* 0x00000007205b7c20 */ /* 0x000fe20008410000 */
[----:B------:R-:W-:Y:S01]  /*1ca0*/  FMUL.FTZ R93, R36, UR7 ;  /* 0x00000007245d7c20 */ /* 0x000fe20008410000 */
[----:B------:R-:W-:Y:S01]  /*1cb0*/  FMUL.FTZ R92, R33, UR7 ;  /* 0x00000007215c7c20 */ /* 0x000fe20008410000 */
[----:B------:R-:W-:-:S02]  /*1cc0*/  IMAD.MOV.U32 R33, RZ, RZ, -0x80 ;  /* 0xffffff80ff217424 */ /* 0x000fc400078e00ff */
[----:B------:R-:W-:Y:S01]  /*1cd0*/  FMUL.FTZ R14, R25, UR7 ;  /* 0x00000007190e7c20 */ /* 0x000fe20008410000 */
[----:B------:R-:W-:Y:S01]  /*1ce0*/  FMUL.FTZ R25, R54, UR7 ;  /* 0x0000000736197c20 */ /* 0x000fe20008410000 */
[----:B------:R-:W-:Y:S01]  /*1cf0*/  @P1 IMAD.HI.U32 R32, R61, UR10, RZ ;  /* 0x0000000a3d201c27 */ /* 0x000fe2000f8e00ff */
[----:B------:R-:W3:Y:S01]  /*1d00*/  LDC R36, c[0x0][0x288] ;  /* 0x0000a200ff247b82 */ /* 0x000ee20000000800 */
[----:B------:R-:W-:Y:S02]  /*1d10*/  @UP1 ULDC UR10, c[0x0][0x450] ;  /* 0x00011400000a1ab9 */ /* 0x000fe40000000800 */
[----:B------:R-:W-:Y:S01]  /*1d20*/  FMUL.FTZ R54, R60, UR7 ;  /* 0x000000073c367c20 */ /* 0x000fe20008410000 */
[----:B------:R-:W-:Y:S01]  /*1d30*/  IMAD R96, R88, R33, 0x80 ;  /* 0x0000008058607424 */ /* 0x000fe200078e0221 */
[----:B------:R-:W-:Y:S01]  /*1d40*/  @P2 SHF.R.U32.HI R61, RZ, UR10, R32 ;  /* 0x0000000aff3d2c19 */ /* 0x000fe20008011620 */
[----:B------:R-:W-:Y:S01]  /*1d50*/  UIADD3 UR6, UR6, 0x16840, URZ ;  /* 0x0001684006067890 */ /* 0x000fe2000fffe03f */
[----:B------:R-:W-:Y:S01]  /*1d60*/  FMUL.FTZ R5, R30, UR7 ;  /* 0x000000071e057c20 */ /* 0x000fe20008410000 */
[----:B------:R-:W-:-:S02]  /*1d70*/  VIADD R33, R96, 0x1 ;  /* 0x0000000160217836 */ /* 0x000fc40000000000 */
[----:B------:R-:W-:Y:S01]  /*1d80*/  FMUL.FTZ R21, R50, UR7 ;  /* 0x0000000732157c20 */ /* 0x000fe20008410000 */
[----:B------:R-:W4:Y:S01]  /*1d90*/  SHFL.IDX PT, R60, R61, RZ, 0x1c1f ;  /* 0x001c1fff3d3c7589 */ /* 0x000f2200000e0000 */
[----:B------:R-:W-:Y:S01]  /*1da0*/  FMUL.FTZ R11, R42, UR7 ;  /* 0x000000072a0b7c20 */ /* 0x000fe20008410000 */
        /* <DEDUP_REMOVED lines=11> */
[----:B------:R-:W-:Y:S01]  /*1e60*/  UPRMT UR6, UR43, 0x654, UR6 ;  /* 0x000006542b067896 */ /* 0x000fe20008000006 */
[----:B01----:R-:W-:Y:S01]  /*1e70*/  FMUL.FTZ R0, R26, UR7 ;  /* 0x000000071a007c20 */ /* 0x003fe20008410000 */
        /* <DEDUP_REMOVED lines=14> */
[----:B------:R-:W-:-:S02]  /*1f60*/  IMAD R56, R16, -0x2, R33 ;  /* 0xfffffffe10387824 */ /* 0x000fc400078e0221 */
        /* <DEDUP_REMOVED lines=25> */
[----:B------:R-:W-:Y:S01]  /*2100*/  PLOP3.LUT P1, PT, PT, PT, UP0, 0x40, 0x0 ;  /* 0x000000000000781c */ /* 0x000fe20003f2e808 */
[C---:B--2---:R-:W-:Y:S01]  /*2110*/  IMAD R63, R37.reuse, UR40, R56 ;  /* 0x00000028253f7c24 */ /* 0x044fe2000f8e0238 */
[----:B------:R-:W0:Y:S01]  /*2120*/  MUFU.TANH R3, R3 ;  /* 0x0000000300037308 */ /* 0x000e220000002400 */
[----:B------:R-:W-:Y:S01]  /*2130*/  ULDC UR22, c[0x0][0x9dc] ;  /* 0x0002770000167ab9 */ /* 0x000fe20000000800 */
[----:B------:R-:W-:Y:S01]  /*2140*/  SYNCS.ARRIVE.TRANS64.RED.A1T0 RZ, [UR6], RZ ;  /* 0x000000ffffff79a7 */ /* 0x000fe20008100406 */
[----:B------:R-:W-:Y:S01]  /*2150*/  ULOP3.LUT UR6, URZ, UR22, URZ, 0x33, !UPT ;  /* 0x000000163f067292 */ /* 0x000fe2000f8e333f */
[----:B------:R-:W-:Y:S01]  /*2160*/  IMAD R57, R37, UR40, R96 ;  /* 0x0000002825397c24 */ /* 0x000fe2000f8e0260 */
[----:B------:R-:W-:Y:S01]  /*2170*/  ULDC UR11, c[0x0][0x9e0] ;  /* 0x00027800000b7ab9 */ /* 0x000fe20000000800 */
[----:B---3--:R-:W-:Y:S01]  /*2180*/  IMAD.IADD R63, R63, 0x1, -R36 ;  /* 0x000000013f3f7824 */ /* 0x008fe200078e0a24 */
[----:B------:R-:W-:Y:S01]  /*2190*/  LEA R86, R88, 0xffffff80, 0x7 ;  /* 0xffffff8058567811 */ /* 0x000fe200078e38ff */
[----:B------:R-:W1:Y:S01]  /*21a0*/  MUFU.TANH R14, R14 ;  /* 0x0000000e000e7308 */ /* 0x000e620000002400 */
[----:B------:R-:W-:-:S02]  /*21b0*/  IMAD R71, R16, -0x2, R57 ;  /* 0xfffffffe10477824 */ /* 0x000fc400078e0239 */
[C---:B------:R-:W-:Y:S02]  /*21c0*/  VIADD R98, R63.reuse, UR11 ;  /* 0x0000000b3f627c36 */ /* 0x040fe40008000000 */
[----:B------:R-:W-:-:S03]  /*21d0*/  VIADD R73, R63, UR6 ;  /* 0x000000063f497c36 */ /* 0x000fc60008000000 */
[----:B------:R-:W2:Y:S01]  /*21e0*/  MUFU.TANH R0, R0 ;  /* 0x0000000000007308 */ /* 0x000ea20000002400 */
[----:B----4-:R-:W-:Y:S01]  /*21f0*/  VIADDMNMX R63, R60, R98, R71, PT ;  /* 0x000000623c3f7246 */ /* 0x010fe20003800147 */
[----:B------:R-:W-:-:S06]  /*2200*/  IMAD.IADD R65, R73, 0x1, R60 ;  /* 0x0000000149417824 */ /* 0x000fcc00078e023c */
[----:B------:R-:W3:Y:S08]  /*2210*/  MUFU.TANH R2, R2 ;  /* 0x0000000200027308 */ /* 0x000ef00000002400 */
[----:B------:R-:W4:Y:S08]  /*2220*/  MUFU.TANH R15, R15 ;  /* 0x0000000f000f7308 */ /* 0x000f300000002400 */
[----:B------:R-:W0:Y:S08]  /*2230*/  MUFU.TANH R90, R90 ;  /* 0x0000005a005a7308 */ /* 0x000e300000002400 */
        /* <DEDUP_REMOVED lines=46> */
[----:B------:R0:W0:Y:S08]  /*2520*/  MUFU.TANH R69, R76 ;  /* 0x0000004c00457308 */ /* 0x0000300000002400 */
        /* <DEDUP_REMOVED lines=10> */
[----:B------:R-:W0:Y:S01]  /*25d0*/  MUFU.TANH R33, R33 ;  /* 0x0000002100217308 */ /* 0x000e220000002400 */
[----:B-1234-:R-:W-:Y:S05]  /*25e0*/  @P1 BRA `(.L_x_945) ;  /* 0x0000000000641947 */ /* 0x01efea0003800000 */
[----:B------:R-:W-:Y:S01]  /*25f0*/  IMAD R57, R37, UR40, R60 ;  /* 0x0000002825397c24 */ /* 0x000fe2000f8e023c */
[----:B------:R-:W-:Y:S03]  /*2600*/  BSSY B0, `(.L_x_946) ;  /* 0x0000013000007945 */ /* 0x000fe60003800000 */
[----:B------:R-:W-:-:S05]  /*2610*/  IMAD.IADD R67, R57, 0x1, -R36 ;  /* 0x0000000139437824 */ /* 0x000fca00078e0a24 */
[----:B------:R-:W-:-:S13]  /*2620*/  ISETP.GT.AND P1, PT, R67, -0x1, PT ;  /* 0xffffffff4300780c */ /* 0x000fda0003f24270 */
[----:B------:R-:W-:Y:S05]  /*2630*/  @P1 BRA `(.L_x_947) ;  /* 0x0000000000241947 */ /* 0x000fea0003800000 */
[----:B------:R-:W-:Y:S01]  /*2640*/  ULDC UR6, c[0x0][0x9e4] ;  /* 0x0002790000067ab9 */ /* 0x000fe20000000800 */
[----:B------:R-:W-:Y:S01]  /*2650*/  LOP3.LUT R67, RZ, R67, RZ, 0x33, !PT ;  /* 0x00000043ff437212 */ /* 0x000fe200078e33ff */
[----:B------:R-:W-:-:S05]  /*2660*/  IMAD.U32 R60, RZ, RZ, UR6 ;  /* 0x00000006ff3c7e24 */ /* 0x000fca000f8e00ff */
[----:B------:R-:W-:-:S13]  /*2670*/  ISETP.NE.AND P1, PT, R60, 0x1, PT ;  /* 0x000000013c00780c */ /* 0x000fda0003f25270 */
[----:B------:R-:W1:Y:S02]  /*2680*/  @P1 LDC.64 R56, c[0x0][0x9e8] ;  /* 0x00027a00ff381b82 */ /* 0x000e640000000a00 */
[----:B-1----:R-:W-:-:S05]  /*2690*/  @P1 IMAD.HI.U32 R56, R67, R56, RZ ;  /* 0x0000003843381227 */ /* 0x002fca00078e00ff */
[----:B------:R-:W-:-:S04]  /*26a0*/  @P1 SHF.R.U32.HI R67, RZ, R57, R56 ;  /* 0x00000039ff431219 */ /* 0x000fc80000011638 */
[----:B------:R-:W-:Y:S01]  /*26b0*/  LOP3.LUT R67, RZ, R67, RZ, 0x33, !PT ;  /* 0x00000043ff437212 */ /* 0x000fe200078e33ff */
[----:B------:R-:W-:Y:S06]  /*26c0*/  BRA `(.L_x_948) ;  /* 0x0000000000187947 */ /* 0x000fec0003800000 */
.L_x_947:
[----:B------:R-:W-:Y:S02]  /*26d0*/  ULDC UR6, c[0x0][0x9e4] ;  /* 0x0002790000067ab9 */ /* 0x000fe40000000800 */
[----:B------:R-:W-:-:S05]  /*26e0*/  IMAD.U32 R60, RZ, RZ, UR6 ;  /* 0x00000006ff3c7e24 */ /* 0x000fca000f8e00ff */
[----:B------:R-:W-:-:S13]  /*26f0*/  ISETP.NE.AND P1, PT, R60, 0x1, PT ;  /* 0x000000013c00780c */ /* 0x000fda0003f25270 */
[----:B------:R-:W1:Y:S02]  /*2700*/  @P1 LDC.64 R56, c[0x0][0x9e8] ;  /* 0x00027a00ff381b82 */ /* 0x000e640000000a00 */
[----:B-1----:R-:W-:-:S05]  /*2710*/  @P1 IMAD.HI.U32 R56, R67, R56, RZ ;  /* 0x0000003843381227 */ /* 0x002fca00078e00ff */
[----:B------:R-:W-:-:S07]  /*2720*/  @P1 SHF.R.U32.HI R67, RZ, R57, R56 ;  /* 0x00000039ff431219 */ /* 0x000fce0000011638 */
.L_x_948:
[----:B------:R-:W-:Y:S05]  /*2730*/  BSYNC B0 ;  /* 0x0000000000007941 */ /* 0x000fea0003800000 */
.L_x_946:
[----:B------:R-:W-:-:S04]  /*2740*/  IMAD R67, R67, R60, -R86 ;  /* 0x0000003c43437224 */ /* 0x000fc800078e0a56 */
[----:B------:R-:W-:-:S05]  /*2750*/  IMAD R56, R16, -0x2, R67 ;  /* 0xfffffffe10387824 */ /* 0x000fca00078e0243 */
[----:B------:R-:W-:Y:S02]  /*2760*/  VIADDMNMX R63, R56, R60, R63, PT ;  /* 0x0000003c383f7246 */ /* 0x000fe4000380013f */
[----:B------:R-:W-:-:S07]  /*2770*/  VIMNMX R65, R65, R56, !PT ;  /* 0x0000003841417248 */ /* 0x000fce0007fe0100 */
.L_x_945:
[C---:B------:R-:W-:Y:S01]  /*2780*/  ISETP.GE.AND P6, PT, R96.reuse, 0xa, PT ;  /* 0x0000000a6000780c */ /* 0x040fe20003fc6270 */
[----:B------:R-:W-:Y:S01]  /*2790*/  UISETP.NE.AND UP0, UPT, UR49, URZ, UPT ;  /* 0x0000003f3100728c */ /* 0x000fe2000bf05270 */
[C---:B------:R-:W-:Y:S02]  /*27a0*/  ISETP.GE.AND P1, PT, R96.reuse, 0x2, PT ;  /* 0x000000026000780c */ /* 0x040fe40003f26270 */
[C---:B------:R-:W-:Y:S02]  /*27b0*/  ISETP.GE.AND P2, PT, R96.reuse, 0x9, PT ;  /* 0x000000096000780c */ /* 0x040fe40003f46270 */
[----:B------:R-:W-:Y:S02]  /*27c0*/  ISETP.GE.AND P5, PT, R96, 0x11, PT ;  /* 0x000000116000780c */ /* 0x000fe40003fa6270 */
[----:B------:R-:W-:Y:S02]  /*27d0*/  LOP3.LUT R19, R19, 0xfffffffb, RZ, 0xc0, !PT ;  /* 0xfffffffb13137812 */ /* 0x000fe400078ec0ff */
[----:B------:R-:W-:-:S02]  /*27e0*/  ISETP.GT.AND P4, PT, R65, 0x1, !P1 ;  /* 0x000000014100780c */ /* 0x000fc40004f84270 */
[----:B------:R-:W-:Y:S02]  /*27f0*/  ISETP.GT.AND P3, PT, R65, 0x8, !P2 ;  /* 0x000000084100780c */ /* 0x000fe40005764270 */
[----:B------:R-:W-:Y:S02]  /*2800*/  @P6 LOP3.LUT R19, R19, 0x4, RZ, 0xfc, !PT ;  /* 0x0000000413136812 */ /* 0x000fe400078efcff */
[C---:B------:R-:W-:Y:S02]  /*2810*/  ISETP.LT.OR P4, PT, R63.reuse, 0x2, P4 ;  /* 0x000000023f00780c */ /* 0x040fe40002781670 */
[----:B------:R-:W-:Y:S02]  /*2820*/  ISETP.LT.OR P3, PT, R63, 0x9, P3 ;  /* 0x000000093f00780c */ /* 0x000fe40001f61670 */
[----:B------:R-:W-:Y:S02]  /*2830*/  LOP3.LUT R19, R19, 0xfffffff7, RZ, 0xc0, !PT ;  /* 0xfffffff713137812 */ /* 0x000fe400078ec0ff */
[----:B------:R-:W-:-:S02]  /*2840*/  FSEL R132, R14, -INF , !P4 ;  /* 0xff8000000e847808 */ /* 0x000fc40006000000 */
[----:B------:R-:W-:Y:S01]  /*2850*/  FSEL R130, R15, -INF , !P3 ;  /* 0xff8000000f827808 */ /* 0x000fe20005800000 */
[----:B------:R-:W1:Y:S01]  /*2860*/  SHFL.IDX PT, R14, R61, 0x1, 0x1c1f ;  /* 0x003c1f003d0e7f89 */ /* 0x000e6200000e0000 */
[----:B------:R-:W-:Y:S02]  /*2870*/  ISETP.GT.AND P4, PT, R65, 0x9, !P6 ;  /* 0x000000094100780c */ /* 0x000fe40007784270 */
[----:B------:R-:W-:Y:S02]  /*2880*/  @P5 LOP3.LUT R19, R19, 0x8, RZ, 0xfc, !PT ;  /* 0x0000000813135812 */ /* 0x000fe400078efcff */
[----:B------:R-:W-:Y:S02]  /*2890*/  ISETP.GT.AND P3, PT, R65, 0x10, !P5 ;  /* 0x000000104100780c */ /* 0x000fe40006f64270 */
[----:B------:R-:W-:Y:S02]  /*28a0*/  ISETP.GE.AND P5, PT, R96, 0x12, PT ;  /* 0x000000126000780c */ /* 0x000fe40003fa6270 */
[----:B------:R-:W-:-:S02]  /*28b0*/  ISETP.LT.OR P4, PT, R63, 0xa, P4 ;  /* 0x0000000a3f00780c */ /* 0x000fc40002781670 */
[----:B------:R-:W-:Y:S02]  /*28c0*/  ISETP.LT.OR P3, PT, R63, 0x11, P3 ;  /* 0x000000113f00780c */ /* 0x000fe40001f61670 */
[----:B0-----:R-:W-:Y:S02]  /*28d0*/  FSEL R128, R90, -INF , !P4 ;  /* 0xff8000005a807808 */ /* 0x001fe40006000000 */
[----:B------:R-:W-:Y:S02]  /*28e0*/  ISETP.GE.AND P4, PT, R96, 0x19, PT ;  /* 0x000000196000780c */ /* 0x000fe40003f86270 */
[----:B------:R-:W-:Y:S02]  /*28f0*/  LOP3.LUT R19, R19, 0xffffffef, RZ, 0xc0, !PT ;  /* 0xffffffef13137812 */ /* 0x000fe400078ec0ff */
[----:B------:R-:W-:Y:S02]  /*2900*/  FSEL R126, R91, -INF , !P3 ;  /* 0xff8000005b7e7808 */ /* 0x000fe40005800000 */
[----:B------:R-:W-:-:S02]  /*2910*/  ISETP.GT.AND P3, PT, R65, 0x11, !P5 ;  /* 0x000000114100780c */ /* 0x000fc40006f64270 */
[----:B------:R-:W-:Y:S02]  /*2920*/  @P5 LOP3.LUT R19, R19, 0x10, RZ, 0xfc, !PT ;  /* 0x0000001013135812 */ /* 0x000fe400078efcff */
[----:B------:R-:W-:Y:S02]  /*2930*/  ISETP.LT.OR P3, PT, R63, 0x12, P3 ;  /* 0x000000123f00780c */ /* 0x000fe40001f61670 */
[----:B------:R-:W-:Y:S02]  /*2940*/  LOP3.LUT R19, R19, 0xfdffffff, RZ, 0xc0, !PT ;  /* 0xfdffffff13137812 */ /* 0x000fe400078ec0ff */
[----:B------:R-:W-:Y:S02]  /*2950*/  FSEL R120, R92, -INF , !P3 ;  /* 0xff8000005c787808 */ /* 0x000fe40005800000 */
[----:B------:R-:W-:Y:S02]  /*2960*/  @P4 LOP3.LUT R19, R19, 0x2000000, RZ, 0xfc, !PT ;  /* 0x0200000013134812 */ /* 0x000fe400078efcff */
[----:B------:R-:W-:-:S02]  /*2970*/  ISETP.GT.AND P3, PT, R65, 0x18, !P4 ;  /* 0x000000184100780c */ /* 0x000fc40006764270 */
[----:B------:R-:W-:Y:S02]  /*2980*/  ISETP.GE.AND P4, PT, R96, 0x1a, PT ;  /* 0x0000001a6000780c */ /* 0x000fe40003f86270 */
[----:B------:R-:W-:Y:S02]  /*2990*/  ISETP.LT.OR P3, PT, R63, 0x19, P3 ;  /* 0x000000193f00780c */ /* 0x000fe40001f61670 */
[----:B------:R-:W-:Y:S02]  /*29a0*/  LOP3.LUT R19, R19, 0xfeffffff, RZ, 0xc0, !PT ;  /* 0xfeffffff13137812 */ /* 0x000fe400078ec0ff */
[----:B------:R-:W-:Y:S02]  /*29b0*/  FSEL R116, R93, -INF , !P3 ;  /* 0xff8000005d747808 */ /* 0x000fe40005800000 */
[----:B------:R-:W-:-:S04]  /*29c0*/  ISETP.GT.AND P3, PT, R65, 0x19, !P4 ;  /* 0x000000194100780c */ /* 0x000fc80006764270 */
[----:B------:R-:W-:Y:S02]  /*29d0*/  ISETP.LT.OR P3, PT, R63, 0x1a, P3 ;  /* 0x0000001a3f00780c */ /* 0x000fe40001f61670 */
[----:B------:R-:W-:Y:S02]  /*29e0*/  @P4 LOP3.LUT R19, R19, 0x1000000, RZ, 0xfc, !PT ;  /* 0x0100000013134812 */ /* 0x000fe400078efcff */
[----:B------:R-:W-:Y:S02]  /*29f0*/  ISETP.GE.AND P4, PT, R96, 0x21, PT ;  /* 0x000000216000780c */ /* 0x000fe40003f86270 */
[----:B------:R-:W-:Y:S02]  /*2a00*/  LOP3.LUT R19, R19, 0xff7fffff, RZ, 0xc0, !PT ;  /* 0xff7fffff13137812 */ /* 0x000fe400078ec0ff */
[----:B------:R-:W-:Y:S02]  /*2a10*/  FSEL R94, R94, -INF , !P3 ;  /* 0xff8000005e5e7808 */ /* 0x000fe40005800000 */
[----:B------:R-:W-:-:S04]  /*2a20*/  ISETP.GT.AND P3, PT, R65, 0x20, !P4 ;  /* 0x000000204100780c */ /* 0x000fc80006764270 */
[----:B------:R-:W-:-:S03]  /*2a30*/  ISETP.LT.OR P3, PT, R63, 0x21, P3 ;  /* 0x000000213f00780c */ /* 0x000fc60001f61670 */
        /* <DEDUP_REMOVED lines=9> */
[----:B------:R-:W-:Y:S01]  /*2ad0*/  FSEL R82, R41, -INF , !P3 ;  /* 0xff80000029527808 */ /* 0x000fe20005800000 */
[----:B-1----:R-:W-:Y:S01]  /*2ae0*/  IMAD.IADD R41, R73, 0x1, R14 ;  /* 0x0000000149297824 */ /* 0x002fe200078e020e */
        /* <DEDUP_REMOVED lines=94> */
[----:B------:R-:W-:Y:S02]  /*30d0*/  FSEL R70, R70, -INF , !P3 ;  /* 0xff80000046467808 */ /* 0x000fe40005800000 */
[----:B------:R-:W-:Y:S02]  /*30e0*/  LOP3.LUT R19, R19, 0xfbffffff, RZ, 0xc0, !PT ;  /* 0xfbffffff13137812 */ /* 0x000fe400078ec0ff */
[----:B------:R-:W-:-:S04]  /*30f0*/  ISETP.GT.AND P3, PT, R65, 0x68, !P4 ;  /* 0x000000684100780c */ /* 0x000fc80006764270 */
[----:B------:R-:W-:-:S03]  /*3100*/  ISETP.LT.OR P3, PT, R63, 0x69, P3 ;  /* 0x000000693f00780c */ /* 0x000fc60001f61670 */
[----:B------:R-:W-:Y:S02]  /*3110*/  @P4 LOP3.LUT R19, R19, 0x4000000, RZ, 0xfc, !PT ;  /* 0x0400000013134812 */ /* 0x000fe400078efcff */
[----:B------:R-:W-:Y:S02]  /*3120*/  ISETP.GE.AND P4, PT, R96, 0x6a, PT ;  /* 0x0000006a6000780c */ /* 0x000fe40003f86270 */
[----:B------:R-:W-:Y:S02]  /*3130*/  FSEL R54, R69, -INF , !P3 ;  /* 0xff80000045367808 */ /* 0x000fe40005800000 */
[----:B------:R-:W-:Y:S02]  /*3140*/  ISETP.GT.AND P3, PT, R65, 0x69, !P4 ;  /* 0x000000694100780c */ /* 0x000fe40006764270 */
[----:B------:R-:W-:Y:S02]  /*3150*/  LOP3.LUT R19, R19, 0xffffffdf, RZ, 0xc0, !PT ;  /* 0xffffffdf13137812 */ /* 0x000fe400078ec0ff */
[----:B------:R-:W-:-:S04]  /*3160*/  ISETP.LT.OR P3, PT, R63, 0x6a, P3 ;  /* 0x0000006a3f00780c */ /* 0x000fc80001f61670 */
[----:B------:R-:W-:Y:S02]  /*3170*/  FSEL R52, R77, -INF , !P3 ;  /* 0xff8000004d347808 */ /* 0x000fe40005800000 */
[----:B------:R-:W-:Y:S02]  /*3180*/  ISETP.GE.AND P3, PT, R96, 0x71, PT ;  /* 0x000000716000780c */ /* 0x000fe40003f66270 */
[----:B------:R-:W-:Y:S02]  /*3190*/  @P4 LOP3.LUT R19, R19, 0x20, RZ, 0xfc, !PT ;  /* 0x0000002013134812 */ /* 0x000fe400078efcff */
[----:B------:R-:W-:Y:S02]  /*31a0*/  ISETP.GT.AND P4, PT, R65, 0x70, !P3 ;  /* 0x000000704100780c */ /* 0x000fe40005f84270 */
[----:B------:R-:W-:Y:S02]  /*31b0*/  LOP3.LUT R19, R19, 0xfffffffd, RZ, 0xc0, !PT ;  /* 0xfffffffd13137812 */ /* 0x000fe400078ec0ff */
[----:B------:R-:W-:-:S04]  /*31c0*/  ISETP.LT.OR P4, PT, R63, 0x71, P4 ;  /* 0x000000713f00780c */ /* 0x000fc80002781670 */
[----:B------:R-:W-:Y:S02]  /*31d0*/  FSEL R50, R80, -INF , !P4 ;  /* 0xff80000050327808 */ /* 0x000fe40006000000 */
[----:B------:R-:W-:-:S04]  /*31e0*/  ISETP.GE.AND P4, PT, R96, 0x72, PT ;  /* 0x000000726000780c */ /* 0x000fc80003f86270 */
[----:B------:R-:W-:-:S04]  /*31f0*/  ISETP.GT.AND P5, PT, R65, 0x71, !P4 ;  /* 0x000000714100780c */ /* 0x000fc800067a4270 */
[----:B------:R-:W-:-:S04]  /*3200*/  ISETP.LT.OR P5, PT, R63, 0x72, P5 ;  /* 0x000000723f00780c */ /* 0x000fc80002fa1670 */
[----:B------:R-:W-:Y:S02]  /*3210*/  FSEL R42, R81, -INF , !P5 ;  /* 0xff800000512a7808 */ /* 0x000fe40006800000 */
[----:B------:R-:W-:-:S04]  /*3220*/  ISETP.GE.AND P5, PT, R96, 0x79, PT ;  /* 0x000000796000780c */ /* 0x000fc80003fa6270 */
[----:B------:R-:W-:-:S04]  /*3230*/  ISETP.GT.AND P6, PT, R65, 0x78, !P5 ;  /* 0x000000784100780c */ /* 0x000fc80006fc4270 */
[----:B------:R-:W-:-:S04]  /*3240*/  ISETP.LT.OR P6, PT, R63, 0x79, P6 ;  /* 0x000000793f00780c */ /* 0x000fc800037c1670 */
[----:B------:R-:W-:Y:S02]  /*3250*/  FSEL R40, R84, -INF , !P6 ;  /* 0xff80000054287808 */ /* 0x000fe40007000000 */
[----:B------:R-:W-:-:S13]  /*3260*/  ISETP.GE.AND P6, PT, R96, 0x1, PT ;  /* 0x000000016000780c */ /* 0x000fda0003fc6270 */
[----:B------:R-:W-:Y:S02]  /*3270*/  @P6 LOP3.LUT R19, R19, 0x2, RZ, 0xfc, !PT ;  /* 0x0000000213136812 */ /* 0x000fe400078efcff */
[----:B------:R-:W-:Y:S02]  /*3280*/  ISETP.GT.AND P6, PT, R65, RZ, !P6 ;  /* 0x000000ff4100720c */ /* 0x000fe400077c4270 */
[----:B------:R-:W-:Y:S02]  /*3290*/  LOP3.LUT R19, R19, 0xfffffffe, RZ, 0xc0, !PT ;  /* 0xfffffffe13137812 */ /* 0x000fe400078ec0ff */
[----:B------:R-:W-:-:S04]  /*32a0*/  ISETP.LT.OR P6, PT, R63, 0x1, P6 ;  /* 0x000000013f00780c */ /* 0x000fc800037c1670 */
[----:B------:R-:W-:Y:S02]  /*32b0*/  FSEL R43, R3, -INF , !P6 ;  /* 0xff800000032b7808 */ /* 0x000fe40007000000 */
[----:B------:R-:W-:Y:S02]  /*32c0*/  ISETP.GE.AND P6, PT, R96, 0x7a, PT ;  /* 0x0000007a6000780c */ /* 0x000fe40003fc6270 */
[----:B------:R-:W-:-:S11]  /*32d0*/  VIADDMNMX R3, R14, R98, R71, PT ;  /* 0x000000620e037246 */ /* 0x000fd60003800147 */
[----:B------:R-:W-:Y:S02]  /*32e0*/  @P6 LOP3.LUT R19, R19, 0x1, RZ, 0xfc, !PT ;  /* 0x0000000113136812 */ /* 0x000fe400078efcff */
[----:B------:R-:W-:-:S04]  /*32f0*/  ISETP.GT.AND P6, PT, R65, 0x79, !P6 ;  /* 0x000000794100780c */ /* 0x000fc800077c4270 */
[----:B------:R-:W-:-:S04]  /*3300*/  ISETP.LT.OR P6, PT, R63, 0x7a, P6 ;  /* 0x0000007a3f00780c */ /* 0x000fc800037c1670 */
[----:B------:R-:W-:Y:S02]  /*3310*/  FSEL R46, R85, -INF , !P6 ;  /* 0xff800000552e7808 */ /* 0x000fe40007000000 */
[----:B------:R-:W-:-:S13]  /*3320*/  PLOP3.LUT P6, PT, PT, PT, UP0, 0x40, 0x0 ;  /* 0x000000000000781c */ /* 0x000fda0003fce808 */
[----:B------:R-:W-:Y:S05]  /*3330*/  @P6 BRA `(.L_x_949) ;  /* 0x0000000000646947 */ /* 0x000fea0003800000 */
        /* <DEDUP_REMOVED lines=9> */
[----:B------:R-:W0:Y:S02]  /*33d0*/  @P6 LDC.64 R14, c[0x0][0x9e8] ;  /* 0x00027a00ff0e6b82 */ /* 0x000e240000000a00 */
[----:B0-----:R-:W-:-:S05]  /*33e0*/  @P6 IMAD.HI.U32 R14, R47, R14, RZ ;  /* 0x0000000e2f0e6227 */ /* 0x001fca00078e00ff */
[----:B------:R-:W-:-:S04]  /*33f0*/  @P6 SHF.R.U32.HI R47, RZ, R15, R14 ;  /* 0x0000000fff2f6219 */ /* 0x000fc8000001160e */
[----:B------:R-:W-:Y:S01]  /*3400*/  LOP3.LUT R47, RZ, R47, RZ, 0x33, !PT ;  /* 0x0000002fff2f7212 */ /* 0x000fe200078e33ff */
[----:B------:R-:W-:Y:S06]  /*3410*/  BRA `(.L_x_952) ;  /* 0x0000000000187947 */ /* 0x000fec0003800000 */
.L_x_951:
[----:B------:R-:W-:Y:S02]  /*3420*/  ULDC UR6, c[0x0][0x9e4] ;  /* 0x0002790000067ab9 */ /* 0x000fe40000000800 */
[----:B------:R-:W-:-:S05]  /*3430*/  IMAD.U32 R51, RZ, RZ, UR6 ;  /* 0x00000006ff337e24 */ /* 0x000fca000f8e00ff */
[----:B------:R-:W-:-:S13]  /*3440*/  ISETP.NE.AND P6, PT, R51, 0x1, PT ;  /* 0x000000013300780c */ /* 0x000fda0003fc5270 */
[----:B------:R-:W0:Y:S02]  /*3450*/  @P6 LDC.64 R14, c[0x0][0x9e8] ;  /* 0x00027a00ff0e6b82 */ /* 0x000e240000000a00 */
[----:B0-----:R-:W-:-:S05]  /*3460*/  @P6 IMAD.HI.U32 R14, R47, R14, RZ ;  /* 0x0000000e2f0e6227 */ /* 0x001fca00078e00ff */
[----:B------:R-:W-:-:S07]  /*3470*/  @P6 SHF.R.U32.HI R47, RZ, R15, R14 ;  /* 0x0000000fff2f6219 */ /* 0x000fce000001160e */
.L_x_952:
[----:B------:R-:W-:Y:S05]  /*3480*/  BSYNC B0 ;  /* 0x0000000000007941 */ /* 0x000fea0003800000 */
.L_x_950:
[----:B------:R-:W-:-:S04]  /*3490*/  IMAD R47, R47, R51, -R86 ;  /* 0x000000332f2f7224 */ /* 0x000fc800078e0a56 */
[----:B------:R-:W-:-:S05]  /*34a0*/  IMAD R14, R16, -0x2, R47 ;  /* 0xfffffffe100e7824 */ /* 0x000fca00078e022f */
[----:B------:R-:W-:Y:S02]  /*34b0*/  VIADDMNMX R3, R14, R51, R3, PT ;  /* 0x000000330e037246 */ /* 0x000fe40003800103 */
[----:B------:R-:W-:-:S07]  /*34c0*/  VIMNMX R41, R41, R14, !PT ;  /* 0x0000000e29297248 */ /* 0x000fce0007fe0100 */
.L_x_949:
[----:B------:R-:W-:Y:S01]  /*34d0*/  ISETP.GT.AND P1, PT, R41, 0x1, !P1 ;  /* 0x000000012900780c */ /* 0x000fe20004f24270 */
[----:B------:R-:W-:Y:S01]  /*34e0*/  ULDC UR6, c[0x0][0x988] ;  /* 0x0002620000067ab9 */ /* 0x000fe20000000800 */
[----:B------:R-:W-:Y:S01]  /*34f0*/  LOP3.LUT P6, RZ, R19, 0x4, RZ, 0xc0, !PT ;  /* 0x0000000413ff7812 */ /* 0x000fe200078cc0ff */
[----:B------:R-:W-:Y:S01]  /*3500*/  UISETP.NE.AND UP1, UPT, UR50, URZ, UPT ;  /* 0x0000003f3200728c */ /* 0x000fe2000bf25270 */
[----:B------:R-:W-:Y:S01]  /*3510*/  ISETP.LT.OR P1, PT, R3, 0x2, P1 ;  /* 0x000000020300780c */ /* 0x000fe20000f21670 */
[----:B------:R-:W-:Y:S01]  /*3520*/  UISETP.NE.AND UP0, UPT, UR49, URZ, UPT ;  /* 0x0000003f3100728c */ /* 0x000fe2000bf05270 */
[C---:B------:R-:W-:Y:S01]  /*3530*/  ISETP.GT.AND P2, PT, R41.reuse, 0x8, !P2 ;  /* 0x000000082900780c */ /* 0x040fe20005744270 */
[----:B------:R-:W-:Y:S01]  /*3540*/  UMOV UR10, UR38 ;  /* 0x00000026000a7c82 */ /* 0x000fe20008000000 */
[----:B------:R-:W-:Y:S02]  /*3550*/  FSEL R106, R2, -INF , !P1 ;  /* 0xff800000026a7808 */ /* 0x000fe40004800000 */
[----:B------:R-:W-:-:S02]  /*3560*/  ISETP.GT.AND P1, PT, R41, 0x9, !P6 ;  /* 0x000000092900780c */ /* 0x000fc40007724270 */
[C---:B------:R-:W-:Y:S02]  /*3570*/  ISETP.LT.OR P2, PT, R3.reuse, 0x9, P2 ;  /* 0x000000090300780c */ /* 0x040fe40001741670 */
[----:B------:R-:W-:Y:S01]  /*3580*/  ISETP.LT.OR P1, PT, R3, 0xa, P1 ;  /* 0x0000000a0300780c */ /* 0x000fe20000f21670 */
[----:B------:R-:W-:Y:S01]  /*3590*/  @UP1 ULDC UR14, c[0x0][0x450] ;  /* 0x00011400000e1ab9 */ /* 0x000fe20000000800 */
[----:B------:R-:W-:Y:S02]  /*35a0*/  FSEL R84, R5, -INF , !P2 ;  /* 0xff80000005547808 */ /* 0x000fe40005000000 */
[----:B------:R-:W-:Y:S02]  /*35b0*/  FSEL R104, R4, -INF , !P1 ;  /* 0xff80000004687808 */ /* 0x000fe40004800000 */
[----:B------:R-:W-:Y:S02]  /*35c0*/  LOP3.LUT P1, RZ, R19, 0x8, RZ, 0xc0, !PT ;  /* 0x0000000813ff7812 */ /* 0x000fe4000782c0ff */
[----:B------:R-:W-:-:S02]  /*35d0*/  FMNMX.FTZ R5, R43, R132, !PT ;  /* 0x000000842b057209 */ /* 0x000fc40007810000 */
[----:B------:R-:W-:Y:S02]  /*35e0*/  ISETP.GT.AND P1, PT, R41, 0x10, !P1 ;  /* 0x000000102900780c */ /* 0x000fe40004f24270 */
[----:B------:R-:W-:Y:S02]  /*35f0*/  FMNMX.FTZ R5, R130, R5, !PT ;  /* 0x0000000582057209 */ /* 0x000fe40007810000 */
[----:B------:R-:W-:Y:S02]  /*3600*/  ISETP.LT.OR P1, PT, R3, 0x11, P1 ;  /* 0x000000110300780c */ /* 0x000fe40000f21670 */
[----:B------:R-:W-:Y:S02]  /*3610*/  FMNMX.FTZ R5, R128, R5, !PT ;  /* 0x0000000580057209 */ /* 0x000fe40007810000 */
[----:B------:R-:W-:Y:S02]  /*3620*/  FSEL R14, R7, -INF , !P1 ;  /* 0xff800000070e7808 */ /* 0x000fe40004800000 */
[----:B------:R-:W-:-:S02]  /*3630*/  LOP3.LUT P1, RZ, R19, 0x10, RZ, 0xc0, !PT ;  /* 0x0000001013ff7812 */ /* 0x000fc4000782c0ff */
[----:B------:R-:W-:Y:S02]  /*3640*/  FMNMX.FTZ R5, R126, R5, !PT ;  /* 0x000000057e057209 */ /* 0x000fe40007810000 */
[----:B------:R-:W-:Y:S02]  /*3650*/  ISETP.GT.AND P1, PT, R41, 0x11, !P1 ;  /* 0x000000112900780c */ /* 0x000fe40004f24270 */
[----:B------:R-:W-:Y:S02]  /*3660*/  FMNMX.FTZ R5, R120, R5, !PT ;  /* 0x0000000578057209 */ /* 0x000fe40007810000 */
[----:B------:R-:W-:Y:S02]  /*3670*/  ISETP.LT.OR P1, PT, R3, 0x12, P1 ;  /* 0x000000120300780c */ /* 0x000fe40000f21670 */
[----:B------:R-:W-:Y:S02]  /*3680*/  FMNMX.FTZ R5, R116, R5, !PT ;  /* 0x0000000574057209 */ /* 0x000fe40007810000 */
[----:B------:R-:W-:-:S02]  /*3690*/  FSEL R102, R6, -INF , !P1 ;  /* 0xff80000006667808 */ /* 0x000fc40004800000 */
[----:B------:R-:W-:Y:S02]  /*36a0*/  LOP3.LUT P1, RZ, R19, 0x2000000, RZ, 0xc0, !PT ;  /* 0x0200000013ff7812 */ /* 0x000fe4000782c0ff */
[----:B------:R-:W-:Y:S02]  /*36b0*/  FMNMX.FTZ R5, R94, R5, !PT ;  /* 0x000000055e057209 */ /* 0x000fe40007810000 */
[----:B------:R-:W-:Y:S02]  /*36c0*/  ISETP.GT.AND P1, PT, R41, 0x18, !P1 ;  /* 0x000000182900780c */ /* 0x000fe40004f24270 */
[----:B------:R-:W-:Y:S02]  /*36d0*/  LOP3.LUT P2, RZ, R19, 0x40000, RZ, 0xc0, !PT ;  /* 0x0004000013ff7812 */ /* 0x000fe4000784c0ff */
[----:B------:R-:W-:Y:S02]  /*36e0*/  ISETP.LT.OR P1, PT, R3, 0x19, P1 ;  /* 0x000000190300780c */ /* 0x000fe40000f21670 */
[----:B------:R-:W-:-:S02]  /*36f0*/  FMNMX.FTZ R5, R114, R5, !PT ;  /* 0x0000000572057209 */ /* 0x000fc40007810000 */
[----:B------:R-:W-:Y:S01]  /*3700*/  FSEL R80, R9, -INF , !P1 ;  /* 0xff80000009507808 */ /* 0x000fe20004800000 */
[----:B------:R-:W-:Y:S01]  /*3710*/  IMAD.U32 R9, RZ, RZ, UR6 ;  /* 0x00000006ff097e24 */ /* 0x000fe2000f8e00ff */
[----:B------:R-:W-:Y:S01]  /*3720*/  LOP3.LUT P1, RZ, R19, 0x1000000, RZ, 0xc0, !PT ;  /* 0x0100000013ff7812 */ /* 0x000fe2000782c0ff */
[----:B------:R-:W-:Y:S01]  /*3730*/  @UP1 ULDC UR6, c[0x0][0x44c] ;  /* 0x0001130000061ab9 */ /* 0x000fe20000000800 */
[----:B------:R-:W-:Y:S01]  /*3740*/  FMNMX.FTZ R5, R82, R5, !PT ;  /* 0x0000000552057209 */ /* 0x000fe20007810000 */
[----:B------:R-:W-:Y:S01]  /*3750*/  UIMAD.WIDE.U32 UR6, UR38, UR6, URZ ;  /* 0x00000006260672a5 */ /* 0x000fe2000f8e003f */
[----:B------:R-:W-:Y:S02]  /*3760*/  ISETP.GT.AND P1, PT, R41, 0x19, !P1 ;  /* 0x000000192900780c */ /* 0x000fe40004f24270 */
[----:B------:R-:W-:Y:S01]  /*3770*/  LOP3.LUT P6, RZ, R19, 0x20000, RZ, 0xc0, !PT ;  /* 0x0002000013ff7812 */ /* 0x000fe200078cc0ff */
[----:B------:R-:W-:Y:S01]  /*3780*/  @UP1 USHF.R.U32.HI UR10, URZ, UR14, UR7 ;  /* 0x0000000e3f0a1299 */ /* 0x000fe20008011607 */
[----:B------:R-:W-:-:S02]  /*3790*/  ISETP.LT.OR P1, PT, R3, 0x1a, P1 ;  /* 0x0000001a0300780c */ /* 0x000fc40000f21670 */
[----:B------:R-:W-:Y:S01]  /*37a0*/  FMNMX.FTZ R5, R112, R5, !PT ;  /* 0x0000000570057209 */ /* 0x000fe20007810000 */
[----:B------:R-:W-:Y:S01]  /*37b0*/  UIADD3 UR51, UR51, UR10, URZ ;  /* 0x0000000a33337290 */ /* 0x000fe2000fffe03f */
[----:B------:R-:W-:Y:S02]  /*37c0*/  FSEL R100, R8, -INF , !P1 ;  /* 0xff80000008647808 */ /* 0x000fe40004800000 */
[----:B------:R-:W-:Y:S01]  /*37d0*/  LOP3.LUT P1, RZ, R19, 0x800000, RZ, 0xc0, !PT ;  /* 0x0080000013ff7812 */ /* 0x000fe2000782c0ff */
[----:B------:R-:W-:Y:S01]  /*37e0*/  UIADD3 UR10, UR51, UR11, URZ ;  /* 0x0000000b330a7290 */ /* 0x000fe2000fffe03f */
[----:B------:R-:W-:Y:S02]  /*37f0*/  FMNMX.FTZ R5, R76, R5, !PT ;  /* 0x000000054c057209 */ /* 0x000fe40007810000 */
[----:B------:R-:W-:Y:S02]  /*3800*/  ISETP.GT.AND P1, PT, R41, 0x20, !P1 ;  /* 0x000000202900780c */ /* 0x000fe40004f24270 */
[----:B------:R-:W-:-:S02]  /*3810*/  FMNMX.FTZ R5, R110, R5, !PT ;  /* 0x000000056e057209 */ /* 0x000fc40007810000 */
[----:B------:R-:W-:Y:S02]  /*3820*/  ISETP.LT.OR P1, PT, R3, 0x21, P1 ;  /* 0x000000210300780c */ /* 0x000fe40000f21670 */
[----:B------:R-:W-:Y:S02]  /*3830*/  FMNMX.FTZ R5, R78, R5, !PT ;  /* 0x000000054e057209 */ /* 0x000fe40007810000 */
[----:B------:R-:W-:Y:S02]  /*3840*/  FSEL R6, R11, -INF , !P1 ;  /* 0xff8000000b067808 */ /* 0x000fe40004800000 */
[----:B------:R-:W-:Y:S02]  /*3850*/  LOP3.LUT P1, RZ, R19, 0x400000, RZ, 0xc0, !PT ;  /* 0x0040000013ff7812 */ /* 0x000fe4000782c0ff */
[----:B------:R-:W-:Y:S02]  /*3860*/  FMNMX.FTZ R5, R108, R5, !PT ;  /* 0x000000056c057209 */ /* 0x000fe40007810000 */
[----:B------:R-:W-:-:S02]  /*3870*/  ISETP.GT.AND P1, PT, R41, 0x21, !P1 ;  /* 0x000000212900780c */ /* 0x000fc40004f24270 */
[----:B------:R-:W-:Y:S02]  /*3880*/  FMNMX.FTZ R5, R118, R5, !PT ;  /* 0x0000000576057209 */ /* 0x000fe40007810000 */
[----:B------:R-:W-:Y:S02]  /*3890*/  ISETP.LT.OR P1, PT, R3, 0x22, P1 ;  /* 0x000000220300780c */ /* 0x000fe40000f21670 */
[----:B------:R-:W-:Y:S02]  /*38a0*/  FMNMX.FTZ R5, R74, R5, !PT ;  /* 0x000000054a057209 */ /* 0x000fe40007810000 */
        /* <DEDUP_REMOVED lines=18> */
[----:B------:R-:W-:Y:S02]  /*39d0*/  FMNMX.FTZ R5, R68, R5, !PT ;  /* 0x0000000544057209 */ /* 0x000fe40007810000 */
[----:B------:R-:W-:Y:S02]  /*39e0*/  ISETP.LT.OR P1, PT, R3, 0x31, P1 ;  /* 0x000000310300780c */ /* 0x000fe40000f21670 */
[----:B------:R-:W-:-:S02]  /*39f0*/  FMNMX.FTZ R5, R70, R5, !PT ;  /* 0x0000000546057209 */ /* 0x000fc40007810000 */
[----:B------:R-:W-:Y:S02]  /*3a00*/  FSEL R86, R21, -INF , !P1 ;  /* 0xff80000015567808 */ /* 0x000fe40004800000 */
[----:B------:R-:W-:Y:S02]  /*3a10*/  ISETP.GT.AND P1, PT, R41, 0x31, !P2 ;  /* 0x000000312900780c */ /* 0x000fe40005724270 */
[----:B------:R-:W-:Y:S02]  /*3a20*/  FMNMX.FTZ R5, R54, R5, !PT ;  /* 0x0000000536057209 */ /* 0x000fe40007810000 */
[----:B------:R-:W-:Y:S02]  /*3a30*/  ISETP.LT.OR P1, PT, R3, 0x32, P1 ;  /* 0x000000320300780c */ /* 0x000fe40000f21670 */
[----:B------:R-:W-:Y:S02]  /*3a40*/  FMNMX.FTZ R5, R52, R5, !PT ;  /* 0x0000000534057209 */ /* 0x000fe40007810000 */
[----:B------:R-:W-:-:S02]  /*3a50*/  FSEL R92, R20, -INF , !P1 ;  /* 0xff800000145c7808 */ /* 0x000fc40004800000 */
        /* <DEDUP_REMOVED lines=10> */
[----:B------:R-:W-:Y:S01]  /*3b00*/  LOP3.LUT P2, RZ, R19, 0x80, RZ, 0xc0, !PT ;  /* 0x0000008013ff7812 */ /* 0x000fe2000784c0ff */
[----:B------:R-:W0:Y:S01]  /*3b10*/  SHFL.BFLY PT, R10, R5, 0x2, 0x1f ;  /* 0x0c401f00050a7f89 */ /* 0x000e2200000e0000 */
[----:B------:R-:W-:-:S02]  /*3b20*/  FSEL R24, R24, -INF , !P1 ;  /* 0xff80000018187808 */ /* 0x000fc40004800000 */
[C---:B------:R-:W-:Y:S02]  /*3b30*/  LOP3.LUT P1, RZ, R19.reuse, 0x8000, RZ, 0xc0, !PT ;  /* 0x0000800013ff7812 */ /* 0x040fe4000782c0ff */
[----:B------:R-:W-:Y:S02]  /*3b40*/  LOP3.LUT P6, RZ, R19, 0x40, RZ, 0xc0, !PT ;  /* 0x0000004013ff7812 */ /* 0x000fe400078cc0ff */
[C---:B------:R-:W-:Y:S02]  /*3b50*/  ISETP.GT.AND P1, PT, R41.reuse, 0x40, !P1 ;  /* 0x000000402900780c */ /* 0x040fe40004f24270 */
[----:B------:R-:W-:Y:S02]  /*3b60*/  ISETP.GT.AND P3, PT, R41, 0x70, !P3 ;  /* 0x000000702900780c */ /* 0x000fe40005f64270 */
[----:B------:R-:W-:Y:S02]  /*3b70*/  ISETP.LT.OR P1, PT, R3, 0x41, P1 ;  /* 0x000000410300780c */ /* 0x000fe40000f21670 */
[----:B------:R-:W-:-:S02]  /*3b80*/  ISETP.GT.AND P4, PT, R41, 0x71, !P4 ;  /* 0x000000712900780c */ /* 0x000fc40006784270 */
[----:B------:R-:W-:Y:S02]  /*3b90*/  FSEL R30, R30, -INF , !P1 ;  /* 0xff8000001e1e7808 */ /* 0x000fe40004800000 */
[----:B------:R-:W-:Y:S02]  /*3ba0*/  LOP3.LUT P1, RZ, R19, 0x4000, RZ, 0xc0, !PT ;  /* 0x0000400013ff7812 */ /* 0x000fe4000782c0ff */
[----:B------:R-:W-:Y:S02]  /*3bb0*/  ISETP.LT.OR P3, PT, R3, 0x71, P3 ;  /* 0x000000710300780c */ /* 0x000fe40001f61670 */
[C---:B------:R-:W-:Y:S02]  /*3bc0*/  ISETP.GT.AND P1, PT, R41.reuse, 0x41, !P1 ;  /* 0x000000412900780c */ /* 0x040fe40004f24270 */
[----:B------:R-:W-:Y:S02]  /*3bd0*/  ISETP.GT.AND P5, PT, R41, 0x78, !P5 ;  /* 0x000000782900780c */ /* 0x000fe40006fa4270 */
[----:B------:R-:W-:-:S02]  /*3be0*/  ISETP.LT.OR P1, PT, R3, 0x42, P1 ;  /* 0x000000420300780c */ /* 0x000fc40000f21670 */
[----:B0-----:R-:W-:Y:S02]  /*3bf0*/  FMNMX.FTZ R10, R5, R10, !PT ;  /* 0x0000000a050a7209 */ /* 0x001fe40007810000 */
[----:B------:R-:W-:Y:S02]  /*3c00*/  FSEL R20, R29, -INF , !P1 ;  /* 0xff8000001d147808 */ /* 0x000fe40004800000 */
[----:B------:R-:W-:Y:S01]  /*3c10*/  LOP3.LUT P1, RZ, R19, 0x2000, RZ, 0xc0, !PT ;  /* 0x0000200013ff7812 */ /* 0x000fe2000782c0ff */
[----:B------:R-:W0:Y:S01]  /*3c20*/  SHFL.BFLY PT, R7, R10, 0x1, 0x1f ;  /* 0x0c201f000a077f89 */ /* 0x000e2200000e0000 */
[----:B------:R-:W-:Y:S02]  /*3c30*/  ISETP.LT.OR P4, PT, R3, 0x72, P4 ;  /* 0x000000720300780c */ /* 0x000fe40002781670 */
[----:B------:R-:W-:Y:S02]  /*3c40*/  ISETP.GT.AND P1, PT, R41, 0x48, !P1 ;  /* 0x000000482900780c */ /* 0x000fe40004f24270 */
[----:B------:R-:W-:-:S02]  /*3c50*/  FSEL R28, R28, -INF , !P3 ;  /* 0xff8000001c1c7808 */ /* 0x000fc40005800000 */
[C---:B------:R-:W-:Y:S02]  /*3c60*/  ISETP.LT.OR P1, PT, R3.reuse, 0x49, P1 ;  /* 0x000000490300780c */ /* 0x040fe40000f21670 */
[----:B------:R-:W-:Y:S02]  /*3c70*/  ISETP.LT.OR P5, PT, R3, 0x79, P5 ;  /* 0x000000790300780c */ /* 0x000fe40002fa1670 */
[----:B------:R-:W-:Y:S02]  /*3c80*/  FSEL R4, R35, -INF , !P1 ;  /* 0xff80000023047808 */ /* 0x000fe40004800000 */
[----:B------:R-:W-:Y:S02]  /*3c90*/  LOP3.LUT P1, RZ, R19, 0x1000, RZ, 0xc0, !PT ;  /* 0x0000100013ff7812 */ /* 0x000fe4000782c0ff */
[----:B------:R-:W-:Y:S02]  /*3ca0*/  FSEL R32, R32, -INF , !P5 ;  /* 0xff80000020207808 */ /* 0x000fe40006800000 */
[----:B------:R-:W-:-:S04]  /*3cb0*/  ISETP.GT.AND P1, PT, R41, 0x49, !P1 ;  /* 0x000000492900780c */ /* 0x000fc80004f24270 */
[----:B------:R-:W-:Y:S02]  /*3cc0*/  ISETP.LT.OR P1, PT, R3, 0x4a, P1 ;  /* 0x0000004a0300780c */ /* 0x000fe40000f21670 */
[----:B0-----:R-:W-:Y:S02]  /*3cd0*/  FMNMX.FTZ R12, R10, R7, !PT ;  /* 0x000000070a0c7209 */ /* 0x001fe40007810000 */
[----:B------:R-:W-:Y:S02]  /*3ce0*/  FSEL R34, R34, -INF , !P1 ;  /* 0xff80000022227808 */ /* 0x000fe40004800000 */
[----:B------:R-:W-:Y:S01]  /*3cf0*/  LOP3.LUT P1, RZ, R19, 0x800, RZ, 0xc0, !PT ;  /* 0x0000080013ff7812 */ /* 0x000fe2000782c0ff */
[----:B------:R-:W-:-:S03]  /*3d00*/  FMUL.FTZ R25, R12, R9 ;  /* 0x000000090c197220 */ /* 0x000fc60000410000 */
[----:B------:R-:W-:-:S04]  /*3d10*/  ISETP.GT.AND P1, PT, R41, 0x50, !P1 ;  /* 0x000000502900780c */ /* 0x000fc80004f24270 */
[----:B------:R-:W-:-:S04]  /*3d20*/  ISETP.LT.OR P1, PT, R3, 0x51, P1 ;  /* 0x000000510300780c */ /* 0x000fc80000f21670 */
[----:B------:R-:W-:Y:S02]  /*3d30*/  FSEL R2, R39, -INF , !P1 ;  /* 0xff80000027027808 */ /* 0x000fe40004800000 */
[----:B------:R-:W-:-:S04]  /*3d40*/  LOP3.LUT P1, RZ, R19, 0x400, RZ, 0xc0, !PT ;  /* 0x0000040013ff7812 */ /* 0x000fc8000782c0ff */
        /* <DEDUP_REMOVED lines=11> */
[----:B------:R-:W-:Y:S02]  /*3e00*/  ISETP.GT.AND P1, PT, R41, 0x60, !P2 ;  /* 0x000000602900780c */ /* 0x000fe40005724270 */
[----:B------:R-:W-:Y:S02]  /*3e10*/  LOP3.LUT P2, RZ, R19, 0x20, RZ, 0xc0, !PT ;  /* 0x0000002013ff7812 */ /* 0x000fe4000784c0ff */
[----:B------:R-:W-:Y:S02]  /*3e20*/  ISETP.LT.OR P1, PT, R3, 0x61, P1 ;  /* 0x000000610300780c */ /* 0x000fe40000f21670 */
[----:B------:R-:W-:Y:S02]  /*3e30*/  ISETP.GT.AND P2, PT, R41, 0x69, !P2 ;  /* 0x000000692900780c */ /* 0x000fe40005744270 */
[----:B------:R-:W-:-:S02]  /*3e40*/  FSEL R124, R48, -INF , !P1 ;  /* 0xff800000307c7808 */ /* 0x000fc40004800000 */
[----:B------:R-:W-:Y:S02]  /*3e50*/  ISETP.GT.AND P1, PT, R41, 0x61, !P6 ;  /* 0x000000612900780c */ /* 0x000fe40007724270 */
[----:B------:R-:W-:Y:S02]  /*3e60*/  LOP3.LUT P6, RZ, R19, 0x2, RZ, 0xc0, !PT ;  /* 0x0000000213ff7812 */ /* 0x000fe400078cc0ff */
[C---:B------:R-:W-:Y:S02]  /*3e70*/  ISETP.LT.OR P1, PT, R3.reuse, 0x62, P1 ;  /* 0x000000620300780c */ /* 0x040fe40000f21670 */
[----:B------:R-:W-:Y:S02]  /*3e80*/  ISETP.LT.OR P2, PT, R3, 0x6a, P2 ;  /* 0x0000006a0300780c */ /* 0x000fe40001741670 */
[----:B------:R-:W-:Y:S02]  /*3e90*/  FSEL R48, R49, -INF , !P1 ;  /* 0xff80000031307808 */ /* 0x000fe40004800000 */
[----:B------:R-:W-:-:S04]  /*3ea0*/  FSETP.NEU.FTZ.AND P1, PT, R12, -INF , PT ;  /* 0xff8000000c00780b */ /* 0x000fc80003f3d000 */
[----:B------:R-:W-:Y:S02]  /*3eb0*/  FSEL R25, R25, RZ, P1 ;  /* 0x000000ff19197208 */ /* 0x000fe40000800000 */
[----:B------:R-:W-:Y:S02]  /*3ec0*/  ISETP.GT.AND P1, PT, R41, RZ, !P6 ;  /* 0x000000ff2900720c */ /* 0x000fe40007724270 */
[----:B------:R-:W-:Y:S01]  /*3ed0*/  LOP3.LUT P6, RZ, R19, 0x1, RZ, 0xc0, !PT ;  /* 0x0000000113ff7812 */ /* 0x000fe200078cc0ff */
[-CC-:B------:R-:W-:Y:S01]  /*3ee0*/  FFMA.FTZ R76, R76, R9.reuse, -R25.reuse ;  /* 0x000000094c4c7223 */ /* 0x180fe20000010819 */
[----:B------:R-:W-:Y:S01]  /*3ef0*/  ISETP.LT.OR P1, PT, R3, 0x1, P1 ;  /* 0x000000010300780c */ /* 0x000fe20000f21670 */
[-CC-:B------:R-:W-:Y:S01]  /*3f00*/  FFMA.FTZ R5, R132, R9.reuse, -R25.reuse ;  /* 0x0000000984057223 */ /* 0x180fe20000010819 */
[-CC-:B------:R-:W-:Y:S01]  /*3f10*/  FFMA.FTZ R132, R74, R9.reuse, -R25.reuse ;  /* 0x000000094a847223 */ /* 0x180fe20000010819 */
[----:B------:R-:W-:Y:S01]  /*3f20*/  ISETP.GT.AND P6, PT, R41, 0x79, !P6 ;  /* 0x000000792900780c */ /* 0x000fe200077c4270 */
[-CC-:B------:R-:W-:Y:S01]  /*3f30*/  FFMA.FTZ R148, R43, R9.reuse, -R25.reuse ;  /* 0x000000092b947223 */ /* 0x180fe20000010819 */
[----:B------:R-:W-:Y:S01]  /*3f40*/  FSEL R0, R0, -INF , !P1 ;  /* 0xff80000000007808 */ /* 0x000fe20004800000 */
[-CC-:B------:R-:W-:Y:S01]  /*3f50*/  FFMA.FTZ R150, R130, R9.reuse, -R25.reuse ;  /* 0x0000000982967223 */ /* 0x180fe20000010819 */
[----:B------:R-:W-:Y:S01]  /*3f60*/  LOP3.LUT P1, RZ, R19, 0x4000000, RZ, 0xc0, !PT ;  /* 0x0400000013ff7812 */ /* 0x000fe2000782c0ff */
[----:B------:R-:W-:Y:S01]  /*3f70*/  MUFU.EX2 R5, R5 ;  /* 0x0000000500057308 */ /* 0x000fe20000000800 */
[----:B------:R-:W-:Y:S01]  /*3f80*/  FMNMX.FTZ R11, R0, R106, !PT ;  /* 0x0000006a000b7209 */ /* 0x000fe20007810000 */
[-CC-:B------:R-:W-:Y:S01]  /*3f90*/  FFMA.FTZ R7, R128, R9.reuse, -R25.reuse ;  /* 0x0000000980077223 */ /* 0x180fe20000010819 */
[----:B------:R-:W-:Y:S01]  /*3fa0*/  ISETP.GT.AND P1, PT, R41, 0x68, !P1 ;  /* 0x000000682900780c */ /* 0x000fe20004f24270 */
[--C-:B------:R-:W-:Y:S01]  /*3fb0*/  FFMA.FTZ R144, R126, R9, -R25.reuse ;  /* 0x000000097e907223 */ /* 0x100fe20000010819 */
[----:B------:R-:W-:Y:S01]  /*3fc0*/  FMNMX.FTZ R11, R84, R11, !PT ;  /* 0x0000000b540b7209 */ /* 0x000fe20007810000 */
[--C-:B------:R-:W-:Y:S01]  /*3fd0*/  FFMA.FTZ R120, R120, R9, -R25.reuse ;  /* 0x0000000978787223 */ /* 0x100fe20000010819 */
[----:B------:R-:W-:Y:S01]  /*3fe0*/  ISETP.LT.OR P1, PT, R3, 0x69, P1 ;  /* 0x000000690300780c */ /* 0x000fe20000f21670 */
[----:B------:R-:W0:Y:S01]  /*3ff0*/  MUFU.EX2 R148, R148 ;  /* 0x0000009400947308 */ /* 0x000e220000000800 */
[----:B------:R-:W-:Y:S01]  /*4000*/  FMNMX.FTZ R11, R104, R11, !PT ;  /* 0x0000000b680b7209 */ /* 0x000fe20007810000 */
[-CC-:B------:R-:W-:Y:S01]  /*4010*/  FFMA.FTZ R146, R116, R9.reuse, -R25.reuse ;  /* 0x0000000974927223 */ /* 0x180fe20000010819 */
[----:B------:R-:W-:Y:S01]  /*4020*/  FSEL R26, R26, -INF , !P1 ;  /* 0xff8000001a1a7808 */ /* 0x000fe20004800000 */
[--C-:B------:R-:W-:Y:S01]  /*4030*/  FFMA.FTZ R94, R94, R9, -R25.reuse ;  /* 0x000000095e5e7223 */ /* 0x100fe20000010819 */
[----:B------:R-:W-:Y:S01]  /*4040*/  FMNMX.FTZ R13, R14, R11, !PT ;  /* 0x0000000b0e0d7209 */ /* 0x000fe20007810000 */
[-CC-:B------:R-:W-:Y:S01]  /*4050*/  FFMA.FTZ R41, R52, R9.reuse, -R25.reuse ;  /* 0x0000000934297223 */ /* 0x180fe20000010819 */
[----:B------:R-:W-:Y:S01]  /*4060*/  FSEL R74, R31, -INF , !P4 ;  /* 0xff8000001f4a7808 */ /* 0x000fe20006000000 */
[--C-:B------:R-:W-:Y:S01]  /*4070*/  FFMA.FTZ R31, R72, R9, -R25.reuse ;  /* 0x00000009481f7223 */ /* 0x100fe20000010819 */
[----:B------:R-:W-:Y:S01]  /*4080*/  FMNMX.FTZ R13, R102, R13, !PT ;  /* 0x0000000d660d7209 */ /* 0x000fe20007810000 */
[----:B------:R-:W1:Y:S01]  /*4090*/  MUFU.EX2 R150, R150 ;  /* 0x0000009600967308 */ /* 0x000e620000000800 */
[----:B------:R-:W-:Y:S01]  /*40a0*/  ISETP.LT.OR P6, PT, R3, 0x7a, P6 ;  /* 0x0000007a0300780c */ /* 0x000fe200037c1670 */
[--C-:B------:R-:W-:Y:S01]  /*40b0*/  FFMA.FTZ R140, R114, R9, -R25.reuse ;  /* 0x00000009728c7223 */ /* 0x100fe20000010819 */
[----:B------:R-:W-:Y:S01]  /*40c0*/  FMNMX.FTZ R13, R80, R13, !PT ;  /* 0x0000000d500d7209 */ /* 0x000fe20007810000 */
[-CC-:B------:R-:W-:Y:S01]  /*40d0*/  FFMA.FTZ R82, R82, R9.reuse, -R25.reuse ;  /* 0x0000000952527223 */ /* 0x180fe20000010819 */
[----:B------:R-:W-:Y:S01]  /*40e0*/  FSEL R72, R33, -INF , !P6 ;  /* 0xff80000021487808 */ /* 0x000fe20007000000 */
[----:B------:R-:W-:Y:S01]  /*40f0*/  FFMA.FTZ R142, R112, R9, -R25 ;  /* 0x00000009708e7223 */ /* 0x000fe20000010819 */
[----:B------:R-:W-:Y:S01]  /*4100*/  FMNMX.FTZ R13, R100, R13, !PT ;  /* 0x0000000d640d7209 */ /* 0x000fe20007810000 */
[----:B------:R-:W2:Y:S01]  /*4110*/  MUFU.EX2 R7, R7 ;  /* 0x0000000700077308 */ /* 0x000ea20000000800 */
[----:B0-----:R-:W-:Y:S01]  /*4120*/  FADD.FTZ R47, R148, R5 ;  /* 0x00000005942f7221 */ /* 0x001fe20000010000 */
[--C-:B------:R-:W-:Y:S01]  /*4130*/  FFMA.FTZ R43, R42, R9, -R25.reuse ;  /* 0x000000092a2b7223 */ /* 0x100fe20000010819 */
[----:B------:R-:W-:Y:S01]  /*4140*/  FMNMX.FTZ R15, R6, R13, !PT ;  /* 0x0000000d060f7209 */ /* 0x000fe20007810000 */
[-CC-:B------:R-:W-:Y:S01]  /*4150*/  FFMA.FTZ R136, R110, R9.reuse, -R25.reuse ;  /* 0x000000096e887223 */ /* 0x180fe20000010819 */
[-CC-:B------:R-:W-:Y:S01]  /*4160*/  FFMA.FTZ R78, R78, R9.reuse, -R25.reuse ;  /* 0x000000094e4e7223 */ /* 0x180fe20000010819 */
[----:B------:R-:W-:Y:S01]  /*4170*/  FFMA.FTZ R138, R108, R9, -R25 ;  /* 0x000000096c8a7223 */ /* 0x000fe20000010819 */
[----:B------:R-:W-:Y:S01]  /*4180*/  FMNMX.FTZ R15, R98, R15, !PT ;  /* 0x0000000f620f7209 */ /* 0x000fe20007810000 */
[----:B------:R-:W0:Y:S01]  /*4190*/  MUFU.EX2 R144, R144 ;  /* 0x0000009000907308 */ /* 0x000e220000000800 */
[----:B-1----:R-:W-:Y:S01]  /*41a0*/  FADD.FTZ R52, R150, R47 ;  /* 0x0000002f96347221 */ /* 0x002fe20000010000 */
[--C-:B------:R-:W-:Y:S01]  /*41b0*/  FFMA.FTZ R134, R56, R9, -R25.reuse ;  /* 0x0000000938867223 */ /* 0x100fe20000010819 */
[----:B------:R-:W-:Y:S01]  /*41c0*/  FMNMX.FTZ R15, R8, R15, !PT ;  /* 0x0000000f080f7209 */ /* 0x000fe20007810000 */
[-CC-:B------:R-:W-:Y:S01]  /*41d0*/  FFMA.FTZ R118, R118, R9.reuse, -R25.reuse ;  /* 0x0000000976767223 */ /* 0x180fe20000010819 */
[-CC-:B------:R-:W-:Y:S01]  /*41e0*/  FFMA.FTZ R128, R58, R9.reuse, -R25.reuse ;  /* 0x000000093a807223 */ /* 0x180fe20000010819 */
[--C-:B------:R-:W-:Y:S01]  /*41f0*/  FFMA.FTZ R130, R64, R9, -R25.reuse ;  /* 0x0000000940827223 */ /* 0x100fe20000010819 */
[----:B------:R-:W-:Y:S01]  /*4200*/  FMNMX.FTZ R15, R96, R15, !PT ;  /* 0x0000000f600f7209 */ /* 0x000fe20007810000 */
[----:B------:R1:W3:Y:S01]  /*4210*/  MUFU.EX2 R11, R120 ;  /* 0x00000078000b7308 */ /* 0x0002e20000000800 */
[----:B--2---:R-:W-:Y:S01]  /*4220*/  FADD.FTZ R47, R7, R52 ;  /* 0x00000034072f7221 */ /* 0x004fe20000010000 */
[--C-:B------:R-:W-:Y:S01]  /*4230*/  FFMA.FTZ R33, R66, R9, -R25.reuse ;  /* 0x0000000942217223 */ /* 0x100fe20000010819 */
[----:B------:R-:W-:Y:S01]  /*4240*/  FMNMX.FTZ R21, R86, R15, !PT ;  /* 0x0000000f56157209 */ /* 0x000fe20007810000 */
[-CC-:B------:R-:W-:Y:S01]  /*4250*/  FFMA.FTZ R68, R68, R9.reuse, -R25.reuse ;  /* 0x0000000944447223 */ /* 0x180fe20000010819 */
[-CC-:B------:R-:W-:Y:S01]  /*4260*/  FFMA.FTZ R56, R70, R9.reuse, -R25.reuse ;  /* 0x0000000946387223 */ /* 0x180fe20000010819 */
[----:B------:R-:W-:Y:S01]  /*4270*/  FFMA.FTZ R126, R54, R9, -R25 ;  /* 0x00000009367e7223 */ /* 0x000fe20000010819 */
[----:B------:R-:W-:Y:S01]  /*4280*/  FMNMX.FTZ R21, R92, R21, !PT ;  /* 0x000000155c157209 */ /* 0x000fe20007810000 */
[----:B------:R-:W2:Y:S01]  /*4290*/  MUFU.EX2 R146, R146 ;  /* 0x0000009200927308 */ /* 0x000ea20000000800 */
[----:B0-----:R-:W-:Y:S01]  /*42a0*/  FADD.FTZ R52, R144, R47 ;  /* 0x0000002f90347221 */ /* 0x001fe20000010000 */
[--C-:B-1----:R-:W-:Y:S01]  /*42b0*/  FFMA.FTZ R120, R50, R9, -R25.reuse ;  /* 0x0000000932787223 */ /* 0x102fe20000010819 */
[----:B------:R-:W-:Y:S01]  /*42c0*/  FMNMX.FTZ R21, R90, R21, !PT ;  /* 0x000000155a157209 */ /* 0x000fe20007810000 */
[----:B------:R-:W-:Y:S01]  /*42d0*/  FFMA.FTZ R40, R40, R9, -R25 ;  /* 0x0000000928287223 */ /* 0x000fe20000010819 */
[----:B------:R-:W-:-:S02]  /*42e0*/  F2FP.BF16.F32.PACK_AB R148, R5, R148 ;  /* 0x000000940594723e */ /* 0x000fc400000010ff */
[----:B------:R-:W-:Y:S01]  /*42f0*/  FMNMX.FTZ R21, R24, R21, !PT ;  /* 0x0000001518157209 */ /* 0x000fe20007810000 */
[----:B------:R-:W0:Y:S01]  /*4300*/  MUFU.EX2 R13, R94 ;  /* 0x0000005e000d7308 */ /* 0x000e220000000800 */
[----:B---3--:R-:W-:Y:S01]  /*4310*/  FADD.FTZ R47, R11, R52 ;  /* 0x000000340b2f7221 */ /* 0x008fe20000010000 */
[----:B------:R-:W-:Y:S02]  /*4320*/  F2FP.BF16.F32.PACK_AB R150, R7, R150 ;  /* 0x000000960796723e */ /* 0x000fe400000010ff */
[----:B------:R-:W-:Y:S02]  /*4330*/  FMNMX.FTZ R29, R30, R21, !PT ;  /* 0x000000151e1d7209 */ /* 0x000fe40007810000 */
[----:B------:R-:W-:Y:S02]  /*4340*/  F2FP.BF16.F32.PACK_AB R144, R11, R144 ;  /* 0x000000900b90723e */ /* 0x000fe400000010ff */
[----:B------:R-:W-:Y:S01]  /*4350*/  FMNMX.FTZ R29, R20, R29, !PT ;  /* 0x0000001d141d7209 */ /* 0x000fe20007810000 */
[----:B------:R1:W-:Y:S03]  /*4360*/  MUFU.EX2 R21, R76 ;  /* 0x0000004c00157308 */ /* 0x0003e60000000800 */
[----:B------:R-:W-:-:S04]  /*4370*/  FMNMX.FTZ R29, R4, R29, !PT ;  /* 0x0000001d041d7209 */ /* 0x000fc80007810000 */
[----:B------:R-:W-:Y:S01]  /*4380*/  FMNMX.FTZ R29, R34, R29, !PT ;  /* 0x0000001d221d7209 */ /* 0x000fe20007810000 */
[----:B------:R-:W3:Y:S01]  /*4390*/  MUFU.EX2 R140, R140 ;  /* 0x0000008c008c7308 */ /* 0x000ee20000000800 */
[----:B-1----:R-:W-:Y:S01]  /*43a0*/  FSEL R76, R27, -INF , !P2 ;  /* 0xff8000001b4c7808 */ /* 0x002fe20005000000 */
[----:B------:R-:W-:Y:S01]  /*43b0*/  FFMA.FTZ R27, R60, R9, -R25 ;  /* 0x000000093c1b7223 */ /* 0x000fe20000010819 */
[----:B------:R-:W-:-:S04]  /*43c0*/  FMNMX.FTZ R35, R2, R29, !PT ;  /* 0x0000001d02237209 */ /* 0x000fc80007810000 */
[----:B------:R-:W-:Y:S01]  /*43d0*/  FMNMX.FTZ R35, R38, R35, !PT ;  /* 0x0000002326237209 */ /* 0x000fe20007810000 */
[----:B------:R-:W1:Y:S03]  /*43e0*/  MUFU.EX2 R15, R82 ;  /* 0x00000052000f7308 */ /* 0x000e660000000800 */
[----:B------:R-:W-:-:S04]  /*43f0*/  FMNMX.FTZ R35, R44, R35, !PT ;  /* 0x000000232c237209 */ /* 0x000fc80007810000 */
[----:B------:R-:W-:Y:S01]  /*4400*/  FMNMX.FTZ R35, R122, R35, !PT ;  /* 0x000000237a237209 */ /* 0x000fe20007810000 */
[----:B------:R-:W4:Y:S03]  /*4410*/  MUFU.EX2 R142, R142 ;  /* 0x0000008e008e7308 */ /* 0x000f260000000800 */
[----:B------:R-:W-:-:S04]  /*4420*/  FMNMX.FTZ R39, R124, R35, !PT ;  /* 0x000000237c277209 */ /* 0x000fc80007810000 */
[----:B------:R-:W-:Y:S01]  /*4430*/  FMNMX.FTZ R39, R48, R39, !PT ;  /* 0x0000002730277209 */ /* 0x000fe20007810000 */
[----:B------:R-:W5:Y:S03]  /*4440*/  MUFU.EX2 R136, R136 ;  /* 0x0000008800887308 */ /* 0x000f660000000800 */
[----:B------:R-:W-:-:S04]  /*4450*/  FMNMX.FTZ R39, R26, R39, !PT ;  /* 0x000000271a277209 */ /* 0x000fc80007810000 */
[----:B------:R-:W-:Y:S01]  /*4460*/  FMNMX.FTZ R39, R76, R39, !PT ;  /* 0x000000274c277209 */ /* 0x000fe20007810000 */
[----:B------:R-:W-:Y:S03]  /*4470*/  MUFU.EX2 R29, R78 ;  /* 0x0000004e001d7308 */ /* 0x000fe60000000800 */
[----:B------:R-:W-:-:S04]  /*4480*/  FMNMX.FTZ R39, R28, R39, !PT ;  /* 0x000000271c277209 */ /* 0x000fc80007810000 */
[----:B------:R-:W-:Y:S01]  /*4490*/  FMNMX.FTZ R39, R74, R39, !PT ;  /* 0x000000274a277209 */ /* 0x000fe20007810000 */
[----:B------:R2:W-:Y:S03]  /*44a0*/  MUFU.EX2 R3, R31 ;  /* 0x0000001f00037308 */ /* 0x0005e60000000800 */
[----:B------:R-:W-:-:S04]  /*44b0*/  FMNMX.FTZ R39, R32, R39, !PT ;  /* 0x0000002720277209 */ /* 0x000fc80007810000 */
[----:B------:R-:W-:Y:S01]  /*44c0*/  FMNMX.FTZ R39, R72, R39, !PT ;  /* 0x0000002748277209 */ /* 0x000fe20007810000 */
[----:B------:R-:W-:Y:S01]  /*44d0*/  MUFU.EX2 R138, R138 ;  /* 0x0000008a008a7308 */ /* 0x000fe20000000800 */
[-CC-:B--2---:R-:W-:Y:S01]  /*44e0*/  FFMA.FTZ R31, R62, R9.reuse, -R25.reuse ;  /* 0x000000093e1f7223 */ /* 0x184fe20000010819 */
[----:B------:R-:W-:Y:S02]  /*44f0*/  FFMA.FTZ R25, R46, R9, -R25 ;  /* 0x000000092e197223 */ /* 0x000fe40000010819 */
[----:B------:R-:W2:Y:S04]  /*4500*/  SHFL.BFLY PT, R10, R39, 0x2, 0x1f ;  /* 0x0c401f00270a7f89 */ /* 0x000ea800000e0000 */
[----:B------:R-:W-:Y:S08]  /*4510*/  MUFU.EX2 R35, R118 ;  /* 0x0000007600237308 */ /* 0x000ff00000000800 */
[----:B------:R-:W-:Y:S08]  /*4520*/  MUFU.EX2 R132, R132 ;  /* 0x0000008400847308 */ /* 0x000ff00000000800 */
[----:B------:R-:W-:Y:S01]  /*4530*/  MUFU.EX2 R134, R134 ;  /* 0x0000008600867308 */ /* 0x000fe20000000800 */
[----:B--2---:R-:W-:-:S07]  /*4540*/  FMNMX.FTZ R45, R39, R10, !PT ;  /* 0x0000000a272d7209 */ /* 0x004fce0007810000 */
[----:B------:R-:W-:Y:S01]  /*4550*/  MUFU.EX2 R27, R27 ;  /* 0x0000001b001b7308 */ /* 0x000fe20000000800 */
[----:B------:R-:W2:Y:S07]  /*4560*/  SHFL.BFLY PT, R10, R45, 0x1, 0x1f ;  /* 0x0c201f002d0a7f89 */ /* 0x000eae00000e0000 */
[----:B------:R-:W-:Y:S08]  /*4570*/  MUFU.EX2 R128, R128 ;  /* 0x0000008000807308 */ /* 0x000ff00000000800 */
[----:B------:R-:W-:Y:S08]  /*4580*/  MUFU.EX2 R31, R31 ;  /* 0x0000001f001f7308 */ /* 0x000ff00000000800 */
[----:B------:R-:W-:Y:S01]  /*4590*/  MUFU.EX2 R130, R130 ;  /* 0x0000008200827308 */ /* 0x000fe20000000800 */
[----:B--2---:R-:W-:-:S04]  /*45a0*/  FMNMX.FTZ R10, R45, R10, !PT ;  /* 0x0000000a2d0a7209 */ /* 0x004fc80007810000 */
        /* <DEDUP_REMOVED lines=8> */
[-CC-:B------:R-:W-:Y:S01]  /*4630*/  FFMA.FTZ R42, R104, R9.reuse, -R45.reuse ;  /* 0x00000009682a7223 */ /* 0x180fe2000001082d */
[-C--:B------:R-:W-:Y:S01]  /*4640*/  FFMA.FTZ R133, R30, R9.reuse, -R45 ;  /* 0x000000091e857223 */ /* 0x080fe2000001082d */
[----:B------:R-:W-:Y:S01]  /*4650*/  FADD.FTZ R30, R146, R47 ;  /* 0x0000002f921e7221 */ /* 0x000fe20000010000 */
[----:B------:R-:W-:Y:S01]  /*4660*/  MUFU.EX2 R149, R149 ;  /* 0x0000009500957308 */ /* 0x000fe20000000800 */
[-CC-:B------:R-:W-:Y:S01]  /*4670*/  FFMA.FTZ R145, R14, R9.reuse, -R45.reuse ;  /* 0x000000090e917223 */ /* 0x180fe2000001082d */
[-CC-:B------:R-:W-:Y:S01]  /*4680*/  FFMA.FTZ R14, R102, R9.reuse, -R45.reuse ;  /* 0x00000009660e7223 */ /* 0x180fe2000001082d */
[----:B0-----:R-:W-:Y:S01]  /*4690*/  FADD.FTZ R47, R13, R30 ;  /* 0x0000001e0d2f7221 */ /* 0x001fe20000010000 */
[-CC-:B------:R-:W-:Y:S01]  /*46a0*/  FFMA.FTZ R147, R80, R9.reuse, -R45.reuse ;  /* 0x0000000950937223 */ /* 0x180fe2000001082d */
[-CC-:B------:R-:W-:Y:S01]  /*46b0*/  FFMA.FTZ R46, R100, R9.reuse, -R45.reuse ;  /* 0x00000009642e7223 */ /* 0x180fe2000001082d */
[-C--:B------:R-:W-:Y:S01]  /*46c0*/  FFMA.FTZ R135, R4, R9.reuse, -R45 ;  /* 0x0000000904877223 */ /* 0x080fe2000001082d */
[----:B---3--:R-:W-:Y:S01]  /*46d0*/  FADD.FTZ R30, R140, R47 ;  /* 0x0000002f8c1e7221 */ /* 0x008fe20000010000 */
[----:B------:R-:W0:Y:S01]  /*46e0*/  MUFU.EX2 R0, R0 ;  /* 0x0000000000007308 */ /* 0x000e220000000800 */
[-CC-:B------:R-:W-:Y:S01]  /*46f0*/  FFMA.FTZ R141, R6, R9.reuse, -R45.reuse ;  /* 0x00000009068d7223 */ /* 0x180fe2000001082d */
[-CC-:B------:R-:W-:Y:S01]  /*4700*/  FFMA.FTZ R6, R98, R9.reuse, -R45.reuse ;  /* 0x0000000962067223 */ /* 0x180fe2000001082d */
[----:B-1----:R-:W-:Y:S01]  /*4710*/  FADD.FTZ R47, R15, R30 ;  /* 0x0000001e0f2f7221 */ /* 0x002fe20000010000 */
[-CC-:B------:R-:W-:Y:S01]  /*4720*/  FFMA.FTZ R143, R8, R9.reuse, -R45.reuse ;  /* 0x00000009088f7223 */ /* 0x180fe2000001082d */
[-CC-:B------:R-:W-:Y:S01]  /*4730*/  FFMA.FTZ R129, R2, R9.reuse, -R45.reuse ;  /* 0x0000000902817223 */ /* 0x180fe2000001082d */
[-C--:B------:R-:W-:Y:S01]  /*4740*/  FFMA.FTZ R8, R96, R9.reuse, -R45 ;  /* 0x0000000960087223 */ /* 0x080fe2000001082d */
[----:B----4-:R-:W-:Y:S01]  /*4750*/  FADD.FTZ R4, R142, R47 ;  /* 0x0000002f8e047221 */ /* 0x010fe20000010000 */
[----:B------:R-:W1:Y:S01]  /*4760*/  MUFU.EX2 R151, R151 ;  /* 0x0000009700977308 */ /* 0x000e620000000800 */
[-CC-:B------:R-:W-:Y:S01]  /*4770*/  FFMA.FTZ R137, R86, R9.reuse, -R45.reuse ;  /* 0x0000000956897223 */ /* 0x180fe2000001082d */
[-CC-:B------:R-:W-:Y:S01]  /*4780*/  FFMA.FTZ R50, R92, R9.reuse, -R45.reuse ;  /* 0x000000095c327223 */ /* 0x180fe2000001082d */
[----:B------:R-:W-:Y:S01]  /*4790*/  FADD.FTZ R49, R21, R4 ;  /* 0x0000000415317221 */ /* 0x000fe20000010000 */
[-CC-:B------:R-:W-:Y:S01]  /*47a0*/  FFMA.FTZ R4, R34, R9.reuse, -R45.reuse ;  /* 0x0000000922047223 */ /* 0x180fe2000001082d */
[-CC-:B------:R-:W-:Y:S01]  /*47b0*/  FFMA.FTZ R139, R90, R9.reuse, -R45.reuse ;  /* 0x000000095a8b7223 */ /* 0x180fe2000001082d */
[-C--:B------:R-:W-:Y:S01]  /*47c0*/  FFMA.FTZ R24, R24, R9.reuse, -R45 ;  /* 0x0000000918187223 */ /* 0x080fe2000001082d */
[----:B-----5:R-:W-:Y:S01]  /*47d0*/  FADD.FTZ R34, R136, R49 ;  /* 0x0000003188227221 */ /* 0x020fe20000010000 */
[----:B------:R-:W2:Y:S01]  /*47e0*/  MUFU.EX2 R42, R42 ;  /* 0x0000002a002a7308 */ /* 0x000ea20000000800 */
[----:B0-----:R-:W-:Y:S01]  /*47f0*/  FADD.FTZ R30, R149, R0 ;  /* 0x00000000951e7221 */ /* 0x001fe20000010000 */
[-CC-:B------:R-:W-:Y:S01]  /*4800*/  FFMA.FTZ R20, R20, R9.reuse, -R45.reuse ;  /* 0x0000000914147223 */ /* 0x180fe2000001082d */
[----:B------:R-:W-:Y:S01]  /*4810*/  FADD.FTZ R49, R29, R34 ;  /* 0x000000221d317221 */ /* 0x000fe20000010000 */
[-CC-:B------:R-:W-:Y:S01]  /*4820*/  FFMA.FTZ R131, R44, R9.reuse, -R45.reuse ;  /* 0x000000092c837223 */ /* 0x180fe2000001082d */
[-CC-:B------:R-:W-:Y:S01]  /*4830*/  FFMA.FTZ R122, R122, R9.reuse, -R45.reuse ;  /* 0x000000097a7a7223 */ /* 0x180fe2000001082d */
[-C--:B------:R-:W-:Y:S01]  /*4840*/  FFMA.FTZ R124, R124, R9.reuse, -R45 ;  /* 0x000000097c7c7223 */ /* 0x080fe2000001082d */
[----:B------:R-:W-:Y:S01]  /*4850*/  FADD.FTZ R34, R138, R49 ;  /* 0x000000318a227221 */ /* 0x000fe20000010000 */
[----:B------:R-:W0:Y:S01]  /*4860*/  MUFU.EX2 R145, R145 ;  /* 0x0000009100917308 */ /* 0x000e220000000800 */
[----:B-1----:R-:W-:Y:S01]  /*4870*/  FADD.FTZ R47, R151, R30 ;  /* 0x0000001e972f7221 */ /* 0x002fe20000010000 */
[-CC-:B------:R-:W-:Y:S01]  /*4880*/  FFMA.FTZ R48, R48, R9.reuse, -R45.reuse ;  /* 0x0000000930307223 */ /* 0x180fe2000001082d */
[----:B------:R-:W-:Y:S01]  /*4890*/  FADD.FTZ R49, R35, R34 ;  /* 0x0000002223317221 */ /* 0x000fe20000010000 */
[-CC-:B------:R-:W-:Y:S01]  /*48a0*/  FFMA.FTZ R76, R76, R9.reuse, -R45.reuse ;  /* 0x000000094c4c7223 */ /* 0x180fe2000001082d */
[--C-:B------:R-:W-:Y:S01]  /*48b0*/  FFMA.FTZ R28, R28, R9, -R45.reuse ;  /* 0x000000091c1c7223 */ /* 0x100fe2000001082d */
[----:B------:R-:W-:Y:S01]  /*48c0*/  F2FP.BF16.F32.PACK_AB R149, R0, R149 ;  /* 0x000000950095723e */ /* 0x000fe200000010ff */
[-C--:B------:R-:W-:Y:S01]  /*48d0*/  FFMA.FTZ R74, R74, R9.reuse, -R45 ;  /* 0x000000094a4a7223 */ /* 0x080fe2000001082d */
        /* <DEDUP_REMOVED lines=8> */
[----:B------:R-:W-:Y:S01]  /*4960*/  FFMA.FTZ R30, R38, R9, -R45 ;  /* 0x00000009261e7223 */ /* 0x000fe2000001082d */
[----:B------:R-:W-:Y:S02]  /*4970*/  F2FP.BF16.F32.PACK_AB R136, R29, R136 ;  /* 0x000000881d88723e */ /* 0x000fe400000010ff */
[----:B------:R-:W-:Y:S02]  /*4980*/  F2FP.BF16.F32.PACK_AB R138, R35, R138 ;  /* 0x0000008a238a723e */ /* 0x000fe400000010ff */
[----:B------:R-:W-:Y:S01]  /*4990*/  F2FP.BF16.F32.PACK_AB R151, R42, R151 ;  /* 0x000000972a97723e */ /* 0x000fe200000010ff */
[----:B------:R-:W0:Y:S01]  /*49a0*/  MUFU.EX2 R46, R46 ;  /* 0x0000002e002e7308 */ /* 0x000e220000000800 */
[C---:B-1----:R-:W-:Y:S01]  /*49b0*/  FADD.FTZ R2, R14.reuse, R47 ;  /* 0x0000002f0e027221 */ /* 0x042fe20000010000 */
[----:B------:R-:W-:-:S06]  /*49c0*/  F2FP.BF16.F32.PACK_AB R145, R14, R145 ;  /* 0x000000910e91723e */ /* 0x000fcc00000010ff */
[----:B------:R-:W1:Y:S01]  /*49d0*/  MUFU.EX2 R141, R141 ;  /* 0x0000008d008d7308 */ /* 0x000e620000000800 */
[----:B--2---:R-:W-:Y:S01]  /*49e0*/  FADD.FTZ R47, R147, R2 ;  /* 0x00000002932f7221 */ /* 0x004fe20000010000 */
[----:B------:R-:W-:Y:S01]  /*49f0*/  FADD.FTZ R2, R132, R49 ;  /* 0x0000003184027221 */ /* 0x000fe20000010000 */
[----:B------:R-:W-:-:S03]  /*4a00*/  F2FP.BF16.F32.PACK_AB R132, R3, R132 ;  /* 0x000000840384723e */ /* 0x000fc600000010ff */
[----:B------:R-:W-:Y:S01]  /*4a10*/  FADD.FTZ R49, R3, R2 ;  /* 0x0000000203317221 */ /* 0x000fe20000010000 */
[-C--:B------:R-:W-:Y:S01]  /*4a20*/  FFMA.FTZ R2, R26, R9.reuse, -R45 ;  /* 0x000000091a027223 */ /* 0x080fe2000001082d */
[----:B------:R-:W2:Y:S01]  /*4a30*/  MUFU.EX2 R6, R6 ;  /* 0x0000000600067308 */ /* 0x000ea20000000800 */
[----:B0-----:R-:W-:Y:S01]  /*4a40*/  FADD.FTZ R34, R46, R47 ;  /* 0x0000002f2e227221 */ /* 0x001fe20000010000 */
[----:B------:R-:W-:Y:S01]  /*4a50*/  FFMA.FTZ R45, R72, R9, -R45 ;  /* 0x00000009482d7223 */ /* 0x000fe2000001082d */
[----:B------:R-:W-:-:S05]  /*4a60*/  F2FP.BF16.F32.PACK_AB R147, R46, R147 ;  /* 0x000000932e93723e */ /* 0x000fca00000010ff */
[----:B------:R-:W0:Y:S01]  /*4a70*/  MUFU.EX2 R143, R143 ;  /* 0x0000008f008f7308 */ /* 0x000e220000000800 */
[----:B-1----:R-:W-:Y:S01]  /*4a80*/  FADD.FTZ R47, R141, R34 ;  /* 0x000000228d2f7221 */ /* 0x002fe20000010000 */
[----:B------:R-:W-:Y:S01]  /*4a90*/  FADD.FTZ R34, R134, R49 ;  /* 0x0000003186227221 */ /* 0x000fe20000010000 */
[----:B------:R-:W-:-:S03]  /*4aa0*/  F2FP.BF16.F32.PACK_AB R134, R27, R134 ;  /* 0x000000861b86723e */ /* 0x000fc600000010ff */
[----:B------:R-:W-:Y:S02]  /*4ab0*/  FADD.FTZ R49, R27, R34 ;  /* 0x000000221b317221 */ /* 0x000fe40000010000 */
[----:B------:R-:W1:Y:S01]  /*4ac0*/  MUFU.EX2 R8, R8 ;  /* 0x0000000800087308 */ /* 0x000e620000000800 */
[----:B--2---:R-:W-:Y:S01]  /*4ad0*/  FADD.FTZ R26, R6, R47 ;  /* 0x0000002f061a7221 */ /* 0x004fe20000010000 */
[----:B------:R-:W-:Y:S01]  /*4ae0*/  FADD.FTZ R38, R128, R49 ;  /* 0x0000003180267221 */ /* 0x000fe20000010000 */
[----:B------:R-:W-:Y:S02]  /*4af0*/  F2FP.BF16.F32.PACK_AB R128, R31, R128 ;  /* 0x000000801f80723e */ /* 0x000fe400000010ff */
[----:B------:R-:W-:-:S03]  /*4b00*/  F2FP.BF16.F32.PACK_AB R141, R6, R141 ;  /* 0x0000008d068d723e */ /* 0x000fc600000010ff */
[----:B------:R-:W2:Y:S01]  /*4b10*/  MUFU.EX2 R137, R137 ;  /* 0x0000008900897308 */ /* 0x000ea20000000800 */
[----:B0-----:R-:W-:-:S07]  /*4b20*/  FADD.FTZ R47, R143, R26 ;  /* 0x0000001a8f2f7221 */ /* 0x001fce0000010000 */
[----:B------:R-:W0:Y:S01]  /*4b30*/  MUFU.EX2 R50, R50 ;  /* 0x0000003200327308 */ /* 0x000e220000000800 */
[C---:B-1----:R-:W-:Y:S01]  /*4b40*/  FADD.FTZ R34, R8.reuse, R47 ;  /* 0x0000002f08227221 */ /* 0x042fe20000010000 */
[----:B------:R-:W-:Y:S01]  /*4b50*/  FADD.FTZ R47, R31, R38 ;  /* 0x000000261f2f7221 */ /* 0x000fe20000010000 */
[----:B------:R-:W-:-:S03]  /*4b60*/  F2FP.BF16.F32.PACK_AB R143, R8, R143 ;  /* 0x0000008f088f723e */ /* 0x000fc600000010ff */
[----:B------:R-:W-:Y:S01]  /*4b70*/  FADD.FTZ R38, R130, R47 ;  /* 0x0000002f82267221 */ /* 0x000fe20000010000 */
[----:B------:R-:W-:Y:S01]  /*4b80*/  F2FP.BF16.F32.PACK_AB R130, R33, R130 ;  /* 0x000000822182723e */ /* 0x000fe200000010ff */
[----:B------:R-:W1:Y:S01]  /*4b90*/  MUFU.EX2 R139, R139 ;  /* 0x0000008b008b7308 */ /* 0x000e620000000800 */
[----:B--2---:R-:W-:Y:S01]  /*4ba0*/  FADD.FTZ R5, R137, R34 ;  /* 0x0000002289057221 */ /* 0x004fe20000010000 */
[----:B------:R-:W-:-:S06]  /*4bb0*/  FADD.FTZ R38, R33, R38 ;  /* 0x0000002621267221 */ /* 0x000fcc0000010000 */
[----:B------:R-:W2:Y:S01]  /*4bc0*/  MUFU.EX2 R24, R24 ;  /* 0x0000001800187308 */ /* 0x000ea20000000800 */
[C---:B0-----:R-:W-:Y:S01]  /*4bd0*/  FADD.FTZ R34, R50.reuse, R5 ;  /* 0x0000000532227221 */ /* 0x041fe20000010000 */
[----:B------:R-:W-:-:S06]  /*4be0*/  F2FP.BF16.F32.PACK_AB R137, R50, R137 ;  /* 0x000000893289723e */ /* 0x000fcc00000010ff */
        /* <DEDUP_REMOVED lines=10> */
[----:B------:R-:W1:Y:S01]  /*4c90*/  MUFU.EX2 R129, R129 ;  /* 0x0000008100817308 */ /* 0x000e620000000800 */
[----:B--2---:R-:W-:-:S07]  /*4ca0*/  FADD.FTZ R3, R135, R34 ;  /* 0x0000002287037221 */ /* 0x004fce0000010000 */
        /* <DEDUP_REMOVED lines=44> */
[----:B--2---:R-:W-:Y:S01]  /*4f70*/  FADD.FTZ R2, R40, R5 ;  /* 0x0000000528027221 */ /* 0x004fe20000010000 */
[----:B------:R-:W-:-:S06]  /*4f80*/  VIADD R5, R88, 0xfffffffe ;  /* 0xfffffffe58057836 */ /* 0x000fcc0000000000 */
[----:B------:R-:W2:Y:S01]  /*4f90*/  MUFU.EX2 R45, R45 ;  /* 0x0000002d002d7308 */ /* 0x000ea20000000800 */
[----:B0-----:R-:W-:Y:S01]  /*4fa0*/  FADD.FTZ R0, R32, R3 ;  /* 0x0000000320007221 */ /* 0x001fe20000010000 */
[C---:B-1----:R-:W-:Y:S01]  /*4fb0*/  FADD.FTZ R2, R25.reuse, R2 ;  /* 0x0000000219027221 */ /* 0x042fe20000010000 */
[----:B------:R-:W-:Y:S02]  /*4fc0*/  F2FP.BF16.F32.PACK_AB R122, R25, R40 ;  /* 0x00000028197a723e */ /* 0x000fe400000010ff */
[C---:B--2---:R-:W-:Y:S01]  /*4fd0*/  FADD.FTZ R0, R45.reuse, R0 ;  /* 0x000000002d007221 */ /* 0x044fe20000010000 */
[----:B------:R-:W-:Y:S01]  /*4fe0*/  F2FP.BF16.F32.PACK_AB R123, R45, R32 ;  /* 0x000000202d7b723e */ /* 0x000fe200000010ff */
[----:B------:R-:W-:Y:S06]  /*4ff0*/  @P1 BRA `(.L_x_953) ;  /* 0x00000000004c1947 */ /* 0x000fec0003800000 */
[----:B------:R-:W-:Y:S01]  /*5000*/  ISETP.LT.AND P1, PT, RZ, UR51, PT ;  /* 0x00000033ff007c0c */ /* 0x000fe2000bf21270 */
[----:B------:R-:W-:-:S12]  /*5010*/  UIADD3 UR11, UR51, -0x1, URZ ;  /* 0xffffffff330b7890 */ /* 0x000fd8000fffe03f */
[----:B------:R-:W-:Y:S05]  /*5020*/  @P1 BRA `(.L_x_954) ;  /* 0x0000000000201947 */ /* 0x000fea0003800000 */
[----:B------:R-:W-:Y:S01]  /*5030*/  ULDC UR14, c[0x0][0x9e4] ;  /* 0x00027900000e7ab9 */ /* 0x000fe20000000800 */
[----:B------:R-:W-:Y:S02]  /*5040*/  UIADD3 UR11, -UR51, URZ, URZ ;  /* 0x0000003f330b7290 */ /* 0x000fe4000fffe13f */
[----:B------:R-:W-:-:S11]  /*5050*/  UISETP.NE.AND UP0, UPT, UR14, 0x1, UPT ;  /* 0x000000010e00788c */ /* 0x000fd6000bf05270 */
[----:B------:R-:W-:Y:S02]  /*5060*/  @UP0 ULDC.64 UR18, c[0x0][0x9e8] ;  /* 0x00027a0000120ab9 */ /* 0x000fe40000000a00 */
[----:B------:R-:W-:-:S04]  /*5070*/  UIMAD.WIDE.U32 UR6, UR11, UR18, URZ ;  /* 0x000000120b0672a5 */ /* 0x000fc8000f8e003f */
[----:B------:R-:W-:-:S04]  /*5080*/  @UP0 USHF.R.U32.HI UR11, URZ, UR19, UR7 ;  /* 0x000000133f0b0299 */ /* 0x000fc80008011607 */
[----:B------:R-:W-:Y:S01]  /*5090*/  ULOP3.LUT UR11, URZ, UR11, URZ, 0x33, !UPT ;  /* 0x0000000b3f0b7292 */ /* 0x000fe2000f8e333f */
[----:B------:R-:W-:Y:S11]  /*50a0*/  BRA `(.L_x_955) ;  /* 0x0000000000147947 */ /* 0x000ff60003800000 */
.L_x_954:
[----:B------:R-:W-:Y:S02]  /*50b0*/  ULDC UR14, c[0x0][0x9e4] ;  /* 0x00027900000e7ab9 */ /* 0x000fe40000000800 */
[----:B------:R-:W-:-:S11]  /*50c0*/  UISETP.NE.AND UP0, UPT, UR14, 0x1, UPT ;  /* 0x000000010e00788c */ /* 0x000fd6000bf05270 */
[----:B------:R-:W-:Y:S02]  /*50d0*/  @UP0 ULDC.64 UR18, c[0x0][0x9e8] ;  /* 0x00027a0000120ab9 */ /* 0x000fe40000000a00 */
[----:B------:R-:W-:-:S04]  /*50e0*/  UIMAD.WIDE.U32 UR6, UR11, UR18, URZ ;  /* 0x000000120b0672a5 */ /* 0x000fc8000f8e003f */
[----:B------:R-:W-:-:S12]  /*50f0*/  @UP0 USHF.R.U32.HI UR11, URZ, UR19, UR7 ;  /* 0x000000133f0b0299 */ /* 0x000fd80008011607 */
.L_x_955:
[----:B------:R-:W-:-:S04]  /*5100*/  UIMAD UR11, UR11, UR14, UR14 ;  /* 0x0000000e0b0b72a4 */ /* 0x000fc8000f8e020e */
[----:B------:R-:W-:-:S04]  /*5110*/  UISETP.LT.AND UP0, UPT, UR10, UR11, UPT ;  /* 0x0000000b0a00728c */ /* 0x000fc8000bf01270 */
[----:B------:R-:W-:-:S12]  /*5120*/  USEL UR10, UR10, UR11, UP0 ;  /* 0x0000000b0a0a7287 */ /* 0x000fd80008000000 */
.L_x_953:
[----:B------:R-:W-:Y:S01]  /*5130*/  USHF.R.S32.HI UR6, URZ, 0x1f, UR10 ;  /* 0x0000001f3f067899 */ /* 0x000fe2000801140a */
[----:B------:R-:W-:Y:S02]  /*5140*/  CS2R R118, SRZ ;  /* 0x0000000000767805 */ /* 0x000fe4000001ff00 */
[----:B------:R-:W-:Y:S02]  /*5150*/  CS2R R116, SRZ ;  /* 0x0000000000747805 */ /* 0x000fe4000001ff00 */
[----:B------:R-:W-:Y:S01]  /*5160*/  CS2R R114, SRZ ;  /* 0x0000000000727805 */ /* 0x000fe2000001ff00 */
[----:B------:R-:W-:Y:S01]  /*5170*/  ULEA.HI UR6, UR6, UR10, URZ, 0x7 ;  /* 0x0000000a06067291 */ /* 0x000fe2000f8f383f */
[----:B------:R-:W-:Y:S02]  /*5180*/  CS2R R112, SRZ ;  /* 0x0000000000707805 */ /* 0x000fe4000001ff00 */
[----:B------:R-:W-:Y:S02]  /*5190*/  CS2R R110, SRZ ;  /* 0x00000000006e7805 */ /* 0x000fe4000001ff00 */
[----:B------:R-:W-:Y:S01]  /*51a0*/  CS2R R108, SRZ ;  /* 0x00000000006c7805 */ /* 0x000fe2000001ff00 */
[----:B------:R-:W-:Y:S01]  /*51b0*/  USHF.R.S32.HI UR6, URZ, 0x7, UR6 ;  /* 0x000000073f067899 */ /* 0x000fe20008011406 */
[----:B------:R-:W-:-:S02]  /*51c0*/  CS2R R106, SRZ ;  /* 0x00000000006a7805 */ /* 0x000fc4000001ff00 */
[----:B------:R-:W-:Y:S02]  /*51d0*/  CS2R R104, SRZ ;  /* 0x0000000000687805 */ /* 0x000fe4000001ff00 */
[----:B------:R-:W-:Y:S01]  /*51e0*/  CS2R R102, SRZ ;  /* 0x0000000000667805 */ /* 0x000fe2000001ff00 */
[----:B------:R-:W-:Y:S01]  /*51f0*/  UISETP.LT.AND UP0, UPT, UR42, UR6, UPT ;  /* 0x000000062a00728c */ /* 0x000fe2000bf01270 */
[----:B------:R-:W-:Y:S02]  /*5200*/  CS2R R100, SRZ ;  /* 0x0000000000647805 */ /* 0x000fe4000001ff00 */
[----:B------:R-:W-:Y:S02]  /*5210*/  CS2R R98, SRZ ;  /* 0x0000000000627805 */ /* 0x000fe4000001ff00 */
[----:B------:R-:W-:Y:S01]  /*5220*/  CS2R R96, SRZ ;  /* 0x0000000000607805 */ /* 0x000fe2000001ff00 */
[----:B------:R-:W-:Y:S01]  /*5230*/  USEL UR25, UR42, UR6, !UP0 ;  /* 0x000000062a197287 */ /* 0x000fe2000c000000 */
[----:B------:R-:W-:-:S02]  /*5240*/  CS2R R94, SRZ ;  /* 0x00000000005e7805 */ /* 0x000fc4000001ff00 */
[----:B------:R-:W-:Y:S02]  /*5250*/  CS2R R92, SRZ ;  /* 0x00000000005c7805 */ /* 0x000fe4000001ff00 */
[----:B------:R-:W-:Y:S02]  /*5260*/  CS2R R90, SRZ ;  /* 0x00000000005a7805 */ /* 0x000fe4000001ff00 */
[----:B------:R-:W-:Y:S02]  /*5270*/  CS2R R88, SRZ ;  /* 0x0000000000587805 */ /* 0x000fe4000001ff00 */
[----:B------:R-:W-:-:S13]  /*5280*/  ISETP.GE.AND P1, PT, R5, UR25, PT ;  /* 0x0000001905007c0c */ /* 0x000fda000bf26270 */
[----:B------:R-:W-:Y:S05]  /*5290*/  @!P1 BRA `(.L_x_956) ;  /* 0x0000003400a49947 */ /* 0x000fea0003800000 */
[----:B------:R-:W-:Y:S01]  /*52a0*/  IMAD.MOV.U32 R3, RZ, RZ, R10 ;  /* 0x000000ffff037224 */ /* 0x000fe200078e000a */
[----:B------:R-:W-:Y:S01]  /*52b0*/  UMOV UR27, UR46 ;  /* 0x0000002e001b7c82 */ /* 0x000fe20008000000 */
[----:B------:R-:W-:Y:S01]  /*52c0*/  IMAD.MOV.U32 R4, RZ, RZ, R12 ;  /* 0x000000ffff047224 */ /* 0x000fe200078e000c */
[----:B------:R-:W-:Y:S01]  /*52d0*/  UMOV UR26, UR36 ;  /* 0x00000024001a7c82 */ /* 0x000fe20008000000 */
[----:B------:R-:W-:Y:S01]  /*52e0*/  IMAD.MOV.U32 R119, RZ, RZ, RZ ;  /* 0x000000ffff777224 */ /* 0x000fe200078e00ff */
[----:B------:R-:W-:Y:S01]  /*52f0*/  ULDC UR21, c[0x0][0x9e4] ;  /* 0x0002790000157ab9 */ /* 0x000fe20000000800 */
[----:B------:R-:W-:Y:S01]  /*5300*/  ULDC UR22, c[0x0][0x9dc] ;  /* 0x0002770000167ab9 */ /* 0x000fe20000000800 */
[----:B------:R-:W-:Y:S01]  /*5310*/  ULDC UR24, c[0x0][0x9d8] ;  /* 0x0002760000187ab9 */ /* 0x000fe20000000800 */
[----:B------:R-:W-:-:S05]  /*5320*/  ULDC UR23, c[0x0][0x9e0] ;  /* 0x0002780000177ab9 */ /* 0x000fca0000000800 */
.L_x_975:
[----:B------:R-:W-:Y:S01]  /*5330*/  ISETP.NE.AND P2, PT, RZ, UR44, PT ;  /* 0x0000002cff007c0c */ /* 0x000fe2000bf45270 */
[----:B------:R-:W-:-:S04]  /*5340*/  UISETP.NE.AND UP0, UPT, UR26, 0x1, UPT ;  /* 0x000000011a00788c */ /* 0x000fc8000bf05270 */
[----:B------:R-:W-:-:S04]  /*5350*/  USEL UR46, URZ, 0x1, UP0 ;  /* 0x000000013f2e7887 */ /* 0x000fc80008000000 */
[----:B------:R-:W-:-:S04]  /*5360*/  ULOP3.LUT UR46, UR27, UR46, URZ, 0x3c, !UPT ;  /* 0x0000002e1b2e7292 */ /* 0x000fc8000f8e3c3f */
[----:B------:R-:W-:Y:S08]  /*5370*/  @P2 BRA `(.L_x_957) ;  /* 0x0000000000382947 */ /* 0x000ff00003800000 */
[----:B------:R-:W-:Y:S05]  /*5380*/  @!P0 BRA `(.L_x_958) ;  /* 0x0000000000048947 */ /* 0x000fea0003800000 */
[----:B------:R-:W-:Y:S01]  /*5390*/  BPT.TRAP 0x1 ;  /* 0x000000040000795c */ /* 0x000fe20000300000 */
.L_x_958:
        /* <DEDUP_REMOVED lines=9> */
.L_x_959:
[----:B-1----:R-:W-:Y:S05]  /*5430*/  @P1 BRA `(.L_x_957) ;  /* 0x0000000000081947 */ /* 0x002fea0003800000 */
[----:B------:R-:W1:Y:S02]  /*5440*/  SYNCS.PHASECHK.TRANS64.TRYWAIT P1, [UR6+0x16830], R6 ;  /* 0x01683006ff0075a7 */ /* 0x000e640008020146 */
[----:B-1----:R-:W-:Y:S05]  /*5450*/  @!P1 BRA `(.L_x_960) ;  /* 0x000000f800749947 */ /* 0x002fea0003800000 */
.L_x_957:
        /* <DEDUP_REMOVED lines=28> */
.L_x_962:
[----:B------:R-:W-:Y:S01]  /*5620*/  ULEA UR6, UR26, UR45, 0x3 ;  /* 0x0000002d1a067291 */ /* 0x000fe2000f8e183f */
[----:B------:R-:W-:-:S05]  /*5630*/  IMAD.U32 R6, RZ, RZ, UR27 ;  /* 0x0000001bff067e24 */ /* 0x000fca000f8e00ff */
[----:B------:R-:W-:-:S04]  /*5640*/  SHF.L.U32 R6, R6, 0x1f, RZ ;  /* 0x0000001f06067819 */ /* 0x000fc800000006ff */
[----:B------:R0:W1:Y:S01]  /*5650*/  SYNCS.PHASECHK.TRANS64.TRYWAIT P1, [UR6+0x16850], R6 ;  /* 0x01685006ff0075a7 */ /* 0x0000620008020146 */
[----:B------:R-:W-:Y:S05]  /*5660*/  @!P0 BRA `(.L_x_963) ;  /* 0x0000000000048947 */ /* 0x000fea0003800000 */
[----:B------:R-:W-:Y:S01]  /*5670*/  BPT.TRAP 0x1 ;  /* 0x000000040000795c */ /* 0x000fe20000300000 */
.L_x_963:
[----:B-1----:R-:W-:Y:S05]  /*5680*/  @P1 BRA `(.L_x_961) ;  /* 0x0000000000081947 */ /* 0x002fea0003800000 */
[----:B------:R-:W1:Y:S02]  /*5690*/  SYNCS.PHASECHK.TRANS64.TRYWAIT P1, [UR6+0x16850], R6 ;  /* 0x01685006ff0075a7 */ /* 0x000e640008020146 */
[----:B-1----:R-:W-:Y:S05]  /*56a0*/  @!P1 BRA `(.L_x_964) ;  /* 0x000000f400f89947 */ /* 0x002fea0003800000 */
.L_x_961:
        /* <DEDUP_REMOVED lines=51> */
.L_x_965:
[----:B------:R-:W-:Y:S01]  /*59e0*/  UISETP.NE.AND UP1, UPT, UR50, URZ, UPT ;  /* 0x0000003f3200728c */ /* 0x000fe2000bf25270 */
[----:B------:R-:W-:Y:S01]  /*59f0*/  FMUL.FTZ R125, R76, UR24 ;  /* 0x000000184c7d7c20 */ /* 0x000fe20008410000 */
[----:B------:R-:W-:Y:S01]  /*5a00*/  FMUL.FTZ R10, R31, UR24 ;  /* 0x000000181f0a7c20 */ /* 0x000fe20008410000 */
[----:B------:R-:W-:Y:S02]  /*5a10*/  VIADD R76, R17, UR38 ;  /* 0x00000026114c7c36 */ /* 0x000fe40008000000 */
[----:B------:R-:W-:Y:S01]  /*5a20*/  FMUL.FTZ R31, R37, UR24 ;  /* 0x00000018251f7c20 */ /* 0x000fe20008410000 */
[----:B------:R-:W-:Y:S01]  /*5a30*/  FMUL.FTZ R21, R29, UR24 ;  /* 0x000000181d157c20 */ /* 0x000fe20008410000 */
[----:B------:R-:W-:Y:S01]  /*5a40*/  PLOP3.LUT P1, PT, PT, PT, UP1, 0x80, 0x0 ;  /* 0x000000000000781c */ /* 0x000fe20003f2f018 */
[----:B------:R-:W1:Y:S01]  /*5a50*/  LDC R37, c[0x0][0x2f0] ;  /* 0x0000bc00ff257b82 */ /* 0x000e620000000800 */
[----:B------:R-:W-:Y:S01]  /*5a60*/  PLOP3.LUT P2, PT, PT, PT, UP1, 0x80, 0x0 ;  /* 0x000000000000781c */ /* 0x000fe20003f4f018 */
[----:B------:R-:W-:Y:S01]  /*5a70*/  FMUL.FTZ R29, R36, UR24 ;  /* 0x00000018241d7c20 */ /* 0x000fe20008410000 */
[----:B------:R-:W-:Y:S01]  /*5a80*/  FMUL.FTZ R11, R25, UR24 ;  /* 0x00000018190b7c20 */ /* 0x000fe20008410000 */
[----:B------:R-:W-:Y:S01]  /*5a90*/  @UP1 ULDC UR7, c[0x0][0x44c] ;  /* 0x0001130000071ab9 */ /* 0x000fe20000000800 */
[----:B------:R-:W-:Y:S01]  /*5aa0*/  FMUL.FTZ R25, R32, UR24 ;  /* 0x0000001820197c20 */ /* 0x000fe20008410000 */
[----:B------:R-:W-:Y:S01]  /*5ab0*/  FMUL.FTZ R9, R24, UR24 ;  /* 0x0000001818097c20 */ /* 0x000fe20008410000 */
[----:B------:R-:W-:Y:S01]  /*5ac0*/  FMUL.FTZ R32, R46, UR24 ;  /* 0x000000182e207c20 */ /* 0x000fe20008410000 */
[----:B------:R-:W2:Y:S01]  /*5ad0*/  LDC R36, c[0x0][0x288] ;  /* 0x0000a200ff247b82 */ /* 0x000ea20000000800 */
[----:B------:R-:W-:Y:S01]  /*5ae0*/  FMUL.FTZ R24, R38, UR24 ;  /* 0x0000001826187c20 */ /* 0x000fe20008410000 */
[----:B------:R-:W-:Y:S01]  /*5af0*/  FMUL.FTZ R46, R58, UR24 ;  /* 0x000000183a2e7c20 */ /* 0x000fe20008410000 */
[----:B------:R-:W-:Y:S01]  /*5b00*/  ULEA UR6, UR36, UR45, 0x3 ;  /* 0x0000002d24067291 */ /* 0x000fe2000f8e183f */
[----:B------:R-:W-:Y:S01]  /*5b10*/  @P1 IMAD.HI.U32 R12, R76, UR7, RZ ;  /* 0x000000074c0c1c27 */ /* 0x000fe2000f8e00ff */
[----:B------:R-:W-:-:S03]  /*5b20*/  @UP1 ULDC UR7, c[0x0][0x450] ;  /* 0x0001140000071ab9 */ /* 0x000fc60000000800 */
[----:B------:R-:W-:Y:S01]  /*5b30*/  FMUL.FTZ R20, R35, UR24 ;  /* 0x0000001823147c20 */ /* 0x000fe20008410000 */
[----:B------:R-:W-:Y:S01]  /*5b40*/  FMUL.FTZ R38, R50, UR24 ;  /* 0x0000001832267c20 */ /* 0x000fe20008410000 */
[----:B------:R-:W-:Y:S01]  /*5b50*/  FMUL.FTZ R58, R70, UR24 ;  /* 0x00000018463a7c20 */ /* 0x000fe20008410000 */
[----:B------:R-:W-:Y:S01]  /*5b60*/  @P2 SHF.R.U32.HI R76, RZ, UR7, R12 ;  /* 0x00000007ff4c2c19 */ /* 0x000fe2000801160c */
[----:B------:R-:W-:Y:S01]  /*5b70*/  FMUL.FTZ R35, R41, UR24 ;  /* 0x0000001829237c20 */ /* 0x000fe20008410000 */
[----:B------:R-:W-:Y:S01]  /*5b80*/  FMUL.FTZ R50, R62, UR24 ;  /* 0x000000183e327c20 */ /* 0x000fe20008410000 */
[----:B------:R-:W-:Y:S02]  /*5b90*/  IMAD.SHL.U32 R70, R5, 0x80, RZ ;  /* 0x0000008005467824 */ /* 0x000fe400078e00ff */
[----:B------:R-:W-:Y:S01]  /*5ba0*/  FMUL.FTZ R41, R45, UR24 ;  /* 0x000000182d297c20 */ /* 0x000fe20008410000 */
[----:B------:R-:W-:Y:S01]  /*5bb0*/  FMUL.FTZ R62, R74, UR24 ;  /* 0x000000184a3e7c20 */ /* 0x000fe20008410000 */
[----:B0-----:R-:W-:Y:S01]  /*5bc0*/  FMUL.FTZ R6, R26, UR24 ;  /* 0x000000181a067c20 */ /* 0x001fe20008410000 */
[----:B------:R-:W-:Y:S01]  /*5bd0*/  FMUL.FTZ R7, R27, UR24 ;  /* 0x000000181b077c20 */ /* 0x000fe20008410000 */
[----:B------:R-:W-:Y:S01]  /*5be0*/  FMUL.FTZ R14, R34, UR24 ;  /* 0x00000018220e7c20 */ /* 0x000fe20008410000 */
[----:B------:R-:W-:Y:S01]  /*5bf0*/  FMUL.FTZ R45, R49, UR24 ;  /* 0x00000018312d7c20 */ /* 0x000fe20008410000 */
[----:B------:R-:W-:Y:S01]  /*5c00*/  UIADD3 UR6, UR6, 0x16840, URZ ;  /* 0x0001684006067890 */ /* 0x000fe2000fffe03f */
[----:B------:R-:W0:Y:S01]  /*5c10*/  SHFL.IDX PT, R74, R76, RZ, 0x1c1f ;  /* 0x001c1fff4c4a7589 */ /* 0x000e2200000e0000 */
        /* <DEDUP_REMOVED lines=11> */
[----:B------:R-:W-:Y:S01]  /*5cd0*/  UISETP.NE.AND UP0, UPT, UR49, URZ, UPT ;  /* 0x0000003f3100728c */ /* 0x000fe2000bf05270 */
[----:B------:R-:W-:Y:S01]  /*5ce0*/  FMUL.FTZ R28, R42, UR24 ;  /* 0x000000182a1c7c20 */ /* 0x000fe20008410000 */
[----:B------:R-:W-:Y:S01]  /*5cf0*/  FMUL.FTZ R43, R48, UR24 ;  /* 0x00000018302b7c20 */ /* 0x000fe20008410000 */
[----:B------:R-:W-:Y:S01]  /*5d00*/  FMUL.FTZ R40, R51, UR24 ;  /* 0x0000001833287c20 */ /* 0x000fe20008410000 */
[----:B------:R-:W-:Y:S01]  /*5d10*/  FMUL.FTZ R44, R55, UR24 ;  /* 0x00000018372c7c20 */ /* 0x000fe20008410000 */
[----:B------:R-:W-:Y:S01]  /*5d20*/  FMUL.FTZ R57, R61, UR24 ;  /* 0x000000183d397c20 */ /* 0x000fe20008410000 */
[----:B------:R-:W-:Y:S01]  /*5d30*/  FMUL.FTZ R52, R63, UR24 ;  /* 0x000000183f347c20 */ /* 0x000fe20008410000 */
[----:B------:R-:W-:Y:S01]  /*5d40*/  IADD3 R13, -R70, 0x1, RZ ;  /* 0x00000001460d7810 */ /* 0x000fe20007ffe1ff */
[----:B------:R-:W-:Y:S01]  /*5d50*/  FMUL.FTZ R42, R54, UR24 ;  /* 0x00000018362a7c20 */ /* 0x000fe20008410000 */
[----:B------:R-:W-:Y:S01]  /*5d60*/  FMUL.FTZ R51, R56, UR24 ;  /* 0x0000001838337c20 */ /* 0x000fe20008410000 */
[----:B------:R-:W-:Y:S01]  /*5d70*/  FMUL.FTZ R48, R59, UR24 ;  /* 0x000000183b307c20 */ /* 0x000fe20008410000 */
[----:B------:R-:W-:Y:S01]  /*5d80*/  FMUL.FTZ R55, R60, UR24 ;  /* 0x000000183c377c20 */ /* 0x000fe20008410000 */
[----:B------:R-:W-:Y:S01]  /*5d90*/  FMUL.FTZ R61, R65, UR24 ;  /* 0x00000018413d7c20 */ /* 0x000fe20008410000 */
[----:B------:R-:W-:Y:S01]  /*5da0*/  FMUL.FTZ R63, R75, UR24 ;  /* 0x000000184b3f7c20 */ /* 0x000fe20008410000 */
[----:B------:R-:W-:Y:S01]  /*5db0*/  UPRMT UR6, UR43, 0x654, UR6 ;  /* 0x000006542b067896 */ /* 0x000fe20008000006 */
        /* <DEDUP_REMOVED lines=19> */
[----:B------:R-:W-:Y:S01]  /*5ef0*/  IMAD R12, R16, -0x2, R13 ;  /* 0xfffffffe100c7824 */ /* 0x000fe200078e020d */
[----:B------:R-:W-:Y:S01]  /*5f00*/  PLOP3.LUT P1, PT, PT, PT, UP0, 0x40, 0x0 ;  /* 0x000000000000781c */ /* 0x000fe20003f2e808 */
[----:B------:R-:W3:Y:S01]  /*5f10*/  MUFU.TANH R9, R9 ;  /* 0x0000000900097308 */ /* 0x000ee20000002400 */
[----:B------:R-:W-:Y:S01]  /*5f20*/  SYNCS.ARRIVE.TRANS64.RED.A1T0 RZ, [UR6], RZ ;  /* 0x000000ffffff79a7 */ /* 0x000fe20008100406 */
[----:B-1----:R-:W-:Y:S01]  /*5f30*/  IMAD R13, R37, UR40, R12 ;  /* 0x00000028250d7c24 */ /* 0x002fe2000f8e020c */
[----:B------:R-:W-:-:S03]  /*5f40*/  ULOP3.LUT UR6, URZ, UR22, URZ, 0x33, !UPT ;  /* 0x000000163f067292 */ /* 0x000fc6000f8e333f */
[----:B--2---:R-:W-:Y:S02]  /*5f50*/  IMAD.IADD R13, R13, 0x1, -R36 ;  /* 0x000000010d0d7824 */ /* 0x004fe400078e0a24 */
[----:B------:R-:W1:Y:S02]  /*5f60*/  MUFU.TANH R11, R11 ;  /* 0x0000000b000b7308 */ /* 0x000e640000002400 */
[C---:B------:R-:W-:Y:S02]  /*5f70*/  VIADD R85, R13.reuse, UR23 ;  /* 0x000000170d557c36 */ /* 0x040fe40008000000 */
[----:B------:R-:W-:Y:S02]  /*5f80*/  VIADD R83, R13, UR6 ;  /* 0x000000060d537c36 */ /* 0x000fe40008000000 */
[--C-:B0-----:R-:W-:Y:S02]  /*5f90*/  IMAD.IADD R87, R85, 0x1, R74.reuse ;  /* 0x0000000155577824 */ /* 0x101fe400078e024a */
[----:B------:R-:W0:Y:S01]  /*5fa0*/  MUFU.TANH R6, R6 ;  /* 0x0000000600067308 */ /* 0x000e220000002400 */
[----:B------:R-:W-:-:S07]  /*5fb0*/  IMAD.IADD R127, R83, 0x1, R74 ;  /* 0x00000001537f7824 */ /* 0x000fce00078e024a */
[----:B------:R-:W2:Y:S08]  /*5fc0*/  MUFU.TANH R7, R7 ;  /* 0x0000000700077308 */ /* 0x000eb00000002400 */
        /* <DEDUP_REMOVED lines=66> */
[----:B------:R-:W-:Y:S01]  /*63f0*/  IMAD.U32 R74, RZ, RZ, UR21 ;  /* 0x00000015ff4a7e24 */ /* 0x000fe2000f8e00ff */
[----:B------:R-:W-:-:S04]  /*6400*/  LOP3.LUT R73, RZ, R73, RZ, 0x33, !PT ;  /* 0x00000049ff497212 */ /* 0x000fc800078e33ff */
[----:B------:R-:W-:-:S13]  /*6410*/  ISETP.NE.AND P1, PT, R74, 0x1, PT ;  /* 0x000000014a00780c */ /* 0x000fda0003f25270 */
[----:B------:R-:W1:Y:S02]  /*6420*/  @P1 LDC.64 R12, c[0x0][0x9e8] ;  /* 0x00027a00ff0c1b82 */ /* 0x000e640000000a00 */
[----:B-1----:R-:W-:-:S05]  /*6430*/  @P1 IMAD.HI.U32 R12, R73, R12, RZ ;  /* 0x0000000c490c1227 */ /* 0x002fca00078e00ff */
[----:B------:R-:W-:-:S04]  /*6440*/  @P1 SHF.R.U32.HI R73, RZ, R13, R12 ;  /* 0x0000000dff491219 */ /* 0x000fc8000001160c */
[----:B------:R-:W-:Y:S01]  /*6450*/  LOP3.LUT R73, RZ, R73, RZ, 0x33, !PT ;  /* 0x00000049ff497212 */ /* 0x000fe200078e33ff */
[----:B------:R-:W-:Y:S06]  /*6460*/  BRA `(.L_x_969) ;  /* 0x0000000000147947 */ /* 0x000fec0003800000 */
.L_x_968:
[----:B------:R-:W-:-:S05]  /*6470*/  IMAD.U32 R74, RZ, RZ, UR21 ;  /* 0x00000015ff4a7e24 */ /* 0x000fca000f8e00ff */
[----:B------:R-:W-:-:S13]  /*6480*/  ISETP.NE.AND P1, PT, R74, 0x1, PT ;  /* 0x000000014a00780c */ /* 0x000fda0003f25270 */
[----:B------:R-:W1:Y:S02]  /*6490*/  @P1 LDC.64 R12, c[0x0][0x9e8] ;  /* 0x00027a00ff0c1b82 */ /* 0x000e640000000a00 */
[----:B-1----:R-:W-:-:S05]  /*64a0*/  @P1 IMAD.HI.U32 R12, R73, R12, RZ ;  /* 0x0000000c490c1227 */ /* 0x002fca00078e00ff */
[----:B------:R-:W-:-:S07]  /*64b0*/  @P1 SHF.R.U32.HI R73, RZ, R13, R12 ;  /* 0x0000000dff491219 */ /* 0x000fce000001160c */
.L_x_969:
[----:B------:R-:W-:Y:S05]  /*64c0*/  BSYNC B0 ;  /* 0x0000000000007941 */ /* 0x000fea0003800000 */
.L_x_967:
[----:B------:R-:W-:-:S04]  /*64d0*/  IMAD R73, R73, R74, -R70 ;  /* 0x0000004a49497224 */ /* 0x000fc800078e0a46 */
[----:B------:R-:W-:-:S05]  /*64e0*/  IMAD R12, R16, -0x2, R73 ;  /* 0xfffffffe100c7824 */ /* 0x000fca00078e0249 */
[----:B------:R-:W-:Y:S02]  /*64f0*/  VIADDMNMX R87, R12, R74, R87, PT ;  /* 0x0000004a0c577246 */ /* 0x000fe40003800157 */
[----:B------:R-:W-:-:S07]  /*6500*/  VIMNMX R127, R127, R12, !PT ;  /* 0x0000000c7f7f7248 */ /* 0x000fce0007fe0100 */
.L_x_966:
[----:B------:R-:W-:Y:S01]  /*6510*/  ISETP.GT.AND P1, PT, R5, -0x1, PT ;  /* 0xffffffff0500780c */ /* 0x000fe20003f24270 */
[----:B------:R1:W2:Y:S01]  /*6520*/  SHFL.IDX PT, R12, R76, 0x1, 0x1c1f ;  /* 0x003c1f004c0c7f89 */ /* 0x0002a200000e0000 */
[----:B------:R-:W-:Y:S02]  /*6530*/  UISETP.NE.AND UP0, UPT, UR49, URZ, UPT ;  /* 0x0000003f3100728c */ /* 0x000fe4000bf05270 */
[C---:B------:R-:W-:Y:S02]  /*6540*/  ISETP.GT.AND P3, PT, R127.reuse, 0x8, P1 ;  /* 0x000000087f00780c */ /* 0x040fe40000f64270 */
[----:B------:R-:W-:Y:S02]  /*6550*/  ISETP.GT.AND P6, PT, R127, RZ, P1 ;  /* 0x000000ff7f00720c */ /* 0x000fe40000fc4270 */
[----:B------:R-:W-:Y:S02]  /*6560*/  ISETP.LT.OR P3, PT, R87, 0x9, P3 ;  /* 0x000000095700780c */ /* 0x000fe40001f61670 */
[----:B------:R-:W-:-:S02]  /*6570*/  ISETP.GT.AND P2, PT, R127, 0x1, P1 ;  /* 0x000000017f00780c */ /* 0x000fc40000f44270 */
[----:B-1----:R-:W-:Y:S02]  /*6580*/  FSEL R76, R15, -INF , !P3 ;  /* 0xff8000000f4c7808 */ /* 0x002fe40005800000 */
[----:B------:R-:W-:Y:S02]  /*6590*/  ISETP.GT.AND P3, PT, R127, 0x19, P1 ;  /* 0x000000197f00780c */ /* 0x000fe40000f64270 */
[C---:B------:R-:W-:Y:S02]  /*65a0*/  ISETP.LT.OR P6, PT, R87.reuse, 0x1, P6 ;  /* 0x000000015700780c */ /* 0x040fe400037c1670 */
[C---:B------:R-:W-:Y:S02]  /*65b0*/  ISETP.LT.OR P2, PT, R87.reuse, 0x2, P2 ;  /* 0x000000025700780c */ /* 0x040fe40001741670 */
[----:B------:R-:W-:Y:S02]  /*65c0*/  ISETP.LT.OR P3, PT, R87, 0x1a, P3 ;  /* 0x0000001a5700780c */ /* 0x000fe40001f61670 */
[----:B------:R-:W-:-:S02]  /*65d0*/  FSEL R73, R9, -INF , !P6 ;  /* 0xff80000009497808 */ /* 0x000fc40007000000 */
[----:B------:R-:W-:Y:S01]  /*65e0*/  FSEL R74, R11, -INF , !P2 ;  /* 0xff8000000b4a7808 */ /* 0x000fe20005000000 */
[----:B--2---:R-:W-:Y:S01]  /*65f0*/  IMAD.IADD R15, R85, 0x1, R12 ;  /* 0x00000001550f7824 */ /* 0x004fe200078e020c */
[C---:B------:R-:W-:Y:S02]  /*6600*/  ISETP.GT.AND P5, PT, R127.reuse, 0x9, P1 ;  /* 0x000000097f00780c */ /* 0x040fe40000fa4270 */
[C---:B------:R-:W-:Y:S02]  /*6610*/  ISETP.GT.AND P4, PT, R127.reuse, 0x10, P1 ;  /* 0x000000107f00780c */ /* 0x040fe40000f84270 */
[C---:B------:R-:W-:Y:S02]  /*6620*/  ISETP.GT.AND P6, PT, R127.reuse, 0x11, P1 ;  /* 0x000000117f00780c */ /* 0x040fe40000fc4270 */
[----:B------:R-:W-:Y:S02]  /*6630*/  ISETP.GT.AND P2, PT, R127, 0x18, P1 ;  /* 0x000000187f00780c */ /* 0x000fe40000f44270 */
[----:B0-----:R-:W-:-:S02]  /*6640*/  FSEL R86, R31, -INF , !P3 ;  /* 0xff8000001f567808 */ /* 0x001fc40005800000 */
[----:B------:R-:W-:Y:S02]  /*6650*/  ISETP.GT.AND P3, PT, R127, 0x30, P1 ;  /* 0x000000307f00780c */ /* 0x000fe40000f64270 */
[C---:B------:R-:W-:Y:S02]  /*6660*/  ISETP.LT.OR P5, PT, R87.reuse, 0xa, P5 ;  /* 0x0000000a5700780c */ /* 0x040fe40002fa1670 */
[C---:B------:R-:W-:Y:S02]  /*6670*/  ISETP.LT.OR P4, PT, R87.reuse, 0x11, P4 ;  /* 0x000000115700780c */ /* 0x040fe40002781670 */
[C---:B------:R-:W-:Y:S02]  /*6680*/  ISETP.LT.OR P6, PT, R87.reuse, 0x12, P6 ;  /* 0x000000125700780c */ /* 0x040fe400037c1670 */
[C---:B------:R-:W-:Y:S02]  /*6690*/  ISETP.LT.OR P2, PT, R87.reuse, 0x19, P2 ;  /* 0x000000195700780c */ /* 0x040fe40001741670 */
[----:B------:R-:W-:-:S02]  /*66a0*/  ISETP.LT.OR P3, PT, R87, 0x31, P3 ;  /* 0x000000315700780c */ /* 0x000fc40001f61670 */
[----:B------:R-:W-:Y:S02]  /*66b0*/  FSEL R78, R21, -INF , !P5 ;  /* 0xff800000154e7808 */ /* 0x000fe40006800000 */
[----:B------:R-:W-:Y:S01]  /*66c0*/  FSEL R80, R25, -INF , !P4 ;  /* 0xff80000019507808 */ /* 0x000fe20006000000 */
[----:B------:R-:W-:Y:S01]  /*66d0*/  IMAD.IADD R25, R83, 0x1, R12 ;  /* 0x0000000153197824 */ /* 0x000fe200078e020c */
[----:B------:R-:W-:Y:S02]  /*66e0*/  FSEL R82, R27, -INF , !P6 ;  /* 0xff8000001b527808 */ /* 0x000fe40007000000 */
[----:B------:R-:W-:Y:S02]  /*66f0*/  FSEL R84, R29, -INF , !P2 ;  /* 0xff8000001d547808 */ /* 0x000fe40005000000 */
[C---:B------:R-:W-:Y:S02]  /*6700*/  ISETP.GT.AND P5, PT, R127.reuse, 0x20, P1 ;  /* 0x000000207f00780c */ /* 0x040fe40000fa4270 */
[----:B------:R-:W-:-:S02]  /*6710*/  ISETP.GT.AND P4, PT, R127, 0x21, P1 ;  /* 0x000000217f00780c */ /* 0x000fc40000f84270 */
[C---:B------:R-:W-:Y:S02]  /*6720*/  ISETP.GT.AND P6, PT, R127.reuse, 0x28, P1 ;  /* 0x000000287f00780c */ /* 0x040fe40000fc4270 */
[----:B------:R-:W-:Y:S02]  /*6730*/  ISETP.GT.AND P2, PT, R127, 0x29, P1 ;  /* 0x000000297f00780c */ /* 0x000fe40000f44270 */
[----:B------:R-:W-:Y:S02]  /*6740*/  FSEL R130, R43, -INF , !P3 ;  /* 0xff8000002b827808 */ /* 0x000fe40005800000 */
[----:B------:R-:W-:Y:S02]  /*6750*/  ISETP.GT.AND P3, PT, R127, 0x41, P1 ;  /* 0x000000417f00780c */ /* 0x000fe40000f64270 */
[C---:B------:R-:W-:Y:S02]  /*6760*/  ISETP.LT.OR P5, PT, R87.reuse, 0x21, P5 ;  /* 0x000000215700780c */ /* 0x040fe40002fa1670 */
[----:B------:R-:W-:-:S02]  /*6770*/  ISETP.LT.OR P4, PT, R87, 0x22, P4 ;  /* 0x000000225700780c */ /* 0x000fc40002781670 */
[C---:B------:R-:W-:Y:S02]  /*6780*/  ISETP.LT.OR P6, PT, R87.reuse, 0x29, P6 ;  /* 0x000000295700780c */ /* 0x040fe400037c1670 */
[C---:B------:R-:W-:Y:S02]  /*6790*/  ISETP.LT.OR P2, PT, R87.reuse, 0x2a, P2 ;  /* 0x0000002a5700780c */ /* 0x040fe40001741670 */
[----:B------:R-:W-:Y:S02]  /*67a0*/  ISETP.LT.OR P3, PT, R87, 0x42, P3 ;  /* 0x000000425700780c */ /* 0x000fe40001f61670 */
[----:B------:R-:W-:Y:S02]  /*67b0*/  FSEL R122, R33, -INF , !P5 ;  /* 0xff800000217a7808 */ /* 0x000fe40006800000 */
[----:B------:R-:W-:Y:S02]  /*67c0*/  FSEL R124, R35, -INF , !P4 ;  /* 0xff800000237c7808 */ /* 0x000fe40006000000 */
[----:B------:R-:W-:-:S02]  /*67d0*/  FSEL R126, R39, -INF , !P6 ;  /* 0xff800000277e7808 */ /* 0x000fc40007000000 */
[----:B------:R-:W-:Y:S02]  /*67e0*/  FSEL R128, R41, -INF , !P2 ;  /* 0xff80000029807808 */ /* 0x000fe40005000000 */
[C---:B------:R-:W-:Y:S02]  /*67f0*/  ISETP.GT.AND P5, PT, R127.reuse, 0x31, P1 ;  /* 0x000000317f00780c */ /* 0x040fe40000fa4270 */
[C---:B------:R-:W-:Y:S02]  /*6800*/  ISETP.GT.AND P4, PT, R127.reuse, 0x38, P1 ;  /* 0x000000387f00780c */ /* 0x040fe40000f84270 */
[C---:B------:R-:W-:Y:S02]  /*6810*/  ISETP.GT.AND P6, PT, R127.reuse, 0x39, P1 ;  /* 0x000000397f00780c */ /* 0x040fe40000fc4270 */
[----:B------:R-:W-:Y:S02]  /*6820*/  ISETP.GT.AND P2, PT, R127, 0x40, P1 ;  /* 0x000000407f00780c */ /* 0x000fe40000f44270 */
[----:B------:R-:W-:-:S02]  /*6830*/  FSEL R140, R53, -INF , !P3 ;  /* 0xff800000358c7808 */ /* 0x000fc40005800000 */
[----:B------:R-:W-:Y:S02]  /*6840*/  ISETP.GT.AND P3, PT, R127, 0x58, P1 ;  /* 0x000000587f00780c */ /* 0x000fe40000f64270 */
[C---:B------:R-:W-:Y:S02]  /*6850*/  ISETP.LT.OR P5, PT, R87.reuse, 0x32, P5 ;  /* 0x000000325700780c */ /* 0x040fe40002fa1670 */
[C---:B------:R-:W-:Y:S02]  /*6860*/  ISETP.LT.OR P4, PT, R87.reuse, 0x39, P4 ;  /* 0x000000395700780c */ /* 0x040fe40002781670 */
[C---:B------:R-:W-:Y:S02]  /*6870*/  ISETP.LT.OR P6, PT, R87.reuse, 0x3a, P6 ;  /* 0x0000003a5700780c */ /* 0x040fe400037c1670 */
[C---:B------:R-:W-:Y:S02]  /*6880*/  ISETP.LT.OR P2, PT, R87.reuse, 0x41, P2 ;  /* 0x000000415700780c */ /* 0x040fe40001741670 */
[----:B------:R-:W-:-:S02]  /*6890*/  ISETP.LT.OR P3, PT, R87, 0x59, P3 ;  /* 0x000000595700780c */ /* 0x000fc40001f61670 */
[----:B------:R-:W-:Y:S02]  /*68a0*/  FSEL R132, R45, -INF , !P5 ;  /* 0xff8000002d847808 */ /* 0x000fe40006800000 */
[----:B------:R-:W-:Y:S02]  /*68b0*/  FSEL R134, R47, -INF , !P4 ;  /* 0xff8000002f867808 */ /* 0x000fe40006000000 */
        /* <DEDUP_REMOVED lines=22> */
[----:B------:R-:W-:Y:S02]  /*6a20*/  PLOP3.LUT P3, PT, PT, PT, UP0, 0x40, 0x0 ;  /* 0x000000000000781c */ /* 0x000fe40003f6e808 */
[C---:B------:R-:W-:Y:S02]  /*6a30*/  ISETP.LT.OR P5, PT, R87.reuse, 0x5a, P5 ;  /* 0x0000005a5700780c */ /* 0x040fe40002fa1670 */
[C---:B------:R-:W-:Y:S02]  /*6a40*/  ISETP.LT.OR P4, PT, R87.reuse, 0x61, P4 ;  /* 0x000000615700780c */ /* 0x040fe40002781670 */
[C---:B------:R-:W-:Y:S02]  /*6a50*/  ISETP.LT.OR P6, PT, R87.reuse, 0x62, P6 ;  /* 0x000000625700780c */ /* 0x040fe400037c1670 */
[----:B------:R-:W-:Y:S02]  /*6a60*/  ISETP.LT.OR P2, PT, R87, 0x69, P2 ;  /* 0x000000695700780c */ /* 0x000fe40001741670 */
[----:B------:R-:W-:-:S02]  /*6a70*/  FSEL R120, R120, -INF , !P5 ;  /* 0xff80000078787808 */ /* 0x000fc40006800000 */
[----:B------:R-:W-:Y:S02]  /*6a80*/  FSEL R72, R72, -INF , !P4 ;  /* 0xff80000048487808 */ /* 0x000fe40006000000 */
[----:B------:R-:W-:Y:S02]  /*6a90*/  FSEL R71, R71, -INF , !P6 ;  /* 0xff80000047477808 */ /* 0x000fe40007000000 */
[----:B------:R-:W-:Y:S02]  /*6aa0*/  FSEL R11, R125, -INF , !P2 ;  /* 0xff8000007d0b7808 */ /* 0x000fe40005000000 */
[C---:B------:R-:W-:Y:S02]  /*6ab0*/  ISETP.GT.AND P5, PT, R127.reuse, 0x70, P1 ;  /* 0x000000707f00780c */ /* 0x040fe40000fa4270 */
[C---:B------:R-:W-:Y:S02]  /*6ac0*/  ISETP.GT.AND P4, PT, R127.reuse, 0x71, P1 ;  /* 0x000000717f00780c */ /* 0x040fe40000f84270 */
[----:B------:R-:W-:-:S02]  /*6ad0*/  ISETP.GT.AND P6, PT, R127, 0x78, P1 ;  /* 0x000000787f00780c */ /* 0x000fc40000fc4270 */
[----:B------:R-:W-:Y:S02]  /*6ae0*/  ISETP.GT.AND P2, PT, R127, 0x79, P1 ;  /* 0x000000797f00780c */ /* 0x000fe40000f44270 */
[C---:B------:R-:W-:Y:S02]  /*6af0*/  ISETP.LT.OR P5, PT, R87.reuse, 0x71, P5 ;  /* 0x000000715700780c */ /* 0x040fe40002fa1670 */
[C---:B------:R-:W-:Y:S02]  /*6b00*/  ISETP.LT.OR P4, PT, R87.reuse, 0x72, P4 ;  /* 0x000000725700780c */ /* 0x040fe40002781670 */
[C---:B------:R-:W-:Y:S02]  /*6b10*/  ISETP.LT.OR P6, PT, R87.reuse, 0x79, P6 ;  /* 0x000000795700780c */ /* 0x040fe400037c1670 */
[----:B------:R-:W-:Y:S02]  /*6b20*/  ISETP.LT.OR P2, PT, R87, 0x7a, P2 ;  /* 0x0000007a5700780c */ /* 0x000fe40001741670 */
[----:B------:R-:W-:-:S02]  /*6b30*/  FSEL R27, R77, -INF , !P5 ;  /* 0xff8000004d1b7808 */ /* 0x000fc40006800000 */
[----:B------:R-:W-:Y:S02]  /*6b40*/  FSEL R33, R75, -INF , !P4 ;  /* 0xff8000004b217808 */ /* 0x000fe40006000000 */
[----:B------:R-:W-:Y:S02]  /*6b50*/  FSEL R31, R81, -INF , !P6 ;  /* 0xff800000511f7808 */ /* 0x000fe40007000000 */
[----:B------:R-:W-:Y:S01]  /*6b60*/  FSEL R29, R79, -INF , !P2 ;  /* 0xff8000004f1d7808 */ /* 0x000fe20005000000 */
[----:B------:R-:W-:Y:S06]  /*6b70*/  @P3 BRA `(.L_x_970) ;  /* 0x00000000005c3947 */ /* 0x000fec0003800000 */
        /* <DEDUP_REMOVED lines=8> */
[----:B------:R-:W0:Y:S02]  /*6c00*/  @P2 LDC.64 R12, c[0x0][0x9e8] ;  /* 0x00027a00ff0c2b82 */ /* 0x000e240000000a00 */
[----:B0-----:R-:W-:-:S05]  /*6c10*/  @P2 IMAD.HI.U32 R12, R9, R12, RZ ;  /* 0x0000000c090c2227 */ /* 0x001fca00078e00ff */
[----:B------:R-:W-:-:S04]  /*6c20*/  @P2 SHF.R.U32.HI R9, RZ, R13, R12 ;  /* 0x0000000dff092219 */ /* 0x000fc8000001160c */
[----:B------:R-:W-:Y:S01]  /*6c30*/  LOP3.LUT R9, RZ, R9, RZ, 0x33, !PT ;  /* 0x00000009ff097212 */ /* 0x000fe200078e33ff */
[----:B------:R-:W-:Y:S06]  /*6c40*/  BRA `(.L_x_973) ;  /* 0x0000000000147947 */ /* 0x000fec0003800000 */
.L_x_972:
[----:B------:R-:W-:-:S05]  /*6c50*/  IMAD.U32 R35, RZ, RZ, UR21 ;  /* 0x00000015ff237e24 */ /* 0x000fca000f8e00ff */
[----:B------:R-:W-:-:S13]  /*6c60*/  ISETP.NE.AND P2, PT, R35, 0x1, PT ;  /* 0x000000012300780c */ /* 0x000fda0003f45270 */
[----:B------:R-:W0:Y:S02]  /*6c70*/  @P2 LDC.64 R12, c[0x0][0x9e8] ;  /* 0x00027a00ff0c2b82 */ /* 0x000e240000000a00 */
[----:B0-----:R-:W-:-:S05]  /*6c80*/  @P2 IMAD.HI.U32 R12, R9, R12, RZ ;  /* 0x0000000c090c2227 */ /* 0x001fca00078e00ff */
[----:B------:R-:W-:-:S07]  /*6c90*/  @P2 SHF.R.U32.HI R9, RZ, R13, R12 ;  /* 0x0000000dff092219 */ /* 0x000fce000001160c */
.L_x_973:
[----:B------:R-:W-:Y:S05]  /*6ca0*/  BSYNC B0 ;  /* 0x0000000000007941 */ /* 0x000fea0003800000 */
.L_x_971:
[----:B------:R-:W-:-:S04]  /*6cb0*/  IMAD R9, R9, R35, -R70 ;  /* 0x0000002309097224 */ /* 0x000fc800078e0a46 */
[----:B------:R-:W-:-:S05]  /*6cc0*/  IMAD R12, R16, -0x2, R9 ;  /* 0xfffffffe100c7824 */ /* 0x000fca00078e0209 */
[----:B------:R-:W-:Y:S02]  /*6cd0*/  VIADDMNMX R15, R12, R35, R15, PT ;  /* 0x000000230c0f7246 */ /* 0x000fe4000380010f */
[----:B------:R-:W-:-:S07]  /*6ce0*/  VIMNMX R25, R25, R12, !PT ;  /* 0x0000000c19197248 */ /* 0x000fce0007fe0100 */
.L_x_970:
[----:B------:R-:W-:Y:S02]  /*6cf0*/  FMNMX.FTZ R9, R73, R4, !PT ;  /* 0x0000000449097209 */ /* 0x000fe40007810000 */
[----:B------:R-:W-:Y:S02]  /*6d00*/  ISETP.GT.AND P5, PT, R25, 0x10, P1 ;  /* 0x000000101900780c */ /* 0x000fe40000fa4270 */
[----:B------:R-:W-:Y:S02]  /*6d10*/  FMNMX.FTZ R9, R74, R9, !PT ;  /* 0x000000094a097209 */ /* 0x000fe40007810000 */
[----:B------:R-:W-:Y:S02]  /*6d20*/  ISETP.LT.OR P5, PT, R15, 0x11, P5 ;  /* 0x000000110f00780c */ /* 0x000fe40002fa1670 */
[----:B------:R-:W-:Y:S02]  /*6d30*/  FMNMX.FTZ R9, R76, R9, !PT ;  /* 0x000000094c097209 */ /* 0x000fe40007810000 */
[----:B------:R-:W-:-:S02]  /*6d40*/  ISETP.GT.AND P6, PT, R25, 0x1, P1 ;  /* 0x000000011900780c */ /* 0x000fc40000fc4270 */
[----:B------:R-:W-:Y:S02]  /*6d50*/  FMNMX.FTZ R9, R78, R9, !PT ;  /* 0x000000094e097209 */ /* 0x000fe40007810000 */
[C---:B------:R-:W-:Y:S02]  /*6d60*/  ISETP.GT.AND P4, PT, R25.reuse, 0x9, P1 ;  /* 0x000000091900780c */ /* 0x040fe40000f84270 */
[----:B------:R-:W-:Y:S02]  /*6d70*/  FMNMX.FTZ R9, R80, R9, !PT ;  /* 0x0000000950097209 */ /* 0x000fe40007810000 */
[----:B------:R-:W-:Y:S02]  /*6d80*/  FSEL R14, R14, -INF , !P5 ;  /* 0xff8000000e0e7808 */ /* 0x000fe40006800000 */
[----:B------:R-:W-:Y:S02]  /*6d90*/  FMNMX.FTZ R9, R82, R9, !PT ;  /* 0x0000000952097209 */ /* 0x000fe40007810000 */
[----:B------:R-:W-:-:S02]  /*6da0*/  ISETP.GT.AND P5, PT, R25, 0x20, P1 ;  /* 0x000000201900780c */ /* 0x000fc40000fa4270 */
[----:B------:R-:W-:Y:S02]  /*6db0*/  FMNMX.FTZ R9, R84, R9, !PT ;  /* 0x0000000954097209 */ /* 0x000fe40007810000 */
[C---:B------:R-:W-:Y:S02]  /*6dc0*/  ISETP.LT.OR P6, PT, R15.reuse, 0x2, P6 ;  /* 0x000000020f00780c */ /* 0x040fe400037c1670 */
[----:B------:R-:W-:Y:S02]  /*6dd0*/  FMNMX.FTZ R9, R86, R9, !PT ;  /* 0x0000000956097209 */ /* 0x000fe40007810000 */
[C---:B------:R-:W-:Y:S02]  /*6de0*/  ISETP.LT.OR P4, PT, R15.reuse, 0xa, P4 ;  /* 0x0000000a0f00780c */ /* 0x040fe40002781670 */
[----:B------:R-:W-:Y:S02]  /*6df0*/  FMNMX.FTZ R9, R122, R9, !PT ;  /* 0x000000097a097209 */ /* 0x000fe40007810000 */
[----:B------:R-:W-:-:S02]  /*6e00*/  ISETP.LT.OR P5, PT, R15, 0x21, P5 ;  /* 0x000000210f00780c */ /* 0x000fc40002fa1670 */
[----:B------:R-:W-:Y:S02]  /*6e10*/  FMNMX.FTZ R9, R124, R9, !PT ;  /* 0x000000097c097209 */ /* 0x000fe40007810000 */
[----:B------:R-:W-:Y:S02]  /*6e20*/  FSEL R70, R7, -INF , !P6 ;  /* 0xff80000007467808 */ /* 0x000fe40007000000 */
[----:B------:R-:W-:Y:S02]  /*6e30*/  FMNMX.FTZ R9, R126, R9, !PT ;  /* 0x000000097e097209 */ /* 0x000fe40007810000 */
[----:B------:R-:W-:Y:S02]  /*6e40*/  FSEL R28, R28, -INF , !P5 ;  /* 0xff8000001c1c7808 */ /* 0x000fe40006800000 */
[----:B------:R-:W-:Y:S02]  /*6e50*/  FMNMX.FTZ R9, R128, R9, !PT ;  /* 0x0000000980097209 */ /* 0x000fe40007810000 */
[----:B------:R-:W-:-:S02]  /*6e60*/  ISETP.GT.AND P5, PT, R25, RZ, P1 ;  /* 0x000000ff1900720c */ /* 0x000fc40000fa4270 */
[----:B------:R-:W-:Y:S02]  /*6e70*/  FMNMX.FTZ R9, R130, R9, !PT ;  /* 0x0000000982097209 */ /* 0x000fe40007810000 */
[----:B------:R-:W-:Y:S02]  /*6e80*/  ISETP.LT.OR P5, PT, R15, 0x1, P5 ;  /* 0x000000010f00780c */ /* 0x000fe40002fa1670 */
[----:B------:R-:W-:Y:S02]  /*6e90*/  FMNMX.FTZ R9, R132, R9, !PT ;  /* 0x0000000984097209 */ /* 0x000fe40007810000 */
[----:B------:R-:W-:Y:S02]  /*6ea0*/  ISETP.GT.AND P3, PT, R25, 0x8, P1 ;  /* 0x000000081900780c */ /* 0x000fe40000f64270 */
[----:B------:R-:W-:Y:S02]  /*6eb0*/  FMNMX.FTZ R9, R134, R9, !PT ;  /* 0x0000000986097209 */ /* 0x000fe40007810000 */
[----:B------:R-:W-:-:S02]  /*6ec0*/  ISETP.LT.OR P3, PT, R15, 0x9, P3 ;  /* 0x000000090f00780c */ /* 0x000fc40001f61670 */
[----:B------:R-:W-:Y:S02]  /*6ed0*/  FMNMX.FTZ R9, R136, R9, !PT ;  /* 0x0000000988097209 */ /* 0x000fe40007810000 */
[----:B------:R-:W-:Y:S02]  /*6ee0*/  FSEL R8, R8, -INF , !P3 ;  /* 0xff80000008087808 */ /* 0x000fe40005800000 */
[----:B------:R-:W-:Y:S02]  /*6ef0*/  FMNMX.FTZ R9, R138, R9, !PT ;  /* 0x000000098a097209 */ /* 0x000fe40007810000 */
[C---:B------:R-:W-:Y:S02]  /*6f00*/  ISETP.GT.AND P2, PT, R25.reuse, 0x11, P1 ;  /* 0x000000111900780c */ /* 0x040fe40000f44270 */
[----:B------:R-:W-:Y:S02]  /*6f10*/  FMNMX.FTZ R9, R140, R9, !PT ;  /* 0x000000098c097209 */ /* 0x000fe40007810000 */
[----:B------:R-:W-:-:S02]  /*6f20*/  ISETP.GT.AND P3, PT, R25, 0x18, P1 ;  /* 0x000000181900780c */ /* 0x000fc40000f64270 */
[----:B------:R-:W-:Y:S02]  /*6f30*/  FMNMX.FTZ R9, R142, R9, !PT ;  /* 0x000000098e097209 */ /* 0x000fe40007810000 */
[C---:B------:R-:W-:Y:S02]  /*6f40*/  ISETP.LT.OR P2, PT, R15.reuse, 0x12, P2 ;  /* 0x000000120f00780c */ /* 0x040fe40001741670 */
[----:B------:R-:W-:Y:S02]  /*6f50*/  FMNMX.FTZ R9, R144, R9, !PT ;  /* 0x0000000990097209 */ /* 0x000fe40007810000 */
[----:B------:R-:W-:Y:S02]  /*6f60*/  ISETP.LT.OR P3, PT, R15, 0x19, P3 ;  /* 0x000000190f00780c */ /* 0x000fe40001f61670 */
[----:B------:R-:W-:Y:S02]  /*6f70*/  FMNMX.FTZ R9, R146, R9, !PT ;  /* 0x0000000992097209 */ /* 0x000fe40007810000 */
[----:B------:R-:W-:-:S02]  /*6f80*/  FSEL R20, R20, -INF , !P2 ;  /* 0xff80000014147808 */ /* 0x000fc40005000000 */
[----:B------:R-:W-:Y:S02]  /*6f90*/  FMNMX.FTZ R9, R148, R9, !PT ;  /* 0x0000000994097209 */ /* 0x000fe40007810000 */
[----:B------:R-:W-:Y:S02]  /*6fa0*/  FSEL R24, R24, -INF , !P3 ;  /* 0xff80000018187808 */ /* 0x000fe40005800000 */
[----:B------:R-:W-:Y:S02]  /*6fb0*/  FMNMX.FTZ R9, R150, R9, !PT ;  /* 0x0000000996097209 */ /* 0x000fe40007810000 */
[C---:B------:R-:W-:Y:S02]  /*6fc0*/  ISETP.GT.AND P2, PT, R25.reuse, 0x21, P1 ;  /* 0x000000211900780c */ /* 0x040fe40000f44270 */
[----:B------:R-:W-:Y:S02]  /*6fd0*/  FMNMX.FTZ R9, R120, R9, !PT ;  /* 0x0000000978097209 */ /* 0x000fe40007810000 */
[----:B------:R-:W-:-:S02]  /*6fe0*/  ISETP.GT.AND P3, PT, R25, 0x28, P1 ;  /* 0x000000281900780c */ /* 0x000fc40000f64270 */
[----:B------:R-:W-:Y:S02]  /*6ff0*/  FMNMX.FTZ R12, R72, R9, !PT ;  /* 0x00000009480c7209 */ /* 0x000fe40007810000 */
[----:B------:R-:W0:Y:S01]  /*7000*/  LDC R9, c[0x0][0x988] ;  /* 0x00026200ff097b82 */ /* 0x000e220000000800 */
[----:B------:R-:W-:Y:S02]  /*7010*/  ISETP.LT.OR P2, PT, R15, 0x22, P2 ;  /* 0x000000220f00780c */ /* 0x000fe40001741670 */
[----:B------:R-:W-:Y:S02]  /*7020*/  FMNMX.FTZ R12, R71, R12, !PT ;  /* 0x0000000c470c7209 */ /* 0x000fe40007810000 */
[----:B------:R-:W-:Y:S02]  /*7030*/  ISETP.LT.OR P3, PT, R15, 0x29, P3 ;  /* 0x000000290f00780c */ /* 0x000fe40001f61670 */
[----:B------:R-:W-:Y:S02]  /*7040*/  FMNMX.FTZ R12, R11, R12, !PT ;  /* 0x0000000c0b0c7209 */ /* 0x000fe40007810000 */
[----:B------:R-:W-:-:S02]  /*7050*/  FSEL R30, R30, -INF , !P2 ;  /* 0xff8000001e1e7808 */ /* 0x000fc40005000000 */
[----:B------:R-:W-:Y:S02]  /*7060*/  FMNMX.FTZ R12, R21, R12, !PT ;  /* 0x0000000c150c7209 */ /* 0x000fe40007810000 */
[----:B------:R-:W-:Y:S02]  /*7070*/  ISETP.GT.AND P2, PT, R25, 0x30, P1 ;  /* 0x000000301900780c */ /* 0x000fe40000f44270 */
[----:B------:R-:W-:Y:S02]  /*7080*/  FMNMX.FTZ R12, R27, R12, !PT ;  /* 0x0000000c1b0c7209 */ /* 0x000fe40007810000 */
[----:B------:R-:W-:Y:S02]  /*7090*/  FSEL R32, R32, -INF , !P3 ;  /* 0xff80000020207808 */ /* 0x000fe40005800000 */
[----:B------:R-:W-:Y:S02]  /*70a0*/  FMNMX.FTZ R12, R33, R12, !PT ;  /* 0x0000000c210c7209 */ /* 0x000fe40007810000 */
[----:B------:R-:W-:-:S02]  /*70b0*/  ISETP.GT.AND P3, PT, R25, 0x31, P1 ;  /* 0x000000311900780c */ /* 0x000fc40000f64270 */
[----:B------:R-:W-:Y:S02]  /*70c0*/  FMNMX.FTZ R12, R31, R12, !PT ;  /* 0x0000000c1f0c7209 */ /* 0x000fe40007810000 */
[----:B------:R-:W-:Y:S02]  /*70d0*/  ISETP.LT.OR P2, PT, R15, 0x31, P2 ;  /* 0x000000310f00780c */ /* 0x000fe40001741670 */
[----:B------:R-:W-:Y:S02]  /*70e0*/  FMNMX.FTZ R13, R29, R12, !PT ;  /* 0x0000000c1d0d7209 */ /* 0x000fe40007810000 */
[----:B------:R-:W-:-:S03]  /*70f0*/  ISETP.LT.OR P3, PT, R15, 0x32, P3 ;  /* 0x000000320f00780c */ /* 0x000fc60001f61670 */
[----:B------:R-:W1:Y:S01]  /*7100*/  SHFL.BFLY PT, R12, R13, 0x2, 0x1f ;  /* 0x0c401f000d0c7f89 */ /* 0x000e6200000e0000 */
[----:B------:R-:W-:Y:S02]  /*7110*/  FSEL R40, R40, -INF , !P3 ;  /* 0xff80000028287808 */ /* 0x000fe40005800000 */
[----:B------:R-:W-:-:S04]  /*7120*/  ISETP.GT.AND P3, PT, R25, 0x41, P1 ;  /* 0x000000411900780c */ /* 0x000fc80000f64270 */
[----:B------:R-:W-:Y:S02]  /*7130*/  ISETP.LT.OR P3, PT, R15, 0x42, P3 ;  /* 0x000000420f00780c */ /* 0x000fe40001f61670 */
[----:B-1----:R-:W-:Y:S02]  /*7140*/  FMNMX.FTZ R35, R13, R12, !PT ;  /* 0x0000000c0d237209 */ /* 0x002fe40007810000 */
[----:B------:R-:W-:Y:S02]  /*7150*/  FSEL R13, R10, -INF , !P4 ;  /* 0xff8000000a0d7808 */ /* 0x000fe40006000000 */
[----:B------:R-:W-:Y:S01]  /*7160*/  ISETP.GT.AND P4, PT, R25, 0x19, P1 ;  /* 0x000000191900780c */ /* 0x000fe20000f84270 */
[----:B------:R-:W1:Y:S03]  /*7170*/  SHFL.BFLY PT, R12, R35, 0x1, 0x1f ;  /* 0x0c201f00230c7f89 */ /* 0x000e6600000e0000 */
[----:B------:R-:W-:-:S04]  /*7180*/  ISETP.LT.OR P4, PT, R15, 0x1a, P4 ;  /* 0x0000001a0f00780c */ /* 0x000fc80002781670 */
[----:B------:R-:W-:Y:S02]  /*7190*/  FSEL R39, R26, -INF , !P4 ;  /* 0xff8000001a277808 */ /* 0x000fe40006000000 */
[----:B------:R-:W-:-:S04]  /*71a0*/  ISETP.GT.AND P4, PT, R25, 0x29, P1 ;  /* 0x000000291900780c */ /* 0x000fc80000f84270 */
[----:B------:R-:W-:Y:S02]  /*71b0*/  ISETP.LT.OR P4, PT, R15, 0x2a, P4 ;  /* 0x0000002a0f00780c */ /* 0x000fe40002781670 */
[----:B-1----:R-:W-:-:S04]  /*71c0*/  FMNMX.FTZ R12, R35, R12, !PT ;  /* 0x0000000c230c7209 */ /* 0x002fc80007810000 */
[C---:B------:R-:W-:Y:S01]  /*71d0*/  FSETP.NEU.FTZ.AND P6, PT, R12.reuse, -INF , PT ;  /* 0xff8000000c00780b */ /* 0x040fe20003fdd000 */
[----:B0-----:R-:W-:-:S05]  /*71e0*/  FMUL.FTZ R7, R12, R9 ;  /* 0x000000090c077220 */ /* 0x001fca0000410000 */
[----:B------:R-:W-:-:S05]  /*71f0*/  FSEL R7, R7, RZ, P6 ;  /* 0x000000ff07077208 */ /* 0x000fca0003000000 */
[-CC-:B------:R-:W-:Y:S01]  /*7200*/  FFMA.FTZ R26, R76, R9.reuse, -R7.reuse ;  /* 0x000000094c1a7223 */ /* 0x180fe20000010807 */
[----:B------:R-:W-:Y:S01]  /*7210*/  FSEL R76, R6, -INF , !P5 ;  /* 0xff800000064c7808 */ /* 0x000fe20006800000 */
[-CC-:B------:R-:W-:Y:S01]  /*7220*/  FFMA.FTZ R41, R78, R9.reuse, -R7.reuse ;  /* 0x000000094e297223 */ /* 0x180fe20000010807 */
[----:B------:R-:W-:Y:S01]  /*7230*/  FSEL R78, R34, -INF , !P4 ;  /* 0xff800000224e7808 */ /* 0x000fe20006000000 */
[--C-:B------:R-:W-:Y:S01]  /*7240*/  FFMA.FTZ R6, R80, R9, -R7.reuse ;  /* 0x0000000950067223 */ /* 0x100fe20000010807 */
[----:B------:R-:W-:Y:S01]  /*7250*/  FMNMX.FTZ R43, R76, R3, !PT ;  /* 0x000000034c2b7209 */ /* 0x000fe20007810000 */
[-CC-:B------:R-:W-:Y:S01]  /*7260*/  FFMA.FTZ R34, R84, R9.reuse, -R7.reuse ;  /* 0x0000000954227223 */ /* 0x180fe20000010807 */
[C---:B------:R-:W-:Y:S01]  /*7270*/  ISETP.GT.AND P5, PT, R25.reuse, 0x38, P1 ;  /* 0x000000381900780c */ /* 0x040fe20000fa4270 */
[--C-:B------:R-:W-:Y:S01]  /*7280*/  FFMA.FTZ R57, R136, R9, -R7.reuse ;  /* 0x0000000988397223 */ /* 0x100fe20000010807 */
[----:B------:R-:W-:Y:S01]  /*7290*/  FMNMX.FTZ R43, R70, R43, !PT ;  /* 0x0000002b462b7209 */ /* 0x000fe20007810000 */
[-CC-:B------:R-:W-:Y:S01]  /*72a0*/  FFMA.FTZ R132, R132, R9.reuse, -R7.reuse ;  /* 0x0000000984847223 */ /* 0x180fe20000010807 */
[----:B------:R-:W-:Y:S01]  /*72b0*/  FSEL R80, R38, -INF , !P2 ;  /* 0xff80000026507808 */ /* 0x000fe20005000000 */
[--C-:B------:R-:W-:Y:S01]  /*72c0*/  FFMA.FTZ R124, R124, R9, -R7.reuse ;  /* 0x000000097c7c7223 */ /* 0x100fe20000010807 */
[----:B------:R-:W-:Y:S01]  /*72d0*/  FMNMX.FTZ R10, R8, R43, !PT ;  /* 0x0000002b080a7209 */ /* 0x000fe20007810000 */
[-CC-:B------:R-:W-:Y:S01]  /*72e0*/  FFMA.FTZ R43, R82, R9.reuse, -R7.reuse ;  /* 0x00000009522b7223 */ /* 0x180fe20000010807 */
[----:B------:R-:W-:Y:S01]  /*72f0*/  ISETP.GT.AND P4, PT, R25, 0x39, P1 ;  /* 0x000000391900780c */ /* 0x000fe20000f84270 */
[-CC-:B------:R-:W-:Y:S01]  /*7300*/  FFMA.FTZ R35, R73, R9.reuse, -R7.reuse ;  /* 0x0000000949237223 */ /* 0x180fe20000010807 */
[----:B------:R-:W-:Y:S01]  /*7310*/  FMNMX.FTZ R45, R13, R10, !PT ;  /* 0x0000000a0d2d7209 */ /* 0x000fe20007810000 */
[--C-:B------:R-:W-:Y:S01]  /*7320*/  FFMA.FTZ R74, R74, R9, -R7.reuse ;  /* 0x000000094a4a7223 */ /* 0x100fe20000010807 */
[----:B------:R-:W-:Y:S01]  /*7330*/  ISETP.LT.OR P5, PT, R15, 0x39, P5 ;  /* 0x000000390f00780c */ /* 0x000fe20002fa1670 */
[----:B------:R-:W-:Y:S01]  /*7340*/  MUFU.EX2 R26, R26 ;  /* 0x0000001a001a7308 */ /* 0x000fe20000000800 */
[----:B------:R-:W-:Y:S01]  /*7350*/  FMNMX.FTZ R45, R14, R45, !PT ;  /* 0x0000002d0e2d7209 */ /* 0x000fe20007810000 */
[-CC-:B------:R-:W-:Y:S01]  /*7360*/  FFMA.FTZ R38, R122, R9.reuse, -R7.reuse ;  /* 0x000000097a267223 */ /* 0x180fe20000010807 */
[----:B------:R-:W-:Y:S01]  /*7370*/  ISETP.GT.AND P2, PT, R25, 0x40, P1 ;  /* 0x000000401900780c */ /* 0x000fe20000f44270 */
[--C-:B------:R-:W-:Y:S01]  /*7380*/  FFMA.FTZ R128, R128, R9, -R7.reuse ;  /* 0x0000000980807223 */ /* 0x100fe20000010807 */
[----:B------:R-:W-:Y:S01]  /*7390*/  FMNMX.FTZ R45, R20, R45, !PT ;  /* 0x0000002d142d7209 */ /* 0x000fe20007810000 */
[--C-:B------:R-:W-:Y:S01]  /*73a0*/  FFMA.FTZ R61, R144, R9, -R7.reuse ;  /* 0x00000009903d7223 */ /* 0x100fe20000010807 */
[----:B------:R-:W-:Y:S01]  /*73b0*/  FSEL R82, R42, -INF , !P5 ;  /* 0xff8000002a527808 */ /* 0x000fe20006800000 */
[----:B------:R-:W-:Y:S01]  /*73c0*/  MUFU.EX2 R35, R35 ;  /* 0x0000002300237308 */ /* 0x000fe20000000800 */
[----:B------:R-:W-:Y:S01]  /*73d0*/  FMNMX.FTZ R10, R24, R45, !PT ;  /* 0x0000002d180a7209 */ /* 0x000fe20007810000 */
[-CC-:B------:R-:W-:Y:S01]  /*73e0*/  FFMA.FTZ R45, R86, R9.reuse, -R7.reuse ;  /* 0x00000009562d7223 */ /* 0x180fe20000010807 */
[----:B------:R-:W-:Y:S01]  /*73f0*/  ISETP.LT.OR P4, PT, R15, 0x3a, P4 ;  /* 0x0000003a0f00780c */ /* 0x000fe20002781670 */
[-CC-:B------:R-:W-:Y:S01]  /*7400*/  FFMA.FTZ R42, R126, R9.reuse, -R7.reuse ;  /* 0x000000097e2a7223 */ /* 0x180fe20000010807 */
[----:B------:R-:W-:Y:S01]  /*7410*/  FMNMX.FTZ R47, R39, R10, !PT ;  /* 0x0000000a272f7209 */ /* 0x000fe20007810000 */
[--C-:B------:R-:W-:Y:S01]  /*7420*/  FFMA.FTZ R59, R148, R9, -R7.reuse ;  /* 0x00000009943b7223 */ /* 0x100fe20000010807 */
[----:B------:R-:W-:Y:S01]  /*7430*/  ISETP.LT.OR P2, PT, R15, 0x41, P2 ;  /* 0x000000410f00780c */ /* 0x000fe20001741670 */
[----:B------:R-:W-:Y:S01]  /*7440*/  MUFU.EX2 R74, R74 ;  /* 0x0000004a004a7308 */ /* 0x000fe20000000800 */
[----:B------:R-:W-:Y:S01]  /*7450*/  FMNMX.FTZ R47, R28, R47, !PT ;  /* 0x0000002f1c2f7209 */ /* 0x000fe20007810000 */
[-CC-:B------:R-:W-:Y:S01]  /*7460*/  FFMA.FTZ R126, R11, R9.reuse, -R7.reuse ;  /* 0x000000090b7e7223 */ /* 0x180fe20000010807 */
[----:B------:R-:W-:Y:S01]  /*7470*/  FSEL R84, R44, -INF , !P4 ;  /* 0xff8000002c547808 */ /* 0x000fe20006000000 */
[--C-:B------:R-:W-:Y:S01]  /*7480*/  FFMA.FTZ R44, R130, R9, -R7.reuse ;  /* 0x00000009822c7223 */ /* 0x100fe20000010807 */
[----:B------:R-:W-:Y:S01]  /*7490*/  FMNMX.FTZ R47, R30, R47, !PT ;  /* 0x0000002f1e2f7209 */ /* 0x000fe20007810000 */
[--C-:B------:R-:W-:Y:S01]  /*74a0*/  FFMA.FTZ R130, R150, R9, -R7.reuse ;  /* 0x0000000996827223 */ /* 0x100fe20000010807 */
[----:B------:R-:W-:Y:S01]  /*74b0*/  ISETP.GT.AND P5, PT, R25, 0x48, P1 ;  /* 0x000000481900780c */ /* 0x000fe20000fa4270 */
[----:B------:R-:W-:Y:S01]  /*74c0*/  MUFU.EX2 R41, R41 ;  /* 0x0000002900297308 */ /* 0x000fe20000000800 */
[----:B------:R-:W-:Y:S01]  /*74d0*/  FMNMX.FTZ R47, R32, R47, !PT ;  /* 0x0000002f202f7209 */ /* 0x000fe20007810000 */
[-CC-:B------:R-:W-:Y:S01]  /*74e0*/  FFMA.FTZ R11, R33, R9.reuse, -R7.reuse ;  /* 0x00000009210b7223 */ /* 0x180fe20000010807 */
[----:B------:R-:W-:Y:S01]  /*74f0*/  FSEL R46, R46, -INF , !P2 ;  /* 0xff8000002e2e7808 */ /* 0x000fe20005000000 */
[----:B------:R-:W-:Y:S01]  /*7500*/  FFMA.FTZ R122, R31, R9, -R7 ;  /* 0x000000091f7a7223 */ /* 0x000fe20000010807 */
[----:B------:R-:W-:-:S02]  /*7510*/  FMNMX.FTZ R49, R78, R47, !PT ;  /* 0x0000002f4e317209 */ /* 0x000fc40007810000 */
[----:B------:R-:W-:Y:S01]  /*7520*/  ISETP.GT.AND P4, PT, R25, 0x49, P1 ;  /* 0x000000491900780c */ /* 0x000fe20000f84270 */
[----:B------:R0:W-:Y:S01]  /*7530*/  MUFU.EX2 R47, R124 ;  /* 0x0000007c002f7308 */ /* 0x0001e20000000800 */
[----:B------:R-:W-:Y:S02]  /*7540*/  FMNMX.FTZ R49, R80, R49, !PT ;  /* 0x0000003150317209 */ /* 0x000fe40007810000 */
[----:B------:R-:W-:Y:S02]  /*7550*/  ISETP.LT.OR P5, PT, R15, 0x49, P5 ;  /* 0x000000490f00780c */ /* 0x000fe40002fa1670 */
[----:B------:R-:W-:Y:S02]  /*7560*/  FMNMX.FTZ R49, R40, R49, !PT ;  /* 0x0000003128317209 */ /* 0x000fe40007810000 */
[----:B------:R-:W-:Y:S01]  /*7570*/  FSEL R86, R48, -INF , !P3 ;  /* 0xff80000030567808 */ /* 0x000fe20005800000 */
[----:B------:R-:W-:Y:S01]  /*7580*/  MUFU.EX2 R6, R6 ;  /* 0x0000000600067308 */ /* 0x000fe20000000800 */
[----:B------:R-:W-:Y:S01]  /*7590*/  FMNMX.FTZ R49, R82, R49, !PT ;  /* 0x0000003152317209 */ /* 0x000fe20007810000 */
[-CC-:B0-----:R-:W-:Y:S01]  /*75a0*/  FFMA.FTZ R124, R72, R9.reuse, -R7.reuse ;  /* 0x00000009487c7223 */ /* 0x181fe20000010807 */
[----:B------:R-:W-:Y:S01]  /*75b0*/  ISETP.GT.AND P2, PT, R25, 0x50, P1 ;  /* 0x000000501900780c */ /* 0x000fe20000f44270 */
[--C-:B------:R-:W-:Y:S01]  /*75c0*/  FFMA.FTZ R48, R134, R9, -R7.reuse ;  /* 0x0000000986307223 */ /* 0x100fe20000010807 */
[----:B------:R-:W-:Y:S01]  /*75d0*/  FMNMX.FTZ R51, R84, R49, !PT ;  /* 0x0000003154337209 */ /* 0x000fe20007810000 */
[----:B------:R-:W-:Y:S01]  /*75e0*/  FFMA.FTZ R134, R142, R9, -R7 ;  /* 0x000000098e867223 */ /* 0x000fe20000010807 */
[----:B------:R-:W-:Y:S01]  /*75f0*/  FSEL R50, R50, -INF , !P5 ;  /* 0xff80000032327808 */ /* 0x000fe20006800000 */
[----:B------:R-:W-:Y:S01]  /*7600*/  MUFU.EX2 R43, R43 ;  /* 0x0000002b002b7308 */ /* 0x000fe20000000800 */
[----:B------:R-:W-:-:S02]  /*7610*/  FMNMX.FTZ R51, R46, R51, !PT ;  /* 0x000000332e337209 */ /* 0x000fc40007810000 */
[----:B------:R-:W-:Y:S02]  /*7620*/  ISETP.LT.OR P4, PT, R15, 0x4a, P4 ;  /* 0x0000004a0f00780c */ /* 0x000fe40002781670 */
[----:B------:R-:W-:Y:S02]  /*7630*/  FMNMX.FTZ R51, R86, R51, !PT ;  /* 0x0000003356337209 */ /* 0x000fe40007810000 */
[----:B------:R-:W-:Y:S01]  /*7640*/  ISETP.GT.AND P3, PT, R25, 0x51, P1 ;  /* 0x000000511900780c */ /* 0x000fe20000f64270 */
[----:B------:R-:W-:Y:S01]  /*7650*/  MUFU.EX2 R34, R34 ;  /* 0x0000002200227308 */ /* 0x000fe20000000800 */
[----:B------:R-:W-:Y:S02]  /*7660*/  ISETP.LT.OR P2, PT, R15, 0x51, P2 ;  /* 0x000000510f00780c */ /* 0x000fe40001741670 */
[----:B------:R-:W-:Y:S02]  /*7670*/  FSEL R52, R52, -INF , !P4 ;  /* 0xff80000034347808 */ /* 0x000fe40006000000 */
[----:B------:R-:W-:-:S02]  /*7680*/  FMNMX.FTZ R51, R50, R51, !PT ;  /* 0x0000003332337209 */ /* 0x000fc40007810000 */
[----:B------:R-:W-:Y:S01]  /*7690*/  ISETP.GT.AND P5, PT, R25, 0x58, P1 ;  /* 0x000000581900780c */ /* 0x000fe20000fa4270 */
[----:B------:R-:W-:Y:S01]  /*76a0*/  MUFU.EX2 R45, R45 ;  /* 0x0000002d002d7308 */ /* 0x000fe20000000800 */
[----:B------:R-:W-:Y:S02]  /*76b0*/  FSEL R54, R54, -INF , !P2 ;  /* 0xff80000036367808 */ /* 0x000fe40005000000 */
[----:B------:R-:W-:Y:S02]  /*76c0*/  ISETP.LT.OR P3, PT, R15, 0x52, P3 ;  /* 0x000000520f00780c */ /* 0x000fe40001f61670 */
[----:B------:R-:W-:Y:S02]  /*76d0*/  FMNMX.FTZ R53, R52, R51, !PT ;  /* 0x0000003334357209 */ /* 0x000fe40007810000 */
[----:B------:R-:W-:Y:S01]  /*76e0*/  ISETP.GT.AND P4, PT, R25, 0x59, P1 ;  /* 0x000000591900780c */ /* 0x000fe20000f84270 */
[----:B------:R0:W-:Y:S01]  /*76f0*/  MUFU.EX2 R51, R132 ;  /* 0x0000008400337308 */ /* 0x0001e20000000800 */
[----:B------:R-:W-:-:S02]  /*7700*/  ISETP.LT.OR P5, PT, R15, 0x59, P5 ;  /* 0x000000590f00780c */ /* 0x000fc40002fa1670 */
[----:B------:R-:W-:Y:S02]  /*7710*/  FSEL R56, R56, -INF , !P3 ;  /* 0xff80000038387808 */ /* 0x000fe40005800000 */
[----:B------:R-:W-:Y:S02]  /*7720*/  FMNMX.FTZ R53, R54, R53, !PT ;  /* 0x0000003536357209 */ /* 0x000fe40007810000 */
[----:B------:R-:W-:Y:S01]  /*7730*/  ISETP.GT.AND P2, PT, R25, 0x60, P1 ;  /* 0x000000601900780c */ /* 0x000fe20000f44270 */
[----:B------:R-:W-:Y:S01]  /*7740*/  MUFU.EX2 R38, R38 ;  /* 0x0000002600267308 */ /* 0x000fe20000000800 */
[----:B------:R-:W-:Y:S01]  /*7750*/  FSEL R58, R58, -INF , !P5 ;  /* 0xff8000003a3a7808 */ /* 0x000fe20006800000 */
[----:B0-----:R-:W-:Y:S01]  /*7760*/  FFMA.FTZ R132, R138, R9, -R7 ;  /* 0x000000098a847223 */ /* 0x001fe20000010807 */
[----:B------:R-:W-:Y:S02]  /*7770*/  ISETP.LT.OR P4, PT, R15, 0x5a, P4 ;  /* 0x0000005a0f00780c */ /* 0x000fe40002781670 */
[----:B------:R-:W-:-:S02]  /*7780*/  FMNMX.FTZ R53, R56, R53, !PT ;  /* 0x0000003538357209 */ /* 0x000fc40007810000 */
[----:B------:R-:W-:Y:S01]  /*7790*/  ISETP.GT.AND P3, PT, R25, 0x61, P1 ;  /* 0x000000611900780c */ /* 0x000fe20000f64270 */
[----:B------:R-:W-:Y:S01]  /*77a0*/  MUFU.EX2 R42, R42 ;  /* 0x0000002a002a7308 */ /* 0x000fe20000000800 */
[----:B------:R-:W-:Y:S02]  /*77b0*/  ISETP.LT.OR P2, PT, R15, 0x61, P2 ;  /* 0x000000610f00780c */ /* 0x000fe40001741670 */
[----:B------:R-:W-:Y:S02]  /*77c0*/  FSEL R60, R60, -INF , !P4 ;  /* 0xff8000003c3c7808 */ /* 0x000fe40006000000 */
[----:B------:R-:W-:Y:S02]  /*77d0*/  FMNMX.FTZ R53, R58, R53, !PT ;  /* 0x000000353a357209 */ /* 0x000fe40007810000 */
[----:B------:R-:W-:Y:S01]  /*77e0*/  ISETP.GT.AND P5, PT, R25, 0x68, P1 ;  /* 0x000000681900780c */ /* 0x000fe20000fa4270 */
[----:B------:R0:W-:Y:S01]  /*77f0*/  MUFU.EX2 R49, R128 ;  /* 0x0000008000317308 */ /* 0x0001e20000000800 */
[----:B------:R-:W-:-:S02]  /*7800*/  FSEL R62, R62, -INF , !P2 ;  /* 0xff8000003e3e7808 */ /* 0x000fc40005000000 */
[C---:B------:R-:W-:Y:S02]  /*7810*/  ISETP.LT.OR P3, PT, R15.reuse, 0x62, P3 ;  /* 0x000000620f00780c */ /* 0x040fe40001f61670 */
[----:B------:R-:W-:Y:S02]  /*7820*/  FMNMX.FTZ R55, R60, R53, !PT ;  /* 0x000000353c377209 */ /* 0x000fe40007810000 */
[----:B------:R-:W-:Y:S01]  /*7830*/  ISETP.LT.OR P5, PT, R15, 0x69, P5 ;  /* 0x000000690f00780c */ /* 0x000fe20002fa1670 */
[----:B------:R1:W-:Y:S01]  /*7840*/  MUFU.EX2 R53, R57 ;  /* 0x0000003900357308 */ /* 0x0003e20000000800 */
[----:B------:R-:W-:Y:S01]  /*7850*/  ISETP.GT.AND P4, PT, R25, 0x69, P1 ;  /* 0x000000691900780c */ /* 0x000fe20000f84270 */
[----:B0-----:R-:W-:Y:S01]  /*7860*/  FFMA.FTZ R128, R146, R9, -R7 ;  /* 0x0000000992807223 */ /* 0x001fe20000010807 */
[----:B------:R-:W-:Y:S02]  /*7870*/  FSEL R63, R63, -INF , !P3 ;  /* 0xff8000003f3f7808 */ /* 0x000fe40005800000 */
[----:B------:R-:W-:-:S02]  /*7880*/  FMNMX.FTZ R10, R62, R55, !PT ;  /* 0x000000373e0a7209 */ /* 0x000fc40007810000 */
[----:B------:R-:W-:Y:S01]  /*7890*/  FSEL R64, R64, -INF , !P5 ;  /* 0xff80000040407808 */ /* 0x000fe20006800000 */
[----:B------:R-:W-:Y:S01]  /*78a0*/  MUFU.EX2 R44, R44 ;  /* 0x0000002c002c7308 */ /* 0x000fe20000000800 */
[C---:B------:R-:W-:Y:S01]  /*78b0*/  ISETP.GT.AND P2, PT, R25.reuse, 0x70, P1 ;  /* 0x000000701900780c */ /* 0x040fe20000f44270 */
[-CC-:B-1----:R-:W-:Y:S01]  /*78c0*/  FFMA.FTZ R57, R120, R9.reuse, -R7.reuse ;  /* 0x0000000978397223 */ /* 0x182fe20000010807 */
[----:B------:R-:W-:Y:S01]  /*78d0*/  ISETP.GT.AND P3, PT, R25, 0x71, P1 ;  /* 0x000000711900780c */ /* 0x000fe20000f64270 */
[----:B------:R-:W-:Y:S01]  /*78e0*/  FFMA.FTZ R120, R27, R9, -R7 ;  /* 0x000000091b787223 */ /* 0x000fe20000010807 */
[C---:B------:R-:W-:Y:S02]  /*78f0*/  ISETP.GT.AND P5, PT, R25.reuse, 0x78, P1 ;  /* 0x000000781900780c */ /* 0x040fe40000fa4270 */
[----:B------:R-:W-:Y:S01]  /*7900*/  ISETP.GT.AND P1, PT, R25, 0x79, P1 ;  /* 0x000000791900780c */ /* 0x000fe20000f24270 */
[----:B------:R-:W-:Y:S01]  /*7910*/  MUFU.EX2 R48, R48 ;  /* 0x0000003000307308 */ /* 0x000fe20000000800 */
[----:B------:R-:W-:-:S02]  /*7920*/  ISETP.LT.OR P4, PT, R15, 0x6a, P4 ;  /* 0x0000006a0f00780c */ /* 0x000fc40002781670 */
[----:B------:R-:W-:Y:S01]  /*7930*/  FMNMX.FTZ R25, R63, R10, !PT ;  /* 0x0000000a3f197209 */ /* 0x000fe20007810000 */
[----:B------:R-:W-:Y:S01]  /*7940*/  FFMA.FTZ R10, R140, R9, -R7 ;  /* 0x000000098c0a7223 */ /* 0x000fe20000010807 */
[----:B------:R-:W-:Y:S02]  /*7950*/  ISETP.LT.OR P2, PT, R15, 0x71, P2 ;  /* 0x000000710f00780c */ /* 0x000fe40001741670 */
[----:B------:R-:W-:Y:S01]  /*7960*/  FSEL R136, R65, -INF , !P4 ;  /* 0xff80000041887808 */ /* 0x000fe20006000000 */
[----:B------:R-:W-:Y:S01]  /*7970*/  MUFU.EX2 R132, R132 ;  /* 0x0000008400847308 */ /* 0x000fe20000000800 */
[----:B------:R-:W-:Y:S02]  /*7980*/  FMNMX.FTZ R25, R64, R25, !PT ;  /* 0x0000001940197209 */ /* 0x000fe40007810000 */
[----:B------:R-:W-:Y:S02]  /*7990*/  ISETP.LT.OR P3, PT, R15, 0x72, P3 ;  /* 0x000000720f00780c */ /* 0x000fe40001f61670 */
[----:B------:R-:W-:-:S02]  /*79a0*/  FSEL R66, R66, -INF , !P2 ;  /* 0xff80000042427808 */ /* 0x000fc40005000000 */
[----:B------:R-:W-:Y:S01]  /*79b0*/  FMNMX.FTZ R55, R136, R25, !PT ;  /* 0x0000001988377209 */ /* 0x000fe20007810000 */
[----:B------:R-:W-:Y:S01]  /*79c0*/  MUFU.EX2 R134, R134 ;  /* 0x0000008600867308 */ /* 0x000fe20000000800 */
[----:B------:R-:W-:Y:S02]  /*79d0*/  ISETP.LT.OR P5, PT, R15, 0x79, P5 ;  /* 0x000000790f00780c */ /* 0x000fe40002fa1670 */
[----:B------:R-:W-:Y:S02]  /*79e0*/  FSEL R138, R67, -INF , !P3 ;  /* 0xff800000438a7808 */ /* 0x000fe40005800000 */
[----:B------:R-:W-:Y:S02]  /*79f0*/  FMNMX.FTZ R55, R66, R55, !PT ;  /* 0x0000003742377209 */ /* 0x000fe40007810000 */
[----:B------:R-:W-:Y:S01]  /*7a00*/  ISETP.LT.OR P1, PT, R15, 0x7a, P1 ;  /* 0x0000007a0f00780c */ /* 0x000fe20000f21670 */
[----:B------:R0:W-:Y:S01]  /*7a10*/  MUFU.EX2 R25, R10 ;  /* 0x0000000a00197308 */ /* 0x0001e20000000800 */
[----:B------:R-:W-:Y:S01]  /*7a20*/  FSEL R68, R68, -INF , !P5 ;  /* 0xff80000044447808 */ /* 0x000fe20006800000 */
[----:B------:R-:W-:Y:S01]  /*7a30*/  FFMA.FTZ R15, R21, R9, -R7 ;  /* 0x00000009150f7223 */ /* 0x000fe20000010807 */
[----:B------:R-:W-:-:S02]  /*7a40*/  FMNMX.FTZ R55, R138, R55, !PT ;  /* 0x000000378a377209 */ /* 0x000fc40007810000 */
[----:B------:R-:W-:Y:S02]  /*7a50*/  FSEL R140, R69, -INF , !P1 ;  /* 0xff800000458c7808 */ /* 0x000fe40004800000 */
[----:B------:R-:W-:Y:S01]  /*7a60*/  FMNMX.FTZ R55, R68, R55, !PT ;  /* 0x0000003744377209 */ /* 0x000fe20007810000 */
[----:B------:R-:W-:Y:S01]  /*7a70*/  MUFU.EX2 R61, R61 ;  /* 0x0000003d003d7308 */ /* 0x000fe20000000800 */
[----:B------:R-:W-:Y:S02]  /*7a80*/  FSEL R21, R12, RZ, P6 ;  /* 0x000000ff0c157208 */ /* 0x000fe40003000000 */
[----:B------:R-:W-:-:S03]  /*7a90*/  FMNMX.FTZ R55, R140, R55, !PT ;  /* 0x000000378c377209 */ /* 0x000fc60007810000 */
[----:B------:R-:W-:Y:S02]  /*7aa0*/  FADD.FTZ R4, -R21, R4 ;  /* 0x0000000415047221 */ /* 0x000fe40000010100 */
[----:B0-----:R-:W0:Y:S01]  /*7ab0*/  SHFL.BFLY PT, R10, R55, 0x2, 0x1f ;  /* 0x0c401f00370a7f89 */ /* 0x001e2200000e0000 */
[----:B------:R-:W-:Y:S01]  /*7ac0*/  MUFU.EX2 R128, R128 ;  /* 0x0000008000807308 */ /* 0x000fe20000000800 */
[----:B------:R-:W-:-:S07]  /*7ad0*/  FMUL.FTZ R4, R4, R9 ;  /* 0x0000000904047220 */ /* 0x000fce0000410000 */
[----:B------:R-:W1:Y:S08]  /*7ae0*/  MUFU.EX2 R4, R4 ;  /* 0x0000000400047308 */ /* 0x000e700000000800 */
[----:B------:R-:W-:Y:S01]  /*7af0*/  MUFU.EX2 R59, R59 ;  /* 0x0000003b003b7308 */ /* 0x000fe20000000800 */
[----:B0-----:R-:W-:-:S07]  /*7b00*/  FMNMX.FTZ R10, R55, R10, !PT ;  /* 0x0000000a370a7209 */ /* 0x001fce0007810000 */
[----:B------:R-:W-:Y:S01]  /*7b10*/  MUFU.EX2 R130, R130 ;  /* 0x0000008200827308 */ /* 0x000fe20000000800 */
[-CC-:B------:R-:W-:Y:S01]  /*7b20*/  FFMA.FTZ R55, R71, R9.reuse, -R7.reuse ;  /* 0x0000000947377223 */ /* 0x180fe20000010807 */
[----:B------:R-:W-:Y:S01]  /*7b30*/  FFMA.FTZ R7, R29, R9, -R7 ;  /* 0x000000091d077223 */ /* 0x000fe20000010807 */
[----:B------:R-:W0:Y:S05]  /*7b40*/  SHFL.BFLY PT, R65, R10, 0x1, 0x1f ;  /* 0x0c201f000a417f89 */ /* 0x000e2a00000e0000 */
[----:B------:R-:W-:Y:S08]  /*7b50*/  MUFU.EX2 R57, R57 ;  /* 0x0000003900397308 */ /* 0x000ff00000000800 */
[----:B------:R-:W-:Y:S08]  /*7b60*/  MUFU.EX2 R124, R124 ;  /* 0x0000007c007c7308 */ /* 0x000ff00000000800 */
[----:B------:R-:W-:Y:S01]  /*7b70*/  MUFU.EX2 R55, R55 ;  /* 0x0000003700377308 */ /* 0x000fe20000000800 */
[----:B0-----:R-:W-:-:S04]  /*7b80*/  FMNMX.FTZ R10, R10, R65, !PT ;  /* 0x000000410a0a7209 */ /* 0x001fc80007810000 */
[C---:B------:R-:W-:Y:S01]  /*7b90*/  FSETP.NEU.FTZ.AND P1, PT, R10.reuse, -INF , PT ;  /* 0xff8000000a00780b */ /* 0x040fe20003f3d000 */
[----:B------:R-:W-:Y:S02]  /*7ba0*/  FMUL.FTZ R21, R10, R9 ;  /* 0x000000090a157220 */ /* 0x000fe40000410000 */
[----:B------:R-:W-:Y:S03]  /*7bb0*/  MUFU.EX2 R126, R126 ;  /* 0x0000007e007e7308 */ /* 0x000fe60000000800 */
[----:B------:R-:W-:-:S05]  /*7bc0*/  FSEL R21, R21, RZ, P1 ;  /* 0x000000ff15157208 */ /* 0x000fca0000800000 */
[----:B------:R-:W-:Y:S01]  /*7bd0*/  MUFU.EX2 R15, R15 ;  /* 0x0000000f000f7308 */ /* 0x000fe20000000800 */
[-CC-:B------:R-:W-:Y:S01]  /*7be0*/  FFMA.FTZ R143, R32, R9.reuse, -R21.reuse ;  /* 0x00000009208f7223 */ /* 0x180fe20000010815 */
[----:B------:R-:W-:Y:S01]  /*7bf0*/  FSEL R32, R10, RZ, P1 ;  /* 0x000000ff0a207208 */ /* 0x000fe20000800000 */
[-CC-:B------:R-:W-:Y:S01]  /*7c00*/  FFMA.FTZ R72, R76, R9.reuse, -R21.reuse ;  /* 0x000000094c487223 */ /* 0x180fe20000010815 */
[-CC-:B------:R-:W-:Y:S01]  /*7c10*/  FFMA.FTZ R149, R70, R9.reuse, -R21.reuse ;  /* 0x0000000946957223 */ /* 0x180fe20000010815 */
[-CC-:B------:R-:W-:Y:S01]  /*7c20*/  FFMA.FTZ R151, R8, R9.reuse, -R21.reuse ;  /* 0x0000000908977223 */ /* 0x180fe20000010815 */
[-C--:B------:R-:W-:Y:S01]  /*7c30*/  FFMA.FTZ R8, R13, R9.reuse, -R21 ;  /* 0x000000090d087223 */ /* 0x080fe20000010815 */
[----:B------:R-:W-:Y:S01]  /*7c40*/  FADD.FTZ R32, -R32, R3 ;  /* 0x0000000320207221 */ /* 0x000fe20000010100 */
[-CC-:B------:R-:W-:Y:S01]  /*7c50*/  FFMA.FTZ R145, R14, R9.reuse, -R21.reuse ;  /* 0x000000090e917223 */ /* 0x180fe20000010815 */
[----:B------:R-:W-:Y:S01]  /*7c60*/  MUFU.EX2 R72, R72 ;  /* 0x0000004800487308 */ /* 0x000fe20000000800 */
[-C--:B------:R-:W-:Y:S01]  /*7c70*/  FFMA.FTZ R14, R20, R9.reuse, -R21 ;  /* 0x00000009140e7223 */ /* 0x080fe20000010815 */
[-C--:B------:R-:W-:Y:S01]  /*7c80*/  FMUL.FTZ R3, R32, R9.reuse ;  /* 0x0000000920037220 */ /* 0x080fe20000410000 */
[----:B-1----:R-:W-:Y:S01]  /*7c90*/  FFMA.FTZ R13, R4, R2, R35 ;  /* 0x00000002040d7223 */ /* 0x002fe20000010023 */
[-CC-:B------:R-:W-:Y:S01]  /*7ca0*/  FFMA.FTZ R147, R24, R9.reuse, -R21.reuse ;  /* 0x0000000918937223 */ /* 0x180fe20000010815 */
[-CC-:B------:R-:W-:Y:S01]  /*7cb0*/  FFMA.FTZ R20, R39, R9.reuse, -R21.reuse ;  /* 0x0000000927147223 */ /* 0x180fe20000010815 */
[-C--:B------:R-:W-:Y:S01]  /*7cc0*/  FFMA.FTZ R141, R28, R9.reuse, -R21 ;  /* 0x000000091c8d7223 */ /* 0x080fe20000010815 */
[----:B------:R-:W-:Y:S01]  /*7cd0*/  FADD.FTZ R13, R74, R13 ;  /* 0x0000000d4a0d7221 */ /* 0x000fe20000010000 */
[----:B------:R-:W0:Y:S01]  /*7ce0*/  MUFU.EX2 R3, R3 ;  /* 0x0000000300037308 */ /* 0x000e220000000800 */
[-CC-:B------:R-:W-:Y:S01]  /*7cf0*/  FFMA.FTZ R24, R30, R9.reuse, -R21.reuse ;  /* 0x000000091e187223 */ /* 0x180fe20000010815 */
[-C--:B------:R-:W-:Y:S01]  /*7d00*/  FFMA.FTZ R28, R78, R9.reuse, -R21 ;  /* 0x000000094e1c7223 */ /* 0x080fe20000010815 */
[----:B------:R-:W-:Y:S01]  /*7d10*/  FADD.FTZ R2, R26, R13 ;  /* 0x0000000d1a027221 */ /* 0x000fe20000010000 */
[-CC-:B------:R-:W-:Y:S01]  /*7d20*/  FFMA.FTZ R137, R80, R9.reuse, -R21.reuse ;  /* 0x0000000950897223 */ /* 0x180fe20000010815 */
[-CC-:B------:R-:W-:Y:S01]  /*7d30*/  FFMA.FTZ R30, R40, R9.reuse, -R21.reuse ;  /* 0x00000009281e7223 */ /* 0x180fe20000010815 */
[-CC-:B------:R-:W-:Y:S01]  /*7d40*/  FFMA.FTZ R139, R82, R9.reuse, -R21.reuse ;  /* 0x00000009528b7223 */ /* 0x180fe20000010815 */
[----:B------:R-:W-:Y:S01]  /*7d50*/  FADD.FTZ R27, R41, R2 ;  /* 0x00000002291b7221 */ /* 0x000fe20000010000 */
[----:B------:R-:W1:Y:S01]  /*7d60*/  MUFU.EX2 R149, R149 ;  /* 0x0000009500957308 */ /* 0x000e620000000800 */
[-CC-:B------:R-:W-:Y:S01]  /*7d70*/  FFMA.FTZ R32, R84, R9.reuse, -R21.reuse ;  /* 0x0000000954207223 */ /* 0x180fe20000010815 */
[-C--:B------:R-:W-:Y:S01]  /*7d80*/  FFMA.FTZ R133, R46, R9.reuse, -R21 ;  /* 0x000000092e857223 */ /* 0x080fe20000010815 */
[----:B------:R-:W-:Y:S01]  /*7d90*/  FADD.FTZ R2, R6, R27 ;  /* 0x0000001b06027221 */ /* 0x000fe20000010000 */
[-CC-:B------:R-:W-:Y:S01]  /*7da0*/  FFMA.FTZ R40, R86, R9.reuse, -R21.reuse ;  /* 0x0000000956287223 */ /* 0x180fe20000010815 */
[-CC-:B------:R-:W-:Y:S01]  /*7db0*/  FFMA.FTZ R135, R50, R9.reuse, -R21.reuse ;  /* 0x0000000932877223 */ /* 0x180fe20000010815 */
[-CC-:B------:R-:W-:Y:S01]  /*7dc0*/  FFMA.FTZ R46, R52, R9.reuse, -R21.reuse ;  /* 0x00000009342e7223 */ /* 0x180fe20000010815 */
[----:B------:R-:W-:Y:S01]  /*7dd0*/  FADD.FTZ R27, R43, R2 ;  /* 0x000000022b1b7221 */ /* 0x000fe20000010000 */
[----:B------:R-:W2:Y:S01]  /*7de0*/  MUFU.EX2 R151, R151 ;  /* 0x0000009700977308 */ /* 0x000ea20000000800 */
[----:B0-----:R-:W-:Y:S01]  /*7df0*/  FFMA.FTZ R0, R3, R0, R72 ;  /* 0x0000000003007223 */ /* 0x001fe20000010048 */
[-C--:B------:R-:W-:Y:S01]  /*7e00*/  FFMA.FTZ R129, R54, R9.reuse, -R21 ;  /* 0x0000000936817223 */ /* 0x080fe20000010815 */
[----:B------:R-:W-:Y:S01]  /*7e10*/  FADD.FTZ R2, R34, R27 ;  /* 0x0000001b22027221 */ /* 0x000fe20000010000 */
[-CC-:B------:R-:W-:Y:S01]  /*7e20*/  FFMA.FTZ R50, R56, R9.reuse, -R21.reuse ;  /* 0x0000000938327223 */ /* 0x180fe20000010815 */
[-CC-:B------:R-:W-:Y:S01]  /*7e30*/  FFMA.FTZ R131, R58, R9.reuse, -R21.reuse ;  /* 0x000000093a837223 */ /* 0x180fe20000010815 */
[-CC-:B------:R-:W-:Y:S01]  /*7e40*/  FFMA.FTZ R52, R60, R9.reuse, -R21.reuse ;  /* 0x000000093c347223 */ /* 0x180fe20000010815 */
[----:B------:R-:W-:Y:S01]  /*7e50*/  FADD.FTZ R27, R45, R2 ;  /* 0x000000022d1b7221 */ /* 0x000fe20000010000 */
[----:B------:R-:W0:Y:S01]  /*7e60*/  MUFU.EX2 R8, R8 ;  /* 0x0000000800087308 */ /* 0x000e220000000800 */
[----:B-1----:R-:W-:Y:S01]  /*7e70*/  FADD.FTZ R0, R149, R0 ;  /* 0x0000000095007221 */ /* 0x002fe20000010000 */
[-C--:B------:R-:W-:Y:S01]  /*7e80*/  FFMA.FTZ R125, R62, R9.reuse, -R21 ;  /* 0x000000093e7d7223 */ /* 0x080fe20000010815 */
[----:B------:R-:W-:Y:S01]  /*7e90*/  FADD.FTZ R2, R38, R27 ;  /* 0x0000001b26027221 */ /* 0x000fe20000010000 */
[-CC-:B------:R-:W-:Y:S01]  /*7ea0*/  FFMA.FTZ R54, R63, R9.reuse, -R21.reuse ;  /* 0x000000093f367223 */ /* 0x180fe20000010815 */
[-CC-:B------:R-:W-:Y:S01]  /*7eb0*/  FFMA.FTZ R127, R64, R9.reuse, -R21.reuse ;  /* 0x00000009407f7223 */ /* 0x180fe20000010815 */
[-CC-:B------:R-:W-:Y:S01]  /*7ec0*/  FFMA.FTZ R56, R136, R9.reuse, -R21.reuse ;  /* 0x0000000988387223 */ /* 0x180fe20000010815 */
[----:B------:R-:W-:Y:S01]  /*7ed0*/  FADD.FTZ R27, R47, R2 ;  /* 0x000000022f1b7221 */ /* 0x000fe20000010000 */
[----:B------:R-:W1:Y:S01]  /*7ee0*/  MUFU.EX2 R145, R145 ;  /* 0x0000009100917308 */ /* 0x000e620000000800 */
[----:B--2---:R-:W-:Y:S01]  /*7ef0*/  FADD.FTZ R13, R151, R0 ;  /* 0x00000000970d7221 */ /* 0x004fe20000010000 */
[-C--:B------:R-:W-:Y:S01]  /*7f00*/  FFMA.FTZ R121, R66, R9.reuse, -R21 ;  /* 0x0000000942797223 */ /* 0x080fe20000010815 */
[----:B------:R-:W-:Y:S01]  /*7f10*/  FADD.FTZ R2, R42, R27 ;  /* 0x0000001b2a027221 */ /* 0x000fe20000010000 */
[-CC-:B------:R-:W-:Y:S01]  /*7f20*/  FFMA.FTZ R58, R138, R9.reuse, -R21.reuse ;  /* 0x000000098a3a7223 */ /* 0x180fe20000010815 */
[-CC-:B------:R-:W-:Y:S01]  /*7f30*/  FFMA.FTZ R123, R68, R9.reuse, -R21.reuse ;  /* 0x00000009447b7223 */ /* 0x180fe20000010815 */
[----:B------:R-:W-:Y:S01]  /*7f40*/  FFMA.FTZ R60, R140, R9, -R21 ;  /* 0x000000098c3c7223 */ /* 0x000fe20000010815 */
[----:B------:R-:W-:Y:S01]  /*7f50*/  FADD.FTZ R27, R49, R2 ;  /* 0x00000002311b7221 */ /* 0x000fe20000010000 */
[----:B------:R-:W2:Y:S01]  /*7f60*/  MUFU.EX2 R14, R14 ;  /* 0x0000000e000e7308 */ /* 0x000ea20000000800 */
[----:B0-----:R-:W-:-:S02]  /*7f70*/  FADD.FTZ R0, R8, R13 ;  /* 0x0000000d08007221 */ /* 0x001fc40000010000 */
[----:B------:R-:W-:-:S04]  /*7f80*/  FADD.FTZ R2, R44, R27 ;  /* 0x0000001b2c027221 */ /* 0x000fc80000010000 */
[----:B------:R-:W-:Y:S01]  /*7f90*/  FADD.FTZ R27, R51, R2 ;  /* 0x00000002331b7221 */ /* 0x000fe20000010000 */
[----:B------:R-:W0:Y:S01]  /*7fa0*/  MUFU.EX2 R147, R147 ;  /* 0x0000009300937308 */ /* 0x000e220000000800 */
[----:B-1----:R-:W-:Y:S02]  /*7fb0*/  FADD.FTZ R13, R145, R0 ;  /* 0x00000000910d7221 */ /* 0x002fe40000010000 */
[----:B------:R-:W-:-:S04]  /*7fc0*/  FADD.FTZ R2, R48, R27 ;  /* 0x0000001b30027221 */ /* 0x000fc80000010000 */
[----:B------:R-:W-:Y:S01]  /*7fd0*/  FADD.FTZ R27, R53, R2 ;  /* 0x00000002351b7221 */ /* 0x000fe20000010000 */
[----:B------:R-:W1:Y:S01]  /*7fe0*/  MUFU.EX2 R20, R20 ;  /* 0x0000001400147308 */ /* 0x000e620000000800 */
[----:B--2---:R-:W-:Y:S02]  /*7ff0*/  FADD.FTZ R0, R14, R13 ;  /* 0x0000000d0e007221 */ /* 0x004fe40000010000 */
[----:B------:R-:W-:-:S04]  /*8000*/  FADD.FTZ R2, R132, R27 ;  /* 0x0000001b84027221 */ /* 0x000fc80000010000 */
[----:B------:R-:W-:Y:S01]  /*8010*/  FADD.FTZ R27, R25, R2 ;  /* 0x00000002191b7221 */ /* 0x000fe20000010000 */
[----:B------:R-:W2:Y:S01]  /*8020*/  MUFU.EX2 R141, R141 ;  /* 0x0000008d008d7308 */ /* 0x000ea20000000800 */
[----:B0-----:R-:W-:Y:S02]  /*8030*/  FADD.FTZ R13, R147, R0 ;  /* 0x00000000930d7221 */ /* 0x001fe40000010000 */
        /* <DEDUP_REMOVED lines=68> */
.L_x_974:
[----:B------:R-:W-:Y:S01]  /*8480*/  ULEA UR6, UR26, UR45, 0x3 ;  /* 0x0000002d1a067291 */ /* 0x000fe2000f8e183f */
[----:B------:R-:W-:Y:S01]  /*8490*/  ISETP.GT.AND P1, PT, R5, UR25, PT ;  /* 0x0000001905007c0c */ /* 0x000fe2000bf24270 */
[----:B------:R-:W-:Y:S01]  /*84a0*/  UMOV UR27, UR46 ;  /* 0x0000002e001b7c82 */ /* 0x000fe20008000000 */
[----:B------:R-:W-:Y:S01]  /*84b0*/  UMOV UR26, UR36 ;  /* 0x00000024001a7c82 */ /* 0x000fe20008000000 */
[----:B------:R-:W-:Y:S01]  /*84c0*/  UIADD3 UR6, UR6, 0x16860, URZ ;  /* 0x0001686006067890 */ /* 0x000fe2000fffe03f */
[-C--:B------:R-:W-:Y:S01]  /*84d0*/  FMUL.FTZ R88, R88, R4.reuse ;  /* 0x0000000458587220 */ /* 0x080fe20000410000 */
[-C--:B------:R-:W-:Y:S01]  /*84e0*/  FMUL.FTZ R89, R89, R4.reuse ;  /* 0x0000000459597220 */ /* 0x080fe20000410000 */
[-C--:B------:R-:W-:Y:S01]  /*84f0*/  FMUL.FTZ R92, R92, R4.reuse ;  /* 0x000000045c5c7220 */ /* 0x080fe20000410000 */
[----:B------:R-:W-:Y:S01]  /*8500*/  UPRMT UR6, UR43, 0x654, UR6 ;  /* 0x000006542b067896 */ /* 0x000fe20008000006 */
        /* <DEDUP_REMOVED lines=31> */
[----:B------:R-:W-:Y:S01]  /*8700*/  VIADD R5, R5, 0xffffffff ;  /* 0xffffffff05057836 */ /* 0x000fe20000000000 */
        /* <DEDUP_REMOVED lines=32> */
[----:B------:R-:W-:Y:S01]  /*8910*/  F2FP.BF16.F32.PACK_AB R123, R60, R123 ;  /* 0x0000007b3c7b723e */ /* 0x000fe200000010ff */
[----:B------:R-:W-:Y:S06]  /*8920*/  @P1 BRA `(.L_x_975) ;  /* 0xffffffc800801947 */ /* 0x000fec000383ffff */
.L_x_956:
[----:B------:R-:W-:Y:S01]  /*8930*/  UISETP.NE.AND UP1, UPT, UR50, URZ, UPT ;  /* 0x0000003f3200728c */ /* 0x000fe2000bf25270 */
[----:B------:R-:W-:Y:S01]  /*8940*/  IADD3 R36, -R36, 0x1, RZ ;  /* 0x0000000124247810 */ /* 0x000fe20007ffe1ff */
[----:B------:R-:W-:Y:S02]  /*8950*/  UISETP.NE.AND UP0, UPT, UR49, URZ, UPT ;  /* 0x0000003f3100728c */ /* 0x000fe4000bf05270 */
[----:B------:R-:W-:Y:S02]  /*8960*/  UIADD3 UR10, UR38, 0xbf, URZ ;  /* 0x000000bf260a7890 */ /* 0x000fe4000fffe03f */
[----:B------:R-:W-:Y:S02]  /*8970*/  IMAD R3, R37, UR40, R36 ;  /* 0x0000002825037c24 */ /* 0x000fe4000f8e0224 */
[----:B------:R-:W-:-:S03]  /*8980*/  PLOP3.LUT P1, PT, PT, PT, UP0, 0x40, 0x0 ;  /* 0x000000000000781c */ /* 0x000fc60003f2e808 */
[----:B------:R-:W-:Y:S01]  /*8990*/  @UP1 ULDC UR6, c[0x0][0x44c] ;  /* 0x0001130000061ab9 */ /* 0x000fe20000000800 */
[----:B------:R-:W-:Y:S01]  /*89a0*/  @UP1 ULDC UR11, c[0x0][0x450] ;  /* 0x00011400000b1ab9 */ /* 0x000fe20000000800 */
[----:B------:R-:W-:-:S04]  /*89b0*/  UIMAD.WIDE.U32 UR6, UR10, UR6, URZ ;  /* 0x000000060a0672a5 */ /* 0x000fc8000f8e003f */
[----:B------:R-:W-:-:S06]  /*89c0*/  @UP1 USHF.R.U32.HI UR10, URZ, UR11, UR7 ;  /* 0x0000000b3f0a1299 */ /* 0x000fcc0008011607 */
[----:B------:R-:W-:-:S04]  /*89d0*/  VIADD R3, R3, UR10 ;  /* 0x0000000a03037c36 */ /* 0x000fc80008000000 */
[----:B------:R-:W-:Y:S01]  /*89e0*/  VIADD R4, R3, -UR22 ;  /* 0x8000001603047c36 */ /* 0x000fe20008000000 */
[----:B------:R-:W-:Y:S06]  /*89f0*/  @P1 BRA `(.L_x_976) ;  /* 0x0000000000441947 */ /* 0x000fec0003800000 */
[----:B------:R-:W-:-:S13]  /*8a00*/  ISETP.GT.AND P1, PT, R3, -0x1, PT ;  /* 0xffffffff0300780c */ /* 0x000fda0003f24270 */
[----:B------:R-:W-:Y:S05]  /*8a10*/  @P1 BRA `(.L_x_977) ;  /* 0x0000000000201947 */ /* 0x000fea0003800000 */
[----:B------:R-:W0:Y:S01]  /*8a20*/  LDC R8, c[0x0][0x9e4] ;  /* 0x00027900ff087b82 */ /* 0x000e220000000800 */
[----:B------:R-:W-:Y:S02]  /*8a30*/  LOP3.LUT R3, RZ, R3, RZ, 0x33, !PT ;  /* 0x00000003ff037212 */ /* 0x000fe400078e33ff */
[----:B0-----:R-:W-:-:S13]  /*8a40*/  ISETP.NE.AND P1, PT, R8, 0x1, PT ;  /* 0x000000010800780c */ /* 0x001fda0003f25270 */
[----:B------:R-:W0:Y:S02]  /*8a50*/  @P1 LDC.64 R6, c[0x0][0x9e8] ;  /* 0x00027a00ff061b82 */ /* 0x000e240000000a00 */
[----:B0-----:R-:W-:-:S05]  /*8a60*/  @P1 IMAD.HI.U32 R6, R3, R6, RZ ;  /* 0x0000000603061227 */ /* 0x001fca00078e00ff */
[----:B------:R-:W-:-:S04]  /*8a70*/  @P1 SHF.R.U32.HI R3, RZ, R7, R6 ;  /* 0x00000007ff031219 */ /* 0x000fc80000011606 */
[----:B------:R-:W-:Y:S01]  /*8a80*/  LOP3.LUT R3, RZ, R3, RZ, 0x33, !PT ;  /* 0x00000003ff037212 */ /* 0x000fe200078e33ff */
[----:B------:R-:W-:Y:S06]  /*8a90*/  BRA `(.L_x_978) ;  /* 0x0000000000147947 */ /* 0x000fec0003800000 */
.L_x_977:
[----:B------:R-:W0:Y:S02]  /*8aa0*/  LDC R8, c[0x0][0x9e4] ;  /* 0x00027900ff087b82 */ /* 0x000e240000000800 */
[----:B0-----:R-:W-:-:S13]  /*8ab0*/  ISETP.NE.AND P1, PT, R8, 0x1, PT ;  /* 0x000000010800780c */ /* 0x001fda0003f25270 */
[----:B------:R-:W0:Y:S02]  /*8ac0*/  @P1 LDC.64 R6, c[0x0][0x9e8] ;  /* 0x00027a00ff061b82 */ /* 0x000e240000000a00 */
[----:B0-----:R-:W-:-:S05]  /*8ad0*/  @P1 IMAD.HI.U32 R6, R3, R6, RZ ;  /* 0x0000000603061227 */ /* 0x001fca00078e00ff */
[----:B------:R-:W-:-:S07]  /*8ae0*/  @P1 SHF.R.U32.HI R3, RZ, R7, R6 ;  /* 0x00000007ff031219 */ /* 0x000fce0000011606 */
.L_x_978:
[----:B------:R-:W-:-:S05]  /*8af0*/  IMAD R3, R3, R8, RZ ;  /* 0x0000000803037224 */ /* 0x000fca00078e02ff */
[----:B------:R-:W-:-:S07]  /*8b00*/  VIMNMX R4, R4, R3, !PT ;  /* 0x0000000304047248 */ /* 0x000fce0007fe0100 */
.L_x_976:
[----:B------:R-:W-:-:S05]  /*8b10*/  VIADD R4, R4, 0x7f ;  /* 0x0000007f04047836 */ /* 0x000fca0000000000 */
[----:B------:R-:W-:-:S04]  /*8b20*/  SHF.R.S32.HI R3, RZ, 0x1f, R4 ;  /* 0x0000001fff037819 */ /* 0x000fc80000011404 */
[----:B------:R-:W-:-:S04]  /*8b30*/  LEA.HI R3, R3, R4, RZ, 0x7 ;  /* 0x0000000403037211 */ /* 0x000fc800078f38ff */
[----:B------:R-:W-:-:S04]  /*8b40*/  SHF.R.S32.HI R3, RZ, 0x7, R3 ;  /* 0x00000007ff037819 */ /* 0x000fc80000011403 */
[----:B------:R-:W-:-:S04]  /*8b50*/  VIMNMX R4, R3, UR42, !PT ;  /* 0x0000002a03047c48 */ /* 0x000fc8000ffe0100 */
[----:B------:R-:W-:-:S13]  /*8b60*/  ISETP.GE.AND P1, PT, R5, R4, PT ;  /* 0x000000040500720c */ /* 0x000fda0003f26270 */
[----:B------:R-:W-:Y:S05]  /*8b70*/  @!P1 BRA `(.L_x_979) ;  /* 0x0000002400489947 */ /* 0x000fea0003800000 */
[----:B------:R-:W-:Y:S01]  /*8b80*/  IMAD.MOV.U32 R6, RZ, RZ, R10 ;  /* 0x000000ffff067224 */ /* 0x000fe200078e000a */
[----:B------:R-:W-:Y:S01]  /*8b90*/  UMOV UR23, UR46 ;  /* 0x0000002e00177c82 */ /* 0x000fe20008000000 */
[----:B------:R-:W-:Y:S01]  /*8ba0*/  IMAD.MOV.U32 R3, RZ, RZ, R12 ;  /* 0x000000ffff037224 */ /* 0x000fe200078e000c */
[----:B------:R-:W-:Y:S01]  /*8bb0*/  UMOV UR22, UR36 ;  /* 0x0000002400167c82 */ /* 0x000fe20008000000 */
[----:B------:R-:W-:-:S05]  /*8bc0*/  ULDC UR21, c[0x0][0x9d8] ;  /* 0x0002760000157ab9 */ /* 0x000fca0000000800 */
.L_x_990:
[----:B------:R-:W-:Y:S01]  /*8bd0*/  ISETP.NE.AND P2, PT, RZ, UR44, PT ;  /* 0x0000002cff007c0c */ /* 0x000fe2000bf45270 */
[----:B------:R-:W-:-:S04]  /*8be0*/  UISETP.NE.AND UP0, UPT, UR22, 0x1, UPT ;  /* 0x000000011600788c */ /* 0x000fc8000bf05270 */
[----:B------:R-:W-:-:S04]  /*8bf0*/  USEL UR46, URZ, 0x1, UP0 ;  /* 0x000000013f2e7887 */ /* 0x000fc80008000000 */
[----:B------:R-:W-:-:S04]  /*8c00*/  ULOP3.LUT UR46, UR23, UR46, URZ, 0x3c, !UPT ;  /* 0x0000002e172e7292 */ /* 0x000fc8000f8e3c3f */
[----:B------:R-:W-:Y:S08]  /*8c10*/  @P2 BRA `(.L_x_980) ;  /* 0x0000000000382947 */ /* 0x000ff00003800000 */
[----:B------:R-:W-:Y:S05]  /*8c20*/  @!P0 BRA `(.L_x_981) ;  /* 0x0000000000048947 */ /* 0x000fea0003800000 */
[----:B------:R-:W-:Y:S01]  /*8c30*/  BPT.TRAP 0x1 ;  /* 0x000000040000795c */ /* 0x000fe20000300000 */
.L_x_981:
        /* <DEDUP_REMOVED lines=9> */
.L_x_982:
[----:B-1----:R-:W-:Y:S05]  /*8cd0*/  @P1 BRA `(.L_x_980) ;  /* 0x0000000000081947 */ /* 0x002fea0003800000 */
[----:B------:R-:W1:Y:S02]  /*8ce0*/  SYNCS.PHASECHK.TRANS64.TRYWAIT P1, [UR6+0x16830], R7 ;  /* 0x01683007ff0075a7 */ /* 0x000e640008020146 */
[----:B-1----:R-:W-:Y:S05]  /*8cf0*/  @!P1 BRA `(.L_x_983) ;  /* 0x000000c0007c9947 */ /* 0x002fea0003800000 */
.L_x_980:
        /* <DEDUP_REMOVED lines=28> */
.L_x_985:
[----:B------:R-:W-:Y:S01]  /*8ec0*/  ULEA UR6, UR22, UR45, 0x3 ;  /* 0x0000002d16067291 */ /* 0x000fe2000f8e183f */
[----:B------:R-:W-:-:S05]  /*8ed0*/  IMAD.U32 R7, RZ, RZ, UR23 ;  /* 0x00000017ff077e24 */ /* 0x000fca000f8e00ff */
[----:B------:R-:W-:-:S04]  /*8ee0*/  SHF.L.U32 R7, R7, 0x1f, RZ ;  /* 0x0000001f07077819 */ /* 0x000fc800000006ff */
[----:B------:R0:W1:Y:S01]  /*8ef0*/  SYNCS.PHASECHK.TRANS64.TRYWAIT P1, [UR6+0x16850], R7 ;  /* 0x01685007ff0075a7 */ /* 0x0000620008020146 */
[----:B------:R-:W-:Y:S05]  /*8f00*/  @!P0 BRA `(.L_x_986) ;  /* 0x0000000000048947 */ /* 0x000fea0003800000 */
[----:B------:R-:W-:Y:S01]  /*8f10*/  BPT.TRAP 0x1 ;  /* 0x000000040000795c */ /* 0x000fe20000300000 */
.L_x_986:
[----:B-1----:R-:W-:Y:S05]  /*8f20*/  @P1 BRA `(.L_x_984) ;  /* 0x0000000000081947 */ /* 0x002fea0003800000 */
[----:B------:R-:W1:Y:S02]  /*8f30*/  SYNCS.PHASECHK.TRANS64.TRYWAIT P1, [UR6+0x16850], R7 ;  /* 0x01685007ff0075a7 */ /* 0x000e640008020146 */
[----:B-1----:R-:W-:Y:S05]  /*8f40*/  @!P1 BRA `(.L_x_987) ;  /* 0x000000c000009947 */ /* 0x002fea0003800000 */
.L_x_984:
        /* <DEDUP_REMOVED lines=51> */
.L_x_988:
[----:B------:R-:W-:Y:S01]  /*9280*/  FMUL.FTZ R8, R24, UR21 ;  /* 0x0000001518087c20 */ /* 0x000fe20008410000 */
[----:B------:R-:W-:Y:S01]  /*9290*/  FMUL.FTZ R14, R25, UR21 ;  /* 0x00000015190e7c20 */ /* 0x000fe20008410000 */
[----:B0-----:R-:W-:Y:S01]  /*92a0*/  FMUL.FTZ R7, R26, UR21 ;  /* 0x000000151a077c20 */ /* 0x001fe20008410000 */
        /* <DEDUP_REMOVED lines=142> */
[----:B-1----:R-:W-:Y:S02]  /*9b90*/  FMNMX.FTZ R10, R150, R9, !PT ;  /* 0x00000009960a7209 */ /* 0x002fe40007810000 */
[----:B------:R-:W1:Y:S05]  /*9ba0*/  LDC R9, c[0x0][0x988] ;  /* 0x00026200ff097b82 */ /* 0x000e6a0000000800 */
[----:B------:R-:W3:Y:S01]  /*9bb0*/  MUFU.TANH R13, R13 ;  /* 0x0000000d000d7308 */ /* 0x000ee20000002400 */
[----:B--2---:R-:W-:-:S07]  /*9bc0*/  FMNMX.FTZ R11, R60, R11, !PT ;  /* 0x0000000b3c0b7209 */ /* 0x004fce0007810000 */
[----:B------:R-:W2:Y:S01]  /*9bd0*/  MUFU.TANH R15, R15 ;  /* 0x0000000f000f7308 */ /* 0x000ea20000002400 */
[----:B0-----:R-:W-:-:S07]  /*9be0*/  FMNMX.FTZ R11, R62, R11, !PT ;  /* 0x0000000b3e0b7209 */ /* 0x001fce0007810000 */
[----:B------:R-:W0:Y:S01]  /*9bf0*/  MUFU.TANH R64, R64 ;  /* 0x0000004000407308 */ /* 0x000e220000002400 */
[----:B---3--:R-:W-:-:S07]  /*9c00*/  FMNMX.FTZ R10, R13, R10, !PT ;  /* 0x0000000a0d0a7209 */ /* 0x008fce0007810000 */
        /* <DEDUP_REMOVED lines=41> */
[----:B---3--:R-:W-:-:S05]  /*9ea0*/  FMNMX.FTZ R35, R69, R10, !PT ;  /* 0x0000000a45237209 */ /* 0x008fca0007810000 */
[----:B------:R-:W3:Y:S01]  /*9eb0*/  SHFL.BFLY PT, R10, R35, 0x2, 0x1f ;  /* 0x0c401f00230a7f89 */ /* 0x000ee200000e0000 */
[----:B--2---:R-:W-:-:S04]  /*9ec0*/  FMNMX.FTZ R11, R84, R11, !PT ;  /* 0x0000000b540b7209 */ /* 0x004fc80007810000 */
[----:B0-----:R-:W-:-:S05]  /*9ed0*/  FMNMX.FTZ R11, R86, R11, !PT ;  /* 0x0000000b560b7209 */ /* 0x001fca0007810000 */
[----:B------:R-:W0:Y:S01]  /*9ee0*/  SHFL.BFLY PT, R12, R11, 0x2, 0x1f ;  /* 0x0c401f000b0c7f89 */ /* 0x000e2200000e0000 */
[----:B---3--:R-:W-:Y:S02]  /*9ef0*/  FMNMX.FTZ R37, R35, R10, !PT ;  /* 0x0000000a23257209 */ /* 0x008fe40007810000 */
[----:B0-----:R-:W-:-:S03]  /*9f00*/  FMNMX.FTZ R39, R11, R12, !PT ;  /* 0x0000000c0b277209 */ /* 0x001fc60007810000 */
[----:B------:R-:W0:Y:S04]  /*9f10*/  SHFL.BFLY PT, R12, R37, 0x1, 0x1f ;  /* 0x0c201f00250c7f89 */ /* 0x000e2800000e0000 */
[----:B------:R-:W2:Y:S01]  /*9f20*/  SHFL.BFLY PT, R10, R39, 0x1, 0x1f ;  /* 0x0c201f00270a7f89 */ /* 0x000ea200000e0000 */
[----:B0-----:R-:W-:Y:S02]  /*9f30*/  FMNMX.FTZ R12, R37, R12, !PT ;  /* 0x0000000c250c7209 */ /* 0x001fe40007810000 */
[----:B--2---:R-:W-:-:S03]  /*9f40*/  FMNMX.FTZ R10, R39, R10, !PT ;  /* 0x0000000a270a7209 */ /* 0x004fc60007810000 */
[C---:B-1----:R-:W-:Y:S01]  /*9f50*/  FMUL.FTZ R71, R12.reuse, R9 ;  /* 0x000000090c477220 */ /* 0x042fe20000410000 */
[----:B------:R-:W-:-:S03]  /*9f60*/  FADD.FTZ R3, -R12, R3 ;  /* 0x000000030c037221 */ /* 0x000fc60000010100 */
[-CC-:B------:R-:W-:Y:S01]  /*9f70*/  FFMA.FTZ R35, R32, R9.reuse, -R71.reuse ;  /* 0x0000000920237223 */ /* 0x180fe20000010847 */
[-CC-:B------:R-:W-:Y:S01]  /*9f80*/  FFMA.FTZ R32, R36, R9.reuse, -R71.reuse ;  /* 0x0000000924207223 */ /* 0x180fe20000010847 */
[-CC-:B------:R-:W-:Y:S01]  /*9f90*/  FFMA.FTZ R36, R25, R9.reuse, -R71.reuse ;  /* 0x0000000919247223 */ /* 0x180fe20000010847 */
[-CC-:B------:R-:W-:Y:S01]  /*9fa0*/  FFMA.FTZ R25, R29, R9.reuse, -R71.reuse ;  /* 0x000000091d197223 */ /* 0x180fe20000010847 */
[C---:B------:R-:W-:Y:S01]  /*9fb0*/  FADD.FTZ R6, -R10.reuse, R6 ;  /* 0x000000060a067221 */ /* 0x040fe20000010100 */
[-C--:B------:R-:W-:Y:S01]  /*9fc0*/  FMUL.FTZ R29, R10, R9.reuse ;  /* 0x000000090a1d7220 */ /* 0x080fe20000410000 */
[-CC-:B------:R-:W-:Y:S01]  /*9fd0*/  FFMA.FTZ R59, R26, R9.reuse, -R71.reuse ;  /* 0x000000091a3b7223 */ /* 0x180fe20000010847 */
[-C--:B------:R-:W-:Y:S01]  /*9fe0*/  FMUL.FTZ R41, R3, R9.reuse ;  /* 0x0000000903297220 */ /* 0x080fe20000410000 */
[-CC-:B------:R-:W-:Y:S01]  /*9ff0*/  FFMA.FTZ R39, R8, R9.reuse, -R71.reuse ;  /* 0x0000000908277223 */ /* 0x180fe20000010847 */
[-C--:B------:R-:W-:Y:S01]  /*a000*/  FFMA.FTZ R26, R40, R9.reuse, -R71 ;  /* 0x00000009281a7223 */ /* 0x080fe20000010847 */
[-C--:B------:R-:W-:Y:S01]  /*a010*/  FMUL.FTZ R3, R6, R9.reuse ;  /* 0x0000000906037220 */ /* 0x080fe20000410000 */
[-C--:B------:R-:W-:Y:S01]  /*a020*/  FFMA.FTZ R40, R7, R9.reuse, -R29 ;  /* 0x0000000907287223 */ /* 0x080fe2000001081d */
[-C--:B------:R-:W-:Y:S01]  /*a030*/  FFMA.FTZ R61, R14, R9.reuse, -R71 ;  /* 0x000000090e3d7223 */ /* 0x080fe20000010847 */
[-C--:B------:R-:W-:Y:S01]  /*a040*/  FFMA.FTZ R149, R20, R9.reuse, -R29 ;  /* 0x0000000914957223 */ /* 0x080fe2000001081d */
[----:B------:R-:W-:Y:S01]  /*a050*/  MUFU.EX2 R11, R41 ;  /* 0x00000029000b7308 */ /* 0x000fe20000000800 */
[-C--:B------:R-:W-:Y:S01]  /*a060*/  FFMA.FTZ R37, R24, R9.reuse, -R71 ;  /* 0x0000000918257223 */ /* 0x080fe20000010847 */
[-CC-:B------:R-:W-:Y:S01]  /*a070*/  FFMA.FTZ R151, R28, R9.reuse, -R29.reuse ;  /* 0x000000091c977223 */ /* 0x180fe2000001081d */
[-CC-:B------:R-:W-:Y:S01]  /*a080*/  FFMA.FTZ R20, R30, R9.reuse, -R29.reuse ;  /* 0x000000091e147223 */ /* 0x180fe2000001081d */
[-C--:B------:R-:W-:Y:S01]  /*a090*/  FFMA.FTZ R145, R34, R9.reuse, -R29 ;  /* 0x0000000922917223 */ /* 0x080fe2000001081d */
[-C--:B------:R-:W-:Y:S01]  /*a0a0*/  FFMA.FTZ R57, R120, R9.reuse, -R71 ;  /* 0x0000000978397223 */ /* 0x080fe20000010847 */
[-CC-:B------:R-:W-:Y:S01]  /*a0b0*/  FFMA.FTZ R28, R122, R9.reuse, -R29.reuse ;  /* 0x000000097a1c7223 */ /* 0x180fe2000001081d */
[-C--:B------:R-:W-:Y:S01]  /*a0c0*/  FFMA.FTZ R147, R38, R9.reuse, -R29 ;  /* 0x0000000926937223 */ /* 0x080fe2000001081d */
[----:B------:R-:W0:Y:S01]  /*a0d0*/  MUFU.EX2 R39, R39 ;  /* 0x0000002700277308 */ /* 0x000e220000000800 */
[-C--:B------:R-:W-:Y:S01]  /*a0e0*/  FFMA.FTZ R55, R124, R9.reuse, -R71 ;  /* 0x000000097c377223 */ /* 0x080fe20000010847 */
[-CC-:B------:R-:W-:Y:S01]  /*a0f0*/  FFMA.FTZ R30, R126, R9.reuse, -R29.reuse ;  /* 0x000000097e1e7223 */ /* 0x180fe2000001081d */
[-C--:B------:R-:W-:Y:S01]  /*a100*/  FFMA.FTZ R141, R42, R9.reuse, -R29 ;  /* 0x000000092a8d7223 */ /* 0x080fe2000001081d */
[-C--:B------:R-:W-:Y:S01]  /*a110*/  FFMA.FTZ R53, R128, R9.reuse, -R71 ;  /* 0x0000000980357223 */ /* 0x080fe20000010847 */
[-C--:B------:R-:W-:Y:S01]  /*a120*/  FFMA.FTZ R34, R130, R9.reuse, -R29 ;  /* 0x0000000982227223 */ /* 0x080fe2000001081d */
[-C--:B------:R-:W-:Y:S01]  /*a130*/  FFMA.FTZ R24, R44, R9.reuse, -R71 ;  /* 0x000000092c187223 */ /* 0x080fe20000010847 */
[-C--:B------:R-:W-:Y:S01]  /*a140*/  FFMA.FTZ R143, R46, R9.reuse, -R29 ;  /* 0x000000092e8f7223 */ /* 0x080fe2000001081d */
[----:B------:R-:W-:Y:S01]  /*a150*/  MUFU.EX2 R3, R3 ;  /* 0x0000000300037308 */ /* 0x000fe20000000800 */
[-CC-:B------:R-:W-:Y:S01]  /*a160*/  FFMA.FTZ R8, R31, R9.reuse, -R71.reuse ;  /* 0x000000091f087223 */ /* 0x180fe20000010847 */
[-C--:B------:R-:W-:Y:S01]  /*a170*/  FFMA.FTZ R51, R132, R9.reuse, -R71 ;  /* 0x0000000984337223 */ /* 0x080fe20000010847 */
[-C--:B------:R-:W-:Y:S01]  /*a180*/  FFMA.FTZ R38, R134, R9.reuse, -R29 ;  /* 0x0000000986267223 */ /* 0x080fe2000001081d */
[-C--:B------:R-:W-:Y:S01]  /*a190*/  FFMA.FTZ R136, R136, R9.reuse, -R71 ;  /* 0x0000000988887223 */ /* 0x080fe20000010847 */
[-C--:B------:R-:W-:Y:S01]  /*a1a0*/  FFMA.FTZ R137, R48, R9.reuse, -R29 ;  /* 0x0000000930897223 */ /* 0x080fe2000001081d */
[-C--:B------:R-:W-:Y:S01]  /*a1b0*/  FFMA.FTZ R49, R138, R9.reuse, -R71 ;  /* 0x000000098a317223 */ /* 0x080fe20000010847 */
[-C--:B------:R-:W-:Y:S01]  /*a1c0*/  FFMA.FTZ R42, R50, R9.reuse, -R29 ;  /* 0x00000009322a7223 */ /* 0x080fe2000001081d */
[----:B------:R-:W1:Y:S01]  /*a1d0*/  MUFU.EX2 R40, R40 ;  /* 0x0000002800287308 */ /* 0x000e620000000800 */
[----:B0-----:R-:W-:Y:S01]  /*a1e0*/  FFMA.FTZ R2, R11, R2, R39 ;  /* 0x000000020b027223 */ /* 0x001fe20000010027 */
[-C--:B------:R-:W-:Y:S01]  /*a1f0*/  FFMA.FTZ R138, R140, R9.reuse, -R71 ;  /* 0x000000098c8a7223 */ /* 0x080fe20000010847 */
[-C--:B------:R-:W-:Y:S01]  /*a200*/  FFMA.FTZ R139, R52, R9.reuse, -R29 ;  /* 0x00000009348b7223 */ /* 0x080fe2000001081d */
[-C--:B------:R-:W-:Y:S01]  /*a210*/  FFMA.FTZ R47, R142, R9.reuse, -R71 ;  /* 0x000000098e2f7223 */ /* 0x080fe20000010847 */
[-C--:B------:R-:W-:Y:S01]  /*a220*/  FFMA.FTZ R44, R54, R9.reuse, -R29 ;  /* 0x00000009362c7223 */ /* 0x080fe2000001081d */
[-C--:B------:R-:W-:Y:S01]  /*a230*/  FFMA.FTZ R132, R144, R9.reuse, -R71 ;  /* 0x0000000990847223 */ /* 0x080fe20000010847 */
[-C--:B------:R-:W-:Y:S01]  /*a240*/  FFMA.FTZ R133, R56, R9.reuse, -R29 ;  /* 0x0000000938857223 */ /* 0x080fe2000001081d */
[----:B------:R-:W0:Y:S01]  /*a250*/  MUFU.EX2 R61, R61 ;  /* 0x0000003d003d7308 */ /* 0x000e220000000800 */
[-C--:B------:R-:W-:Y:S01]  /*a260*/  FFMA.FTZ R45, R146, R9.reuse, -R71 ;  /* 0x00000009922d7223 */ /* 0x080fe20000010847 */
[-C--:B------:R-:W-:Y:S01]  /*a270*/  FFMA.FTZ R46, R58, R9.reuse, -R29 ;  /* 0x000000093a2e7223 */ /* 0x080fe2000001081d */
[-C--:B------:R-:W-:Y:S01]  /*a280*/  FFMA.FTZ R14, R148, R9.reuse, -R71 ;  /* 0x00000009940e7223 */ /* 0x080fe20000010847 */
[-C--:B------:R-:W-:Y:S01]  /*a290*/  FFMA.FTZ R135, R60, R9.reuse, -R29 ;  /* 0x000000093c877223 */ /* 0x080fe2000001081d */
[-C--:B------:R-:W-:Y:S01]  /*a2a0*/  FFMA.FTZ R43, R150, R9.reuse, -R71 ;  /* 0x00000009962b7223 */ /* 0x080fe20000010847 */
[-C--:B------:R-:W-:Y:S01]  /*a2b0*/  FFMA.FTZ R48, R62, R9.reuse, -R29 ;  /* 0x000000093e307223 */ /* 0x080fe2000001081d */
[-C--:B------:R-:W-:Y:S01]  /*a2c0*/  FFMA.FTZ R128, R13, R9.reuse, -R71 ;  /* 0x000000090d807223 */ /* 0x080fe20000010847 */
[----:B------:R-:W2:Y:S01]  /*a2d0*/  MUFU.EX2 R149, R149 ;  /* 0x0000009500957308 */ /* 0x000ea20000000800 */
[----:B-1----:R-:W-:Y:S01]  /*a2e0*/  FFMA.FTZ R0, R3, R0, R40 ;  /* 0x0000000003007223 */ /* 0x002fe20000010028 */
[-C--:B------:R-:W-:Y:S01]  /*a2f0*/  FFMA.FTZ R129, R64, R9.reuse, -R29 ;  /* 0x0000000940817223 */ /* 0x080fe2000001081d */
[-C--:B------:R-:W-:Y:S01]  /*a300*/  FFMA.FTZ R41, R15, R9.reuse, -R71 ;  /* 0x000000090f297223 */ /* 0x080fe20000010847 */
[-C--:B------:R-:W-:Y:S01]  /*a310*/  FFMA.FTZ R50, R66, R9.reuse, -R29 ;  /* 0x0000000942327223 */ /* 0x080fe2000001081d */
[-C--:B------:R-:W-:Y:S01]  /*a320*/  FFMA.FTZ R13, R21, R9.reuse, -R71 ;  /* 0x00000009150d7223 */ /* 0x080fe20000010847 */
[-CC-:B------:R-:W-:Y:S01]  /*a330*/  FFMA.FTZ R131, R68, R9.reuse, -R29.reuse ;  /* 0x0000000944837223 */ /* 0x180fe2000001081d */
[-C--:B------:R-:W-:Y:S01]  /*a340*/  FFMA.FTZ R52, R70, R9.reuse, -R29 ;  /* 0x0000000946347223 */ /* 0x080fe2000001081d */
[----:B------:R-:W1:Y:S01]  /*a350*/  MUFU.EX2 R37, R37 ;  /* 0x0000002500257308 */ /* 0x000e620000000800 */
[----:B0-----:R-:W-:Y:S01]  /*a360*/  FADD.FTZ R2, R61, R2 ;  /* 0x000000023d027221 */ /* 0x001fe20000010000 */
[-C--:B------:R-:W-:Y:S01]  /*a370*/  FFMA.FTZ R124, R27, R9.reuse, -R71 ;  /* 0x000000091b7c7223 */ /* 0x080fe20000010847 */
[-CC-:B------:R-:W-:Y:S01]  /*a380*/  FFMA.FTZ R125, R72, R9.reuse, -R29.reuse ;  /* 0x00000009487d7223 */ /* 0x180fe2000001081d */
[-CC-:B------:R-:W-:Y:S01]  /*a390*/  FFMA.FTZ R54, R74, R9.reuse, -R29.reuse ;  /* 0x000000094a367223 */ /* 0x180fe2000001081d */
[-C--:B------:R-:W-:Y:S01]  /*a3a0*/  FFMA.FTZ R127, R76, R9.reuse, -R29 ;  /* 0x000000094c7f7223 */ /* 0x080fe2000001081d */
[-C--:B------:R-:W-:Y:S01]  /*a3b0*/  FFMA.FTZ R21, R33, R9.reuse, -R71 ;  /* 0x0000000921157223 */ /* 0x080fe20000010847 */
[-C--:B------:R-:W-:Y:S01]  /*a3c0*/  FFMA.FTZ R56, R78, R9.reuse, -R29 ;  /* 0x000000094e387223 */ /* 0x080fe2000001081d */
[----:B------:R-:W0:Y:S01]  /*a3d0*/  MUFU.EX2 R151, R151 ;  /* 0x0000009700977308 */ /* 0x000e220000000800 */
[----:B--2---:R-:W-:Y:S01]  /*a3e0*/  FADD.FTZ R0, R149, R0 ;  /* 0x0000000095007221 */ /* 0x004fe20000010000 */
[-C--:B------:R-:W-:Y:S01]  /*a3f0*/  FFMA.FTZ R120, R63, R9.reuse, -R71 ;  /* 0x000000093f787223 */ /* 0x080fe20000010847 */
[-C--:B------:R-:W-:Y:S01]  /*a400*/  FFMA.FTZ R121, R80, R9.reuse, -R29 ;  /* 0x0000000950797223 */ /* 0x080fe2000001081d */
[-C--:B------:R-:W-:Y:S01]  /*a410*/  FFMA.FTZ R15, R65, R9.reuse, -R71 ;  /* 0x00000009410f7223 */ /* 0x080fe20000010847 */
[-C--:B------:R-:W-:Y:S01]  /*a420*/  FFMA.FTZ R58, R82, R9.reuse, -R29 ;  /* 0x00000009523a7223 */ /* 0x080fe2000001081d */
[-C--:B------:R-:W-:Y:S01]  /*a430*/  FFMA.FTZ R6, R67, R9.reuse, -R71 ;  /* 0x0000000943067223 */ /* 0x080fe20000010847 */
[-C--:B------:R-:W-:Y:S01]  /*a440*/  FFMA.FTZ R123, R84, R9.reuse, -R29 ;  /* 0x00000009547b7223 */ /* 0x080fe2000001081d */
[----:B------:R-:W2:Y:S01]  /*a450*/  MUFU.EX2 R59, R59 ;  /* 0x0000003b003b7308 */ /* 0x000ea20000000800 */
[----:B-1----:R-:W-:Y:S01]  /*a460*/  FADD.FTZ R2, R37, R2 ;  /* 0x0000000225027221 */ /* 0x002fe20000010000 */
[-C--:B------:R-:W-:Y:S01]  /*a470*/  FFMA.FTZ R27, R69, R9.reuse, -R71 ;  /* 0x00000009451b7223 */ /* 0x080fe20000010847 */
[----:B------:R-:W-:-:S05]  /*a480*/  FFMA.FTZ R60, R86, R9, -R29 ;  /* 0x00000009563c7223 */ /* 0x000fca000001081d */
        /* <DEDUP_REMOVED lines=118> */
.L_x_989:
[----:B------:R-:W-:Y:S01]  /*abf0*/  ULEA UR6, UR22, UR45, 0x3 ;  /* 0x0000002d16067291 */ /* 0x000fe2000f8e183f */
[----:B------:R-:W-:Y:S01]  /*ac00*/  ISETP.GT.AND P1, PT, R5, R4, PT ;  /* 0x000000040500720c */ /* 0x000fe20003f24270 */
[----:B------:R-:W-:Y:S01]  /*ac10*/  UMOV UR23, UR46 ;  /* 0x0000002e00177c82 */ /* 0x000fe20008000000 */
[----:B------:R-:W-:Y:S01]  /*ac20*/  UMOV UR22, UR36 ;  /* 0x0000002400167c82 */ /* 0x000fe20008000000 */
[----:B------:R-:W-:Y:S01]  /*ac30*/  UIADD3 UR6, UR6, 0x16860, URZ ;  /* 0x0001686006067890 */ /* 0x000fe2000fffe03f */
[----:B------:R-:W-:Y:S01]  /*ac40*/  F2FP.BF16.F32.PACK_AB R122, R27, R6 ;  /* 0x000000061b7a723e */ /* 0x000fe200000010ff */
        /* <DEDUP_REMOVED lines=67> */
[----:B------:R-:W-:Y:S01]  /*b080*/  F2FP.BF16.F32.PACK_AB R123, R60, R123 ;  /* 0x0000007b3c7b723e */ /* 0x000fe200000010ff */
[----:B------:R-:W-:Y:S06]  /*b090*/  @P1 BRA `(.L_x_990) ;  /* 0xffffffd800cc1947 */ /* 0x000fec000383ffff */
.L_x_979:
[----:B------:R-:W-:-:S13]  /*b0a0*/  ISETP.GE.AND P1, PT, R5, UR42, PT ;  /* 0x0000002a05007c0c */ /* 0x000fda000bf26270 */
[----:B------:R-:W-:Y:S05]  /*b0b0*/  @!P1 BRA `(.L_x_991) ;  /* 0x0000003400909947 */ /* 0x000fea0003800000 */
[----:B------:R-:W-:Y:S01]  /*b0c0*/  IMAD.MOV.U32 R4, RZ, RZ, R10 ;  /* 0x000000ffff047224 */ /* 0x000fe200078e000a */
[----:B------:R-:W-:Y:S01]  /*b0d0*/  UMOV UR27, UR46 ;  /* 0x0000002e001b7c82 */ /* 0x000fe20008000000 */
[----:B------:R-:W-:Y:S01]  /*b0e0*/  IMAD.MOV.U32 R3, RZ, RZ, R12 ;  /* 0x000000ffff037224 */ /* 0x000fe200078e000c */
[----:B------:R-:W-:Y:S01]  /*b0f0*/  UMOV UR26, UR36 ;  /* 0x00000024001a7c82 */ /* 0x000fe20008000000 */
[----:B------:R-:W-:Y:S01]  /*b100*/  ULDC UR21, c[0x0][0x9e4] ;  /* 0x0002790000157ab9 */ /* 0x000fe20000000800 */
[----:B------:R-:W-:Y:S01]  /*b110*/  ULDC UR24, c[0x0][0x9dc] ;  /* 0x0002770000187ab9 */ /* 0x000fe20000000800 */
[----:B------:R-:W-:Y:S01]  /*b120*/  ULDC UR23, c[0x0][0x288] ;  /* 0x0000a20000177ab9 */ /* 0x000fe20000000800 */
[----:B------:R-:W-:Y:S01]  /*b130*/  ULDC UR25, c[0x0][0x9d8] ;  /* 0x0002760000197ab9 */ /* 0x000fe20000000800 */
[----:B------:R-:W-:-:S05]  /*b140*/  ULDC UR22, c[0x0][0x9e0] ;  /* 0x0002780000167ab9 */ /* 0x000fca0000000800 */
.L_x_1010:
[----:B------:R-:W-:Y:S01]  /*b150*/  UIADD3 UR36, UR26, 0x1, URZ ;  /* 0x000000011a247890 */ /* 0x000fe2000fffe03f */
[----:B------:R-:W-:-:S03]  /*b160*/  ISETP.NE.AND P2, PT, RZ, UR44, PT ;  /* 0x0000002cff007c0c */ /* 0x000fc6000bf45270 */
[----:B------:R-:W-:-:S04]  /*b170*/  UISETP.NE.AND UP0, UPT, UR36, 0x2, UPT ;  /* 0x000000022400788c */ /* 0x000fc8000bf05270 */
[----:B------:R-:W-:Y:S02]  /*b180*/  USEL UR46, URZ, 0x1, UP0 ;  /* 0x000000013f2e7887 */ /* 0x000fe40008000000 */
[----:B------:R-:W-:Y:S02]  /*b190*/  USEL UR36, UR36, URZ, UP0 ;  /* 0x0000003f24247287 */ /* 0x000fe40008000000 */
[----:B------:R-:W-:Y:S02]  /*b1a0*/  ULOP3.LUT UR46, UR27, UR46, URZ, 0x3c, !UPT ;  /* 0x0000002e1b2e7292 */ /* 0x000fe4000f8e3c3f */
[----:B------:R-:W-:Y:S10]  /*b1b0*/  @P2 BRA `(.L_x_992) ;  /* 0x00000000002c2947 */ /* 0x000ff40003800000 */
[----:B------:R-:W-:Y:S05]  /*b1c0*/  @!P0 BRA `(.L_x_993) ;  /* 0x0000000000048947 */ /* 0x000fea0003800000 */
[----:B------:R-:W-:Y:S01]  /*b1d0*/  BPT.TRAP 0x1 ;  /* 0x000000040000795c */ /* 0x000fe20000300000 */
.L_x_993:
[----:B------:R-:W-:Y:S01]  /*b1e0*/  ULEA UR6, UR36, UR45, 0x3 ;  /* 0x0000002d24067291 */ /* 0x000fe2000f8e183f */
[----:B------:R-:W-:-:S05]  /*b1f0*/  IMAD.U32 R6, RZ, RZ, UR46 ;  /* 0x0000002eff067e24 */ /* 0x000fca000f8e00ff */
[----:B------:R-:W-:-:S04]  /*b200*/  SHF.L.U32 R6, R6, 0x1f, RZ ;  /* 0x0000001f06067819 */ /* 0x000fc800000006ff */
[----:B------:R0:W1:Y:S01]  /*b210*/  SYNCS.PHASECHK.TRANS64.TRYWAIT P1, [UR6+0x16830], R6 ;  /* 0x01683006ff0075a7 */ /* 0x0000620008020146 */
[----:B------:R-:W-:Y:S05]  /*b220*/  @!P0 BRA `(.L_x_994) ;  /* 0x0000000000048947 */ /* 0x000fea0003800000 */
[----:B------:R-:W-:Y:S01]  /*b230*/  BPT.TRAP 0x1 ;  /* 0x000000040000795c */ /* 0x000fe20000300000 */
.L_x_994:
[----:B-1----:R-:W-:Y:S05]  /*b240*/  @P1 BRA `(.L_x_992) ;  /* 0x0000000000081947 */ /* 0x002fea0003800000 */
[----:B------:R-:W1:Y:S02]  /*b250*/  SYNCS.PHASECHK.TRANS64.TRYWAIT P1, [UR6+0x16830], R6 ;  /* 0x01683006ff0075a7 */ /* 0x000e640008020146 */
[----:B-1----:R-:W-:Y:S05]  /*b260*/  @!P1 BRA `(.L_x_995) ;  /* 0x0000009c00509947 */ /* 0x002fea0003800000 */
.L_x_992:
[----:B01----:R-:W-:Y:S01]  /*b270*/  VIADD R6, R23, 0x8 ;  /* 0x0000000817067836 */ /* 0x003fe20000000000 */
[----:B------:R-:W-:Y:S01]  /*b280*/  ULEA UR18, UR36, UR20, 0xa ;  /* 0x0000001424127291 */ /* 0x000fe2000f8e503f */
[----:B------:R-:W-:Y:S01]  /*b290*/  UMOV UR19, 0x40000040 ;  /* 0x4000004000137882 */ /* 0x000fe20000000000 */
[----:B------:R-:W-:Y:S02]  /*b2a0*/  UMOV UR7, 0x40000040 ;  /* 0x4000004000077882 */ /* 0x000fe40000000000 */
[----:B------:R0:W-:Y:S01]  /*b2b0*/  BAR.SYNC.DEFER_BLOCKING R6, 0x100 ;  /* 0x000400060000751d */ /* 0x0001e20000010000 */
[----:B------:R-:W-:Y:S02]  /*b2c0*/  UIADD3 UR6, UR18, 0x2, URZ ;  /* 0x0000000212067890 */ /* 0x000fe4000fffe03f */
[----:B------:R-:W-:Y:S02]  /*b2d0*/  UIADD3 UR10, UR18, 0x4, URZ ;  /* 0x00000004120a7890 */ /* 0x000fe4000fffe03f */
[----:B------:R-:W-:Y:S01]  /*b2e0*/  UIADD3 UR14, UR18, 0x6, URZ ;  /* 0x00000006120e7890 */ /* 0x000fe2000fffe03f */
[----:B------:R-:W-:Y:S01]  /*b2f0*/  UMOV UR11, 0x40000040 ;  /* 0x40000040000b7882 */ /* 0x000fe20000000000 */
[----:B------:R-:W-:Y:S01]  /*b300*/  UMOV UR15, 0x40000040 ;  /* 0x40000040000f7882 */ /* 0x000fe20000000000 */
        /* <DEDUP_REMOVED lines=15> */
.L_x_997:
[----:B------:R-:W-:Y:S01]  /*b400*/  ULEA UR6, UR26, UR45, 0x3 ;  /* 0x0000002d1a067291 */ /* 0x000fe2000f8e183f */
[----:B------:R-:W-:-:S05]  /*b410*/  IMAD.U32 R6, RZ, RZ, UR27 ;  /* 0x0000001bff067e24 */ /* 0x000fca000f8e00ff */
[----:B------:R-:W-:-:S04]  /*b420*/  SHF.L.U32 R6, R6, 0x1f, RZ ;  /* 0x0000001f06067819 */ /* 0x000fc800000006ff */
[----:B------:R0:W1:Y:S01]  /*b430*/  SYNCS.PHASECHK.TRANS64.TRYWAIT P1, [UR6+0x16850], R6 ;  /* 0x01685006ff0075a7 */ /* 0x0000620008020146 */
[----:B------:R-:W-:Y:S05]  /*b440*/  @!P0 BRA `(.L_x_998) ;  /* 0x0000000000048947 */ /* 0x000fea0003800000 */
[----:B------:R-:W-:Y:S01]  /*b450*/  BPT.TRAP 0x1 ;  /* 0x000000040000795c */ /* 0x000fe20000300000 */
.L_x_998:
[----:B-1----:R-:W-:Y:S05]  /*b460*/  @P1 BRA `(.L_x_996) ;  /* 0x0000000000081947 */ /* 0x002fea0003800000 */
[----:B------:R-:W1:Y:S02]  /*b470*/  SYNCS.PHASECHK.TRANS64.TRYWAIT P1, [UR6+0x16850], R6 ;  /* 0x01685006ff0075a7 */ /* 0x000e640008020146 */
[----:B-1----:R-:W-:Y:S05]  /*b480*/  @!P1 BRA `(.L_x_999) ;  /* 0x0000009800e09947 */ /* 0x002fea0003800000 */
.L_x_996:
        /* <DEDUP_REMOVED lines=51> */
.L_x_1000:
[----:B------:R-:W-:Y:S01]  /*b7c0*/  UISETP.NE.AND UP1, UPT, UR50, URZ, UPT ;  /* 0x0000003f3200728c */ /* 0x000fe2000bf25270 */
[----:B------:R-:W-:Y:S01]  /*b7d0*/  FMUL.FTZ R8, R30, UR25 ;  /* 0x000000191e087c20 */ /* 0x000fe20008410000 */
[----:B------:R-:W-:Y:S01]  /*b7e0*/  FMUL.FTZ R30, R43, UR25 ;  /* 0x000000192b1e7c20 */ /* 0x000fe20008410000 */
[----:B------:R-:W-:Y:S01]  /*b7f0*/  FMUL.FTZ R43, R49, UR25 ;  /* 0x00000019312b7c20 */ /* 0x000fe20008410000 */
[----:B------:R-:W-:Y:S01]  /*b800*/  FMUL.FTZ R49, R56, UR25 ;  /* 0x0000001938317c20 */ /* 0x000fe20008410000 */
[----:B------:R-:W-:Y:S01]  /*b810*/  FMUL.FTZ R150, R76, UR25 ;  /* 0x000000194c967c20 */ /* 0x000fe20008410000 */
[----:B------:R-:W-:Y:S01]  /*b820*/  PLOP3.LUT P1, PT, PT, PT, UP1, 0x80, 0x0 ;  /* 0x000000000000781c */ /* 0x000fe20003f2f018 */
[----:B------:R-:W-:Y:S01]  /*b830*/  FMUL.FTZ R56, R70, UR25 ;  /* 0x0000001946387c20 */ /* 0x000fe20008410000 */
[----:B------:R-:W-:Y:S01]  /*b840*/  PLOP3.LUT P2, PT, PT, PT, UP1, 0x80, 0x0 ;  /* 0x000000000000781c */ /* 0x000fe20003f4f018 */
[----:B------:R-:W-:Y:S02]  /*b850*/  VIADD R76, R17, UR38 ;  /* 0x00000026114c7c36 */ /* 0x000fe40008000000 */
[----:B------:R-:W-:Y:S01]  /*b860*/  FMUL.FTZ R70, R73, UR25 ;  /* 0x0000001949467c20 */ /* 0x000fe20008410000 */
[----:B------:R-:W-:Y:S01]  /*b870*/  @UP1 ULDC UR7, c[0x0][0x44c] ;  /* 0x0001130000071ab9 */ /* 0x000fe20000000800 */
[----:B------:R-:W1:Y:S01]  /*b880*/  LDC R73, c[0x0][0x2f0] ;  /* 0x0000bc00ff497b82 */ /* 0x000e620000000800 */
[----:B0-----:R-:W-:Y:S01]  /*b890*/  FMUL.FTZ R6, R26, UR25 ;  /* 0x000000191a067c20 */ /* 0x001fe20008410000 */
[----:B------:R-:W-:Y:S01]  /*b8a0*/  FMUL.FTZ R26, R39, UR25 ;  /* 0x00000019271a7c20 */ /* 0x000fe20008410000 */
[----:B------:R-:W-:Y:S01]  /*b8b0*/  FMUL.FTZ R9, R24, UR25 ;  /* 0x0000001918097c20 */ /* 0x000fe20008410000 */
[----:B------:R-:W-:Y:S01]  /*b8c0*/  FMUL.FTZ R39, R45, UR25 ;  /* 0x000000192d277c20 */ /* 0x000fe20008410000 */
[----:B------:R-:W-:Y:S01]  /*b8d0*/  FMUL.FTZ R24, R38, UR25 ;  /* 0x0000001926187c20 */ /* 0x000fe20008410000 */
[----:B------:R-:W-:Y:S01]  /*b8e0*/  FMUL.FTZ R45, R52, UR25 ;  /* 0x00000019342d7c20 */ /* 0x000fe20008410000 */
[----:B------:R-:W-:Y:S01]  /*b8f0*/  @P1 IMAD.HI.U32 R12, R76, UR7, RZ ;  /* 0x000000074c0c1c27 */ /* 0x000fe2000f8e00ff */
[----:B------:R-:W-:-:S03]  /*b900*/  @UP1 ULDC UR7, c[0x0][0x450] ;  /* 0x0001140000071ab9 */ /* 0x000fc60000000800 */
[----:B------:R-:W-:Y:S01]  /*b910*/  FMUL.FTZ R38, R51, UR25 ;  /* 0x0000001933267c20 */ /* 0x000fe20008410000 */
[----:B------:R-:W-:Y:S01]  /*b920*/  FMUL.FTZ R52, R66, UR25 ;  /* 0x0000001942347c20 */ /* 0x000fe20008410000 */
[----:B------:R-:W-:Y:S01]  /*b930*/  ULEA UR6, UR36, UR45, 0x3 ;  /* 0x0000002d24067291 */ /* 0x000fe2000f8e183f */
[----:B------:R-:W-:Y:S01]  /*b940*/  @P2 SHF.R.U32.HI R76, RZ, UR7, R12 ;  /* 0x00000007ff4c2c19 */ /* 0x000fe2000801160c */
[----:B------:R-:W-:Y:S01]  /*b950*/  FMUL.FTZ R51, R57, UR25 ;  /* 0x0000001939337c20 */ /* 0x000fe20008410000 */
[----:B------:R-:W-:Y:S01]  /*b960*/  FMUL.FTZ R66, R68, UR25 ;  /* 0x0000001944427c20 */ /* 0x000fe20008410000 */
[----:B------:R-:W-:Y:S01]  /*b970*/  FMUL.FTZ R57, R71, UR25 ;  /* 0x0000001947397c20 */ /* 0x000fe20008410000 */
[----:B------:R-:W-:Y:S02]  /*b980*/  IMAD.SHL.U32 R68, R5, 0x80, RZ ;  /* 0x0000008005447824 */ /* 0x000fe400078e00ff */
        /* <DEDUP_REMOVED lines=53> */
[----:B------:R-:W2:Y:S01]  /*bce0*/  MUFU.TANH R9, R9 ;  /* 0x0000000900097308 */ /* 0x000ea20000002400 */
[----:B------:R-:W-:Y:S01]  /*bcf0*/  SYNCS.ARRIVE.TRANS64.RED.A1T0 RZ, [UR6], RZ ;  /* 0x000000ffffff79a7 */ /* 0x000fe20008100406 */
[----:B-1----:R-:W-:Y:S01]  /*bd00*/  IMAD R12, R73, UR40, R12 ;  /* 0x00000028490c7c24 */ /* 0x002fe2000f8e020c */
[----:B------:R-:W-:-:S03]  /*bd10*/  ULOP3.LUT UR6, URZ, UR24, URZ, 0x33, !UPT ;  /* 0x000000183f067292 */ /* 0x000fc6000f8e333f */
[----:B------:R-:W-:Y:S02]  /*bd20*/  VIADD R12, R12, -UR23 ;  /* 0x800000170c0c7c36 */ /* 0x000fe40008000000 */
[----:B------:R-:W1:Y:S02]  /*bd30*/  MUFU.TANH R11, R11 ;  /* 0x0000000b000b7308 */ /* 0x000e640000002400 */
[C---:B------:R-:W-:Y:S02]  /*bd40*/  VIADD R83, R12.reuse, UR22 ;  /* 0x000000160c537c36 */ /* 0x040fe40008000000 */
[----:B------:R-:W-:Y:S02]  /*bd50*/  VIADD R85, R12, UR6 ;  /* 0x000000060c557c36 */ /* 0x000fe40008000000 */
[--C-:B0-----:R-:W-:Y:S02]  /*bd60*/  IMAD.IADD R87, R83, 0x1, R72.reuse ;  /* 0x0000000153577824 */ /* 0x101fe400078e0248 */
[----:B------:R-:W0:Y:S01]  /*bd70*/  MUFU.TANH R6, R6 ;  /* 0x0000000600067308 */ /* 0x000e220000002400 */
[----:B------:R-:W-:-:S07]  /*bd80*/  IMAD.IADD R123, R85, 0x1, R72 ;  /* 0x00000001557b7824 */ /* 0x000fce00078e0248 */
        /* <DEDUP_REMOVED lines=64> */
[----:B------:R-:W-:-:S05]  /*c190*/  VIADD R125, R12, -UR23 ;  /* 0x800000170c7d7c36 */ /* 0x000fca0008000000 */
        /* <DEDUP_REMOVED lines=10> */
.L_x_1003:
[----:B------:R-:W-:-:S05]  /*c240*/  IMAD.U32 R72, RZ, RZ, UR21 ;  /* 0x00000015ff487e24 */ /* 0x000fca000f8e00ff */
[----:B------:R-:W-:-:S13]  /*c250*/  ISETP.NE.AND P1, PT, R72, 0x1, PT ;  /* 0x000000014800780c */ /* 0x000fda0003f25270 */
[----:B------:R-:W1:Y:S02]  /*c260*/  @P1 LDC.64 R12, c[0x0][0x9e8] ;  /* 0x00027a00ff0c1b82 */ /* 0x000e640000000a00 */
[----:B-1----:R-:W-:-:S05]  /*c270*/  @P1 IMAD.HI.U32 R12, R125, R12, RZ ;  /* 0x0000000c7d0c1227 */ /* 0x002fca00078e00ff */
[----:B------:R-:W-:-:S07]  /*c280*/  @P1 SHF.R.U32.HI R125, RZ, R13, R12 ;  /* 0x0000000dff7d1219 */ /* 0x000fce000001160c */
.L_x_1004:
[----:B------:R-:W-:Y:S05]  /*c290*/  BSYNC B0 ;  /* 0x0000000000007941 */ /* 0x000fea0003800000 */
.L_x_1002:
[----:B------:R-:W-:-:S04]  /*c2a0*/  IMAD R125, R125, R72, -R68 ;  /* 0x000000487d7d7224 */ /* 0x000fc800078e0a44 */
[----:B------:R-:W-:-:S05]  /*c2b0*/  IMAD R12, R16, -0x2, R125 ;  /* 0xfffffffe100c7824 */ /* 0x000fca00078e027d */
[----:B------:R-:W-:Y:S02]  /*c2c0*/  VIADDMNMX R87, R12, R72, R87, PT ;  /* 0x000000480c577246 */ /* 0x000fe40003800157 */
[----:B------:R-:W-:-:S07]  /*c2d0*/  VIMNMX R123, R123, R12, !PT ;  /* 0x0000000c7b7b7248 */ /* 0x000fce0007fe0100 */
.L_x_1001:
        /* <DEDUP_REMOVED lines=26> */
[----:B------:R-:W-:Y:S01]  /*c480*/  FSEL R78, R21, -INF , !P5 ;  /* 0xff800000154e7808 */ /* 0x000fe20006800000 */
[----:B------:R-:W-:Y:S01]  /*c490*/  IMAD.IADD R21, R85, 0x1, R12 ;  /* 0x0000000155157824 */ /* 0x000fe200078e020c */
        /* <DEDUP_REMOVED lines=36> */
[C---:B------:R-:W-:Y:S02]  /*c6e0*/  ISETP.GT.AND P2, PT, R123.reuse, 0x51, P1 ;  /* 0x000000517b00780c */ /* 0x040fe40000f44270 */
        /* <DEDUP_REMOVED lines=51> */
.L_x_1007:
[----:B------:R-:W-:-:S05]  /*ca20*/  IMAD.U32 R9, RZ, RZ, UR21 ;  /* 0x00000015ff097e24 */ /* 0x000fca000f8e00ff */
[----:B------:R-:W-:-:S13]  /*ca30*/  ISETP.NE.AND P2, PT, R9, 0x1, PT ;  /* 0x000000010900780c */ /* 0x000fda0003f45270 */
[----:B------:R-:W0:Y:S02]  /*ca40*/  @P2 LDC.64 R12, c[0x0][0x9e8] ;  /* 0x00027a00ff0c2b82 */ /* 0x000e240000000a00 */
[----:B0-----:R-:W-:-:S05]  /*ca50*/  @P2 IMAD.HI.U32 R12, R73, R12, RZ ;  /* 0x0000000c490c2227 */ /* 0x001fca00078e00ff */
[----:B------:R-:W-:-:S07]  /*ca60*/  @P2 SHF.R.U32.HI R73, RZ, R13, R12 ;  /* 0x0000000dff492219 */ /* 0x000fce000001160c */
.L_x_1008:
[----:B------:R-:W-:Y:S05]  /*ca70*/  BSYNC B0 ;  /* 0x0000000000007941 */ /* 0x000fea0003800000 */
.L_x_1006:
[----:B------:R-:W-:-:S04]  /*ca80*/  IMAD R73, R73, R9, -R68 ;  /* 0x0000000949497224 */ /* 0x000fc800078e0a44 */
[----:B------:R-:W-:-:S05]  /*ca90*/  IMAD R12, R16, -0x2, R73 ;  /* 0xfffffffe100c7824 */ /* 0x000fca00078e0249 */
[----:B------:R-:W-:Y:S02]  /*caa0*/  VIADDMNMX R11, R12, R9, R11, PT ;  /* 0x000000090c0b7246 */ /* 0x000fe4000380010b */
[----:B------:R-:W-:-:S07]  /*cab0*/  VIMNMX R21, R21, R12, !PT ;  /* 0x0000000c15157248 */ /* 0x000fce0007fe0100 */
.L_x_1005:
[----:B------:R-:W-:Y:S02]  /*cac0*/  FMNMX.FTZ R9, R72, R3, !PT ;  /* 0x0000000348097209 */ /* 0x000fe40007810000 */
[----:B------:R-:W-:Y:S02]  /*cad0*/  ISETP.GT.AND P5, PT, R21, 0x10, P1 ;  /* 0x000000101500780c */ /* 0x000fe40000fa4270 */
[----:B------:R-:W-:Y:S02]  /*cae0*/  FMNMX.FTZ R9, R74, R9, !PT ;  /* 0x000000094a097209 */ /* 0x000fe40007810000 */
[----:B------:R-:W-:Y:S02]  /*caf0*/  ISETP.LT.OR P5, PT, R11, 0x11, P5 ;  /* 0x000000110b00780c */ /* 0x000fe40002fa1670 */
[----:B------:R-:W-:Y:S02]  /*cb00*/  FMNMX.FTZ R9, R76, R9, !PT ;  /* 0x000000094c097209 */ /* 0x000fe40007810000 */
[----:B------:R-:W-:-:S02]  /*cb10*/  FSEL R14, R14, -INF , !P5 ;  /* 0xff8000000e0e7808 */ /* 0x000fc40006800000 */
[----:B------:R-:W-:Y:S02]  /*cb20*/  FMNMX.FTZ R9, R78, R9, !PT ;  /* 0x000000094e097209 */ /* 0x000fe40007810000 */
[----:B------:R-:W-:Y:S02]  /*cb30*/  ISETP.GT.AND P5, PT, R21, 0x20, P1 ;  /* 0x000000201500780c */ /* 0x000fe40000fa4270 */
[----:B------:R-:W-:Y:S02]  /*cb40*/  FMNMX.FTZ R9, R80, R9, !PT ;  /* 0x0000000950097209 */ /* 0x000fe40007810000 */
[----:B------:R-:W-:Y:S02]  /*cb50*/  ISETP.LT.OR P5, PT, R11, 0x21, P5 ;  /* 0x000000210b00780c */ /* 0x000fe40002fa1670 */
[----:B------:R-:W-:Y:S02]  /*cb60*/  FMNMX.FTZ R9, R82, R9, !PT ;  /* 0x0000000952097209 */ /* 0x000fe40007810000 */
[----:B------:R-:W-:-:S02]  /*cb70*/  FSEL R28, R28, -INF , !P5 ;  /* 0xff8000001c1c7808 */ /* 0x000fc40006800000 */
[----:B------:R-:W-:Y:S02]  /*cb80*/  FMNMX.FTZ R9, R84, R9, !PT ;  /* 0x0000000954097209 */ /* 0x000fe40007810000 */
[C---:B------:R-:W-:Y:S02]  /*cb90*/  ISETP.GT.AND P5, PT, R21.reuse, RZ, P1 ;  /* 0x000000ff1500720c */ /* 0x040fe40000fa4270 */
[----:B------:R-:W-:Y:S02]  /*cba0*/  FMNMX.FTZ R9, R86, R9, !PT ;  /* 0x0000000956097209 */ /* 0x000fe40007810000 */
[----:B------:R-:W-:Y:S02]  /*cbb0*/  ISETP.GT.AND P6, PT, R21, 0x1, P1 ;  /* 0x000000011500780c */ /* 0x000fe40000fc4270 */
[----:B------:R-:W-:Y:S02]  /*cbc0*/  FMNMX.FTZ R9, R122, R9, !PT ;  /* 0x000000097a097209 */ /* 0x000fe40007810000 */
[----:B------:R-:W-:-:S02]  /*cbd0*/  ISETP.LT.OR P5, PT, R11, 0x1, P5 ;  /* 0x000000010b00780c */ /* 0x000fc40002fa1670 */
        /* <DEDUP_REMOVED lines=13> */
[----:B------:R-:W-:Y:S02]  /*ccb0*/  FMNMX.FTZ R37, R39, R4, !PT ;  /* 0x0000000427257209 */ /* 0x000fe40007810000 */
[----:B------:R-:W-:Y:S02]  /*ccc0*/  FMNMX.FTZ R9, R138, R9, !PT ;  /* 0x000000098a097209 */ /* 0x000fe40007810000 */
[----:B------:R-:W-:Y:S02]  /*ccd0*/  ISETP.LT.OR P4, PT, R11, 0xa, P4 ;  /* 0x0000000a0b00780c */ /* 0x000fe40002781670 */
[----:B------:R-:W-:Y:S02]  /*cce0*/  FMNMX.FTZ R9, R140, R9, !PT ;  /* 0x000000098c097209 */ /* 0x000fe40007810000 */
[----:B------:R-:W-:-:S02]  /*ccf0*/  FSEL R8, R8, -INF , !P3 ;  /* 0xff80000008087808 */ /* 0x000fc40005800000 */
[----:B------:R-:W-:Y:S02]  /*cd00*/  FMNMX.FTZ R9, R142, R9, !PT ;  /* 0x000000098e097209 */ /* 0x000fe40007810000 */
[----:B------:R-:W-:Y:S02]  /*cd10*/  FMNMX.FTZ R37, R68, R37, !PT ;  /* 0x0000002544257209 */ /* 0x000fe40007810000 */
        /* <DEDUP_REMOVED lines=15> */
[----:B------:R-:W0:Y:S01]  /*ce10*/  LDC R9, c[0x0][0x988] ;  /* 0x00026200ff097b82 */ /* 0x000e220000000800 */
[----:B------:R-:W-:-:S02]  /*ce20*/  ISETP.GT.AND P3, PT, R21, 0x28, P1 ;  /* 0x000000281500780c */ /* 0x000fc40000f64270 */
[----:B------:R-:W-:Y:S02]  /*ce30*/  FMNMX.FTZ R12, R15, R12, !PT ;  /* 0x0000000c0f0c7209 */ /* 0x000fe40007810000 */
        /* <DEDUP_REMOVED lines=9> */
[----:B------:R-:W-:Y:S01]  /*ced0*/  ISETP.GT.AND P3, PT, R21, 0x31, P1 ;  /* 0x000000311500780c */ /* 0x000fe20000f64270 */
[----:B------:R-:W1:Y:S01]  /*cee0*/  SHFL.BFLY PT, R12, R13, 0x2, 0x1f ;  /* 0x0c401f000d0c7f89 */ /* 0x000e6200000e0000 */
[----:B------:R-:W-:-:S02]  /*cef0*/  ISETP.LT.OR P2, PT, R11, 0x31, P2 ;  /* 0x000000310b00780c */ /* 0x000fc40001741670 */
[----:B------:R-:W-:Y:S02]  /*cf00*/  ISETP.GT.AND P5, PT, R21, 0x38, P1 ;  /* 0x000000381500780c */ /* 0x000fe40000fa4270 */
[C---:B------:R-:W-:Y:S02]  /*cf10*/  ISETP.LT.OR P3, PT, R11.reuse, 0x32, P3 ;  /* 0x000000320b00780c */ /* 0x040fe40001f61670 */
[----:B------:R-:W-:Y:S02]  /*cf20*/  ISETP.LT.OR P5, PT, R11, 0x39, P5 ;  /* 0x000000390b00780c */ /* 0x000fe40002fa1670 */
[----:B------:R-:W-:Y:S02]  /*cf30*/  FSEL R38, R38, -INF , !P3 ;  /* 0xff80000026267808 */ /* 0x000fe40005800000 */
[----:B------:R-:W-:-:S04]  /*cf40*/  ISETP.GT.AND P3, PT, R21, 0x41, P1 ;  /* 0x000000411500780c */ /* 0x000fc80000f64270 */
[----:B------:R-:W-:Y:S02]  /*cf50*/  ISETP.LT.OR P3, PT, R11, 0x42, P3 ;  /* 0x000000420b00780c */ /* 0x000fe40001f61670 */
[----:B-1----:R-:W-:Y:S02]  /*cf60*/  FMNMX.FTZ R33, R13, R12, !PT ;  /* 0x0000000c0d217209 */ /* 0x002fe40007810000 */
[----:B------:R-:W-:Y:S02]  /*cf70*/  FSEL R13, R10, -INF , !P4 ;  /* 0xff8000000a0d7808 */ /* 0x000fe40006000000 */
[----:B------:R-:W-:Y:S01]  /*cf80*/  FMNMX.FTZ R10, R8, R37, !PT ;  /* 0x00000025080a7209 */ /* 0x000fe20007810000 */
[----:B------:R-:W1:Y:S01]  /*cf90*/  SHFL.BFLY PT, R12, R33, 0x1, 0x1f ;  /* 0x0c201f00210c7f89 */ /* 0x000e6200000e0000 */
[----:B------:R-:W-:Y:S02]  /*cfa0*/  ISETP.GT.AND P4, PT, R21, 0x19, P1 ;  /* 0x000000191500780c */ /* 0x000fe40000f84270 */
[----:B------:R-:W-:-:S02]  /*cfb0*/  FMNMX.FTZ R41, R13, R10, !PT ;  /* 0x0000000a0d297209 */ /* 0x000fc40007810000 */
[----:B------:R-:W-:Y:S02]  /*cfc0*/  ISETP.LT.OR P4, PT, R11, 0x1a, P4 ;  /* 0x0000001a0b00780c */ /* 0x000fe40002781670 */
[----:B------:R-:W-:-:S04]  /*cfd0*/  FMNMX.FTZ R41, R14, R41, !PT ;  /* 0x000000290e297209 */ /* 0x000fc80007810000 */
[----:B------:R-:W-:-:S04]  /*cfe0*/  FMNMX.FTZ R41, R20, R41, !PT ;  /* 0x0000002914297209 */ /* 0x000fc80007810000 */
[----:B------:R-:W-:Y:S02]  /*cff0*/  FMNMX.FTZ R41, R24, R41, !PT ;  /* 0x0000002918297209 */ /* 0x000fe40007810000 */
[----:B-1----:R-:W-:-:S04]  /*d000*/  FMNMX.FTZ R12, R33, R12, !PT ;  /* 0x0000000c210c7209 */ /* 0x002fc80007810000 */
[C---:B------:R-:W-:Y:S01]  /*d010*/  FSETP.NEU.FTZ.AND P6, PT, R12.reuse, -INF , PT ;  /* 0xff8000000c00780b */ /* 0x040fe20003fdd000 */
[----:B0-----:R-:W-:-:S05]  /*d020*/  FMUL.FTZ R7, R12, R9 ;  /* 0x000000090c077220 */ /* 0x001fca0000410000 */
[----:B------:R-:W-:-:S05]  /*d030*/  FSEL R7, R7, RZ, P6 ;  /* 0x000000ff07077208 */ /* 0x000fca0003000000 */
[-CC-:B------:R-:W-:Y:S01]  /*d040*/  FFMA.FTZ R33, R72, R9.reuse, -R7.reuse ;  /* 0x0000000948217223 */ /* 0x180fe20000010807 */
[-CC-:B------:R-:W-:Y:S01]  /*d050*/  FFMA.FTZ R72, R74, R9.reuse, -R7.reuse ;  /* 0x000000094a487223 */ /* 0x180fe20000010807 */
[----:B------:R-:W-:Y:S01]  /*d060*/  FSEL R74, R26, -INF , !P4 ;  /* 0xff8000001a4a7808 */ /* 0x000fe20006000000 */
[-CC-:B------:R-:W-:Y:S01]  /*d070*/  FFMA.FTZ R26, R76, R9.reuse, -R7.reuse ;  /* 0x000000094c1a7223 */ /* 0x180fe20000010807 */
[----:B------:R-:W-:Y:S01]  /*d080*/  ISETP.GT.AND P4, PT, R21, 0x29, P1 ;  /* 0x000000291500780c */ /* 0x000fe20000f84270 */
[--C-:B------:R-:W-:Y:S01]  /*d090*/  FFMA.FTZ R35, R78, R9, -R7.reuse ;  /* 0x000000094e237223 */ /* 0x100fe20000010807 */
[----:B------:R-:W-:Y:S01]  /*d0a0*/  FMNMX.FTZ R43, R74, R41, !PT ;  /* 0x000000294a2b7209 */ /* 0x000fe20007810000 */
[-CC-:B------:R-:W-:Y:S01]  /*d0b0*/  FFMA.FTZ R6, R80, R9.reuse, -R7.reuse ;  /* 0x0000000950067223 */ /* 0x180fe20000010807 */
[----:B------:R-:W-:Y:S01]  /*d0c0*/  ISETP.LT.OR P4, PT, R11, 0x2a, P4 ;  /* 0x0000002a0b00780c */ /* 0x000fe20002781670 */
[--C-:B------:R-:W-:Y:S01]  /*d0d0*/  FFMA.FTZ R37, R82, R9, -R7.reuse ;  /* 0x0000000952257223 */ /* 0x100fe20000010807 */
[----:B------:R-:W-:Y:S01]  /*d0e0*/  FMNMX.FTZ R43, R28, R43, !PT ;  /* 0x0000002b1c2b7209 */ /* 0x000fe20007810000 */
[-CC-:B------:R-:W-:Y:S01]  /*d0f0*/  FFMA.FTZ R86, R86, R9.reuse, -R7.reuse ;  /* 0x0000000956567223 */ /* 0x180fe20000010807 */
[----:B------:R-:W-:Y:S01]  /*d100*/  FSEL R76, R34, -INF , !P4 ;  /* 0xff800000224c7808 */ /* 0x000fe20006000000 */
[--C-:B------:R-:W-:Y:S01]  /*d110*/  FFMA.FTZ R34, R84, R9, -R7.reuse ;  /* 0x0000000954227223 */ /* 0x100fe20000010807 */
[----:B------:R-:W-:Y:S01]  /*d120*/  FMNMX.FTZ R43, R30, R43, !PT ;  /* 0x0000002b1e2b7209 */ /* 0x000fe20007810000 */
[----:B------:R-:W-:Y:S01]  /*d130*/  MUFU.EX2 R41, R86 ;  /* 0x0000005600297308 */ /* 0x000fe20000000800 */
[----:B------:R-:W-:Y:S01]  /*d140*/  FSEL R78, R36, -INF , !P2 ;  /* 0xff800000244e7808 */ /* 0x000fe20005000000 */
[--C-:B------:R-:W-:Y:S01]  /*d150*/  FFMA.FTZ R132, R132, R9, -R7.reuse ;  /* 0x0000000984847223 */ /* 0x100fe20000010807 */
[----:B------:R-:W-:Y:S01]  /*d160*/  FMNMX.FTZ R43, R32, R43, !PT ;  /* 0x0000002b202b7209 */ /* 0x000fe20007810000 */
[-CC-:B------:R-:W-:Y:S01]  /*d170*/  FFMA.FTZ R128, R128, R9.reuse, -R7.reuse ;  /* 0x0000000980807223 */ /* 0x180fe20000010807 */
[C---:B------:R-:W-:Y:S01]  /*d180*/  ISETP.GT.AND P4, PT, R21.reuse, 0x39, P1 ;  /* 0x000000391500780c */ /* 0x040fe20000f84270 */
[--C-:B------:R-:W-:Y:S01]  /*d190*/  FFMA.FTZ R124, R124, R9, -R7.reuse ;  /* 0x000000097c7c7223 */ /* 0x100fe20000010807 */
[----:B------:R-:W-:Y:S01]  /*d1a0*/  FMNMX.FTZ R45, R76, R43, !PT ;  /* 0x0000002b4c2d7209 */ /* 0x000fe20007810000 */
[--C-:B------:R-:W-:Y:S01]  /*d1b0*/  FFMA.FTZ R36, R122, R9, -R7.reuse ;  /* 0x000000097a247223 */ /* 0x100fe20000010807 */
[----:B------:R-:W-:Y:S01]  /*d1c0*/  ISETP.GT.AND P2, PT, R21, 0x40, P1 ;  /* 0x000000401500780c */ /* 0x000fe20000f44270 */
[----:B------:R0:W-:Y:S01]  /*d1d0*/  MUFU.EX2 R43, R124 ;  /* 0x0000007c002b7308 */ /* 0x0001e20000000800 */
[----:B------:R-:W-:Y:S01]  /*d1e0*/  FMNMX.FTZ R45, R78, R45, !PT ;  /* 0x0000002d4e2d7209 */ /* 0x000fe20007810000 */
[-CC-:B------:R-:W-:Y:S01]  /*d1f0*/  FFMA.FTZ R55, R64, R9.reuse, -R7.reuse ;  /* 0x0000000940377223 */ /* 0x180fe20000010807 */
[----:B------:R-:W-:Y:S01]  /*d200*/  FSEL R80, R40, -INF , !P5 ;  /* 0xff80000028507808 */ /* 0x000fe20006800000 */
[-CC-:B------:R-:W-:Y:S01]  /*d210*/  FFMA.FTZ R40, R126, R9.reuse, -R7.reuse ;  /* 0x000000097e287223 */ /* 0x180fe20000010807 */
[C---:B------:R-:W-:Y:S01]  /*d220*/  ISETP.LT.OR P4, PT, R11.reuse, 0x3a, P4 ;  /* 0x0000003a0b00780c */ /* 0x040fe20002781670 */
[--C-:B------:R-:W-:Y:S01]  /*d230*/  FFMA.FTZ R53, R146, R9, -R7.reuse ;  /* 0x0000000992357223 */ /* 0x100fe20000010807 */
[----:B------:R-:W-:Y:S01]  /*d240*/  FMNMX.FTZ R45, R38, R45, !PT ;  /* 0x0000002d262d7209 */ /* 0x000fe20007810000 */
[-CC-:B------:R-:W-:Y:S01]  /*d250*/  FFMA.FTZ R126, R150, R9.reuse, -R7.reuse ;  /* 0x00000009967e7223 */ /* 0x180fe20000010807 */
[----:B------:R-:W-:Y:S01]  /*d260*/  ISETP.LT.OR P2, PT, R11, 0x41, P2 ;  /* 0x000000410b00780c */ /* 0x000fe20001741670 */
[-CC-:B0-----:R-:W-:Y:S01]  /*d270*/  FFMA.FTZ R124, R148, R9.reuse, -R7.reuse ;  /* 0x00000009947c7223 */ /* 0x181fe20000010807 */
[----:B------:R-:W-:Y:S01]  /*d280*/  FSEL R82, R42, -INF , !P4 ;  /* 0xff8000002a527808 */ /* 0x000fe20006000000 */
[--C-:B------:R-:W-:Y:S01]  /*d290*/  FFMA.FTZ R42, R130, R9, -R7.reuse ;  /* 0x00000009822a7223 */ /* 0x100fe20000010807 */
[----:B------:R-:W-:Y:S01]  /*d2a0*/  FMNMX.FTZ R45, R80, R45, !PT ;  /* 0x0000002d502d7209 */ /* 0x000fe20007810000 */
[-CC-:B------:R-:W-:Y:S01]  /*d2b0*/  FFMA.FTZ R130, R66, R9.reuse, -R7.reuse ;  /* 0x0000000942827223 */ /* 0x180fe20000010807 */
[----:B------:R-:W-:Y:S01]  /*d2c0*/  ISETP.GT.AND P5, PT, R21, 0x48, P1 ;  /* 0x000000481500780c */ /* 0x000fe20000fa4270 */
[-CC-:B------:R-:W-:Y:S01]  /*d2d0*/  FFMA.FTZ R15, R15, R9.reuse, -R7.reuse ;  /* 0x000000090f0f7223 */ /* 0x180fe20000010807 */
[----:B------:R-:W-:Y:S01]  /*d2e0*/  FSEL R44, R44, -INF , !P2 ;  /* 0xff8000002c2c7808 */ /* 0x000fe20005000000 */
[----:B------:R-:W-:Y:S01]  /*d2f0*/  FFMA.FTZ R122, R29, R9, -R7 ;  /* 0x000000091d7a7223 */ /* 0x000fe20000010807 */
[----:B------:R-:W-:Y:S01]  /*d300*/  FMNMX.FTZ R47, R82, R45, !PT ;  /* 0x0000002d522f7209 */ /* 0x000fe20007810000 */
[----:B------:R-:W-:Y:S01]  /*d310*/  MUFU.EX2 R33, R33 ;  /* 0x0000002100217308 */ /* 0x000fe20000000800 */
[----:B------:R-:W-:-:S02]  /*d320*/  ISETP.GT.AND P4, PT, R21, 0x49, P1 ;  /* 0x000000491500780c */ /* 0x000fc40000f84270 */
[----:B------:R-:W-:Y:S02]  /*d330*/  ISETP.LT.OR P5, PT, R11, 0x49, P5 ;  /* 0x000000490b00780c */ /* 0x000fe40002fa1670 */
[----:B------:R-:W-:Y:S01]  /*d340*/  FSEL R84, R46, -INF , !P3 ;  /* 0xff8000002e547808 */ /* 0x000fe20005800000 */
[--C-:B------:R-:W-:Y:S01]  /*d350*/  FFMA.FTZ R46, R134, R9, -R7.reuse ;  /* 0x00000009862e7223 */ /* 0x100fe20000010807 */
[----:B------:R-:W-:Y:S01]  /*d360*/  FMNMX.FTZ R47, R44, R47, !PT ;  /* 0x0000002f2c2f7209 */ /* 0x000fe20007810000 */
[----:B------:R-:W-:Y:S01]  /*d370*/  FFMA.FTZ R134, R142, R9, -R7 ;  /* 0x000000098e867223 */ /* 0x000fe20000010807 */
[----:B------:R-:W-:Y:S01]  /*d380*/  ISETP.GT.AND P2, PT, R21, 0x50, P1 ;  /* 0x000000501500780c */ /* 0x000fe20000f44270 */
[----:B------:R0:W-:Y:S01]  /*d390*/  MUFU.EX2 R45, R128 ;  /* 0x00000080002d7308 */ /* 0x0001e20000000800 */
[----:B------:R-:W-:Y:S02]  /*d3a0*/  FSEL R48, R48, -INF , !P5 ;  /* 0xff80000030307808 */ /* 0x000fe40006800000 */
[----:B------:R-:W-:-:S02]  /*d3b0*/  ISETP.LT.OR P4, PT, R11, 0x4a, P4 ;  /* 0x0000004a0b00780c */ /* 0x000fc40002781670 */
[----:B------:R-:W-:Y:S02]  /*d3c0*/  FMNMX.FTZ R47, R84, R47, !PT ;  /* 0x0000002f542f7209 */ /* 0x000fe40007810000 */
[----:B------:R-:W-:Y:S01]  /*d3d0*/  ISETP.GT.AND P3, PT, R21, 0x51, P1 ;  /* 0x000000511500780c */ /* 0x000fe20000f64270 */
[----:B------:R-:W-:Y:S01]  /*d3e0*/  MUFU.EX2 R72, R72 ;  /* 0x0000004800487308 */ /* 0x000fe20000000800 */
[----:B------:R-:W-:Y:S01]  /*d3f0*/  ISETP.LT.OR P2, PT, R11, 0x51, P2 ;  /* 0x000000510b00780c */ /* 0x000fe20001741670 */
[-CC-:B0-----:R-:W-:Y:S01]  /*d400*/  FFMA.FTZ R128, R120, R9.reuse, -R7.reuse ;  /* 0x0000000978807223 */ /* 0x181fe20000010807 */
[----:B------:R-:W-:Y:S01]  /*d410*/  FSEL R50, R50, -INF , !P4 ;  /* 0xff80000032327808 */ /* 0x000fe20006000000 */
[----:B------:R-:W-:Y:S01]  /*d420*/  FFMA.FTZ R120, R27, R9, -R7 ;  /* 0x000000091b787223 */ /* 0x000fe20000010807 */
[----:B------:R-:W-:Y:S02]  /*d430*/  FMNMX.FTZ R47, R48, R47, !PT ;  /* 0x0000002f302f7209 */ /* 0x000fe40007810000 */
[----:B------:R-:W-:Y:S01]  /*d440*/  ISETP.GT.AND P5, PT, R21, 0x58, P1 ;  /* 0x000000581500780c */ /* 0x000fe20000fa4270 */
[----:B------:R-:W-:Y:S01]  /*d450*/  MUFU.EX2 R26, R26 ;  /* 0x0000001a001a7308 */ /* 0x000fe20000000800 */
[----:B------:R-:W-:-:S02]  /*d460*/  FSEL R52, R52, -INF , !P2 ;  /* 0xff80000034347808 */ /* 0x000fc40005000000 */
[----:B------:R-:W-:Y:S02]  /*d470*/  ISETP.LT.OR P3, PT, R11, 0x52, P3 ;  /* 0x000000520b00780c */ /* 0x000fe40001f61670 */
[----:B------:R-:W-:Y:S02]  /*d480*/  FMNMX.FTZ R49, R50, R47, !PT ;  /* 0x0000002f32317209 */ /* 0x000fe40007810000 */
[----:B------:R-:W-:Y:S01]  /*d490*/  ISETP.GT.AND P4, PT, R21, 0x59, P1 ;  /* 0x000000591500780c */ /* 0x000fe20000f84270 */
[----:B------:R0:W-:Y:S01]  /*d4a0*/  MUFU.EX2 R47, R132 ;  /* 0x00000084002f7308 */ /* 0x0001e20000000800 */
[----:B------:R-:W-:Y:S02]  /*d4b0*/  ISETP.LT.OR P5, PT, R11, 0x59, P5 ;  /* 0x000000590b00780c */ /* 0x000fe40002fa1670 */
[----:B------:R-:W-:Y:S02]  /*d4c0*/  FSEL R54, R54, -INF , !P3 ;  /* 0xff80000036367808 */ /* 0x000fe40005800000 */
[----:B------:R-:W-:-:S02]  /*d4d0*/  FMNMX.FTZ R49, R52, R49, !PT ;  /* 0x0000003134317209 */ /* 0x000fc40007810000 */
[----:B------:R-:W-:Y:S01]  /*d4e0*/  ISETP.GT.AND P2, PT, R21, 0x60, P1 ;  /* 0x000000601500780c */ /* 0x000fe20000f44270 */
[----:B------:R-:W-:Y:S01]  /*d4f0*/  MUFU.EX2 R35, R35 ;  /* 0x0000002300237308 */ /* 0x000fe20000000800 */
[----:B------:R-:W-:Y:S01]  /*d500*/  FSEL R86, R56, -INF , !P5 ;  /* 0xff80000038567808 */ /* 0x000fe20006800000 */
[----:B0-----:R-:W-:Y:S01]  /*d510*/  FFMA.FTZ R132, R138, R9, -R7 ;  /* 0x000000098a847223 */ /* 0x001fe20000010807 */
[----:B------:R-:W-:Y:S02]  /*d520*/  ISETP.LT.OR P4, PT, R11, 0x5a, P4 ;  /* 0x0000005a0b00780c */ /* 0x000fe40002781670 */
[----:B------:R-:W-:Y:S02]  /*d530*/  FMNMX.FTZ R49, R54, R49, !PT ;  /* 0x0000003136317209 */ /* 0x000fe40007810000 */
[----:B------:R-:W-:Y:S01]  /*d540*/  ISETP.GT.AND P3, PT, R21, 0x61, P1 ;  /* 0x000000611500780c */ /* 0x000fe20000f64270 */
[----:B------:R-:W-:Y:S01]  /*d550*/  MUFU.EX2 R6, R6 ;  /* 0x0000000600067308 */ /* 0x000fe20000000800 */
[----:B------:R-:W-:-:S02]  /*d560*/  ISETP.LT.OR P2, PT, R11, 0x61, P2 ;  /* 0x000000610b00780c */ /* 0x000fc40001741670 */
[----:B------:R-:W-:Y:S01]  /*d570*/  FSEL R65, R57, -INF , !P4 ;  /* 0xff80000039417808 */ /* 0x000fe20006000000 */
[--C-:B------:R-:W-:Y:S01]  /*d580*/  FFMA.FTZ R57, R144, R9, -R7.reuse ;  /* 0x0000000990397223 */ /* 0x100fe20000010807 */
[----:B------:R-:W-:Y:S01]  /*d590*/  FMNMX.FTZ R10, R86, R49, !PT ;  /* 0x00000031560a7209 */ /* 0x000fe20007810000 */
[----:B------:R-:W-:Y:S01]  /*d5a0*/  FFMA.FTZ R49, R136, R9, -R7 ;  /* 0x0000000988317223 */ /* 0x000fe20000010807 */
[----:B------:R-:W-:Y:S01]  /*d5b0*/  ISETP.GT.AND P5, PT, R21, 0x68, P1 ;  /* 0x000000681500780c */ /* 0x000fe20000fa4270 */
[----:B------:R-:W-:Y:S01]  /*d5c0*/  MUFU.EX2 R37, R37 ;  /* 0x0000002500257308 */ /* 0x000fe20000000800 */
[----:B------:R-:W-:Y:S02]  /*d5d0*/  FSEL R58, R58, -INF , !P2 ;  /* 0xff8000003a3a7808 */ /* 0x000fe40005000000 */
[----:B------:R-:W-:Y:S02]  /*d5e0*/  ISETP.LT.OR P3, PT, R11, 0x62, P3 ;  /* 0x000000620b00780c */ /* 0x000fe40001f61670 */
[----:B------:R-:W-:-:S02]  /*d5f0*/  FMNMX.FTZ R51, R65, R10, !PT ;  /* 0x0000000a41337209 */ /* 0x000fc40007810000 */
[----:B------:R-:W-:Y:S01]  /*d600*/  ISETP.LT.OR P5, PT, R11, 0x69, P5 ;  /* 0x000000690b00780c */ /* 0x000fe20002fa1670 */
[----:B------:R-:W-:Y:S01]  /*d610*/  MUFU.EX2 R34, R34 ;  /* 0x0000002200227308 */ /* 0x000fe20000000800 */
[----:B------:R-:W-:Y:S02]  /*d620*/  ISETP.GT.AND P4, PT, R21, 0x69, P1 ;  /* 0x000000691500780c */ /* 0x000fe40000f84270 */
[----:B------:R-:W-:Y:S02]  /*d630*/  FSEL R59, R59, -INF , !P3 ;  /* 0xff8000003b3b7808 */ /* 0x000fe40005800000 */
[----:B------:R-:W-:Y:S02]  /*d640*/  FMNMX.FTZ R10, R58, R51, !PT ;  /* 0x000000333a0a7209 */ /* 0x000fe40007810000 */
[----:B------:R-:W-:Y:S01]  /*d650*/  FSEL R60, R60, -INF , !P5 ;  /* 0xff8000003c3c7808 */ /* 0x000fe20006800000 */
[----:B------:R-:W-:Y:S01]  /*d660*/  MUFU.EX2 R36, R36 ;  /* 0x0000002400247308 */ /* 0x000fe20000000800 */
[----:B------:R-:W-:-:S02]  /*d670*/  ISETP.GT.AND P2, PT, R21, 0x70, P1 ;  /* 0x000000701500780c */ /* 0x000fc40000f44270 */
[C---:B------:R-:W-:Y:S02]  /*d680*/  ISETP.GT.AND P3, PT, R21.reuse, 0x71, P1 ;  /* 0x000000711500780c */ /* 0x040fe40000f64270 */
[C---:B------:R-:W-:Y:S02]  /*d690*/  ISETP.GT.AND P5, PT, R21.reuse, 0x78, P1 ;  /* 0x000000781500780c */ /* 0x040fe40000fa4270 */
[----:B------:R-:W-:Y:S01]  /*d6a0*/  ISETP.GT.AND P1, PT, R21, 0x79, P1 ;  /* 0x000000791500780c */ /* 0x000fe20000f24270 */
[----:B------:R-:W-:Y:S01]  /*d6b0*/  MUFU.EX2 R40, R40 ;  /* 0x0000002800287308 */ /* 0x000fe20000000800 */
[----:B------:R-:W-:Y:S02]  /*d6c0*/  ISETP.LT.OR P4, PT, R11, 0x6a, P4 ;  /* 0x0000006a0b00780c */ /* 0x000fe40002781670 */
[----:B------:R-:W-:Y:S01]  /*d6d0*/  FMNMX.FTZ R21, R59, R10, !PT ;  /* 0x0000000a3b157209 */ /* 0x000fe20007810000 */
[----:B------:R-:W-:Y:S01]  /*d6e0*/  FFMA.FTZ R10, R140, R9, -R7 ;  /* 0x000000098c0a7223 */ /* 0x000fe20000010807 */
[----:B------:R-:W-:-:S02]  /*d6f0*/  ISETP.LT.OR P2, PT, R11, 0x71, P2 ;  /* 0x000000710b00780c */ /* 0x000fc40001741670 */
[----:B------:R-:W-:Y:S01]  /*d700*/  FSEL R136, R61, -INF , !P4 ;  /* 0xff8000003d887808 */ /* 0x000fe20006000000 */
[----:B------:R-:W-:Y:S01]  /*d710*/  MUFU.EX2 R42, R42 ;  /* 0x0000002a002a7308 */ /* 0x000fe20000000800 */
[----:B------:R-:W-:Y:S02]  /*d720*/  FMNMX.FTZ R21, R60, R21, !PT ;  /* 0x000000153c157209 */ /* 0x000fe40007810000 */
[C---:B------:R-:W-:Y:S02]  /*d730*/  ISETP.LT.OR P3, PT, R11.reuse, 0x72, P3 ;  /* 0x000000720b00780c */ /* 0x040fe40001f61670 */
[----:B------:R-:W-:Y:S02]  /*d740*/  FSEL R62, R62, -INF , !P2 ;  /* 0xff8000003e3e7808 */ /* 0x000fe40005000000 */
[----:B------:R-:W-:Y:S01]  /*d750*/  FMNMX.FTZ R51, R136, R21, !PT ;  /* 0x0000001588337209 */ /* 0x000fe20007810000 */
[----:B------:R-:W-:Y:S01]  /*d760*/  MUFU.EX2 R46, R46 ;  /* 0x0000002e002e7308 */ /* 0x000fe20000000800 */
[----:B------:R-:W-:-:S02]  /*d770*/  ISETP.LT.OR P5, PT, R11, 0x79, P5 ;  /* 0x000000790b00780c */ /* 0x000fc40002fa1670 */
[----:B------:R-:W-:Y:S02]  /*d780*/  FSEL R138, R63, -INF , !P3 ;  /* 0xff8000003f8a7808 */ /* 0x000fe40005800000 */
[----:B------:R-:W-:Y:S02]  /*d790*/  FMNMX.FTZ R51, R62, R51, !PT ;  /* 0x000000333e337209 */ /* 0x000fe40007810000 */
[----:B------:R-:W-:Y:S01]  /*d7a0*/  ISETP.LT.OR P1, PT, R11, 0x7a, P1 ;  /* 0x0000007a0b00780c */ /* 0x000fe20000f21670 */
[----:B------:R0:W-:Y:S01]  /*d7b0*/  MUFU.EX2 R21, R10 ;  /* 0x0000000a00157308 */ /* 0x0001e20000000800 */
[----:B------:R-:W-:Y:S01]  /*d7c0*/  FSEL R140, R67, -INF , !P5 ;  /* 0xff800000438c7808 */ /* 0x000fe20006800000 */
[----:B------:R-:W-:Y:S01]  /*d7d0*/  FFMA.FTZ R11, R31, R9, -R7 ;  /* 0x000000091f0b7223 */ /* 0x000fe20000010807 */
[----:B------:R-:W-:Y:S02]  /*d7e0*/  FMNMX.FTZ R51, R138, R51, !PT ;  /* 0x000000338a337209 */ /* 0x000fe40007810000 */
[----:B------:R-:W-:-:S02]  /*d7f0*/  FSEL R142, R69, -INF , !P1 ;  /* 0xff800000458e7808 */ /* 0x000fc40004800000 */
[----:B------:R-:W-:Y:S01]  /*d800*/  FMNMX.FTZ R51, R140, R51, !PT ;  /* 0x000000338c337209 */ /* 0x000fe20007810000 */
[----:B------:R-:W-:Y:S01]  /*d810*/  MUFU.EX2 R49, R49 ;  /* 0x0000003100317308 */ /* 0x000fe20000000800 */
[----:B------:R-:W-:Y:S02]  /*d820*/  FSEL R56, R12, RZ, P6 ;  /* 0x000000ff0c387208 */ /* 0x000fe40003000000 */
[----:B------:R-:W-:-:S03]  /*d830*/  FMNMX.FTZ R51, R142, R51, !PT ;  /* 0x000000338e337209 */ /* 0x000fc60007810000 */
[----:B------:R-:W-:Y:S01]  /*d840*/  FADD.FTZ R56, -R56, R3 ;  /* 0x0000000338387221 */ /* 0x000fe20000010100 */
[-C--:B------:R-:W-:Y:S01]  /*d850*/  FFMA.FTZ R3, R25, R9.reuse, -R7 ;  /* 0x0000000919037223 */ /* 0x080fe20000010807 */
[----:B0-----:R-:W0:Y:S01]  /*d860*/  SHFL.BFLY PT, R10, R51, 0x2, 0x1f ;  /* 0x0c401f00330a7f89 */ /* 0x001e2200000e0000 */
[----:B------:R-:W-:Y:S01]  /*d870*/  MUFU.EX2 R132, R132 ;  /* 0x0000008400847308 */ /* 0x000fe20000000800 */
[----:B------:R-:W-:-:S07]  /*d880*/  FMUL.FTZ R56, R56, R9 ;  /* 0x0000000938387220 */ /* 0x000fce0000410000 */
[----:B------:R-:W1:Y:S08]  /*d890*/  MUFU.EX2 R56, R56 ;  /* 0x0000003800387308 */ /* 0x000e700000000800 */
[----:B------:R-:W-:Y:S01]  /*d8a0*/  MUFU.EX2 R134, R134 ;  /* 0x0000008600867308 */ /* 0x000fe20000000800 */
[----:B0-----:R-:W-:Y:S01]  /*d8b0*/  FMNMX.FTZ R10, R51, R10, !PT ;  /* 0x0000000a330a7209 */ /* 0x001fe20007810000 */
[----:B------:R-:W-:-:S06]  /*d8c0*/  FFMA.FTZ R51, R70, R9, -R7 ;  /* 0x0000000946337223 */ /* 0x000fcc0000010807 */
[----:B------:R-:W-:Y:S01]  /*d8d0*/  MUFU.EX2 R57, R57 ;  /* 0x0000003900397308 */ /* 0x000fe20000000800 */
[----:B------:R-:W0:Y:S07]  /*d8e0*/  SHFL.BFLY PT, R61, R10, 0x1, 0x1f ;  /* 0x0c201f000a3d7f89 */ /* 0x000e2e00000e0000 */
[----:B------:R-:W-:Y:S08]  /*d8f0*/  MUFU.EX2 R128, R128 ;  /* 0x0000008000807308 */ /* 0x000ff00000000800 */
[----:B------:R-:W-:Y:S08]  /*d900*/  MUFU.EX2 R55, R55 ;  /* 0x0000003700377308 */ /* 0x000ff00000000800 */
[----:B------:R-:W-:Y:S01]  /*d910*/  MUFU.EX2 R130, R130 ;  /* 0x0000008200827308 */ /* 0x000fe20000000800 */
[----:B0-----:R-:W-:-:S04]  /*d920*/  FMNMX.FTZ R10, R10, R61, !PT ;  /* 0x0000003d0a0a7209 */ /* 0x001fc80007810000 */
[C---:B------:R-:W-:Y:S01]  /*d930*/  FSETP.NEU.FTZ.AND P1, PT, R10.reuse, -INF , PT ;  /* 0xff8000000a00780b */ /* 0x040fe20003f3d000 */
[C---:B------:R-:W-:Y:S02]  /*d940*/  FMUL.FTZ R25, R10.reuse, R9 ;  /* 0x000000090a197220 */ /* 0x040fe40000410000 */
[----:B------:R-:W-:Y:S01]  /*d950*/  MUFU.EX2 R53, R53 ;  /* 0x0000003500357308 */ /* 0x000fe20000000800 */
[----:B------:R-:W-:Y:S02]  /*d960*/  FSEL R7, R10, RZ, P1 ;  /* 0x000000ff0a077208 */ /* 0x000fe40000800000 */
[----:B------:R-:W-:-:S03]  /*d970*/  FSEL R25, R25, RZ, P1 ;  /* 0x000000ff19197208 */ /* 0x000fc60000800000 */
[----:B------:R-:W-:Y:S02]  /*d980*/  FADD.FTZ R4, -R7, R4 ;  /* 0x0000000407047221 */ /* 0x000fe40000010100 */
[----:B------:R-:W-:Y:S01]  /*d990*/  MUFU.EX2 R124, R124 ;  /* 0x0000007c007c7308 */ /* 0x000fe20000000800 */
[-CC-:B------:R-:W-:Y:S01]  /*d9a0*/  FFMA.FTZ R64, R39, R9.reuse, -R25.reuse ;  /* 0x0000000927407223 */ /* 0x180fe20000010819 */
[-CC-:B------:R-:W-:Y:S01]  /*d9b0*/  FFMA.FTZ R149, R68, R9.reuse, -R25.reuse ;  /* 0x0000000944957223 */ /* 0x180fe20000010819 */
[-C--:B------:R-:W-:Y:S01]  /*d9c0*/  FMUL.FTZ R7, R4, R9.reuse ;  /* 0x0000000904077220 */ /* 0x080fe20000410000 */
[-CC-:B------:R-:W-:Y:S01]  /*d9d0*/  FFMA.FTZ R151, R8, R9.reuse, -R25.reuse ;  /* 0x0000000908977223 */ /* 0x180fe20000010819 */
[-CC-:B------:R-:W-:Y:S01]  /*d9e0*/  FFMA.FTZ R8, R13, R9.reuse, -R25.reuse ;  /* 0x000000090d087223 */ /* 0x180fe20000010819 */
[-CC-:B------:R-:W-:Y:S01]  /*d9f0*/  FFMA.FTZ R145, R14, R9.reuse, -R25.reuse ;  /* 0x000000090e917223 */ /* 0x180fe20000010819 */
[-C--:B------:R-:W-:Y:S01]  /*da00*/  FFMA.FTZ R14, R20, R9.reuse, -R25 ;  /* 0x00000009140e7223 */ /* 0x080fe20000010819 */
[----:B------:R-:W-:Y:S01]  /*da10*/  MUFU.EX2 R64, R64 ;  /* 0x0000004000407308 */ /* 0x000fe20000000800 */
[----:B-1----:R-:W-:Y:S01]  /*da20*/  FFMA.FTZ R13, R56, R2, R33 ;  /* 0x00000002380d7223 */ /* 0x002fe20000010021 */
[-CC-:B------:R-:W-:Y:S01]  /*da30*/  FFMA.FTZ R147, R24, R9.reuse, -R25.reuse ;  /* 0x0000000918937223 */ /* 0x180fe20000010819 */
[-CC-:B------:R-:W-:Y:S01]  /*da40*/  FFMA.FTZ R20, R74, R9.reuse, -R25.reuse ;  /* 0x000000094a147223 */ /* 0x180fe20000010819 */
[-C--:B------:R-:W-:Y:S01]  /*da50*/  FFMA.FTZ R141, R28, R9.reuse, -R25 ;  /* 0x000000091c8d7223 */ /* 0x080fe20000010819 */
[----:B------:R-:W-:Y:S01]  /*da60*/  FADD.FTZ R13, R72, R13 ;  /* 0x0000000d480d7221 */ /* 0x000fe20000010000 */
[-CC-:B------:R-:W-:Y:S01]  /*da70*/  FFMA.FTZ R24, R30, R9.reuse, -R25.reuse ;  /* 0x000000091e187223 */ /* 0x180fe20000010819 */
[-C--:B------:R-:W-:Y:S01]  /*da80*/  FFMA.FTZ R143, R32, R9.reuse, -R25 ;  /* 0x00000009208f7223 */ /* 0x080fe20000010819 */
[----:B------:R-:W0:Y:S01]  /*da90*/  MUFU.EX2 R7, R7 ;  /* 0x0000000700077308 */ /* 0x000e220000000800 */
[----:B------:R-:W-:Y:S01]  /*daa0*/  FADD.FTZ R2, R26, R13 ;  /* 0x0000000d1a027221 */ /* 0x000fe20000010000 */
[-CC-:B------:R-:W-:Y:S01]  /*dab0*/  FFMA.FTZ R28, R76, R9.reuse, -R25.reuse ;  /* 0x000000094c1c7223 */ /* 0x180fe20000010819 */
[-CC-:B------:R-:W-:Y:S01]  /*dac0*/  FFMA.FTZ R137, R78, R9.reuse, -R25.reuse ;  /* 0x000000094e897223 */ /* 0x180fe20000010819 */
[-CC-:B------:R-:W-:Y:S01]  /*dad0*/  FFMA.FTZ R30, R38, R9.reuse, -R25.reuse ;  /* 0x00000009261e7223 */ /* 0x180fe20000010819 */
[----:B------:R-:W-:Y:S01]  /*dae0*/  FADD.FTZ R27, R35, R2 ;  /* 0x00000002231b7221 */ /* 0x000fe20000010000 */
[-CC-:B------:R-:W-:Y:S01]  /*daf0*/  FFMA.FTZ R139, R80, R9.reuse, -R25.reuse ;  /* 0x00000009508b7223 */ /* 0x180fe20000010819 */
[-C--:B------:R-:W-:Y:S01]  /*db00*/  FFMA.FTZ R4, R82, R9.reuse, -R25 ;  /* 0x0000000952047223 */ /* 0x080fe20000010819 */
[----:B------:R-:W1:Y:S01]  /*db10*/  MUFU.EX2 R149, R149 ;  /* 0x0000009500957308 */ /* 0x000e620000000800 */
[----:B------:R-:W-:Y:S01]  /*db20*/  FADD.FTZ R2, R6, R27 ;  /* 0x0000001b06027221 */ /* 0x000fe20000010000 */
[-CC-:B------:R-:W-:Y:S01]  /*db30*/  FFMA.FTZ R133, R44, R9.reuse, -R25.reuse ;  /* 0x000000092c857223 */ /* 0x180fe20000010819 */
[-CC-:B------:R-:W-:Y:S01]  /*db40*/  FFMA.FTZ R32, R84, R9.reuse, -R25.reuse ;  /* 0x0000000954207223 */ /* 0x180fe20000010819 */
[-CC-:B------:R-:W-:Y:S01]  /*db50*/  FFMA.FTZ R135, R48, R9.reuse, -R25.reuse ;  /* 0x0000000930877223 */ /* 0x180fe20000010819 */
[----:B------:R-:W-:Y:S01]  /*db60*/  FADD.FTZ R27, R37, R2 ;  /* 0x00000002251b7221 */ /* 0x000fe20000010000 */
[-CC-:B------:R-:W-:Y:S01]  /*db70*/  FFMA.FTZ R38, R50, R9.reuse, -R25.reuse ;  /* 0x0000000932267223 */ /* 0x180fe20000010819 */
[-C--:B------:R-:W-:Y:S01]  /*db80*/  FFMA.FTZ R129, R52, R9.reuse, -R25 ;  /* 0x0000000934817223 */ /* 0x080fe20000010819 */
[----:B------:R-:W2:Y:S01]  /*db90*/  MUFU.EX2 R151, R151 ;  /* 0x0000009700977308 */ /* 0x000ea20000000800 */
[----:B0-----:R-:W-:Y:S01]  /*dba0*/  FFMA.FTZ R0, R7, R0, R64 ;  /* 0x0000000007007223 */ /* 0x001fe20000010040 */
[----:B------:R-:W-:Y:S01]  /*dbb0*/  FADD.FTZ R2, R34, R27 ;  /* 0x0000001b22027221 */ /* 0x000fe20000010000 */
[-CC-:B------:R-:W-:Y:S01]  /*dbc0*/  FFMA.FTZ R44, R54, R9.reuse, -R25.reuse ;  /* 0x00000009362c7223 */ /* 0x180fe20000010819 */
[-CC-:B------:R-:W-:Y:S01]  /*dbd0*/  FFMA.FTZ R131, R86, R9.reuse, -R25.reuse ;  /* 0x0000000956837223 */ /* 0x180fe20000010819 */
[-CC-:B------:R-:W-:Y:S01]  /*dbe0*/  FFMA.FTZ R48, R65, R9.reuse, -R25.reuse ;  /* 0x0000000941307223 */ /* 0x180fe20000010819 */
[----:B------:R-:W-:Y:S01]  /*dbf0*/  FADD.FTZ R27, R41, R2 ;  /* 0x00000002291b7221 */ /* 0x000fe20000010000 */
[-C--:B------:R-:W-:Y:S01]  /*dc00*/  FFMA.FTZ R125, R58, R9.reuse, -R25 ;  /* 0x000000093a7d7223 */ /* 0x080fe20000010819 */
[----:B------:R-:W0:Y:S01]  /*dc10*/  MUFU.EX2 R8, R8 ;  /* 0x0000000800087308 */ /* 0x000e220000000800 */
[----:B-1----:R-:W-:Y:S01]  /*dc20*/  FADD.FTZ R0, R149, R0 ;  /* 0x0000000095007221 */ /* 0x002fe20000010000 */
[----:B------:R-:W-:Y:S01]  /*dc30*/  FADD.FTZ R2, R36, R27 ;  /* 0x0000001b24027221 */ /* 0x000fe20000010000 */
[-CC-:B------:R-:W-:Y:S01]  /*dc40*/  FFMA.FTZ R50, R59, R9.reuse, -R25.reuse ;  /* 0x000000093b327223 */ /* 0x180fe20000010819 */
[-CC-:B------:R-:W-:Y:S01]  /*dc50*/  FFMA.FTZ R127, R60, R9.reuse, -R25.reuse ;  /* 0x000000093c7f7223 */ /* 0x180fe20000010819 */
[-CC-:B------:R-:W-:Y:S01]  /*dc60*/  FFMA.FTZ R52, R136, R9.reuse, -R25.reuse ;  /* 0x0000000988347223 */ /* 0x180fe20000010819 */
[----:B------:R-:W-:Y:S01]  /*dc70*/  FADD.FTZ R27, R43, R2 ;  /* 0x000000022b1b7221 */ /* 0x000fe20000010000 */
[-C--:B------:R-:W-:Y:S01]  /*dc80*/  FFMA.FTZ R121, R62, R9.reuse, -R25 ;  /* 0x000000093e797223 */ /* 0x080fe20000010819 */
[----:B------:R-:W1:Y:S01]  /*dc90*/  MUFU.EX2 R145, R145 ;  /* 0x0000009100917308 */ /* 0x000e620000000800 */
[----:B--2---:R-:W-:Y:S01]  /*dca0*/  FADD.FTZ R13, R151, R0 ;  /* 0x00000000970d7221 */ /* 0x004fe20000010000 */
[----:B------:R-:W-:Y:S01]  /*dcb0*/  FADD.FTZ R2, R40, R27 ;  /* 0x0000001b28027221 */ /* 0x000fe20000010000 */
[-CC-:B------:R-:W-:Y:S01]  /*dcc0*/  FFMA.FTZ R54, R138, R9.reuse, -R25.reuse ;  /* 0x000000098a367223 */ /* 0x180fe20000010819 */
[-CC-:B------:R-:W-:Y:S01]  /*dcd0*/  FFMA.FTZ R123, R140, R9.reuse, -R25.reuse ;  /* 0x000000098c7b7223 */ /* 0x180fe20000010819 */
[----:B------:R-:W-:Y:S01]  /*dce0*/  FFMA.FTZ R58, R142, R9, -R25 ;  /* 0x000000098e3a7223 */ /* 0x000fe20000010819 */
[----:B------:R-:W-:-:S02]  /*dcf0*/  FADD.FTZ R27, R45, R2 ;  /* 0x000000022d1b7221 */ /* 0x000fc40000010000 */
[----:B------:R-:W2:Y:S01]  /*dd00*/  MUFU.EX2 R14, R14 ;  /* 0x0000000e000e7308 */ /* 0x000ea20000000800 */
[----:B0-----:R-:W-:Y:S01]  /*dd10*/  FADD.FTZ R0, R8, R13 ;  /* 0x0000000d08007221 */ /* 0x001fe20000010000 */
[----:B------:R-:W-:-:S04]  /*dd20*/  FADD.FTZ R2, R42, R27 ;  /* 0x0000001b2a027221 */ /* 0x000fc80000010000 */
[----:B------:R-:W-:Y:S02]  /*dd30*/  FADD.FTZ R27, R47, R2 ;  /* 0x000000022f1b7221 */ /* 0x000fe40000010000 */
[----:B------:R-:W0:Y:S01]  /*dd40*/  MUFU.EX2 R147, R147 ;  /* 0x0000009300937308 */ /* 0x000e220000000800 */
[----:B-1----:R-:W-:Y:S01]  /*dd50*/  FADD.FTZ R13, R145, R0 ;  /* 0x00000000910d7221 */ /* 0x002fe20000010000 */
[----:B------:R-:W-:-:S04]  /*dd60*/  FADD.FTZ R2, R46, R27 ;  /* 0x0000001b2e027221 */ /* 0x000fc80000010000 */
[----:B------:R-:W-:Y:S02]  /*dd70*/  FADD.FTZ R27, R49, R2 ;  /* 0x00000002311b7221 */ /* 0x000fe40000010000 */
[----:B------:R-:W1:Y:S01]  /*dd80*/  MUFU.EX2 R20, R20 ;  /* 0x0000001400147308 */ /* 0x000e620000000800 */
[----:B--2---:R-:W-:Y:S01]  /*dd90*/  FADD.FTZ R0, R14, R13 ;  /* 0x0000000d0e007221 */ /* 0x004fe20000010000 */
[----:B------:R-:W-:-:S04]  /*dda0*/  FADD.FTZ R2, R132, R27 ;  /* 0x0000001b84027221 */ /* 0x000fc80000010000 */
[----:B------:R-:W-:Y:S02]  /*ddb0*/  FADD.FTZ R27, R21, R2 ;  /* 0x00000002151b7221 */ /* 0x000fe40000010000 */
        /* <DEDUP_REMOVED lines=14> */
[----:B------:R-:W-:-:S06]  /*dea0*/  FADD.FTZ R2, R124, R27 ;  /* 0x0000001b7c027221 */ /* 0x000fcc0000010000 */
        /* <DEDUP_REMOVED lines=58> */
.L_x_1009:
[----:B------:R-:W-:Y:S01]  /*e250*/  ULEA UR6, UR26, UR45, 0x3 ;  /* 0x0000002d1a067291 */ /* 0x000fe2000f8e183f */
[----:B------:R-:W-:Y:S01]  /*e260*/  ISETP.GT.AND P1, PT, R5, UR42, PT ;  /* 0x0000002a05007c0c */ /* 0x000fe2000bf24270 */
[----:B------:R-:W-:Y:S01]  /*e270*/  UMOV UR27, UR46 ;  /* 0x0000002e001b7c82 */ /* 0x000fe20008000000 */
[----:B------:R-:W-:Y:S01]  /*e280*/  UMOV UR26, UR36 ;  /* 0x00000024001a7c82 */ /* 0x000fe20008000000 */
[----:B------:R-:W-:Y:S01]  /*e290*/  UIADD3 UR6, UR6, 0x16860, URZ ;  /* 0x0001686006067890 */ /* 0x000fe2000fffe03f */
[----:B------:R-:W-:Y:S01]  /*e2a0*/  F2FP.BF16.F32.PACK_AB R139, R4, R139 ;  /* 0x0000008b048b723e */ /* 0x000fe200000010ff */
[----:B------:R-:W-:Y:S01]  /*e2b0*/  FMUL.FTZ R88, R88, R56 ;  /* 0x0000003858587220 */ /* 0x000fe20000410000 */
[----:B------:R-:W-:Y:S01]  /*e2c0*/  F2FP.BF16.F32.PACK_AB R122, R3, R122 ;  /* 0x0000007a037a723e */ /* 0x000fe200000010ff */
[----:B------:R-:W-:Y:S01]  /*e2d0*/  UPRMT UR6, UR43, 0x654, UR6 ;  /* 0x000006542b067896 */ /* 0x000fe20008000006 */
        /* <DEDUP_REMOVED lines=8> */
[----:B------:R-:W-:Y:S01]  /*e360*/  SYNCS.ARRIVE.TRANS64.RED.A1T0 RZ, [UR6], RZ ;  /* 0x000000ffffff79a7 */ /* 0x000fe20008100406 */
        /* <DEDUP_REMOVED lines=51> */
[-C--:B------:R-:W-:Y:S01]  /*e6a0*/  FMUL.FTZ R115, R115, R7.reuse ;  /* 0x0000000773737220 */ /* 0x080fe20000410000 */
[-C--:B------:R-:W-:Y:S01]  /*e6b0*/  FMUL.FTZ R118, R118, R7.reuse ;  /* 0x0000000776767220 */ /* 0x080fe20000410000 */
[----:B------:R-:W-:Y:S01]  /*e6c0*/  FMUL.FTZ R119, R119, R7 ;  /* 0x0000000777777220 */ /* 0x000fe20000410000 */
[----:B------:R-:W-:-:S02]  /*e6d0*/  IMAD.MOV.U32 R4, RZ, RZ, R10 ;  /* 0x000000ffff047224 */ /* 0x000fc400078e000a */
[----:B------:R-:W-:Y:S01]  /*e6e0*/  IMAD.MOV.U32 R3, RZ, RZ, R12 ;  /* 0x000000ffff037224 */ /* 0x000fe200078e000c */
[----:B------:R-:W-:Y:S06]  /*e6f0*/  @P1 BRA `(.L_x_1010) ;  /* 0xffffffc800941947 */ /* 0x000fec000383ffff */
.L_x_991:
[----:B------:R-:W-:Y:S06]  /*e700*/  BAR.ARV 0x8, 0x200 ;  /* 0x0208000000007b1d */ /* 0x000fec0000002000 */
[----:B------:R-:W-:Y:S05]  /*e710*/  @!P0 BRA `(.L_x_1011) ;  /* 0x0000000000048947 */ /* 0x000fea0003800000 */
[----:B------:R-:W-:Y:S01]  /*e720*/  BPT.TRAP 0x1 ;  /* 0x000000040000795c */ /* 0x000fe20000300000 */
.L_x_1011:
[----:B------:R-:W-:Y:S01]  /*e730*/  ULEA UR5, UR36, UR45, 0x3 ;  /* 0x0000002d24057291 */ /* 0x000fe2000f8e183f */
[----:B------:R-:W-:-:S05]  /*e740*/  IMAD.U32 R3, RZ, RZ, UR46 ;  /* 0x0000002eff037e24 */ /* 0x000fca000f8e00ff */
[----:B------:R-:W-:-:S04]  /*e750*/  SHF.L.U32 R3, R3, 0x1f, RZ ;  /* 0x0000001f03037819 */ /* 0x000fc800000006ff */
[----:B------:R0:W1:Y:S01]  /*e760*/  SYNCS.PHASECHK.TRANS64.TRYWAIT P1, [UR5+0x16850], R3 ;  /* 0x01685003ff0075a7 */ /* 0x0000620008020145 */
[----:B------:R-:W-:Y:S05]  /*e770*/  @!P0 BRA `(.L_x_1012) ;  /* 0x0000000000048947 */ /* 0x000fea0003800000 */
[----:B------:R-:W-:Y:S01]  /*e780*/  BPT.TRAP 0x1 ;  /* 0x000000040000795c */ /* 0x000fe20000300000 */
.L_x_1012:
[----:B-1----:R-:W-:Y:S05]  /*e790*/  @P1 BRA `(.L_x_1013) ;  /* 0x0000000000081947 */ /* 0x002fea0003800000 */
[----:B------:R-:W1:Y:S02]  /*e7a0*/  SYNCS.PHASECHK.TRANS64.TRYWAIT P1, [UR5+0x16850], R3 ;  /* 0x01685003ff0075a7 */ /* 0x000e640008020145 */
[----:B-1----:R-:W-:Y:S05]  /*e7b0*/  @!P1 BRA `(.L_x_1014) ;  /* 0x00000068002c9947 */ /* 0x002fea0003800000 */
.L_x_1013:
[----:B------:R-:W-:Y:S01]  /*e7c0*/  UIADD3 UR45, UR45, 0x400, URZ ;  /* 0x000004002d2d7890 */ /* 0x000fe2000fffe03f */
[----:B------:R-:W-:Y:S01]  /*e7d0*/  WARPGROUP.ARRIVE ;  /* 0x00000000000079c5 */ /* 0x000fe20000000000 */
[----:B------:R-:W-:Y:S01]  /*e7e0*/  UMOV UR7, 0x40000040 ;  /* 0x4000004000077882 */ /* 0x000fe20000000000 */
[----:B01----:R-:W0:Y:S01]  /*e7f0*/  SHFL.BFLY PT, R3, R2, 0x2, 0x1f ;  /* 0x0c401f0002037f89 */ /* 0x003e2200000e0000 */
[----:B------:R-:W-:Y:S01]  /*e800*/  USHF.R.U32.HI UR45, URZ, 0x4, UR45 ;  /* 0x000000043f2d7899 */ /* 0x000fe2000801162d */
[----:B------:R-:W-:Y:S01]  /*e810*/  CS2R R26, SRZ ;  /* 0x00000000001a7805 */ /* 0x000fe2000001ff00 */
[----:B------:R-:W-:Y:S01]  /*e820*/  IMAD.MOV.U32 R30, RZ, RZ, -0x800000 ;  /* 0xff800000ff1e7424 */ /* 0x000fe200078e00ff */
[----:B------:R-:W1:Y:S01]  /*e830*/  SHFL.BFLY PT, R5, R0, 0x2, 0x1f ;  /* 0x0c401f0000057f89 */ /* 0x000e6200000e0000 */
[----:B------:R-:W-:-:S04]  /*e840*/  ULOP3.LUT UR4, UR45, 0x3fff, URZ, 0xc0, !UPT ;  /* 0x00003fff2d047892 */ /* 0x000fc8000f8ec03f */
[----:B------:R-:W-:-:S07]  /*e850*/  ULEA UR4, UR36, UR4, 0xa ;  /* 0x0000000424047291 */ /* 0x000fce000f8e503f */
[----:B------:R-:W-:Y:S02]  /*e860*/  UMOV UR6, UR4 ;  /* 0x0000000400067c82 */ /* 0x000fe40008000000 */
[----:B------:R-:W-:Y:S01]  /*e870*/  HGMMA.64x64x16.F32.BF16 R88, R148, gdesc[UR4].tnspB, R88, gsb0 ;  /* 0x40e0000494587df0 */ /* 0x000fe20008001858 */
[----:B------:R-:W-:Y:S01]  /*e880*/  UIADD3 UR6, UR4, 0x80, URZ ;  /* 0x0000008004067890 */ /* 0x000fe2000fffe03f */
[----:B------:R-:W-:Y:S01]  /*e890*/  UMOV UR7, 0x40000040 ;  /* 0x4000004000077882 */ /* 0x000fe20000000000 */
[----:B0-----:R-:W-:Y:S01]  /*e8a0*/  FADD.FTZ R3, R3, R2 ;  /* 0x0000000203037221 */ /* 0x001fe20000010000 */
[----:B-1----:R-:W-:-:S04]  /*e8b0*/  FADD.FTZ R5, R5, R0 ;  /* 0x0000000005057221 */ /* 0x002fc80000010000 */
[----:B------:R-:W0:Y:S01]  /*e8c0*/  SHFL.BFLY PT, R4, R3, 0x1, 0x1f ;  /* 0x0c201f0003047f89 */ /* 0x000e2200000e0000 */
[----:B------:R-:W-:-:S03]  /*e8d0*/  IMAD.MOV.U32 R0, RZ, RZ, -0x800000 ;  /* 0xff800000ff007424 */ /* 0x000fc600078e00ff */
[----:B------:R-:W1:Y:S01]  /*e8e0*/  SHFL.BFLY PT, R6, R5, 0x1, 0x1f ;  /* 0x0c201f0005067f89 */ /* 0x000e6200000e0000 */
[----:B0-----:R-:W-:Y:S01]  /*e8f0*/  FADD.FTZ R7, R3, R4 ;  /* 0x0000000403077221 */ /* 0x001fe20000010000 */
[----:B-1----:R-:W-:-:S04]  /*e900*/  FADD.FTZ R6, R5, R6 ;  /* 0x0000000605067221 */ /* 0x002fc80000010000 */
[----:B------:R-:W-:Y:S02]  /*e910*/  FSETP.NE.FTZ.AND P1, PT, R7, RZ, PT ;  /* 0x000000ff0700720b */ /* 0x000fe40003f35000 */
[----:B------:R-:W-:-:S11]  /*e920*/  FSETP.NE.FTZ.AND P2, PT, R6, RZ, PT ;  /* 0x000000ff0600720b */ /* 0x000fd60003f55000 */
[----:B------:R-:W0:Y:S01]  /*e930*/  @P1 MUFU.LG2 R2, R7 ;  /* 0x0000000700021308 */ /* 0x000e220000000c00 */
[C---:B------:R-:W-:Y:S01]  /*e940*/  @P1 FMUL.FTZ R3, R9.reuse, 0.69314718246459960938 ;  /* 0x3f31721809031820 */ /* 0x040fe20000410000 */
[----:B------:R-:W-:-:S06]  /*e950*/  @P2 FMUL.FTZ R8, R9, 0.69314718246459960938 ;  /* 0x3f31721809082820 */ /* 0x000fcc0000410000 */
        /* <DEDUP_REMOVED lines=44> */
.L_x_1015:
        /* <DEDUP_REMOVED lines=30> */
[----:B------:R-:W-:Y:S01]  /*ee00*/  USEL UR4, URZ, 0x1, UP0 ;  /* 0x000000013f047887 */ /* 0x000fe20008000000 */
[-C--:B------:R-:W-:Y:S01]  /*ee10*/  FMUL.FTZ R110, R110, R27.reuse ;  /* 0x0000001b6e6e7220 */ /* 0x080fe20000410000 */
[-C--:B------:R-:W-:Y:S01]  /*ee20*/  FMUL.FTZ R15, R111, R27.reuse ;  /* 0x0000001b6f0f7220 */ /* 0x080fe20000410000 */
[-C--:B------:R-:W-:Y:S01]  /*ee30*/  FMUL.FTZ R114, R114, R27.reuse ;  /* 0x0000001b72727220 */ /* 0x080fe20000410000 */
[-C--:B------:R-:W-:Y:S01]  /*ee40*/  FMUL.FTZ R25, R115, R27.reuse ;  /* 0x0000001b73197220 */ /* 0x080fe20000410000 */
[-C--:B------:R-:W-:Y:S01]  /*ee50*/  FMUL.FTZ R118, R118, R27.reuse ;  /* 0x0000001b76767220 */ /* 0x080fe20000410000 */
[----:B------:R-:W-:Y:S01]  /*ee60*/  FMUL.FTZ R26, R117, R26 ;  /* 0x0000001a751a7220 */ /* 0x000fe20000410000 */
[----:B------:R-:W-:Y:S01]  /*ee70*/  PLOP3.LUT P0, PT, PT, PT, PT, 0x8, 0x0 ;  /* 0x000000000000781c */ /* 0x000fe20003f0e170 */
[----:B------:R-:W-:Y:S01]  /*ee80*/  FMUL.FTZ R27, R119, R27 ;  /* 0x0000001b771b7220 */ /* 0x000fe20000410000 */
[----:B------:R-:W-:-:S02]  /*ee90*/  UIADD3 UR47, UR47, 0x1, URZ ;  /* 0x000000012f2f7890 */ /* 0x000fc4000fffe03f */
[----:B------:R-:W-:Y:S02]  /*eea0*/  USEL UR36, UR36, URZ, UP0 ;  /* 0x0000003f24247287 */ /* 0x000fe40008000000 */
[----:B------:R-:W-:-:S12]  /*eeb0*/  ULOP3.LUT UR46, UR46, UR4, URZ, 0x3c, !UPT ;  /* 0x000000042e2e7292 */ /* 0x000fd8000f8e3c3f */
.L_x_937:
[----:B------:R-:W0:Y:S01]  /*eec0*/  S2R R2, SR_CgaCtaId ;  /* 0x0000000000027919 */ /* 0x000e220000008800 */
[----:B------:R-:W-:Y:S01]  /*eed0*/  MOV R31, 0x400 ;  /* 0x00000400001f7802 */ /* 0x000fe20000000f00 */
[----:B------:R-:W-:Y:S01]  /*eee0*/  BSSY B0, `(.L_x_1016) ;  /* 0x0000144000007945 */ /* 0x000fe20003800000 */
[----:B------:R-:W-:Y:S02]  /*eef0*/  BAR.SYNC.DEFER_BLOCKING 0x5, 0x200 ;  /* 0x0148000000007b1d */ /* 0x000fe40000010000 */
[----:B0-----:R-:W-:-:S05]  /*ef00*/  LEA R31, R2, R31, 0x18 ;  /* 0x0000001f021f7211 */ /* 0x001fca00078ec0ff */
[----:B------:R-:W0:Y:S02]  /*ef10*/  LDS R2, [R31+0x168d0] ;  /* 0x0168d0001f027984 */ /* 0x000e240000000800 */
[----:B0-----:R-:W-:Y:S01]  /*ef20*/  R2UR UR4, R2 ;  /* 0x00000000020472ca */ /* 0x001fe200000e0000 */
[----:B------:R-:W-:Y:S06]  /*ef30*/  BAR.ARV 0x4, 0x200 ;  /* 0x0108000000007b1d */ /* 0x000fec0000002000 */
[----:B------:R-:W-:Y:S08]  /*ef40*/  @P0 BRA `(.L_x_1017) ;  /* 0x0000000c00180947 */ /* 0x000ff00003800000 */
[----:B------:R-:W0:Y:S01]  /*ef50*/  S2R R4, SR_SWINHI ;  /* 0x0000000000047919 */ /* 0x000e220000002f00 */
[----:B------:R-:W1:Y:S01]  /*ef60*/  LDC R32, c[0x0][0xbe8] ;  /* 0x0002fa00ff207b82 */ /* 0x000e620000000800 */
[----:B------:R-:W-:Y:S01]  /*ef70*/  IMAD R5, R152, 0x40, R22 ;  /* 0x0000004098057824 */ /* 0x000fe200078e0216 */
[----:B------:R-:W-:Y:S01]  /*ef80*/  USHF.R.S32.HI UR12, URZ, 0x1f, UR41 ;  /* 0x0000001f3f0c7899 */ /* 0x000fe20008011429 */
[----:B------:R-:W-:Y:S01]  /*ef90*/  VIADD R45, R17, UR38 ;  /* 0x00000026112d7c36 */ /* 0x000fe20008000000 */
[----:B------:R-:W-:Y:S01]  /*efa0*/  ULDC.64 UR8, c[0x0][0xb90] ;  /* 0x0002e40000087ab9 */ /* 0x000fe20000000a00 */
[----:B------:R-:W-:Y:S01]  /*efb0*/  USHF.R.S32.HI UR13, URZ, 0x1f, UR39 ;  /* 0x0000001f3f0d7899 */ /* 0x000fe20008011427 */
[----:B------:R-:W-:Y:S01]  /*efc0*/  F2FP.BF16.F32.PACK_AB R12, R12, R41 ;  /* 0x000000290c0c723e */ /* 0x000fe200000010ff */
[----:B------:R-:W-:Y:S01]  /*efd0*/  UIMAD UR5, UR12, UR8, URZ ;  /* 0x000000080c0572a4 */ /* 0x000fe2000f8e023f */
[----:B------:R-:W-:Y:S01]  /*efe0*/  F2FP.BF16.F32.PACK_AB R13, R13, R106 ;  /* 0x0000006a0d0d723e */ /* 0x000fe200000010ff */
[----:B------:R-:W-:Y:S01]  /*eff0*/  UIMAD.WIDE.U32 UR6, UR41, UR8, URZ ;  /* 0x00000008290672a5 */ /* 0x000fe2000f8e003f */
[----:B------:R-:W-:Y:S01]  /*f000*/  F2FP.BF16.F32.PACK_AB R14, R14, R35 ;  /* 0x000000230e0e723e */ /* 0x000fe200000010ff */
[----:B------:R-:W-:Y:S01]  /*f010*/  UIMAD UR5, UR41, UR9, UR5 ;  /* 0x00000009290572a4 */ /* 0x000fe2000f8e0205 */
[----:B------:R-:W-:Y:S01]  /*f020*/  F2FP.BF16.F32.PACK_AB R15, R15, R110 ;  /* 0x0000006e0f0f723e */ /* 0x000fe200000010ff */
[----:B------:R-:W-:Y:S01]  /*f030*/  ULDC.64 UR10, c[0x0][0xb98] ;  /* 0x0002e600000a7ab9 */ /* 0x000fe20000000a00 */
[----:B------:R-:W-:Y:S01]  /*f040*/  F2FP.BF16.F32.PACK_AB R24, R24, R29 ;  /* 0x0000001d1818723e */ /* 0x000fe200000010ff */
[----:B------:R-:W-:Y:S01]  /*f050*/  UIMAD UR8, UR13, UR10, URZ ;  /* 0x0000000a0d0872a4 */ /* 0x000fe2000f8e023f */
[----:B------:R-:W-:Y:S01]  /*f060*/  F2FP.BF16.F32.PACK_AB R25, R25, R114 ;  /* 0x000000721919723e */ /* 0x000fe200000010ff */
[----:B------:R-:W-:Y:S01]  /*f070*/  UIADD3 UR7, UR7, UR5, URZ ;  /* 0x0000000507077290 */ /* 0x000fe2000fffe03f */
[----:B------:R-:W-:Y:S01]  /*f080*/  F2FP.BF16.F32.PACK_AB R26, R26, R21 ;  /* 0x000000151a1a723e */ /* 0x000fe200000010ff */
[----:B------:R-:W-:Y:S01]  /*f090*/  UIMAD UR8, UR39, UR11, UR8 ;  /* 0x0000000b270872a4 */ /* 0x000fe2000f8e0208 */
[----:B------:R-:W-:Y:S01]  /*f0a0*/  F2FP.BF16.F32.PACK_AB R27, R27, R118 ;  /* 0x000000761b1b723e */ /* 0x000fe200000010ff */
[----:B------:R-:W-:Y:S01]  /*f0b0*/  UIMAD.WIDE.U32 UR6, UR39, UR10, UR6 ;  /* 0x0000000a270672a5 */ /* 0x000fe2000f8e0006 */
[----:B------:R-:W-:Y:S01]  /*f0c0*/  ULDC UR5, c[0x0][0xa88] ;  /* 0x0002a20000057ab9 */ /* 0x000fe20000000800 */
[----:B------:R-:W-:Y:S01]  /*f0d0*/  BAR.SYNC.DEFER_BLOCKING 0x1, 0x180 ;  /* 0x0046000000007b1d */ /* 0x000fe20000010000 */
[----:B-1----:R-:W-:-:S05]  /*f0e0*/  ISETP.NE.AND P1, PT, R32, 0x1, PT ;  /* 0x000000012000780c */ /* 0x002fca0003f25270 */
[----:B------:R-:W-:Y:S01]  /*f0f0*/  ULDC.64 UR10, c[0x0][0xaf0] ;  /* 0x0002bc00000a7ab9 */ /* 0x000fe20000000a00 */
[----:B------:R-:W-:Y:S02]  /*f100*/  MOV R2, R31 ;  /* 0x0000001f00027202 */ /* 0x000fe40000000f00 */
[----:B0-----:R-:W-:-:S03]  /*f110*/  MOV R3, R4 ;  /* 0x0000000400037202 */ /* 0x001fc60000000f00 */
[--C-:B------:R-:W-:Y:S02]  /*f120*/  IMAD.WIDE R10, R156, 0x2, R2.reuse ;  /* 0x000000029c0a7825 */ /* 0x100fe400078e0202 */
[----:B------:R-:W0:Y:S02]  /*f130*/  @P1 LDC R20, c[0x0][0xbec] ;  /* 0x0002fb00ff141b82 */ /* 0x000e240000000800 */
[----:B------:R-:W-:Y:S01]  /*f140*/  IMAD.WIDE R2, R5, 0x2, R2 ;  /* 0x0000000205027825 */ /* 0x000fe200078e0202 */
[C---:B------:R-:W-:Y:S02]  /*f150*/  LOP3.LUT R4, R10.reuse, 0x380, RZ, 0xc0, !PT ;  /* 0x000003800a047812 */ /* 0x040fe400078ec0ff */
[----:B------:R-:W-:Y:S02]  /*f160*/  IADD3 R39, P0, R10, 0x60, RZ ;  /* 0x000000600a277810 */ /* 0x000fe40007f1e0ff */
[----:B------:R-:W-:Y:S01]  /*f170*/  SHF.R.U64 R5, R4, 0x3, RZ ;  /* 0x0000000304057819 */ /* 0x000fe200000012ff */
[----:B------:R-:W1:Y:S01]  /*f180*/  @P1 LDC R43, c[0x0][0xbf0] ;  /* 0x0002fc00ff2b1b82 */ /* 0x000e620000000800 */
[----:B------:R-:W-:Y:S01]  /*f190*/  LOP3.LUT R4, R39, 0x380, RZ, 0xc0, !PT ;  /* 0x0000038027047812 */ /* 0x000fe200078ec0ff */
[----:B------:R-:W-:Y:S01]  /*f1a0*/  IMAD.X R9, RZ, RZ, R11, P0 ;  /* 0x000000ffff097224 */ /* 0x000fe200000e060b */
[----:B------:R-:W-:-:S02]  /*f1b0*/  IADD3 R37, P2, R10, 0x40, RZ ;  /* 0x000000400a257810 */ /* 0x000fc40007f5e0ff */
[----:B------:R-:W-:Y:S02]  /*f1c0*/  SHF.R.U64 R4, R4, 0x3, RZ ;  /* 0x0000000304047819 */ /* 0x000fe400000012ff */
[----:B------:R-:W-:Y:S01]  /*f1d0*/  IADD3 R33, P3, R10, 0x20, RZ ;  /* 0x000000200a217810 */ /* 0x000fe20007f7e0ff */
[--C-:B------:R-:W-:Y:S01]  /*f1e0*/  IMAD.X R7, RZ, RZ, R11.reuse, P2 ;  /* 0x000000ffff077224 */ /* 0x100fe200010e060b */
[----:B------:R-:W-:Y:S02]  /*f1f0*/  LOP3.LUT R6, R37, 0x380, RZ, 0xc0, !PT ;  /* 0x0000038025067812 */ /* 0x000fe400078ec0ff */
[----:B------:R-:W-:Y:S02]  /*f200*/  LOP3.LUT R8, R4, R39, RZ, 0x3c, !PT ;  /* 0x0000002704087212 */ /* 0x000fe400078e3cff */
[----:B------:R-:W-:Y:S01]  /*f210*/  LOP3.LUT R10, R5, R10, RZ, 0x3c, !PT ;  /* 0x0000000a050a7212 */ /* 0x000fe200078e3cff */
[----:B------:R-:W-:Y:S01]  /*f220*/  IMAD.X R5, RZ, RZ, R11, P3 ;  /* 0x000000ffff057224 */ /* 0x000fe200018e060b */
[----:B------:R-:W-:Y:S01]  /*f230*/  LOP3.LUT R4, R33, 0x380, RZ, 0xc0, !PT ;  /* 0x0000038021047812 */ /* 0x000fe200078ec0ff */
[----:B0-----:R-:W-:Y:S01]  /*f240*/  @P1 IMAD.HI.U32 R20, R45, R20, RZ ;  /* 0x000000142d141227 */ /* 0x001fe200078e00ff */
[----:B------:R-:W-:-:S02]  /*f250*/  SHF.R.U64 R6, R6, 0x3, RZ ;  /* 0x0000000306067819 */ /* 0x000fc400000012ff */
[----:B------:R-:W-:Y:S02]  /*f260*/  IADD3 R39, P3, R2, 0x1800, RZ ;  /* 0x0000180002277810 */ /* 0x000fe40007f7e0ff */
[----:B------:R-:W-:Y:S02]  /*f270*/  SHF.R.U64 R4, R4, 0x3, RZ ;  /* 0x0000000304047819 */ /* 0x000fe400000012ff */
[----:B------:R-:W-:Y:S01]  /*f280*/  LOP3.LUT R6, R6, R37, RZ, 0x3c, !PT ;  /* 0x0000002506067212 */ /* 0x000fe200078e3cff */
[----:B------:R-:W-:Y:S01]  /*f290*/  IMAD.X R29, RZ, RZ, R3, P3 ;  /* 0x000000ffff1d7224 */ /* 0x000fe200018e0603 */
[----:B------:R-:W-:Y:S02]  /*f2a0*/  LOP3.LUT R28, R39, 0x380, RZ, 0xc0, !PT ;  /* 0x00000380271c7812 */ /* 0x000fe400078ec0ff */
[----:B------:R-:W-:Y:S02]  /*f2b0*/  IADD3 R37, P2, R2, 0x3000, RZ ;  /* 0x0000300002257810 */ /* 0x000fe40007f5e0ff */
[----:B------:R-:W-:Y:S01]  /*f2c0*/  LOP3.LUT R4, R4, R33, RZ, 0x3c, !PT ;  /* 0x0000002104047212 */ /* 0x000fe200078e3cff */
[----:B------:R-:W-:Y:S01]  /*f2d0*/  IMAD.MOV.U32 R33, RZ, RZ, R45 ;  /* 0x000000ffff217224 */ /* 0x000fe200078e002d */
[----:B------:R-:W-:Y:S01]  /*f2e0*/  SHF.R.U64 R28, R28, 0x3, RZ ;  /* 0x000000031c1c7819 */ /* 0x000fe200000012ff */
[----:B------:R-:W-:Y:S01]  /*f2f0*/  IMAD.X R21, RZ, RZ, R3, P2 ;  /* 0x000000ffff157224 */ /* 0x000fe200010e0603 */
[----:B------:R-:W-:-:S02]  /*f300*/  LOP3.LUT R36, R37, 0x380, RZ, 0xc0, !PT ;  /* 0x0000038025247812 */ /* 0x000fc400078ec0ff */
[----:B-1----:R-:W-:Y:S02]  /*f310*/  @P1 SHF.R.U32.HI R33, RZ, R43, R20 ;  /* 0x0000002bff211219 */ /* 0x002fe40000011614 */
[----:B------:R-:W-:Y:S02]  /*f320*/  LOP3.LUT R28, R28, R39, RZ, 0x3c, !PT ;  /* 0x000000271c1c7212 */ /* 0x000fe400078e3cff */
[----:B------:R-:W-:Y:S01]  /*f330*/  SHF.R.U64 R20, R36, 0x3, RZ ;  /* 0x0000000324147819 */ /* 0x000fe200000012ff */
[----:B------:R-:W-:Y:S01]  /*f340*/  IMAD.MOV R39, RZ, RZ, -R33 ;  /* 0x000000ffff277224 */ /* 0x000fe200078e0a21 */
[----:B------:R-:W-:Y:S01]  /*f350*/  MOV R44, R10 ;  /* 0x0000000a002c7202 */ /* 0x000fe20000000f00 */
[----:B------:R-:W-:Y:S01]  /*f360*/  IMAD.U32 R36, RZ, RZ, UR8 ;  /* 0x00000008ff247e24 */ /* 0x000fe2000f8e00ff */
[----:B------:R-:W-:Y:S01]  /*f370*/  LOP3.LUT R20, R20, R37, RZ, 0x3c, !PT ;  /* 0x0000002514147212 */ /* 0x000fe200078e3cff */
[----:B------:R-:W-:Y:S01]  /*f380*/  IMAD R37, R32, R39, R45 ;  /* 0x0000002720257224 */ /* 0x000fe200078e022d */
[----:B------:R-:W-:Y:S01]  /*f390*/  SHF.R.S32.HI R11, RZ, 0x1f, R33 ;  /* 0x0000001fff0b7819 */ /* 0x000fe20000011421 */
[----:B------:R-:W-:Y:S01]  /*f3a0*/  ULDC.64 UR8, c[0x0][0xae8] ;  /* 0x0002ba0000087ab9 */ /* 0x000fe20000000a00 */
[----:B------:R-:W-:-:S02]  /*f3b0*/  IADD3 R10, P0, R33, UR6, RZ ;  /* 0x00000006210a7c10 */ /* 0x000fc4000ff1e0ff */
[----:B------:R-:W-:Y:S02]  /*f3c0*/  SHF.R.S32.HI R33, RZ, 0x1f, R37 ;  /* 0x0000001fff217819 */ /* 0x000fe40000011425 */
[----:B------:R-:W-:Y:S01]  /*f3d0*/  IADD3.X R11, R11, UR7, R36, P0, !PT ;  /* 0x000000070b0b7c10 */ /* 0x000fe200087fe424 */
[----:B------:R-:W-:Y:S01]  /*f3e0*/  ULDC.64 UR6, c[0x0][0xb88] ;  /* 0x0002e20000067ab9 */ /* 0x000fe20000000a00 */
[----:B------:R-:W-:Y:S01]  /*f3f0*/  MOV R40, R8 ;  /* 0x0000000800287202 */ /* 0x000fe20000000f00 */
[----:B------:R-:W-:Y:S01]  /*f400*/  IMAD R8, R33, UR6, RZ ;  /* 0x0000000621087c24 */ /* 0x000fe2000f8e02ff */
[----:B------:R-:W-:Y:S01]  /*f410*/  MOV R42, R6 ;  /* 0x00000006002a7202 */ /* 0x000fe20000000f00 */
[----:B------:R-:W-:Y:S01]  /*f420*/  IMAD.WIDE.U32 R6, R37, UR6, R10 ;  /* 0x0000000625067c25 */ /* 0x000fe2000f8e000a */
[----:B------:R-:W-:Y:S02]  /*f430*/  LOP3.LUT P0, RZ, R153, 0x3, RZ, 0xc0, !PT ;  /* 0x0000000399ff7812 */ /* 0x000fe4000780c0ff */
[----:B------:R-:W-:Y:S01]  /*f440*/  MOV R43, R4 ;  /* 0x00000004002b7202 */ /* 0x000fe20000000f00 */
[----:B------:R-:W-:Y:S01]  /*f450*/  IMAD R37, R37, UR7, R8 ;  /* 0x0000000725257c24 */ /* 0x000fe2000f8e0208 */
[----:B------:R-:W-:Y:S01]  /*f460*/  ULDC.64 UR6, c[0x0][0xb50] ;  /* 0x0002d40000067ab9 */ /* 0x000fe20000000a00 */
[----:B------:R-:W-:Y:S01]  /*f470*/  VIADD R10, R155, UR38 ;  /* 0x000000269b0a7c36 */ /* 0x000fe20008000000 */
[----:B------:R-:W-:Y:S01]  /*f480*/  LEA R45, P5, R6, UR6, 0x2 ;  /* 0x00000006062d7c11 */ /* 0x000fe2000f8a10ff */
[----:B------:R-:W-:Y:S01]  /*f490*/  IMAD R33, R32, UR5, RZ ;  /* 0x0000000520217c24 */ /* 0x000fe2000f8e02ff */
[----:B------:R-:W-:Y:S01]  /*f4a0*/  F2FP.BF16.F32.PACK_AB R4, R89, R34 ;  /* 0x000000225904723e */ /* 0x000fe200000010ff */
[----:B------:R-:W-:Y:S01]  /*f4b0*/  IMAD.IADD R7, R7, 0x1, R37 ;  /* 0x0000000107077824 */ /* 0x000fe200078e0225 */
[----:B------:R-:W-:Y:S01]  /*f4c0*/  F2FP.BF16.F32.PACK_AB R5, R91, R90 ;  /* 0x0000005a5b05723e */ /* 0x000fe200000010ff */
[C---:B------:R-:W-:Y:S01]  /*f4d0*/  VIADD R8, R10.reuse, 0x8 ;  /* 0x000000080a087836 */ /* 0x040fe20000000000 */
[----:B------:R-:W-:Y:S01]  /*f4e0*/  ISETP.GE.OR P4, PT, R10, R33, P0 ;  /* 0x000000210a00720c */ /* 0x000fe20000786670 */
[----:B------:R-:W-:Y:S01]  /*f4f0*/  SHFL.IDX PT, R36, R45, RZ, 0x1c1f ;  /* 0x001c1fff2d247589 */ /* 0x000fe200000e0000 */
[----:B------:R-:W-:-:S02]  /*f500*/  LEA.HI.X R46, R6, UR7, R7, 0x2, P5 ;  /* 0x00000007062e7c11 */ /* 0x000fc4000a8f1407 */
[----:B------:R-:W-:Y:S01]  /*f510*/  ISETP.GE.OR P0, PT, R8, R33, P0 ;  /* 0x000000210800720c */ /* 0x000fe20000706670 */
[----:B------:R-:W-:Y:S01]  /*f520*/  SHFL.IDX PT, R38, R45, 0x1, 0x1c1f ;  /* 0x003c1f002d267f89 */ /* 0x000fe200000e0000 */
[----:B------:R-:W-:Y:S02]  /*f530*/  F2FP.BF16.F32.PACK_AB R6, R93, R92 ;  /* 0x0000005c5d06723e */ /* 0x000fe400000010ff */
[----:B------:R-:W-:Y:S01]  /*f540*/  F2FP.BF16.F32.PACK_AB R7, R95, R94 ;  /* 0x0000005e5f07723e */ /* 0x000fe200000010ff */
[----:B------:R-:W0:Y:S01]  /*f550*/  SHFL.IDX PT, R37, R46, RZ, 0x1c1f ;  /* 0x001c1fff2e257589 */ /* 0x000e2200000e0000 */
[----:B------:R-:W-:Y:S02]  /*f560*/  F2FP.BF16.F32.PACK_AB R8, R97, R96 ;  /* 0x000000606108723e */ /* 0x000fe400000010ff */
[----:B------:R-:W-:Y:S01]  /*f570*/  F2FP.BF16.F32.PACK_AB R9, R99, R98 ;  /* 0x000000626309723e */ /* 0x000fe200000010ff */
[----:B------:R-:W-:Y:S01]  /*f580*/  STSM.16.M88.4 [R44], R4 ;  /* 0x000000042c007844 */ /* 0x000fe20000000200 */
[----:B------:R-:W-:-:S02]  /*f590*/  F2FP.BF16.F32.PACK_AB R10, R101, R100 ;  /* 0x00000064650a723e */ /* 0x000fc400000010ff */
[----:B------:R-:W-:Y:S01]  /*f5a0*/  F2FP.BF16.F32.PACK_AB R11, R103, R102 ;  /* 0x00000066670b723e */ /* 0x000fe200000010ff */
[----:B------:R-:W1:Y:S01]  /*f5b0*/  SHFL.IDX PT, R39, R46, 0x1, 0x1c1f ;  /* 0x003c1f002e277f89 */ /* 0x000e6200000e0000 */
[----:B------:R-:W-:-:S03]  /*f5c0*/  LOP3.LUT R35, R2, 0x380, RZ, 0xc0, !PT ;  /* 0x0000038002237812 */ /* 0x000fc600078ec0ff */
[----:B------:R2:W-:Y:S01]  /*f5d0*/  STSM.16.M88.4 [R43], R8 ;  /* 0x000000082b007844 */ /* 0x0005e20000000200 */
[----:B------:R-:W-:-:S03]  /*f5e0*/  SHF.R.U64 R35, R35, 0x3, RZ ;  /* 0x0000000323237819 */ /* 0x000fc600000012ff */
[----:B------:R-:W-:Y:S01]  /*f5f0*/  STSM.16.M88.4 [R42], R12 ;  /* 0x0000000c2a007844 */ /* 0x000fe20000000200 */
[----:B------:R-:W-:Y:S01]  /*f600*/  LOP3.LUT R34, R35, R2, RZ, 0x3c, !PT ;  /* 0x0000000223227212 */ /* 0x000fe200078e3cff */
[----:B------:R-:W-:Y:S02]  /*f610*/  IMAD.MOV.U32 R35, RZ, RZ, R3 ;  /* 0x000000ffff237224 */ /* 0x000fe400078e0003 */
[----:B------:R-:W-:Y:S01]  /*f620*/  STSM.16.M88.4 [R40], R24 ;  /* 0x0000001828007844 */ /* 0x000fe20000000200 */
[----:B------:R-:W-:Y:S06]  /*f630*/  BAR.SYNC.DEFER_BLOCKING 0x1, 0x180 ;  /* 0x0046000000007b1d */ /* 0x000fec0000010000 */
[----:B0-----:R0:W-:Y:S04]  /*f640*/  @!P4 ST.E desc[UR52][R36.64], R30 ;  /* 0x0000001e2400c985 */ /* 0x0011e8000c101934 */
[----:B-1----:R1:W-:Y:S04]  /*f650*/  @!P0 ST.E desc[UR52][R38.64], R0 ;  /* 0x0000000026008985 */ /* 0x0023e8000c101934 */
[----:B------:R-:W3:Y:S04]  /*f660*/  LD.E.128 R4, desc[UR52][R34.64] ;  /* 0x0000003422047980 */ /* 0x000ee8000c101d00 */
[----:B--2---:R-:W2:Y:S01]  /*f670*/  LD.E.128 R8, desc[UR52][R28.64] ;  /* 0x000000341c087980 */ /* 0x004ea2000c101d00 */
[----:B0-----:R-:W0:Y:S03]  /*f680*/  @P1 LDC R37, c[0x0][0xbf0] ;  /* 0x0002fc00ff251b82 */ /* 0x001e260000000800 */
[----:B------:R4:W2:Y:S01]  /*f690*/  LD.E.128 R12, desc[UR52][R20.64] ;  /* 0x00000034140c7980 */ /* 0x0008a2000c101d00 */
[----:B------:R-:W-:Y:S01]  /*f6a0*/  IADD3 R27, P0, R2, 0x4800, RZ ;  /* 0x00004800021b7810 */ /* 0x000fe20007f1e0ff */
[----:B-1----:R-:W-:Y:S01]  /*f6b0*/  IMAD R0, R18, 0x30, R152 ;  /* 0x0000003012007824 */ /* 0x002fe200078e0298 */
[----:B------:R-:W-:-:S02]  /*f6c0*/  UIMAD UR5, UR12, UR8, URZ ;  /* 0x000000080c0572a4 */ /* 0x000fc4000f8e023f */
[----:B------:R-:W-:Y:S01]  /*f6d0*/  UIMAD.WIDE.U32 UR6, UR41, UR8, URZ ;  /* 0x00000008290672a5 */ /* 0x000fe2000f8e003f */
[----:B------:R-:W-:Y:S01]  /*f6e0*/  IMAD.X R25, RZ, RZ, R3, P0 ;  /* 0x000000ffff197224 */ /* 0x000fe200000e0603 */
[----:B------:R-:W-:Y:S01]  /*f6f0*/  LOP3.LUT R2, R27, 0x380, RZ, 0xc0, !PT ;  /* 0x000003801b027812 */ /* 0x000fe200078ec0ff */
[----:B------:R-:W1:Y:S01]  /*f700*/  @P1 LDC R3, c[0x0][0xbec] ;  /* 0x0002fb00ff031b82 */ /* 0x000e620000000800 */
[----:B----4-:R-:W-:Y:S01]  /*f710*/  VIADD R20, R0, UR38 ;  /* 0x0000002600147c36 */ /* 0x010fe20008000000 */
[----:B------:R-:W-:Y:S01]  /*f720*/  UIMAD UR5, UR41, UR9, UR5 ;  /* 0x00000009290572a4 */ /* 0x000fe2000f8e0205 */
[----:B------:R-:W-:Y:S01]  /*f730*/  SHF.R.U64 R2, R2, 0x3, RZ ;  /* 0x0000000302027819 */ /* 0x000fe200000012ff */
[----:B------:R-:W-:Y:S02]  /*f740*/  UIMAD UR8, UR13, UR10, URZ ;  /* 0x0000000a0d0872a4 */ /* 0x000fe4000f8e023f */
[----:B------:R-:W-:Y:S01]  /*f750*/  UIADD3 UR7, UR7, UR5, URZ ;  /* 0x0000000507077290 */ /* 0x000fe2000fffe03f */
[----:B------:R-:W-:Y:S01]  /*f760*/  IMAD.MOV.U32 R21, RZ, RZ, R20 ;  /* 0x000000ffff157224 */ /* 0x000fe200078e0014 */
[----:B------:R-:W-:Y:S01]  /*f770*/  UIMAD UR5, UR39, UR11, UR8 ;  /* 0x0000000b270572a4 */ /* 0x000fe2000f8e0208 */
[----:B------:R-:W-:Y:S01]  /*f780*/  LOP3.LUT R24, R2, R27, RZ, 0x3c, !PT ;  /* 0x0000001b02187212 */ /* 0x000fe200078e3cff */
[----:B------:R-:W-:Y:S01]  /*f790*/  UIMAD.WIDE.U32 UR6, UR39, UR10, UR6 ;  /* 0x0000000a270672a5 */ /* 0x000fe2000f8e0006 */
[----:B------:R-:W-:Y:S01]  /*f7a0*/  ULDC.64 UR8, c[0x0][0xae0] ;  /* 0x0002b80000087ab9 */ /* 0x000fe20000000a00 */
[----:B-1----:R-:W-:-:S03]  /*f7b0*/  @P1 IMAD.HI.U32 R0, R20, R3, RZ ;  /* 0x0000000314001227 */ /* 0x002fc600078e00ff */
[----:B------:R-:W5:Y:S01]  /*f7c0*/  LD.E.128 R24, desc[UR52][R24.64] ;  /* 0x0000003418187980 */ /* 0x000f62000c101d00 */
[----:B------:R-:W-:Y:S02]  /*f7d0*/  UIADD3 UR5, UR7, UR5, URZ ;  /* 0x0000000507057290 */ /* 0x000fe4000fffe03f */
[----:B------:R-:W-:Y:S01]  /*f7e0*/  IMAD.U32 R3, RZ, RZ, UR7 ;  /* 0x00000007ff037e24 */ /* 0x000fe2000f8e00ff */
[----:B0-----:R-:W-:Y:S01]  /*f7f0*/  @P1 SHF.R.U32.HI R21, RZ, R37, R0 ;  /* 0x00000025ff151219 */ /* 0x001fe20000011600 */
[----:B------:R-:W-:Y:S01]  /*f800*/  IMAD.U32 R2, RZ, RZ, UR6 ;  /* 0x00000006ff027e24 */ /* 0x000fe2000f8e00ff */
[----:B------:R-:W-:Y:S01]  /*f810*/  ULDC.64 UR6, c[0x0][0xad8] ;  /* 0x0002b60000067ab9 */ /* 0x000fe20000000a00 */
[----:B------:R-:W-:Y:S01]  /*f820*/  IMAD.U32 R3, RZ, RZ, UR5 ;  /* 0x00000005ff037e24 */ /* 0x000fe2000f8e00ff */
[--C-:B------:R-:W-:Y:S01]  /*f830*/  SHF.R.S32.HI R0, RZ, 0x1f, R21.reuse ;  /* 0x0000001fff007819 */ /* 0x100fe20000011415 */
[----:B------:R-:W-:Y:S01]  /*f840*/  IMAD.MOV R29, RZ, RZ, -R21 ;  /* 0x000000ffff1d7224 */ /* 0x000fe200078e0a15 */
[----:B------:R-:W-:Y:S01]  /*f850*/  ULDC UR5, c[0x0][0xac8] ;  /* 0x0002b20000057ab9 */ /* 0x000fe20000000800 */
[----:B------:R-:W-:Y:S01]  /*f860*/  IMAD.WIDE.U32 R2, R21, UR8, R2 ;  /* 0x0000000815027c25 */ /* 0x000fe2000f8e0002 */
[----:B------:R-:W-:Y:S01]  /*f870*/  @!PT LDS RZ, [RZ] ;  /* 0x00000000fffff984 */ /* 0x000fe20000000800 */
[----:B------:R-:W-:Y:S01]  /*f880*/  @!PT LDS RZ, [RZ] ;  /* 0x00000000fffff984 */ /* 0x000fe20000000800 */
[----:B------:R-:W-:Y:S01]  /*f890*/  @!PT LDS RZ, [RZ] ;  /* 0x00000000fffff984 */ /* 0x000fe20000000800 */
[----:B------:R-:W-:Y:S01]  /*f8a0*/  @!PT LDS RZ, [RZ] ;  /* 0x00000000fffff984 */ /* 0x000fe20000000800 */
[----:B------:R0:W-:Y:S06]  /*f8b0*/  MEMBAR.ALL.CTA ;  /* 0x0000000000007992 */ /* 0x0001ec0000008000 */
[----:B0-----:R-:W0:Y:S01]  /*f8c0*/  FENCE.VIEW.ASYNC.S ;  /* 0x00000000000073c6 */ /* 0x001e220000000000 */
[----:B------:R-:W-:-:S02]  /*f8d0*/  IMAD R0, R0, UR8, RZ ;  /* 0x0000000800007c24 */ /* 0x000fc4000f8e02ff */
[----:B------:R-:W-:Y:S02]  /*f8e0*/  IMAD R29, R32, R29, R20 ;  /* 0x0000001d201d7224 */ /* 0x000fe400078e0214 */
[----:B------:R-:W-:Y:S02]  /*f8f0*/  IMAD R35, R21, UR9, R0 ;  /* 0x0000000915237c24 */ /* 0x000fe4000f8e0200 */
[----:B------:R-:W-:Y:S01]  /*f900*/  VIADD R34, R152, UR38 ;  /* 0x0000002698227c36 */ /* 0x000fe20008000000 */
[----:B------:R-:W-:Y:S01]  /*f910*/  SHF.R.S32.HI R0, RZ, 0x1f, R29 ;  /* 0x0000001fff007819 */ /* 0x000fe2000001141d */
[----:B------:R-:W-:Y:S02]  /*f920*/  IMAD.IADD R3, R3, 0x1, R35 ;  /* 0x0000000103037824 */ /* 0x000fe400078e0223 */
[----:B------:R-:W-:Y:S02]  /*f930*/  VIADD R31, R31, 0x16820 ;  /* 0x000168201f1f7836 */ /* 0x000fe40000000000 */
[----:B------:R-:W-:-:S02]  /*f940*/  IMAD R0, R0, UR6, RZ ;  /* 0x0000000600007c24 */ /* 0x000fc4000f8e02ff */
[----:B------:R-:W-:Y:S01]  /*f950*/  IMAD.WIDE.U32 R2, R29, UR6, R2 ;  /* 0x000000061d027c25 */ /* 0x000fe2000f8e0002 */
[----:B------:R-:W-:-:S03]  /*f960*/  PRMT R31, RZ, 0x654, R31 ;  /* 0x00000654ff1f7816 */ /* 0x000fc6000000001f */
[----:B------:R-:W-:Y:S01]  /*f970*/  IMAD R21, R29, UR7, R0 ;  /* 0x000000071d157c24 */ /* 0x000fe2000f8e0200 */
[----:B------:R-:W-:Y:S01]  /*f980*/  ULDC.64 UR6, c[0x0][0xa80] ;  /* 0x0002a00000067ab9 */ /* 0x000fe20000000a00 */
[----:B------:R-:W-:Y:S01]  /*f990*/  VIADD R0, R34, 0x30 ;  /* 0x0000003022007836 */ /* 0x000fe20000000000 */
[C---:B------:R-:W-:Y:S01]  /*f9a0*/  LEA R30, P0, R2.reuse, UR6, 0x1 ;  /* 0x00000006021e7c11 */ /* 0x040fe2000f8008ff */
[----:B------:R-:W-:Y:S01]  /*f9b0*/  IMAD.IADD R3, R3, 0x1, R21 ;  /* 0x0000000103037824 */ /* 0x000fe200078e0215 */
[----:B0-----:R0:W-:Y:S03]  /*f9c0*/  SYNCS.ARRIVE.TRANS64.RED.A1T0 RZ, [R31+URZ], RZ ;  /* 0x000000ff1fff79a7 */ /* 0x0011e6000810043f */
[----:B------:R-:W1:Y:S01]  /*f9d0*/  SHFL.IDX PT, R21, R30, RZ, 0x181f ;  /* 0x00181fff1e157589 */ /* 0x000e6200000e0000 */
[----:B------:R-:W-:Y:S01]  /*f9e0*/  LEA.HI.X R32, R2, UR7, R3, 0x1, P0 ;  /* 0x0000000702207c11 */ /* 0x000fe200080f0c03 */
[----:B------:R-:W-:Y:S01]  /*f9f0*/  VIADD R2, R34, 0x60 ;  /* 0x0000006022027836 */ /* 0x000fe20000000000 */
[----:B------:R-:W-:Y:S01]  /*fa00*/  ISETP.GE.AND P0, PT, R22, UR5, PT ;  /* 0x0000000516007c0c */ /* 0x000fe2000bf06270 */
[----:B------:R-:W4:Y:S03]  /*fa10*/  SHFL.IDX PT, R35, R30, 0x1, 0x181f ;  /* 0x00381f001e237f89 */ /* 0x000f2600000e0000 */
[-C--:B------:R-:W-:Y:S01]  /*fa20*/  ISETP.GE.OR P1, PT, R34, R33.reuse, P0 ;  /* 0x000000212200720c */ /* 0x080fe20000726670 */
[----:B------:R-:W4:Y:S01]  /*fa30*/  SHFL.IDX PT, R37, R30, 0x2, 0x181f ;  /* 0x00581f001e257f89 */ /* 0x000f2200000e0000 */
[-C--:B------:R-:W-:Y:S01]  /*fa40*/  ISETP.GE.OR P2, PT, R0, R33.reuse, P0 ;  /* 0x000000210000720c */ /* 0x080fe20000746670 */
[----:B------:R-:W-:Y:S01]  /*fa50*/  VIADD R0, R34, 0x90 ;  /* 0x0000009022007836 */ /* 0x000fe20000000000 */
[-C--:B------:R-:W-:Y:S01]  /*fa60*/  ISETP.GE.OR P3, PT, R2, R33.reuse, P0 ;  /* 0x000000210200720c */ /* 0x080fe20000766670 */
[----:B------:R-:W4:Y:S03]  /*fa70*/  SHFL.IDX PT, R3, R32, RZ, 0x181f ;  /* 0x00181fff20037589 */ /* 0x000f2600000e0000 */
[----:B------:R-:W-:Y:S01]  /*fa80*/  ISETP.GE.OR P0, PT, R0, R33, P0 ;  /* 0x000000210000720c */ /* 0x000fe20000706670 */
[----:B------:R-:W4:Y:S04]  /*fa90*/  SHFL.IDX PT, R29, R32, 0x1, 0x181f ;  /* 0x00381f00201d7f89 */ /* 0x000f2800000e0000 */
[----:B------:R-:W4:Y:S01]  /*faa0*/  SHFL.IDX PT, R36, R32, 0x2, 0x181f ;  /* 0x00581f0020247f89 */ /* 0x000f2200000e0000 */
[----:B-1----:R-:W-:-:S03]  /*fab0*/  @!P1 LEA R2, P4, R22, R21, 0x1 ;  /* 0x0000001516029211 */ /* 0x002fc600078808ff */
[----:B0-----:R0:W1:Y:S01]  /*fac0*/  SHFL.IDX PT, R31, R30, 0x3, 0x181f ;  /* 0x00781f001e1f7f89 */ /* 0x00106200000e0000 */
[----:B----4-:R-:W-:-:S03]  /*fad0*/  @!P2 LEA R20, P5, R22, R35, 0x1 ;  /* 0x000000231614a211 */ /* 0x010fc600078a08ff */
[----:B------:R-:W4:Y:S01]  /*fae0*/  SHFL.IDX PT, R32, R32, 0x3, 0x181f ;  /* 0x00781f0020207f89 */ /* 0x000f2200000e0000 */
[C---:B------:R-:W-:Y:S02]  /*faf0*/  @!P3 LEA R28, P6, R22.reuse, R37, 0x1 ;  /* 0x00000025161cb211 */ /* 0x040fe400078c08ff */
[C-C-:B------:R-:W-:Y:S02]  /*fb00*/  @!P1 LEA.HI.X R3, R22.reuse, R3, R157.reuse, 0x1, P4 ;  /* 0x0000000316039211 */ /* 0x140fe400020f0c9d */
[C-C-:B------:R-:W-:Y:S02]  /*fb10*/  @!P2 LEA.HI.X R21, R22.reuse, R29, R157.reuse, 0x1, P5 ;  /* 0x0000001d1615a211 */ /* 0x140fe400028f0c9d */
[----:B------:R-:W-:Y:S01]  /*fb20*/  @!P3 LEA.HI.X R29, R22, R36, R157, 0x1, P6 ;  /* 0x00000024161db211 */ /* 0x000fe200030f0c9d */
[----:B---3--:R0:W-:Y:S04]  /*fb30*/  @!P1 ST.E.128 desc[UR52][R2.64], R4 ;  /* 0x0000000402009985 */ /* 0x0081e8000c101d34 */
[----:B--2---:R0:W-:Y:S04]  /*fb40*/  @!P2 ST.E.128 desc[UR52][R20.64], R8 ;  /* 0x000000081400a985 */ /* 0x0041e8000c101d34 */
[----:B------:R0:W-:Y:S01]  /*fb50*/  @!P3 ST.E.128 desc[UR52][R28.64], R12 ;  /* 0x0000000c1c00b985 */ /* 0x0001e2000c101d34 */
[----:B-1--4-:R-:W-:Y:S05]  /*fb60*/  @P0 BRA `(.L_x_1018) ;  /* 0x0000000400ec0947 */ /* 0x012fea0003800000 */
[----:B0-----:R-:W-:-:S04]  /*fb70*/  LEA R2, P0, R22, R31, 0x1 ;  /* 0x0000001f16027211 */ /* 0x001fc800078008ff */
[----:B------:R-:W-:-:S05]  /*fb80*/  LEA.HI.X R3, R22, R32, R157, 0x1, P0 ;  /* 0x0000002016037211 */ /* 0x000fca00000f0c9d */
[----:B-----5:R2:W-:Y:S01]  /*fb90*/  ST.E.128 desc[UR52][R2.64], R24 ;  /* 0x0000001802007985 */ /* 0x0205e2000c101d34 */
[----:B------:R-:W-:Y:S05]  /*fba0*/  BRA `(.L_x_1018) ;  /* 0x0000000400dc7947 */ /* 0x000fea0003800000 */
.L_x_1017:
[----:B------:R-:W0:Y:S01]  /*fbb0*/  LDC R10, c[0x0][0xbe8] ;  /* 0x0002fa00ff0a7b82 */ /* 0x000e220000000800 */
[----:B------:R-:W1:Y:S01]  /*fbc0*/  S2R R0, SR_TID.X ;  /* 0x0000000000007919 */ /* 0x000e620000002100 */
[----:B------:R-:W-:Y:S01]  /*fbd0*/  USHF.R.S32.HI UR8, URZ, 0x1f, UR41 ;  /* 0x0000001f3f087899 */ /* 0x000fe20008011429 */
[----:B------:R-:W-:Y:S01]  /*fbe0*/  BSSY B1, `(.L_x_1019) ;  /* 0x0000031000017945 */ /* 0x000fe20003800000 */
[----:B------:R-:W-:Y:S01]  /*fbf0*/  USHF.R.S32.HI UR9, URZ, 0x1f, UR39 ;  /* 0x0000001f3f097899 */ /* 0x000fe20008011427 */
[----:B------:R-:W-:Y:S01]  /*fc00*/  IMAD R6, R18, 0x30, R152 ;  /* 0x0000003012067824 */ /* 0x000fe200078e0298 */
[----:B0-----:R-:W-:Y:S01]  /*fc10*/  ISETP.NE.AND P1, PT, R10, 0x1, PT ;  /* 0x000000010a00780c */ /* 0x001fe20003f25270 */
[----:B-1----:R-:W-:-:S12]  /*fc20*/  VIADD R0, R0, 0xffffff80 ;  /* 0xffffff8000007836 */ /* 0x002fd80000000000 */
[----:B------:R-:W0:Y:S01]  /*fc30*/  @P1 LDC R9, c[0x0][0xbec] ;  /* 0x0002fb00ff091b82 */ /* 0x000e220000000800 */
[----:B------:R-:W-:-:S07]  /*fc40*/  ISETP.GE.AND P0, PT, R0, 0xc0, PT ;  /* 0x000000c00000780c */ /* 0x000fce0003f06270 */
[----:B------:R-:W1:Y:S06]  /*fc50*/  @P1 LDC R11, c[0x0][0xbf0] ;  /* 0x0002fc00ff0b1b82 */ /* 0x000e6c0000000800 */
[----:B------:R-:W-:Y:S05]  /*fc60*/  @P0 BRA `(.L_x_1020) ;  /* 0x0000000000a00947 */ /* 0x000fea0003800000 */
[----:B------:R-:W2:Y:S01]  /*fc70*/  S2R R0, SR_TID.X ;  /* 0x0000000000007919 */ /* 0x000ea20000002100 */
[----:B------:R-:W3:Y:S01]  /*fc80*/  LDC R3, c[0x0][0xbe8] ;  /* 0x0002fa00ff037b82 */ /* 0x000ee20000000800 */
[----:B------:R-:W-:Y:S01]  /*fc90*/  IMAD.U32 R4, RZ, RZ, UR38 ;  /* 0x00000026ff047e24 */ /* 0x000fe2000f8e00ff */
[----:B------:R-:W-:Y:S02]  /*fca0*/  ULDC UR5, c[0x0][0xa88] ;  /* 0x0002a20000057ab9 */ /* 0x000fe40000000800 */
[----:B---3--:R-:W-:Y:S02]  /*fcb0*/  IMAD R5, R3, UR5, RZ ;  /* 0x0000000503057c24 */ /* 0x008fe4000f8e02ff */
[----:B--2---:R-:W-:-:S04]  /*fcc0*/  IADD3 R4, R4, -0x80, R0 ;  /* 0xffffff8004047810 */ /* 0x004fc80007ffe000 */
[----:B------:R-:W-:-:S13]  /*fcd0*/  ISETP.GE.AND P0, PT, R4, R5, PT ;  /* 0x000000050400720c */ /* 0x000fda0003f06270 */
[----:B------:R-:W-:Y:S05]  /*fce0*/  @P0 BRA `(.L_x_1020) ;  /* 0x0000000000800947 */ /* 0x000fea0003800000 */
[----:B------:R-:W-:Y:S01]  /*fcf0*/  ISETP.NE.AND P0, PT, R3, 0x1, PT ;  /* 0x000000010300780c */ /* 0x000fe20003f05270 */
[----:B------:R-:W-:Y:S01]  /*fd00*/  ULDC.64 UR10, c[0x0][0xb90] ;  /* 0x0002e400000a7ab9 */ /* 0x000fe20000000a00 */
[----:B------:R-:W-:Y:S01]  /*fd10*/  IMAD.MOV.U32 R2, RZ, RZ, R4 ;  /* 0x000000ffff027224 */ /* 0x000fe200078e0004 */
[----:B------:R-:W-:Y:S02]  /*fd20*/  UIMAD UR5, UR8, UR10, URZ ;  /* 0x0000000a080572a4 */ /* 0x000fe4000f8e023f */
[----:B------:R-:W-:Y:S02]  /*fd30*/  UIMAD.WIDE.U32 UR6, UR41, UR10, URZ ;  /* 0x0000000a290672a5 */ /* 0x000fe4000f8e003f */
[----:B------:R-:W-:-:S03]  /*fd40*/  UIMAD UR5, UR41, UR11, UR5 ;  /* 0x0000000b290572a4 */ /* 0x000fc6000f8e0205 */
[----:B------:R-:W-:Y:S01]  /*fd50*/  ULDC.64 UR10, c[0x0][0xb98] ;  /* 0x0002e600000a7ab9 */ /* 0x000fe20000000a00 */
[----:B------:R-:W-:Y:S02]  /*fd60*/  UIADD3 UR7, UR7, UR5, URZ ;  /* 0x0000000507077290 */ /* 0x000fe4000fffe03f */
[----:B------:R-:W2:Y:S01]  /*fd70*/  @P0 LDC R5, c[0x0][0xbec] ;  /* 0x0002fb00ff050b82 */ /* 0x000ea20000000800 */
[----:B------:R-:W-:Y:S02]  /*fd80*/  UIMAD UR5, UR9, UR10, URZ ;  /* 0x0000000a090572a4 */ /* 0x000fe4000f8e023f */
[----:B------:R-:W-:Y:S02]  /*fd90*/  UIMAD.WIDE.U32 UR6, UR39, UR10, UR6 ;  /* 0x0000000a270672a5 */ /* 0x000fe4000f8e0006 */
[----:B------:R-:W-:-:S03]  /*fda0*/  UIMAD UR5, UR39, UR11, UR5 ;  /* 0x0000000b270572a4 */ /* 0x000fc6000f8e0205 */
[----:B------:R-:W3:Y:S01]  /*fdb0*/  @P0 LDC R7, c[0x0][0xbf0] ;  /* 0x0002fc00ff070b82 */ /* 0x000ee20000000800 */
[----:B------:R-:W-:Y:S01]  /*fdc0*/  ULDC.64 UR10, c[0x0][0xb88] ;  /* 0x0002e200000a7ab9 */ /* 0x000fe20000000a00 */
[----:B--2---:R-:W-:-:S05]  /*fdd0*/  @P0 IMAD.HI.U32 R0, R4, R5, RZ ;  /* 0x0000000504000227 */ /* 0x004fca00078e00ff */
[----:B---3--:R-:W-:-:S05]  /*fde0*/  @P0 SHF.R.U32.HI R2, RZ, R7, R0 ;  /* 0x00000007ff020219 */ /* 0x008fca0000011600 */
[----:B------:R-:W-:-:S04]  /*fdf0*/  IMAD.MOV R5, RZ, RZ, -R2 ;  /* 0x000000ffff057224 */ /* 0x000fc800078e0a02 */
[----:B------:R-:W-:Y:S01]  /*fe00*/  IMAD R5, R3, R5, R4 ;  /* 0x0000000503057224 */ /* 0x000fe200078e0204 */
[----:B------:R-:W-:Y:S01]  /*fe10*/  SHF.R.S32.HI R3, RZ, 0x1f, R2 ;  /* 0x0000001fff037819 */ /* 0x000fe20000011402 */
[----:B------:R-:W-:Y:S01]  /*fe20*/  IMAD.U32 R4, RZ, RZ, UR5 ;  /* 0x00000005ff047e24 */ /* 0x000fe2000f8e00ff */
        /* <DEDUP_REMOVED lines=9> */
[----:B------:R-:W-:Y:S01]  /*fec0*/  LEA.HI.X R5, R2, UR7, R3, 0x2, P0 ;  /* 0x0000000702057c11 */ /* 0x000fe200080f1403 */
[----:B------:R-:W-:-:S05]  /*fed0*/  IMAD.MOV.U32 R3, RZ, RZ, -0x800000 ;  /* 0xff800000ff037424 */ /* 0x000fca00078e00ff */
[----:B------:R2:W-:Y:S02]  /*fee0*/  STG.E desc[UR52][R4.64], R3 ;  /* 0x0000000304007986 */ /* 0x0005e4000c101934 */
.L_x_1020:
[----:B------:R-:W-:Y:S05]  /*fef0*/  BSYNC B1 ;  /* 0x0000000000017941 */ /* 0x000fea0003800000 */
.L_x_1019:
[----:B------:R-:W-:Y:S01]  /*ff00*/  ULDC.64 UR10, c[0x0][0xae8] ;  /* 0x0002ba00000a7ab9 */ /* 0x000fe20000000a00 */
[----:B------:R-:W-:Y:S01]  /*ff10*/  VIADD R6, R6, UR38 ;  /* 0x0000002606067c36 */ /* 0x000fe20008000000 */
[----:B------:R-:W-:Y:S02]  /*ff20*/  UIMAD UR5, UR8, UR10, URZ ;  /* 0x0000000a080572a4 */ /* 0x000fe4000f8e023f */
[----:B------:R-:W-:Y:S01]  /*ff30*/  UIMAD.WIDE.U32 UR6, UR41, UR10, URZ ;  /* 0x0000000a290672a5 */ /* 0x000fe2000f8e003f */
[----:B0-----:R-:W-:Y:S01]  /*ff40*/  @P1 IMAD.HI.U32 R0, R6, R9, RZ ;  /* 0x0000000906001227 */ /* 0x001fe200078e00ff */
[----:B------:R-:W-:-:S03]  /*ff50*/  UIMAD UR5, UR41, UR11, UR5 ;  /* 0x0000000b290572a4 */ /* 0x000fc6000f8e0205 */
[----:B------:R-:W-:Y:S01]  /*ff60*/  ULDC.64 UR10, c[0x0][0xaf0] ;  /* 0x0002bc00000a7ab9 */ /* 0x000fe20000000a00 */
[----:B------:R-:W-:Y:S01]  /*ff70*/  UIADD3 UR7, UR7, UR5, URZ ;  /* 0x0000000507077290 */ /* 0x000fe2000fffe03f */
[----:B--2---:R-:W-:Y:S01]  /*ff80*/  IMAD.MOV.U32 R5, RZ, RZ, R6 ;  /* 0x000000ffff057224 */ /* 0x004fe200078e0006 */
        /* <DEDUP_REMOVED lines=8> */
[----:B------:R-:W-:Y:S02]  /*10010*/  IMAD.U32 R3, RZ, RZ, UR7 ;  /* 0x00000007ff037e24 */ /* 0x000fe4000f8e00ff */
[----:B------:R-:W-:Y:S02]  /*10020*/  IMAD R7, R10, R7, R6 ;  /* 0x000000070a077224 */ /* 0x000fe400078e0206 */
[----:B------:R-:W-:Y:S02]  /*10030*/  IMAD R0, R0, UR8, RZ ;  /* 0x0000000800007c24 */ /* 0x000fe4000f8e02ff */
[----:B------:R-:W-:Y:S01]  /*10040*/  IMAD.U32 R2, RZ, RZ, UR6 ;  /* 0x00000006ff027e24 */ /* 0x000fe2000f8e00ff */
[----:B------:R-:W-:Y:S01]  /*10050*/  ULDC.64 UR6, c[0x0][0xad8] ;  /* 0x0002b60000067ab9 */ /* 0x000fe20000000a00 */
[----:B------:R-:W-:Y:S01]  /*10060*/  IMAD.U32 R3, RZ, RZ, UR5 ;  /* 0x00000005ff037e24 */ /* 0x000fe2000f8e00ff */
[----:B------:R-:W-:Y:S01]  /*10070*/  ULDC UR5, c[0x0][0xac8] ;  /* 0x0002b20000057ab9 */ /* 0x000fe20000000800 */
[C---:B------:R-:W-:Y:S01]  /*10080*/  IMAD R9, R5.reuse, UR9, R0 ;  /* 0x0000000905097c24 */ /* 0x040fe2000f8e0200 */
[----:B------:R-:W-:Y:S01]  /*10090*/  SHF.R.S32.HI R0, RZ, 0x1f, R7 ;  /* 0x0000001fff007819 */ /* 0x000fe20000011407 */
        /* <DEDUP_REMOVED lines=8> */
[----:B------:R-:W-:Y:S01]  /*10120*/  ULDC UR6, c[0x0][0xa88] ;  /* 0x0002a20000067ab9 */ /* 0x000fe20000000800 */
[----:B------:R-:W-:Y:S02]  /*10130*/  VIADD R6, R152, UR38 ;  /* 0x0000002698067c36 */ /* 0x000fe40008000000 */
[----:B------:R-:W-:Y:S01]  /*10140*/  LEA.HI.X R12, R2, UR7, R3, 0x1, P0 ;  /* 0x00000007020c7c11 */ /* 0x000fe200080f0c03 */
[----:B------:R-:W0:Y:S01]  /*10150*/  SHFL.IDX PT, R7, R8, 0x1, 0x181f ;  /* 0x00381f0008077f89 */ /* 0x000e2200000e0000 */
[----:B------:R-:W-:Y:S01]  /*10160*/  IMAD R15, R10, UR6, RZ ;  /* 0x000000060a0f7c24 */ /* 0x000fe2000f8e02ff */
[----:B------:R-:W-:Y:S01]  /*10170*/  ISETP.GE.AND P0, PT, R22, UR5, PT ;  /* 0x0000000516007c0c */ /* 0x000fe2000bf06270 */
[C---:B------:R-:W-:Y:S01]  /*10180*/  VIADD R4, R6.reuse, 0x30 ;  /* 0x0000003006047836 */ /* 0x040fe20000000000 */
[----:B------:R-:W1:Y:S01]  /*10190*/  SHFL.IDX PT, R3, R8, RZ, 0x181f ;  /* 0x00181fff08037589 */ /* 0x000e6200000e0000 */
[C---:B------:R-:W-:Y:S01]  /*101a0*/  VIADD R2, R6.reuse, 0x60 ;  /* 0x0000006006027836 */ /* 0x040fe20000000000 */
[CC--:B------:R-:W-:Y:S01]  /*101b0*/  ISETP.GE.OR P3, PT, R6.reuse, R15.reuse, P0 ;  /* 0x0000000f0600720c */ /* 0x0c0fe20000766670 */
[----:B------:R-:W-:Y:S01]  /*101c0*/  VIADD R6, R6, 0x90 ;  /* 0x0000009006067836 */ /* 0x000fe20000000000 */
[----:B------:R-:W2:Y:S01]  /*101d0*/  SHFL.IDX PT, R11, R8, 0x2, 0x181f ;  /* 0x00581f00080b7f89 */ /* 0x000ea200000e0000 */
[----:B------:R-:W-:-:S02]  /*101e0*/  ISETP.GE.OR P2, PT, R4, R15, P0 ;  /* 0x0000000f0400720c */ /* 0x000fc40000746670 */
[-C--:B------:R-:W-:Y:S01]  /*101f0*/  ISETP.GE.OR P1, PT, R2, R15.reuse, P0 ;  /* 0x0000000f0200720c */ /* 0x080fe20000726670 */
[----:B------:R-:W3:Y:S01]  /*10200*/  SHFL.IDX PT, R0, R12, RZ, 0x181f ;  /* 0x00181fff0c007589 */ /* 0x000ee200000e0000 */
[----:B------:R-:W-:-:S03]  /*10210*/  ISETP.GE.OR P0, PT, R6, R15, P0 ;  /* 0x0000000f0600720c */ /* 0x000fc60000706670 */
[----:B------:R-:W4:Y:S04]  /*10220*/  SHFL.IDX PT, R13, R8, 0x3, 0x181f ;  /* 0x00781f00080d7f89 */ /* 0x000f2800000e0000 */
[----:B------:R-:W5:Y:S04]  /*10230*/  SHFL.IDX PT, R5, R12, 0x1, 0x181f ;  /* 0x00381f000c057f89 */ /* 0x000f6800000e0000 */
[----:B------:R-:W5:Y:S01]  /*10240*/  SHFL.IDX PT, R9, R12, 0x2, 0x181f ;  /* 0x00581f000c097f89 */ /* 0x000f6200000e0000 */
[----:B0-----:R-:W-:-:S03]  /*10250*/  @!P2 LEA R4, P5, R22, R7, 0x1 ;  /* 0x000000071604a211 */ /* 0x001fc600078a08ff */
[----:B------:R-:W0:Y:S01]  /*10260*/  SHFL.IDX PT, R10, R12, 0x3, 0x181f ;  /* 0x00781f000c0a7f89 */ /* 0x000e2200000e0000 */
[C---:B-1----:R-:W-:Y:S02]  /*10270*/  @!P3 LEA R2, P6, R22.reuse, R3, 0x1 ;  /* 0x000000031602b211 */ /* 0x042fe400078c08ff */
[C---:B--2---:R-:W-:Y:S02]  /*10280*/  @!P1 LEA R6, P4, R22.reuse, R11, 0x1 ;  /* 0x0000000b16069211 */ /* 0x044fe400078808ff */
[C---:B---3--:R-:W-:Y:S02]  /*10290*/  @!P3 LEA.HI.X R3, R22.reuse, R0, R157, 0x1, P6 ;  /* 0x000000001603b211 */ /* 0x048fe400030f0c9d */
[----:B----4-:R-:W-:-:S03]  /*102a0*/  @!P0 LEA R8, P6, R22, R13, 0x1 ;  /* 0x0000000d16088211 */ /* 0x010fc600078c08ff */
[----:B------:R1:W-:Y:S01]  /*102b0*/  @!P3 ST.E.128 desc[UR52][R2.64], RZ ;  /* 0x000000ff0200b985 */ /* 0x0003e2000c101d34 */
[C-C-:B-----5:R-:W-:Y:S02]  /*102c0*/  @!P2 LEA.HI.X R5, R22.reuse, R5, R157.reuse, 0x1, P5 ;  /* 0x000000051605a211 */ /* 0x160fe400028f0c9d */
[----:B------:R-:W-:-:S03]  /*102d0*/  @!P1 LEA.HI.X R7, R22, R9, R157, 0x1, P4 ;  /* 0x0000000916079211 */ /* 0x000fc600020f0c9d */
[----:B------:R1:W-:Y:S01]  /*102e0*/  @!P2 ST.E.128 desc[UR52][R4.64], RZ ;  /* 0x000000ff0400a985 */ /* 0x0003e2000c101d34 */
[----:B0-----:R-:W-:-:S03]  /*102f0*/  @!P0 LEA.HI.X R9, R22, R10, R157, 0x1, P6 ;  /* 0x0000000a16098211 */ /* 0x001fc600030f0c9d */
[----:B------:R1:W-:Y:S04]  /*10300*/  @!P1 ST.E.128 desc[UR52][R6.64], RZ ;  /* 0x000000ff06009985 */ /* 0x0003e8000c101d34 */
[----:B------:R1:W-:Y:S02]  /*10310*/  @!P0 ST.E.128 desc[UR52][R8.64], RZ ;  /* 0x000000ff08008985 */ /* 0x0003e4000c101d34 */
.L_x_1018:
[----:B------:R-:W-:Y:S05]  /*10320*/  BSYNC B0 ;  /* 0x0000000000007941 */ /* 0x000fea0003800000 */
.L_x_1016:
[----:B------:R-:W-:Y:S02]  /*10330*/  ULDC UR5, c[0x0][0xc38] ;  /* 0x00030e0000057ab9 */ /* 0x000fe40000000800 */
[----:B------:R-:W-:-:S06]  /*10340*/  UISETP.GE.AND UP0, UPT, UR4, UR5, UPT ;  /* 0x000000050400728c */ /* 0x000fcc000bf06270 */
[----:B------:R-:W-:-:S13]  /*10350*/  PLOP3.LUT P0, PT, PT, PT, UP0, 0x80, 0x0 ;  /* 0x000000000000781c */ /* 0x000fda0003f0f008 */
[----:B------:R-:W-:Y:S05]  /*10360*/  @!P0 BRA `(.L_x_1021) ;  /* 0xffffff0800508947 */ /* 0x000fea000383ffff */
[----:B------:R-:W-:Y:S05]  /*10370*/  EXIT ;  /* 0x000000000000794d */ /* 0x000fea0003800000 */
.L_x_927:
[----:B------:R-:W-:-:S08]  /*10380*/  NOP ;  /* 0x0000000000007918 */ /* 0x000fd00000000000 */
[----:B------:R-:W0:-:S00]  /*10390*/  USETMAXREG.DEALLOC.CTAPOOL 0x20 ;  /* 0x00000020000079c8 */ /* 0x000e0000080e0500 */
[----:B0-----:R-:W-:-:S06]  /*103a0*/  LOP3.LUT R0, R0, 0x3, RZ, 0xc0, !PT ;  /* 0x0000000300007812 */ /* 0x001fcc00078ec0ff */
[----:B------:R-:W0:Y:S01]  /*103b0*/  S2UR UR10, SR_CTAID.X ;  /* 0x00000000000a79c3 */ /* 0x000e220000002500 */
[----:B------:R-:W-:Y:S01]  /*103c0*/  LOP3.LUT R19, R19, 0xffffffdf, RZ, 0xc0, !PT ;  /* 0xffffffdf13137812 */ /* 0x000fe200078ec0ff */
[----:B------:R-:W-:Y:S01]  /*103d0*/  STL [R1+0x10], RZ ;  /* 0x000010ff01007387 */ /* 0x000fe20000100800 */
[----:B------:R-:W-:Y:S02]  /*103e0*/  IMAD.MOV.U32 R23, RZ, RZ, RZ ;  /* 0x000000ffff177224 */ /* 0x000fe400078e00ff */
[----:B------:R-:W-:Y:S01]  /*103f0*/  IMAD.MOV.U32 R26, RZ, RZ, 0x1 ;  /* 0x00000001ff1a7424 */ /* 0x000fe200078e00ff */
[----:B------:R2:W3:Y:S02]  /*10400*/  SHFL.IDX PT, R2, R0, RZ, 0x1f ;  /* 0x00001fff00027589 */ /* 0x0004e400000e0000 */
[----:B--2---:R-:W0:Y:S01]  /*10410*/  LDC R0, c[0x0][0xc38] ;  /* 0x00030e00ff007b82 */ /* 0x004e220000000800 */
[----:B---3--:R-:W-:-:S13]  /*10420*/  ISETP.NE.AND P0, PT, R2, RZ, PT ;  /* 0x000000ff0200720c */ /* 0x008fda0003f05270 */
[----:B------:R-:W-:Y:S01]  /*10430*/  @P0 LOP3.LUT R19, R19, 0x20, RZ, 0xfc, !PT ;  /* 0x0000002013130812 */ /* 0x000fe200078efcff */
[----:B------:R-:W-:Y:S06]  /*10440*/  @P0 BAR.ARV 0x4, 0x200 ;  /* 0x0108000000000b1d */ /* 0x000fec0000002000 */
[----:B0-----:R-:W-:-:S13]  /*10450*/  ISETP.LE.AND P0, PT, R0, UR10, PT ;  /* 0x0000000a00007c0c */ /* 0x001fda000bf03270 */
[----:B------:R-:W-:Y:S05]  /*10460*/  @P0 BRA `(.L_x_1022) ;  /* 0x00000044005c0947 */ /* 0x000fea0003800000 */
[----:B------:R-:W0:Y:S01]  /*10470*/  S2R R7, SR_TID.X ;  /* 0x0000000000077919 */ /* 0x000e220000002100 */
[----:B-1----:R-:W1:Y:S01]  /*10480*/  S2UR UR8, SR_CgaCtaId ;  /* 0x00000000000879c3 */ /* 0x002e620000008800 */
[----:B------:R-:W-:Y:S01]  /*10490*/  ULDC.64 UR4, c[0x0][0x418] ;  /* 0x0001060000047ab9 */ /* 0x000fe20000000a00 */
[----:B------:R-:W-:Y:S01]  /*104a0*/  ULDC.64 UR6, c[0x0][0x2f0] ;  /* 0x0000bc0000067ab9 */ /* 0x000fe20000000a00 */
[----:B------:R-:W-:Y:S01]  /*104b0*/  UISETP.NE.U32.AND UP0, UPT, UR4, URZ, UPT ;  /* 0x0000003f0400728c */ /* 0x000fe2000bf05070 */
[----:B------:R-:W-:Y:S01]  /*104c0*/  LOP3.LUT R19, R19, 0xfffffffe, RZ, 0xc0, !PT ;  /* 0xfffffffe13137812 */ /* 0x000fe200078ec0ff */
[----:B------:R-:W-:Y:S01]  /*104d0*/  ULDC UR9, c[0x0][0x2b8] ;  /* 0x0000ae0000097ab9 */ /* 0x000fe20000000800 */
[----:B------:R-:W-:Y:S01]  /*104e0*/  ULDC UR4, c[0x0][0x424] ;  /* 0x0001090000047ab9 */ /* 0x000fe20000000800 */
[----:B------:R-:W-:Y:S01]  /*104f0*/  UISETP.NE.AND.EX UP0, UPT, UR5, URZ, UPT, UP0 ;  /* 0x0000003f0500728c */ /* 0x000fe2000bf05300 */
[----:B------:R-:W-:Y:S01]  /*10500*/  IMAD.MOV.U32 R26, RZ, RZ, 0x1 ;  /* 0x00000001ff1a7424 */ /* 0x000fe200078e00ff */
[----:B------:R-:W-:Y:S01]  /*10510*/  ULDC UR39, c[0x0][0x288] ;  /* 0x0000a20000277ab9 */ /* 0x000fe20000000800 */
[----:B------:R-:W-:Y:S01]  /*10520*/  UMOV UR5, 0x400 ;  /* 0x0000040000057882 */ /* 0x000fe20000000000 */
[----:B------:R-:W-:Y:S01]  /*10530*/  USEL UR4, UR4, 0x1, UP0 ;  /* 0x0000000104047887 */ /* 0x000fe20008000000 */
[----:B------:R-:W-:Y:S01]  /*10540*/  IMAD.MOV.U32 R23, RZ, RZ, RZ ;  /* 0x000000ffff177224 */ /* 0x000fe200078e00ff */
[----:B------:R-:W-:Y:S01]  /*10550*/  ULDC UR38, c[0x0][0x448] ;  /* 0x0001120000267ab9 */ /* 0x000fe20000000800 */
[----:B------:R-:W-:-:S02]  /*10560*/  ULOP3.LUT UR46, UR37, 0x2, URZ, 0xfc, !UPT ;  /* 0x00000002252e7892 */ /* 0x000fc4000f8efc3f */
[----:B------:R-:W-:Y:S02]  /*10570*/  UIMAD UR36, UR4, UR6, URZ ;  /* 0x00000006042472a4 */ /* 0x000fe4000f8e023f */
[----:B------:R-:W-:Y:S02]  /*10580*/  UIMAD UR38, UR38, UR39, URZ ;  /* 0x00000027262672a4 */ /* 0x000fe4000f8e023f */
[----:B------:R-:W-:Y:S02]  /*10590*/  UIADD3 UR4, UR36, 0x7f, URZ ;  /* 0x0000007f24047890 */ /* 0x000fe4000fffe03f */
[----:B------:R-:W-:Y:S02]  /*105a0*/  UIADD3 UR47, UR36, 0x1, -UR39 ;  /* 0x00000001242f7890 */ /* 0x000fe4000fffe827 */
[----:B-1----:R-:W-:Y:S02]  /*105b0*/  ULEA UR8, UR8, UR5, 0x18 ;  /* 0x0000000508087291 */ /* 0x002fe4000f8ec03f */
[----:B------:R-:W-:-:S02]  /*105c0*/  USHF.R.S32.HI UR5, URZ, 0x1f, UR4 ;  /* 0x0000001f3f057899 */ /* 0x000fc40008011404 */
[----:B------:R-:W-:Y:S02]  /*105d0*/  UIADD3 UR39, UR36, -UR39, URZ ;  /* 0x8000002724277290 */ /* 0x000fe4000fffe03f */
[----:B------:R-:W-:Y:S01]  /*105e0*/  IMAD.U32 R16, RZ, RZ, UR8 ;  /* 0x00000008ff107e24 */ /* 0x000fe2000f8e00ff */
[C---:B0-----:R-:W-:Y:S01]  /*105f0*/  LOP3.LUT R6, R7.reuse, 0x7f, RZ, 0xc0, !PT ;  /* 0x0000007f07067812 */ /* 0x041fe200078ec0ff */
[----:B------:R-:W-:Y:S01]  /*10600*/  IMAD.SHL.U32 R0, R7, 0x8, RZ ;  /* 0x0000000807007824 */ /* 0x000fe200078e00ff */
[----:B------:R-:W-:Y:S01]  /*10610*/  ULEA.HI UR5, UR5, UR4, URZ, 0x7 ;  /* 0x0000000405057291 */ /* 0x000fe2000f8f383f */
[----:B------:R-:W-:-:S03]  /*10620*/  ULDC UR48, c[0x0][0xc] ;  /* 0x0000030000307ab9 */ /* 0x000fc60000000800 */
[C---:B------:R-:W-:Y:S01]  /*10630*/  LOP3.LUT R2, R0.reuse, 0x1f8, RZ, 0xc0, !PT ;  /* 0x000001f800027812 */ /* 0x040fe200078ec0ff */
[----:B------:R-:W-:Y:S01]  /*10640*/  USHF.R.S32.HI UR40, URZ, 0x7, UR5 ;  /* 0x000000073f287899 */ /* 0x000fe20008011405 */
[----:B------:R-:W-:Y:S02]  /*10650*/  LOP3.LUT R5, R0, 0x38, RZ, 0xc0, !PT ;  /* 0x0000003800057812 */ /* 0x000fe400078ec0ff */
[----:B------:R-:W-:Y:S01]  /*10660*/  LOP3.LUT R3, R2, 0x38, R7, 0x78, !PT ;  /* 0x0000003802037812 */ /* 0x000fe200078e7807 */
[----:B------:R-:W-:Y:S01]  /*10670*/  IMAD.U32 R2, RZ, RZ, UR10 ;  /* 0x0000000aff027e24 */ /* 0x000fe2000f8e00ff */
[----:B------:R-:W-:Y:S02]  /*10680*/  ISETP.GE.AND P1, PT, R5, UR7, PT ;  /* 0x0000000705007c0c */ /* 0x000fe4000bf26270 */
[----:B------:R-:W-:Y:S01]  /*10690*/  LOP3.LUT R4, R3, 0x200, R0, 0xf8, !PT ;  /* 0x0000020003047812 */ /* 0x000fe200078ef800 */
[----:B------:R-:W-:Y:S01]  /*106a0*/  IMAD.SHL.U32 R0, R7, 0x10, RZ ;  /* 0x0000001007007824 */ /* 0x000fe200078e00ff */
[----:B------:R0:W-:Y:S01]  /*106b0*/  STL [R1+0xc], R2 ;  /* 0x00000c0201007387 */ /* 0x0001e20000100800 */
[----:B------:R-:W-:-:S03]  /*106c0*/  ISETP.GE.AND P0, PT, R5, UR7, PT ;  /* 0x0000000705007c0c */ /* 0x000fc6000bf06270 */
[----:B------:R-:W-:Y:S01]  /*106d0*/  LOP3.LUT R0, R0, 0x70, RZ, 0xc0, !PT ;  /* 0x0000007000007812 */ /* 0x000fe200078ec0ff */
[----:B------:R1:W-:Y:S04]  /*106e0*/  STL [R1+0x10], RZ ;  /* 0x000010ff01007387 */ /* 0x0003e80000100800 */
[----:B------:R-:W-:Y:S02]  /*106f0*/  @P1 LOP3.LUT R19, R19, 0x1, RZ, 0xfc, !PT ;  /* 0x0000000113131812 */ /* 0x000fe400078efcff */
[----:B0-----:R-:W-:Y:S02]  /*10700*/  SHF.R.U32.HI R2, RZ, 0x3, R6 ;  /* 0x00000003ff027819 */ /* 0x001fe40000011606 */
[----:B------:R-:W-:Y:S02]  /*10710*/  LOP3.LUT R19, R19, 0xfffffffd, RZ, 0xc0, !PT ;  /* 0xfffffffd13137812 */ /* 0x000fe400078ec0ff */
[----:B------:R-:W-:Y:S01]  /*10720*/  LOP3.LUT R2, R2, R0, RZ, 0xfc, !PT ;  /* 0x0000000002027212 */ /* 0x000fe200078efcff */
[----:B------:R-:W-:Y:S01]  /*10730*/  IMAD R0, R4, 0x2, R16 ;  /* 0x0000000204007824 */ /* 0x000fe200078e0210 */
[----:B------:R-:W-:-:S02]  /*10740*/  @P0 LOP3.LUT R19, R19, 0x2, RZ, 0xfc, !PT ;  /* 0x0000000213130812 */ /* 0x000fc400078efcff */
[----:B------:R-:W-:Y:S02]  /*10750*/  ISETP.GE.AND P0, PT, R5, UR9, PT ;  /* 0x0000000905007c0c */ /* 0x000fe4000bf06270 */
[----:B------:R1:W-:Y:S01]  /*10760*/  STL [R1+0x8], R0 ;  /* 0x0000080001007387 */ /* 0x0003e20000100800 */
[----:B------:R-:W-:-:S10]  /*10770*/  LOP3.LUT R19, R19, 0xffffffef, RZ, 0xc0, !PT ;  /* 0xffffffef13137812 */ /* 0x000fd400078ec0ff */
[----:B-1----:R-:W-:-:S07]  /*10780*/  @P0 LOP3.LUT R19, R19, 0x10, RZ, 0xfc, !PT ;  /* 0x0000001013130812 */ /* 0x002fce00078efcff */
.L_x_1077:
[----:B--2---:R-:W2:Y:S01]  /*10790*/  LDL R0, [R1+0xc] ;  /* 0x00000c0001007983 */ /* 0x004ea20000100800 */
[----:B------:R-:W-:Y:S02]  /*107a0*/  ULDC UR7, c[0x0][0xc60] ;  /* 0x0003180000077ab9 */ /* 0x000fe40000000800 */
[----:B------:R-:W-:-:S11]  /*107b0*/  UISETP.NE.AND UP0, UPT, UR7, 0x1, UPT ;  /* 0x000000010700788c */ /* 0x000fd6000bf05270 */
[----:B------:R-:W-:Y:S01]  /*107c0*/  @UP0 ULDC UR4, c[0x0][0xc64] ;  /* 0x0003190000040ab9 */ /* 0x000fe20000000800 */
[----:B------:R-:W-:Y:S01]  /*107d0*/  @UP0 ULDC UR8, c[0x0][0xc68] ;  /* 0x00031a0000080ab9 */ /* 0x000fe20000000800 */
[C---:B--2---:R-:W-:Y:S02]  /*107e0*/  R2UR UR41, R0.reuse ;  /* 0x00000000002972ca */ /* 0x044fe400000e0000 */
[----:B------:R-:W-:-:S11]  /*107f0*/  R2UR UR6, R0 ;  /* 0x00000000000672ca */ /* 0x000fd600000e0000 */
[----:B------:R-:W-:-:S04]  /*10800*/  UIMAD.WIDE.U32 UR4, UR41, UR4, URZ ;  /* 0x00000004290472a5 */ /* 0x000fc8000f8e003f */
[----:B------:R-:W-:-:S03]  /*10810*/  @UP0 USHF.R.U32.HI UR41, URZ, UR8, UR5 ;  /* 0x000000083f290299 */ /* 0x000fc60008011605 */
[----:B------:R-:W-:Y:S02]  /*10820*/  ULDC UR4, c[0x0][0xc78] ;  /* 0x00031e0000047ab9 */ /* 0x000fe40000000800 */
[----:B------:R-:W-:Y:S02]  /*10830*/  UISETP.GE.AND UP0, UPT, UR41, UR4, UPT ;  /* 0x000000042900728c */ /* 0x000fe4000bf06270 */
[----:B------:R-:W-:-:S04]  /*10840*/  UIADD3 UR4, -UR41, URZ, URZ ;  /* 0x0000003f29047290 */ /* 0x000fc8000fffe13f */
[----:B------:R-:W-:Y:S01]  /*10850*/  PLOP3.LUT P0, PT, PT, PT, UP0, 0x80, 0x0 ;  /* 0x000000000000781c */ /* 0x000fe20003f0f008 */
[----:B------:R-:W-:-:S12]  /*10860*/  UIMAD UR7, UR7, UR4, UR6 ;  /* 0x00000004070772a4 */ /* 0x000fd8000f8e0206 */
[----:B0--3--:R-:W-:Y:S05]  /*10870*/  @!P0 BRA `(.L_x_1023) ;  /* 0x0000000000208947 */ /* 0x009fea0003800000 */
        /* <DEDUP_REMOVED lines=8> */
.L_x_1023:
[----:B------:R-:W-:Y:S01]  /*10900*/  ULDC UR8, c[0x0][0xc54] ;  /* 0x0003150000087ab9 */ /* 0x000fe20000000800 */
[----:B------:R-:W-:Y:S01]  /*10910*/  UMOV UR6, UR7 ;  /* 0x0000000700067c82 */ /* 0x000fe20008000000 */
[----:B------:R-:W-:-:S11]  /*10920*/  UISETP.NE.AND UP0, UPT, UR8, 0x1, UPT ;  /* 0x000000010800788c */ /* 0x000fd6000bf05270 */
[----:B------:R-:W-:Y:S02]  /*10930*/  @UP0 ULDC.64 UR10, c[0x0][0xc58] ;  /* 0x00031600000a0ab9 */ /* 0x000fe40000000a00 */
[----:B------:R-:W-:-:S04]  /*10940*/  UIMAD.WIDE.U32 UR4, UR7, UR10, URZ ;  /* 0x0000000a070472a5 */ /* 0x000fc8000f8e003f */
[----:B------:R-:W-:-:S04]  /*10950*/  @UP0 USHF.R.U32.HI UR6, URZ, UR11, UR5 ;  /* 0x0000000b3f060299 */ /* 0x000fc80008011605 */
[----:B------:R-:W-:-:S12]  /*10960*/  UIMAD UR4, UR6, UR8, URZ ;  /* 0x00000008060472a4 */ /* 0x000fd8000f8e023f */
.L_x_1024:
[----:B------:R-:W-:Y:S01]  /*10970*/  ULDC UR5, c[0x0][0xc48] ;  /* 0x0003120000057ab9 */ /* 0x000fe20000000800 */
[----:B------:R-:W-:Y:S01]  /*10980*/  ULDC.64 UR8, c[0x0][0xa28] ;  /* 0x00028a0000087ab9 */ /* 0x000fe20000000a00 */
[----:B------:R-:W-:Y:S01]  /*10990*/  UISETP.NE.AND UP1, UPT, UR5, 0x1, UPT ;  /* 0x000000010500788c */ /* 0x000fe2000bf25270 */
[----:B------:R-:W-:Y:S01]  /*109a0*/  IMAD.MOV.U32 R18, RZ, RZ, RZ ;  /* 0x000000ffff127224 */ /* 0x000fe200078e00ff */
[----:B------:R-:W-:Y:S02]  /*109b0*/  UIADD3 UR4, UR7, -UR4, URZ ;  /* 0x8000000407047290 */ /* 0x000fe4000fffe03f */
[----:B------:R-:W-:Y:S01]  /*109c0*/  UISETP.NE.U32.AND UP0, UPT, UR8, URZ, UPT ;  /* 0x0000003f0800728c */ /* 0x000fe2000bf05070 */
[----:B------:R-:W-:Y:S02]  /*109d0*/  ULDC UR5, c[0x0][0xc54] ;  /* 0x0003150000057ab9 */ /* 0x000fe40000000800 */
[----:B------:R-:W-:Y:S02]  /*109e0*/  UIMAD UR41, UR41, UR5, UR4 ;  /* 0x00000005292972a4 */ /* 0x000fe4000f8e0204 */
[----:B------:R-:W-:-:S02]  /*109f0*/  UISETP.NE.AND.EX UP0, UPT, UR9, URZ, UPT, UP0 ;  /* 0x0000003f0900728c */ /* 0x000fc4000bf05300 */
[----:B------:R-:W-:Y:S01]  /*10a00*/  @UP1 ULDC UR4, c[0x0][0xc4c] ;  /* 0x0003130000041ab9 */ /* 0x000fe20000000800 */
[----:B------:R-:W-:Y:S01]  /*10a10*/  @UP1 ULDC UR7, c[0x0][0xc50] ;  /* 0x0003140000071ab9 */ /* 0x000fe20000000800 */
[----:B------:R-:W-:Y:S02]  /*10a20*/  UIMAD.WIDE.U32 UR4, UR41, UR4, URZ ;  /* 0x00000004290472a5 */ /* 0x000fe4000f8e003f */
[----:B------:R-:W-:Y:S01]  /*10a30*/  UMOV UR42, UR41 ;  /* 0x00000029002a7c82 */ /* 0x000fe20008000000 */
[----:B------:R-:W-:Y:S01]  /*10a40*/  PLOP3.LUT P0, PT, PT, PT, UP0, 0x80, 0x0 ;  /* 0x000000000000781c */ /* 0x000fe20003f0f008 */
[----:B------:R-:W-:-:S03]  /*10a50*/  @UP1 USHF.R.U32.HI UR42, URZ, UR7, UR5 ;  /* 0x000000073f2a1299 */ /* 0x000fc60008011605 */
[----:B------:R-:W-:Y:S02]  /*10a60*/  @UP0 ULDC.64 UR4, c[0x0][0xa28] ;  /* 0x00028a0000040ab9 */ /* 0x000fe40000000a00 */
[----:B------:R-:W-:-:S06]  /*10a70*/  @UP0 UIMAD.WIDE UR4, UR42, 0x4, UR4 ;  /* 0x000000042a0408a5 */ /* 0x000fcc000f8e0204 */
[----:B------:R-:W-:Y:S01]  /*10a80*/  IMAD.U32 R2, RZ, RZ, UR4 ;  /* 0x00000004ff027e24 */ /* 0x000fe2000f8e00ff */
[----:B------:R-:W-:Y:S01]  /*10a90*/  ULOP3.LUT UR6, URZ, UR6, URZ, 0x33, !UPT ;  /* 0x000000063f067292 */ /* 0x000fe2000f8e333f */
[----:B------:R-:W-:Y:S01]  /*10aa0*/  IMAD.U32 R3, RZ, RZ, UR5 ;  /* 0x00000005ff037e24 */ /* 0x000fe2000f8e00ff */
[----:B------:R-:W-:Y:S01]  /*10ab0*/  ULDC UR5, c[0x0][0x448] ;  /* 0x0001120000057ab9 */ /* 0x000fe20000000800 */
[----:B------:R-:W-:-:S03]  /*10ac0*/  ULDC UR4, c[0x0][0xc3c] ;  /* 0x00030f0000047ab9 */ /* 0x000fc60000000800 */
[----:B------:R-:W2:Y:S01]  /*10ad0*/  @P0 LDG.E R18, desc[UR52][R2.64] ;  /* 0x0000003402120981 */ /* 0x000ea2000c1e1900 */
[----:B------:R-:W-:Y:S02]  /*10ae0*/  UISETP.NE.AND UP2, UPT, UR5, 0x1, UPT ;  /* 0x000000010500788c */ /* 0x000fe4000bf45270 */
[----:B------:R-:W-:Y:S02]  /*10af0*/  UIADD3 UR6, UR6, UR4, URZ ;  /* 0x0000000406067290 */ /* 0x000fe4000fffe03f */
[----:B------:R-:W-:Y:S02]  /*10b00*/  UP2UR UR49, UPR, URZ, 0x4 ;  /* 0x000000043f317883 */ /* 0x000fe40008000000 */
[----:B------:R-:W-:Y:S01]  /*10b10*/  UIMAD UR43, UR6, 0xc0, URZ ;  /* 0x000000c0062b78a4 */ /* 0x000fe2000f8e023f */
[----:B------:R-:W-:Y:S02]  /*10b20*/  ULDC.64 UR4, c[0x0][0x9e0] ;  /* 0x0002780000047ab9 */ /* 0x000fe40000000a00 */
[----:B------:R-:W-:-:S02]  /*10b30*/  UISETP.GE.AND UP0, UPT, UR5, 0x1, UPT ;  /* 0x000000010500788c */ /* 0x000fc4000bf06270 */
[----:B------:R-:W-:Y:S01]  /*10b40*/  UIADD3 UR8, UR43, 0xbf, URZ ;  /* 0x000000bf2b087890 */ /* 0x000fe2000fffe03f */
[----:B------:R-:W-:Y:S01]  /*10b50*/  @UP2 ULDC UR6, c[0x0][0x44c] ;  /* 0x0001130000062ab9 */ /* 0x000fe20000000800 */
[----:B------:R-:W-:Y:S02]  /*10b60*/  @UP2 ULDC UR9, c[0x0][0x450] ;  /* 0x0001140000092ab9 */ /* 0x000fe40000000800 */
[----:B------:R-:W-:Y:S01]  /*10b70*/  UIMAD.WIDE.U32 UR6, UR8, UR6, URZ ;  /* 0x00000006080672a5 */ /* 0x000fe2000f8e003f */
[----:B------:R-:W-:-:S03]  /*10b80*/  PLOP3.LUT P1, PT, PT, PT, UP0, 0x80, 0x0 ;  /* 0x000000000000781c */ /* 0x000fc60003f2f008 */
[----:B------:R-:W-:-:S04]  /*10b90*/  @UP2 USHF.R.U32.HI UR8, URZ, UR9, UR7 ;  /* 0x000000093f082299 */ /* 0x000fc80008011607 */
[----:B------:R-:W-:-:S04]  /*10ba0*/  UIADD3 UR6, UR47, UR8, URZ ;  /* 0x000000082f067290 */ /* 0x000fc8000fffe03f */
[----:B------:R-:W-:Y:S01]  /*10bb0*/  UIADD3 UR4, UR6, UR4, URZ ;  /* 0x0000000406047290 */ /* 0x000fe2000fffe03f */
[----:B--2---:R0:W-:Y:S01]  /*10bc0*/  STL [R1+0x4], R18 ;  /* 0x0000041201007387 */ /* 0x0041e20000100800 */
[----:B------:R-:W-:Y:S10]  /*10bd0*/  @!P1 BRA `(.L_x_1025) ;  /* 0x0000000000449947 */ /* 0x000ff40003800000 */
        /* <DEDUP_REMOVED lines=10> */
.L_x_1026:
[----:B------:R-:W-:-:S11]  /*10c80*/  UISETP.NE.AND UP0, UPT, UR5, 0x1, UPT ;  /* 0x000000010500788c */ /* 0x000fd6000bf05270 */
[----:B------:R-:W-:Y:S02]  /*10c90*/  @UP0 ULDC.64 UR10, c[0x0][0x9e8] ;  /* 0x00027a00000a0ab9 */ /* 0x000fe40000000a00 */
[----:B------:R-:W-:-:S04]  /*10ca0*/  UIMAD.WIDE.U32 UR6, UR8, UR10, URZ ;  /* 0x0000000a080672a5 */ /* 0x000fc8000f8e003f */
[----:B------:R-:W-:-:S12]  /*10cb0*/  @UP0 USHF.R.U32.HI UR8, URZ, UR11, UR7 ;  /* 0x0000000b3f080299 */ /* 0x000fd80008011607 */
.L_x_1027:
[----:B------:R-:W-:-:S04]  /*10cc0*/  UIMAD UR8, UR8, UR5, UR5 ;  /* 0x00000005080872a4 */ /* 0x000fc8000f8e0205 */
[----:B------:R-:W-:-:S04]  /*10cd0*/  UISETP.LT.AND UP0, UPT, UR4, UR8, UPT ;  /* 0x000000080400728c */ /* 0x000fc8000bf01270 */
[----:B------:R-:W-:-:S12]  /*10ce0*/  USEL UR4, UR4, UR8, UP0 ;  /* 0x0000000804047287 */ /* 0x000fd80008000000 */
.L_x_1025:
[----:B------:R-:W-:Y:S02]  /*10cf0*/  UISETP.NE.AND UP0, UPT, UR49, URZ, UPT ;  /* 0x0000003f3100728c */ /* 0x000fe4000bf05270 */
[----:B------:R-:W-:-:S04]  /*10d00*/  UIADD3 UR4, UR4, 0x7f, URZ ;  /* 0x0000007f04047890 */ /* 0x000fc8000fffe03f */
[----:B------:R-:W-:-:S04]  /*10d10*/  USHF.R.S32.HI UR8, URZ, 0x1f, UR4 ;  /* 0x0000001f3f087899 */ /* 0x000fc80008011404 */
[----:B------:R-:W-:Y:S01]  /*10d20*/  ULEA.HI UR8, UR8, UR4, URZ, 0x7 ;  /* 0x0000000408087291 */ /* 0x000fe2000f8f383f */
[----:B------:R-:W-:Y:S01]  /*10d30*/  @UP0 ULDC UR6, c[0x0][0x44c] ;  /* 0x0001130000060ab9 */ /* 0x000fe20000000800 */
[----:B------:R-:W-:Y:S01]  /*10d40*/  @UP0 ULDC UR9, c[0x0][0x450] ;  /* 0x0001140000090ab9 */ /* 0x000fe20000000800 */
[----:B------:R-:W-:Y:S02]  /*10d50*/  UIMAD.WIDE.U32 UR6, UR43, UR6, URZ ;  /* 0x000000062b0672a5 */ /* 0x000fe4000f8e003f */
[----:B------:R-:W-:Y:S01]  /*10d60*/  UMOV UR4, UR43 ;  /* 0x0000002b00047c82 */ /* 0x000fe20008000000 */
[----:B------:R-:W-:Y:S02]  /*10d70*/  USHF.R.S32.HI UR8, URZ, 0x7, UR8 ;  /* 0x000000073f087899 */ /* 0x000fe40008011408 */
[----:B------:R-:W-:Y:S02]  /*10d80*/  @UP0 USHF.R.U32.HI UR4, URZ, UR9, UR7 ;  /* 0x000000093f040299 */ /* 0x000fe40008011607 */
[----:B------:R-:W-:-:S02]  /*10d90*/  UISETP.LT.AND UP0, UPT, UR40, UR8, UPT ;  /* 0x000000082800728c */ /* 0x000fc4000bf01270 */
[----:B------:R-:W-:Y:S01]  /*10da0*/  UIADD3 UR4, UR39, UR4, URZ ;  /* 0x0000000427047290 */ /* 0x000fe2000fffe03f */
[----:B------:R-:W-:Y:S01]  /*10db0*/  ULDC UR6, c[0x0][0x9dc] ;  /* 0x0002770000067ab9 */ /* 0x000fe20000000800 */
[----:B------:R-:W-:Y:S02]  /*10dc0*/  USEL UR44, UR40, UR8, UP0 ;  /* 0x00000008282c7287 */ /* 0x000fe40008000000 */
[----:B------:R-:W-:Y:S01]  /*10dd0*/  UIADD3 UR8, UR4, -UR6, URZ ;  /* 0x8000000604087290 */ /* 0x000fe2000fffe03f */
[----:B------:R-:W-:Y:S11]  /*10de0*/  @!P1 BRA `(.L_x_1028) ;  /* 0x0000000000449947 */ /* 0x000ff60003800000 */
        /* <DEDUP_REMOVED lines=10> */
.L_x_1029:
[----:B------:R-:W-:-:S11]  /*10e90*/  UISETP.NE.AND UP0, UPT, UR5, 0x1, UPT ;  /* 0x000000010500788c */ /* 0x000fd6000bf05270 */
[----:B------:R-:W-:Y:S02]  /*10ea0*/  @UP0 ULDC.64 UR10, c[0x0][0x9e8] ;  /* 0x00027a00000a0ab9 */ /* 0x000fe40000000a00 */
[----:B------:R-:W-:-:S04]  /*10eb0*/  UIMAD.WIDE.U32 UR6, UR4, UR10, URZ ;  /* 0x0000000a040672a5 */ /* 0x000fc8000f8e003f */
[----:B------:R-:W-:-:S12]  /*10ec0*/  @UP0 USHF.R.U32.HI UR4, URZ, UR11, UR7 ;  /* 0x0000000b3f040299 */ /* 0x000fd80008011607 */
.L_x_1030:
[----:B------:R-:W-:-:S04]  /*10ed0*/  UIMAD UR4, UR4, UR5, URZ ;  /* 0x00000005040472a4 */ /* 0x000fc8000f8e023f */
[----:B------:R-:W-:-:S04]  /*10ee0*/  UISETP.LT.AND UP0, UPT, UR8, UR4, UPT ;  /* 0x000000040800728c */ /* 0x000fc8000bf01270 */
[----:B------:R-:W-:-:S12]  /*10ef0*/  USEL UR8, UR8, UR4, !UP0 ;  /* 0x0000000408087287 */ /* 0x000fd8000c000000 */
.L_x_1028:
[----:B------:R-:W-:Y:S01]  /*10f00*/  USHF.R.S32.HI UR4, URZ, 0x1f, UR8 ;  /* 0x0000001f3f047899 */ /* 0x000fe20008011408 */
[----:B------:R-:W-:Y:S03]  /*10f10*/  BSSY B7, `(.L_x_1031) ;  /* 0x0000390000077945 */ /* 0x000fe60003800000 */
[----:B------:R-:W-:-:S04]  /*10f20*/  ULEA.HI UR4, UR4, UR8, URZ, 0x7 ;  /* 0x0000000804047291 */ /* 0x000fc8000f8f383f */
[----:B------:R-:W-:-:S04]  /*10f30*/  USHF.R.S32.HI UR4, URZ, 0x7, UR4 ;  /* 0x000000073f047899 */ /* 0x000fc80008011404 */
[----:B------:R-:W-:-:S04]  /*10f40*/  UISETP.LT.AND UP0, UPT, URZ, UR4, UPT ;  /* 0x000000043f00728c */ /* 0x000fc8000bf01270 */
[----:B------:R-:W-:-:S04]  /*10f50*/  USEL UR45, URZ, UR4, !UP0 ;  /* 0x000000043f2d7287 */ /* 0x000fc8000c000000 */
[----:B------:R-:W-:-:S06]  /*10f60*/  UISETP.GT.AND UP0, UPT, UR44, UR45, UPT ;  /* 0x0000002d2c00728c */ /* 0x000fcc000bf04270 */
[----:B------:R-:W-:-:S13]  /*10f70*/  PLOP3.LUT P0, PT, PT, PT, UP0, 0x80, 0x0 ;  /* 0x000000000000781c */ /* 0x000fda0003f0f008 */
[----:B------:R-:W-:Y:S05]  /*10f80*/  @P0 BRA `(.L_x_1032) ;  /* 0x0000000000480947 */ /* 0x000fea0003800000 */
[----:B------:R-:W1:Y:S02]  /*10f90*/  S2R R0, SR_TID.X ;  /* 0x0000000000007919 */ /* 0x000e640000002100 */
[----:B-1----:R-:W-:-:S04]  /*10fa0*/  LOP3.LUT R0, R0, 0x7f, RZ, 0xc0, !PT ;  /* 0x0000007f00007812 */ /* 0x002fc800078ec0ff */
[----:B------:R-:W-:-:S13]  /*10fb0*/  ISETP.NE.AND P1, PT, R0, RZ, PT ;  /* 0x000000ff0000720c */ /* 0x000fda0003f25270 */
[----:B------:R-:W-:Y:S05]  /*10fc0*/  @P1 BRA `(.L_x_1033) ;  /* 0x0000003800101947 */ /* 0x000fea0003800000 */
[----:B------:R-:W1:Y:S01]  /*10fd0*/  S2R R7, SR_LANEID ;  /* 0x0000000000077919 */ /* 0x000e620000000000 */
[----:B------:R-:W-:Y:S01]  /*10fe0*/  VOTEU.ANY UR4, UPT, PT ;  /* 0x0000000000047886 */ /* 0x000fe200038e0100 */
[----:B------:R-:W2:Y:S01]  /*10ff0*/  LDC.64 R2, c[0x0][0xc80] ;  /* 0x00032000ff027b82 */ /* 0x000ea20000000a00 */
[----:B------:R-:W1:Y:S08]  /*11000*/  FLO.U32 R0, UR4 ;  /* 0x0000000400007d00 */ /* 0x000e7000080e0000 */
[----:B------:R-:W2:Y:S01]  /*11010*/  POPC R5, UR4 ;  /* 0x0000000400057d09 */ /* 0x000ea20008000000 */
[----:B-1----:R-:W-:-:S13]  /*11020*/  ISETP.EQ.U32.AND P0, PT, R0, R7, PT ;  /* 0x000000070000720c */ /* 0x002fda0003f02070 */
[----:B--2---:R-:W2:Y:S01]  /*11030*/  @P0 ATOMG.E.ADD.STRONG.GPU PT, R3, desc[UR52][R2.64], R5 ;  /* 0x00000005020309a8 */ /* 0x004ea200081ee1f4 */
[----:B------:R-:W1:Y:S02]  /*11040*/  S2R R4, SR_LTMASK ;  /* 0x0000000000047919 */ /* 0x000e640000003900 */
[----:B-1----:R-:W-:-:S04]  /*11050*/  LOP3.LUT R4, R4, UR4, RZ, 0xc0, !PT ;  /* 0x0000000404047c12 */ /* 0x002fc8000f8ec0ff */
[----:B------:R-:W1:Y:S01]  /*11060*/  POPC R7, R4 ;  /* 0x0000000400077309 */ /* 0x000e620000000000 */
[----:B--2---:R-:W1:Y:S02]  /*11070*/  SHFL.IDX PT, R0, R3, R0, 0x1f ;  /* 0x00001f0003007589 */ /* 0x004e6400000e0000 */
[----:B-1----:R-:W-:-:S05]  /*11080*/  IADD3 R0, R0, UR48, R7 ;  /* 0x0000003000007c10 */ /* 0x002fca000fffe007 */
[----:B------:R1:W-:Y:S01]  /*11090*/  STL [R1+0xc], R0 ;  /* 0x00000c0001007387 */ /* 0x0003e20000100800 */
[----:B------:R-:W-:Y:S05]  /*110a0*/  BRA `(.L_x_1033) ;  /* 0x0000003400d87947 */ /* 0x000fea0003800000 */
.L_x_1032:
        /* <DEDUP_REMOVED lines=8> */
[----:B------:R-:W-:Y:S02]  /*11130*/  IMAD.U32 R4, RZ, RZ, UR6 ;  /* 0x00000006ff047e24 */ /* 0x000fe4000f8e00ff */
[----:B------:R-:W1:Y:S01]  /*11140*/  LDC.64 R2, c[0x4][R2] ;  /* 0x0100000002027b82 */ /* 0x000e620000000a00 */
[----:B------:R-:W-:Y:S02]  /*11150*/  IMAD.U32 R5, RZ, RZ, UR7 ;  /* 0x00000007ff057e24 */ /* 0x000fe4000f8e00ff */
[----:B------:R-:W-:Y:S02]  /*11160*/  IMAD.U32 R6, RZ, RZ, UR8 ;  /* 0x00000008ff067e24 */ /* 0x000fe4000f8e00ff */
[----:B------:R-:W-:-:S02]  /*11170*/  IMAD.U32 R7, RZ, RZ, UR9 ;  /* 0x00000009ff077e24 */ /* 0x000fc4000f8e00ff */
[----:B------:R-:W-:Y:S02]  /*11180*/  IMAD.U32 R10, RZ, RZ, UR4 ;  /* 0x00000004ff0a7e24 */ /* 0x000fe4000f8e00ff */
[----:B------:R-:W-:Y:S02]  /*11190*/  IMAD.U32 R11, RZ, RZ, UR5 ;  /* 0x00000005ff0b7e24 */ /* 0x000fe4000f8e00ff */
[----:B------:R-:W-:Y:S02]  /*111a0*/  IMAD.MOV.U32 R8, RZ, RZ, 0x70 ;  /* 0x00000070ff087424 */ /* 0x000fe400078e00ff */
[----:B------:R-:W-:Y:S02]  /*111b0*/  IMAD.MOV.U32 R12, RZ, RZ, 0x1 ;  /* 0x00000001ff0c7424 */ /* 0x000fe400078e00ff */
[----:B------:R-:W-:-:S07]  /*111c0*/  IMAD.MOV.U32 R13, RZ, RZ, RZ ;  /* 0x000000ffff0d7224 */ /* 0x000fce00078e00ff */
[----:B------:R-:W-:-:S07]  /*111d0*/  LEPC R20, `(.L_x_1035) ;  /* 0x000000001014794e */ /* 0x000fce0000000000 */
[----:B01----:R-:W-:Y:S05]  /*111e0*/  CALL.ABS.NOINC R2 ;  /* 0x0000000002007343 */ /* 0x003fea0003c00000 */
.L_x_1035:
[----:B------:R-:W-:Y:S05]  /*111f0*/  BSYNC B6 ;  /* 0x0000000000067941 */ /* 0x000fea0003800000 */
.L_x_1034:
        /* <DEDUP_REMOVED lines=8> */
[----:B------:R1:W2:Y:S01]  /*11280*/  LDC.64 R2, c[0x4][R17] ;  /* 0x0100000011027b82 */ /* 0x0002a20000000a00 */
[----:B------:R-:W-:Y:S02]  /*11290*/  IMAD.U32 R4, RZ, RZ, UR6 ;  /* 0x00000006ff047e24 */ /* 0x000fe4000f8e00ff */
[----:B------:R-:W-:Y:S02]  /*112a0*/  IMAD.U32 R5, RZ, RZ, UR7 ;  /* 0x00000007ff057e24 */ /* 0x000fe4000f8e00ff */
[----:B------:R-:W-:Y:S02]  /*112b0*/  IMAD.U32 R6, RZ, RZ, UR8 ;  /* 0x00000008ff067e24 */ /* 0x000fe4000f8e00ff */
[----:B------:R-:W-:-:S02]  /*112c0*/  IMAD.U32 R7, RZ, RZ, UR9 ;  /* 0x00000009ff077e24 */ /* 0x000fc4000f8e00ff */
[----:B------:R-:W-:Y:S02]  /*112d0*/  IMAD.U32 R10, RZ, RZ, UR4 ;  /* 0x00000004ff0a7e24 */ /* 0x000fe4000f8e00ff */
[----:B------:R-:W-:Y:S02]  /*112e0*/  IMAD.U32 R11, RZ, RZ, UR5 ;  /* 0x00000005ff0b7e24 */ /* 0x000fe4000f8e00ff */
[----:B------:R-:W-:Y:S02]  /*112f0*/  IMAD.MOV.U32 R8, RZ, RZ, 0x70 ;  /* 0x00000070ff087424 */ /* 0x000fe400078e00ff */
[----:B------:R-:W-:Y:S02]  /*11300*/  IMAD.MOV.U32 R12, RZ, RZ, 0x1 ;  /* 0x00000001ff0c7424 */ /* 0x000fe400078e00ff */
[----:B-1----:R-:W-:-:S07]  /*11310*/  IMAD.MOV.U32 R13, RZ, RZ, RZ ;  /* 0x000000ffff0d7224 */ /* 0x002fce00078e00ff */
[----:B------:R-:W-:-:S07]  /*11320*/  LEPC R20, `(.L_x_1038) ;  /* 0x000000001014794e */ /* 0x000fce0000000000 */
[----:B0-2---:R-:W-:Y:S05]  /*11330*/  CALL.ABS.NOINC R2 ;  /* 0x0000000002007343 */ /* 0x005fea0003c00000 */
.L_x_1038:
[----:B------:R0:W1:Y:S01]  /*11340*/  LDC.64 R2, c[0x4][R17] ;  /* 0x0100000011027b82 */ /* 0x0000620000000a00 */
[----:B------:R-:W-:Y:S01]  /*11350*/  ULDC.64 UR6, c[0x4][0x88] ;  /* 0x0100220000067ab9 */ /* 0x000fe20000000a00 */
[----:B------:R-:W-:Y:S01]  /*11360*/  ULDC.64 UR8, c[0x4][0x90] ;  /* 0x0100240000087ab9 */ /* 0x000fe20000000a00 */
[----:B------:R-:W-:Y:S01]  /*11370*/  ULDC.64 UR4, c[0x4][0x18] ;  /* 0x0100060000047ab9 */ /* 0x000fe20000000a00 */
        /* <DEDUP_REMOVED lines=8> */
[----:B0-----:R-:W-:-:S07]  /*11400*/  IMAD.MOV.U32 R13, RZ, RZ, RZ ;  /* 0x000000ffff0d7224 */ /* 0x001fce00078e00ff */
[----:B------:R-:W-:-:S07]  /*11410*/  LEPC R20, `(.L_x_1037) ;  /* 0x000000001014794e */ /* 0x000fce0000000000 */
[----:B-1----:R-:W-:Y:S05]  /*11420*/  CALL.ABS.NOINC R2 ;  /* 0x0000000002007343 */ /* 0x002fea0003c00000 */
.L_x_1037:
[----:B------:R-:W-:Y:S05]  /*11430*/  BSYNC B6 ;  /* 0x0000000000067941 */ /* 0x000fea0003800000 */
.L_x_1036:
[----:B------:R-:W-:Y:S01]  /*11440*/  ULDC.64 UR4, c[0x0][0x9f8] ;  /* 0x00027e0000047ab9 */ /* 0x000fe20000000a00 */
[----:B------:R-:W-:Y:S01]  /*11450*/  IMAD.U32 R29, RZ, RZ, UR42 ;  /* 0x0000002aff1d7e24 */ /* 0x000fe2000f8e00ff */
[----:B------:R-:W-:Y:S01]  /*11460*/  UISETP.NE.U32.AND UP0, UPT, UR4, URZ, UPT ;  /* 0x0000003f0400728c */ /* 0x000fe2000bf05070 */
[----:B------:R-:W1:Y:S03]  /*11470*/  LDC R10, c[0x0][0x430] ;  /* 0x00010c00ff0a7b82 */ /* 0x000e660000000800 */
[----:B------:R-:W-:-:S06]  /*11480*/  UISETP.NE.AND.EX UP0, UPT, UR5, URZ, UPT, UP0 ;  /* 0x0000003f0500728c */ /* 0x000fcc000bf05300 */
[----:B------:R-:W-:-:S05]  /*11490*/  PLOP3.LUT P0, PT, PT, PT, UP0, 0x80, 0x0 ;  /* 0x000000000000781c */ /* 0x000fca0003f0f008 */
[----:B------:R-:W-:Y:S02]  /*114a0*/  @UP0 ULDC.64 UR4, c[0x0][0x9f8] ;  /* 0x00027e0000040ab9 */ /* 0x000fe40000000a00 */
[----:B------:R-:W-:-:S06]  /*114b0*/  @UP0 UIMAD.WIDE UR4, UR42, 0x4, UR4 ;  /* 0x000000042a0408a5 */ /* 0x000fcc000f8e0204 */
[----:B------:R-:W-:Y:S01]  /*114c0*/  IMAD.U32 R2, RZ, RZ, UR4 ;  /* 0x00000004ff027e24 */ /* 0x000fe2000f8e00ff */
[----:B------:R-:W-:Y:S01]  /*114d0*/  ULDC UR4, c[0x0][0xc48] ;  /* 0x0003120000047ab9 */ /* 0x000fe20000000800 */
[----:B------:R-:W-:-:S05]  /*114e0*/  IMAD.U32 R3, RZ, RZ, UR5 ;  /* 0x00000005ff037e24 */ /* 0x000fca000f8e00ff */
[----:B------:R2:W5:Y:S01]  /*114f0*/  @P0 LDG.E R29, desc[UR52][R2.64] ;  /* 0x00000034021d0981 */ /* 0x000562000c1e1900 */
[----:B------:R-:W-:Y:S01]  /*11500*/  UMOV UR5, 0xffffffff ;  /* 0xffffffff00057882 */ /* 0x000fe20000000000 */
[----:B------:R-:W-:Y:S02]  /*11510*/  IMAD.U32 R22, RZ, RZ, UR4 ;  /* 0x00000004ff167e24 */ /* 0x000fe4000f8e00ff */
[----:B------:R-:W-:Y:S05]  /*11520*/  BRA.DIV UR5, `(.L_x_1039) ;  /* 0x0000003a05e87947 */ /* 0x000fea000b800000 */
.L_x_1093:
[----:B--2---:R-:W2:Y:S01]  /*11530*/  S2R R2, SR_TID.X ;  /* 0x0000000000027919 */ /* 0x004ea20000002100 */
[----:B------:R-:W-:Y:S01]  /*11540*/  UIADD3 UR4, UR44, -0x1, URZ ;  /* 0xffffffff2c047890 */ /* 0x000fe2000fffe03f */
[----:B-1----:R-:W-:Y:S01]  /*11550*/  ISETP.NE.AND P1, PT, R10, 0x1, PT ;  /* 0x000000010a00780c */ /* 0x002fe20003f25270 */
[----:B------:R-:W1:Y:S01]  /*11560*/  S2R R0, SR_TID.X ;  /* 0x0000000000007919 */ /* 0x000e620000002100 */
[----:B-----5:R-:W-:-:S03]  /*11570*/  SHF.R.S32.HI R6, RZ, 0x1f, R29 ;  /* 0x0000001fff067819 */ /* 0x020fc6000001141d */
[----:B------:R-:W-:Y:S01]  /*11580*/  IMAD.U32 R8, RZ, RZ, UR4 ;  /* 0x00000004ff087e24 */ /* 0x000fe2000f8e00ff */
[----:B------:R-:W-:Y:S01]  /*11590*/  LOP3.LUT R19, R19, 0xfffffff7, RZ, 0xc0, !PT ;  /* 0xfffffff713137812 */ /* 0x000fe200078ec0ff */
[----:B------:R3:W-:Y:S02]  /*115a0*/  STL [R1], R6 ;  /* 0x0000000601007387 */ /* 0x0007e40000100800 */
[----:B------:R-:W-:-:S04]  /*115b0*/  IMAD.SHL.U32 R8, R8, 0x80, RZ ;  /* 0x0000008008087824 */ /* 0x000fc800078e00ff */
[----:B------:R-:W4:Y:S01]  /*115c0*/  @P1 LDC R3, c[0x0][0x434] ;  /* 0x00010d00ff031b82 */ /* 0x000f220000000800 */
[----:B------:R-:W-:-:S07]  /*115d0*/  @P1 LOP3.LUT R19, R19, 0x8, RZ, 0xfc, !PT ;  /* 0x0000000813131812 */ /* 0x000fce00078efcff */
[----:B------:R-:W0:Y:S01]  /*115e0*/  @P1 LDC R9, c[0x0][0x438] ;  /* 0x00010e00ff091b82 */ /* 0x000e220000000800 */
[----:B--2---:R-:W-:Y:S01]  /*115f0*/  IMAD.SHL.U32 R2, R2, 0x10, RZ ;  /* 0x0000001002027824 */ /* 0x004fe200078e00ff */
[----:B-1----:R-:W-:-:S04]  /*11600*/  LOP3.LUT R0, R0, 0x7f, RZ, 0xc0, !PT ;  /* 0x0000007f00007812 */ /* 0x002fc800078ec0ff */
[----:B------:R-:W-:Y:S02]  /*11610*/  LOP3.LUT R2, R2, 0x70, RZ, 0xc0, !PT ;  /* 0x0000007002027812 */ /* 0x000fe400078ec0ff */
[----:B------:R-:W-:-:S04]  /*11620*/  SHF.R.U32.HI R0, RZ, 0x3, R0 ;  /* 0x00000003ff007819 */ /* 0x000fc80000011600 */
[----:B------:R-:W-:-:S04]  /*11630*/  LOP3.LUT R0, R8, R0, R2, 0xfe, !PT ;  /* 0x0000000008007212 */ /* 0x000fc800078efe02 */
[C---:B------:R-:W-:Y:S01]  /*11640*/  ISETP.GE.AND P0, PT, R0.reuse, UR36, PT ;  /* 0x0000002400007c0c */ /* 0x040fe2000bf06270 */
[----:B------:R-:W-:-:S04]  /*11650*/  IMAD.IADD R0, R0, 0x1, R18 ;  /* 0x0000000100007824 */ /* 0x000fc800078e0212 */
[----:B----4-:R-:W-:-:S04]  /*11660*/  @P1 IMAD.HI.U32 R2, R0, R3, RZ ;  /* 0x0000000300021227 */ /* 0x010fc800078e00ff */
[----:B------:R-:W-:Y:S01]  /*11670*/  IMAD.MOV.U32 R7, RZ, RZ, R0 ;  /* 0x000000ffff077224 */ /* 0x000fe200078e0000 */
[----:B0-----:R-:W-:Y:S01]  /*11680*/  @P1 SHF.R.U32.HI R7, RZ, R9, R2 ;  /* 0x00000009ff071219 */ /* 0x001fe20000011602 */
[----:B------:R-:W-:Y:S02]  /*11690*/  IMAD R3, RZ, RZ, -UR42 ;  /* 0x8000002aff037e24 */ /* 0x000fe4000f8e02ff */
[----:B------:R-:W3:Y:S02]  /*116a0*/  @!P0 LDC.64 R4, c[0x0][0x428] ;  /* 0x00010a00ff048b82 */ /* 0x000ee40000000a00 */
[----:B------:R-:W-:Y:S01]  /*116b0*/  IMAD R22, R22, R3, UR41 ;  /* 0x0000002916167e24 */ /* 0x000fe2000f8e0203 */
[--C-:B------:R-:W-:Y:S01]  /*116c0*/  @!P0 SHF.R.S32.HI R3, RZ, 0x1f, R7.reuse ;  /* 0x0000001fff038819 */ /* 0x100fe20000011407 */
[----:B------:R-:W-:Y:S02]  /*116d0*/  @!P0 IMAD.MOV.U32 R2, RZ, RZ, R7 ;  /* 0x000000ffff028224 */ /* 0x000fe400078e0007 */
[----:B---3--:R-:W-:-:S02]  /*116e0*/  @!P0 IMAD R6, R6, R4, RZ ;  /* 0x0000000406068224 */ /* 0x008fc400078e02ff */
[----:B------:R-:W-:-:S04]  /*116f0*/  @!P0 IMAD.WIDE.U32 R2, R29, R4, R2 ;  /* 0x000000041d028225 */ /* 0x000fc800078e0002 */
[----:B------:R-:W-:Y:S02]  /*11700*/  @!P0 IMAD R6, R29, R5, R6 ;  /* 0x000000051d068224 */ /* 0x000fe400078e0206 */
[----:B------:R-:W0:Y:S01]  /*11710*/  @!P0 LDC.64 R4, c[0x0][0x418] ;  /* 0x00010600ff048b82 */ /* 0x000e220000000a00 */
[----:B------:R-:W-:Y:S02]  /*11720*/  IMAD.U32 R9, RZ, RZ, UR46 ;  /* 0x0000002eff097e24 */ /* 0x000fe4000f8e00ff */
[----:B------:R-:W-:-:S03]  /*11730*/  @!P0 IMAD.IADD R6, R3, 0x1, R6 ;  /* 0x0000000103068824 */ /* 0x000fc600078e0206 */
[----:B------:R-:W-:Y:S01]  /*11740*/  ISETP.NE.AND P2, PT, R9, 0x3, PT ;  /* 0x000000030900780c */ /* 0x000fe20003f45270 */
[----:B------:R-:W-:Y:S01]  /*11750*/  IMAD.MOV R3, RZ, RZ, -R7 ;  /* 0x000000ffff037224 */ /* 0x000fe200078e0a07 */
[----:B------:R-:W-:Y:S01]  /*11760*/  LOP3.LUT R19, R19, 0xfffffffb, RZ, 0xc0, !PT ;  /* 0xfffffffb13137812 */ /* 0x000fe200078ec0ff */
[----:B------:R-:W-:Y:S01]  /*11770*/  IMAD.U32 R24, RZ, RZ, UR4 ;  /* 0x00000004ff187e24 */ /* 0x000fe2000f8e00ff */
[----:B------:R-:W-:Y:S02]  /*11780*/  SHF.R.S32.HI R28, RZ, 0x1f, R22 ;  /* 0x0000001fff1c7819 */ /* 0x000fe40000011416 */
[----:B0-----:R-:W-:-:S04]  /*11790*/  @!P0 LEA R4, P1, R2, R4, 0x2 ;  /* 0x0000000402048211 */ /* 0x001fc800078210ff */
[----:B------:R-:W-:Y:S01]  /*117a0*/  @!P0 LEA.HI.X R5, R2, R5, R6, 0x2, P1 ;  /* 0x0000000502058211 */ /* 0x000fe200008f1406 */
[----:B------:R-:W-:Y:S02]  /*117b0*/  IMAD.MOV.U32 R6, RZ, RZ, RZ ;  /* 0x000000ffff067224 */ /* 0x000fe400078e00ff */
[----:B------:R-:W-:-:S04]  /*117c0*/  @P2 LOP3.LUT R19, R19, 0x4, RZ, 0xfc, !PT ;  /* 0x0000000413132812 */ /* 0x000fc800078efcff */
[----:B------:R0:W5:Y:S02]  /*117d0*/  @!P0 LDG.E R6, desc[UR52][R4.64] ;  /* 0x0000003404068981 */ /* 0x000164000c1e1900 */
[----:B0-----:R-:W-:Y:S01]  /*117e0*/  IMAD R5, R10, R3, R0 ;  /* 0x000000030a057224 */ /* 0x001fe200078e0200 */
[----:B------:R-:W-:Y:S06]  /*117f0*/  @!P2 BRA `(.L_x_1040) ;  /* 0x000000000004a947 */ /* 0x000fec0003800000 */
[----:B------:R-:W-:Y:S01]  /*11800*/  BPT.TRAP 0x1 ;  /* 0x000000040000795c */ /* 0x000fe20000300000 */
.L_x_1040:
[----:B------:R-:W-:Y:S01]  /*11810*/  SHF.R.S32.HI R4, RZ, 0x1f, R5 ;  /* 0x0000001fff047819 */ /* 0x000fe20000011405 */
[----:B------:R-:W-:Y:S01]  /*11820*/  ULDC.64 UR4, c[0x0][0x328] ;  /* 0x0000ca0000047ab9 */ /* 0x000fe20000000a00 */
[----:B------:R-:W-:Y:S01]  /*11830*/  BSSY B0, `(.L_x_1041) ;  /* 0x0000017000007945 */ /* 0x000fe20003800000 */
[----:B------:R-:W-:-:S04]  /*11840*/  IMAD.WIDE.U32 R2, R5, UR4, RZ ;  /* 0x0000000405027c25 */ /* 0x000fc8000f8e00ff */
[----:B------:R-:W-:-:S04]  /*11850*/  IMAD R0, R4, UR4, RZ ;  /* 0x0000000404007c24 */ /* 0x000fc8000f8e02ff */
[----:B------:R-:W-:Y:S01]  /*11860*/  IMAD R7, R5, UR5, R0 ;  /* 0x0000000505077c24 */ /* 0x000fe2000f8e0200 */
[----:B------:R-:W-:-:S03]  /*11870*/  ULDC.64 UR4, c[0x0][0x338] ;  /* 0x0000ce0000047ab9 */ /* 0x000fc60000000a00 */
[----:B------:R-:W-:Y:S01]  /*11880*/  IMAD.IADD R3, R3, 0x1, R7 ;  /* 0x0000000103037824 */ /* 0x000fe200078e0207 */
[----:B-----5:R-:W-:Y:S01]  /*11890*/  SHF.R.S32.HI R7, RZ, 0x1f, R6 ;  /* 0x0000001fff077819 */ /* 0x020fe20000011406 */
[----:B------:R-:W-:-:S04]  /*118a0*/  IMAD.WIDE.U32 R2, R6, UR4, R2 ;  /* 0x0000000406027c25 */ /* 0x000fc8000f8e0002 */
[----:B------:R-:W-:-:S04]  /*118b0*/  IMAD R0, R7, UR4, RZ ;  /* 0x0000000407007c24 */ /* 0x000fc8000f8e02ff */
[----:B------:R-:W-:Y:S01]  /*118c0*/  IMAD R0, R6, UR5, R0 ;  /* 0x0000000506007c24 */ /* 0x000fe2000f8e0200 */
        /* <DEDUP_REMOVED lines=13> */
.L_x_1094:
[----:B------:R-:W-:Y:S05]  /*119a0*/  BSYNC B0 ;  /* 0x0000000000007941 */ /* 0x000fea0003800000 */
.L_x_1041:
[----:B------:R-:W1:Y:S01]  /*119b0*/  S2R R9, SR_TID.X ;  /* 0x0000000000097919 */ /* 0x000e620000002100 */
[----:B------:R-:W-:Y:S01]  /*119c0*/  ULDC.64 UR4, c[0x0][0x300] ;  /* 0x0000c00000047ab9 */ /* 0x000fe20000000a00 */
[----:B------:R-:W-:Y:S01]  /*119d0*/  LOP3.LUT P2, RZ, R19, 0x1, RZ, 0xc0, !PT ;  /* 0x0000000113ff7812 */ /* 0x000fe2000784c0ff */
[----:B------:R-:W-:Y:S02]  /*119e0*/  IMAD R4, R4, UR4, RZ ;  /* 0x0000000404047c24 */ /* 0x000fe4000f8e02ff */
        /* <DEDUP_REMOVED lines=8> */
[----:B------:R-:W-:Y:S02]  /*11a70*/  IMAD.IADD R3, R3, 0x1, R7 ;  /* 0x0000000103037824 */ /* 0x000fe400078e0207 */
[----:B------:R-:W-:Y:S02]  /*11a80*/  IMAD R5, R28, UR4, RZ ;  /* 0x000000041c057c24 */ /* 0x000fe4000f8e02ff */
[----:B------:R-:W-:-:S04]  /*11a90*/  IMAD.WIDE.U32 R2, R22, UR4, R2 ;  /* 0x0000000416027c25 */ /* 0x000fc8000f8e0002 */
[----:B------:R-:W-:Y:S01]  /*11aa0*/  IMAD R4, R22, UR5, R5 ;  /* 0x0000000516047c24 */ /* 0x000fe2000f8e0205 */
[----:B------:R-:W-:Y:S01]  /*11ab0*/  ULDC.64 UR4, c[0x0][0x2e8] ;  /* 0x0000ba0000047ab9 */ /* 0x000fe20000000a00 */
[----:B-1----:R-:W-:Y:S02]  /*11ac0*/  LOP3.LUT R9, R9, 0x7f, RZ, 0xc0, !PT ;  /* 0x0000007f09097812 */ /* 0x002fe400078ec0ff */
[----:B------:R-:W-:Y:S01]  /*11ad0*/  IMAD.IADD R5, R3, 0x1, R4 ;  /* 0x0000000103057824 */ /* 0x000fe200078e0204 */
[C---:B------:R-:W-:Y:S01]  /*11ae0*/  LEA R4, P0, R2.reuse, UR4, 0x1 ;  /* 0x0000000402047c11 */ /* 0x040fe2000f8008ff */
[----:B------:R-:W-:Y:S01]  /*11af0*/  UMOV UR4, 0xffffffff ;  /* 0xffffffff00047882 */ /* 0x000fe20000000000 */
[----:B------:R-:W-:Y:S02]  /*11b00*/  SHF.R.U32.HI R10, RZ, 0x3, R9 ;  /* 0x00000003ff0a7819 */ /* 0x000fe40000011609 */
[----:B------:R-:W0:Y:S01]  /*11b10*/  S2R R9, SR_TID.X ;  /* 0x0000000000097919 */ /* 0x000e220000002100 */
[----:B------:R-:W-:-:S02]  /*11b20*/  LEA.HI.X R5, R2, UR5, R5, 0x1, P0 ;  /* 0x0000000502057c11 */ /* 0x000fc400080f0c05 */
[----:B------:R-:W-:-:S04]  /*11b30*/  IADD3 R7, -R10, UR36, -R8 ;  /* 0x000000240a077c10 */ /* 0x000fc8000fffe908 */
[----:B------:R-:W-:Y:S01]  /*11b40*/  ISETP.GE.AND P0, PT, R7, 0x1, PT ;  /* 0x000000010700780c */ /* 0x000fe20003f06270 */
[C---:B0-----:R-:W-:Y:S02]  /*11b50*/  IMAD.SHL.U32 R10, R9.reuse, 0x8, RZ ;  /* 0x00000008090a7824 */ /* 0x041fe400078e00ff */
[----:B------:R-:W-:-:S03]  /*11b60*/  IMAD.SHL.U32 R11, R9, 0x8, RZ ;  /* 0x00000008090b7824 */ /* 0x000fc600078e00ff */
[----:B------:R-:W-:-:S04]  /*11b70*/  LOP3.LUT R10, R10, 0x1f8, RZ, 0xc0, !PT ;  /* 0x000001f80a0a7812 */ /* 0x000fc800078ec0ff */
[----:B------:R-:W-:Y:S01]  /*11b80*/  LOP3.LUT R10, R10, 0x38, R9, 0x78, !PT ;  /* 0x000000380a0a7812 */ /* 0x000fe200078e7809 */
[----:B------:R-:W-:-:S03]  /*11b90*/  IMAD.SHL.U32 R9, R9, 0x8, RZ ;  /* 0x0000000809097824 */ /* 0x000fc600078e00ff */
[----:B------:R-:W-:Y:S02]  /*11ba0*/  LOP3.LUT R10, R10, 0x200, R11, 0xf8, !PT ;  /* 0x000002000a0a7812 */ /* 0x000fe400078ef80b */
[----:B------:R-:W-:-:S03]  /*11bb0*/  LOP3.LUT R9, R9, 0x38, RZ, 0xc0, !PT ;  /* 0x0000003809097812 */ /* 0x000fc600078ec0ff */
[----:B------:R-:W-:Y:S01]  /*11bc0*/  IMAD R6, R23, 0x2000, R10 ;  /* 0x0000200017067824 */ /* 0x000fe200078e020a */
[----:B------:R-:W-:Y:S06]  /*11bd0*/  BRA.DIV UR4, `(.L_x_1043) ;  /* 0x00000036047c7947 */ /* 0x000fec000b800000 */
[----:B------:R-:W0:Y:S01]  /*11be0*/  SHFL.IDX PT, R3, R4, RZ, 0x181f ;  /* 0x00181fff04037589 */ /* 0x000e2200000e0000 */
[----:B------:R-:W-:-:S03]  /*11bf0*/  @P0 IMAD R8, R6, 0x2, R16 ;  /* 0x0000000206080824 */ /* 0x000fc600078e0210 */
[----:B------:R-:W1:Y:S04]  /*11c00*/  SHFL.IDX PT, R2, R5, RZ, 0x181f ;  /* 0x00181fff05027589 */ /* 0x000e6800000e0000 */
[----:B------:R-:W-:Y:S01]  /*11c10*/  SHFL.IDX PT, R14, R4, 0x7, 0x181f ;  /* 0x00f81f00040e7f89 */ /* 0x000fe200000e0000 */
[----:B0-----:R-:W-:-:S05]  /*11c20*/  @P0 LEA R3, P1, R9, R3, 0x1 ;  /* 0x0000000309030211 */ /* 0x001fca00078208ff */
[----:B-1----:R-:W-:Y:S01]  /*11c30*/  @P0 IMAD.X R2, RZ, RZ, R2, P1 ;  /* 0x000000ffff020224 */ /* 0x002fe200008e0602 */
[----:B------:R-:W-:-:S04]  /*11c40*/  ISETP.GE.AND P1, PT, R7, 0x11, PT ;  /* 0x000000110700780c */ /* 0x000fc80003f26270 */
[----:B------:R-:W-:-:S04]  /*11c50*/  @P0 LOP3.LUT R3, R3, R2, RZ, 0x3c, !PT ;  /* 0x0000000203030212 */ /* 0x000fc800078e3cff */
[----:B------:R-:W-:-:S04]  /*11c60*/  @P0 LOP3.LUT R2, R3, R2, RZ, 0x3c, !PT ;  /* 0x0000000203020212 */ /* 0x000fc800078e3cff */
[----:B------:R-:W-:-:S05]  /*11c70*/  @P0 LOP3.LUT R3, R3, R2, RZ, 0x3c, !PT ;  /* 0x0000000203030212 */ /* 0x000fca00078e3cff */
        /* <DEDUP_REMOVED lines=61> */
.L_x_1112:
[----:B------:R-:W-:-:S13]  /*12050*/  ISETP.GE.AND P0, PT, R7, 0x71, PT ;  /* 0x000000710700780c */ /* 0x000fda0003f06270 */
[----:B0-----:R-:W-:-:S05]  /*12060*/  @P0 LEA R2, P1, R9, R14, 0x1 ;  /* 0x0000000e09020211 */ /* 0x001fca00078208ff */
[----:B------:R-:W-:Y:S02]  /*12070*/  @P0 IMAD.X R3, RZ, RZ, R5, P1 ;  /* 0x000000ffff030224 */ /* 0x000fe400008e0605 */
[----:B------:R-:W-:-:S05]  /*12080*/  @P0 IMAD R5, R6, 0x2, R16 ;  /* 0x0000000206050824 */ /* 0x000fca00078e0210 */
[----:B------:R-:W-:Y:S01]  /*12090*/  @!PT LDS RZ, [RZ] ;  /* 0x00000000fffff984 */ /* 0x000fe20000000800 */
[----:B------:R-:W-:Y:S01]  /*120a0*/  @!PT LDS RZ, [RZ] ;  /* 0x00000000fffff984 */ /* 0x000fe20000000800 */
[----:B------:R-:W-:Y:S01]  /*120b0*/  @!PT LDS RZ, [RZ] ;  /* 0x00000000fffff984 */ /* 0x000fe20000000800 */
[----:B------:R0:W-:Y:S01]  /*120c0*/  @P0 LDGSTS.E.BYPASS.LTC128B.128 [R5+0x11c00], desc[UR52][R2.64], !P2 ;  /* 0x11c0000002050fae */ /* 0x0001e2000d101d74 */
[----:B------:R-:W-:Y:S01]  /*120d0*/  PLOP3.LUT P0, PT, PT, PT, PT, 0x80, 0x0 ;  /* 0x000000000000781c */ /* 0x000fe20003f0f070 */
[----:B------:R-:W-:-:S12]  /*120e0*/  NOP ;  /* 0x0000000000007918 */ /* 0x000fd80000000000 */
.L_x_1044:
        /* <DEDUP_REMOVED lines=11> */
.L_x_1045:
[----:B------:R0:W-:Y:S02]  /*121a0*/  SYNCS.ARRIVE.TRANS64.A1T0 RZ, [R0+URZ+0x16830], RZ ;  /* 0x016830ff00ff79a7 */ /* 0x0001e4000810003f */
[----:B------:R-:W-:Y:S05]  /*121b0*/  WARPSYNC.ALL ;  /* 0x0000000000007948 */ /* 0x000fea0003800000 */
[----:B------:R-:W-:Y:S01]  /*121c0*/  BSSY B6, `(.L_x_1046) ;  /* 0x0000015000067945 */ /* 0x000fe20003800000 */
[----:B0-----:R-:W-:Y:S01]  /*121d0*/  VIADD R0, R16, 0x8400 ;  /* 0x0000840010007836 */ /* 0x001fe20000000000 */
[----:B------:R-:W-:Y:S04]  /*121e0*/  BAR.SYNC.DEFER_BLOCKING 0x8, 0x200 ;  /* 0x0208000000007b1d */ /* 0x000fe80000010000 */
[----:B------:R-:W-:-:S13]  /*121f0*/  LOP3.LUT P0, RZ, R0, 0x3ff, RZ, 0xc0, !PT ;  /* 0x000003ff00ff7812 */ /* 0x000fda000780c0ff */
[----:B------:R-:W-:Y:S05]  /*12200*/  @!P0 BRA `(.L_x_1047) ;  /* 0x0000000000408947 */ /* 0x000fea0003800000 */
[----:B------:R-:W-:Y:S01]  /*12210*/  MOV R2, 0x0 ;  /* 0x0000000000027802 */ /* 0x000fe20000000f00 */
[----:B------:R-:W-:Y:S01]  /*12220*/  ULDC.64 UR6, c[0x4][0x88] ;  /* 0x0100220000067ab9 */ /* 0x000fe20000000a00 */
[----:B------:R-:W-:Y:S01]  /*12230*/  ULDC.64 UR8, c[0x4][0x90] ;  /* 0x0100240000087ab9 */ /* 0x000fe20000000a00 */
[----:B------:R-:W-:Y:S01]  /*12240*/  ULDC.64 UR4, c[0x4][0x20] ;  /* 0x0100080000047ab9 */ /* 0x000fe20000000a00 */
[----:B------:R-:W-:Y:S02]  /*12250*/  IMAD.U32 R4, RZ, RZ, UR6 ;  /* 0x00000006ff047e24 */ /* 0x000fe4000f8e00ff */
[----:B------:R-:W0:Y:S01]  /*12260*/  LDC.64 R2, c[0x4][R2] ;  /* 0x0100000002027b82 */ /* 0x000e220000000a00 */
        /* <DEDUP_REMOVED lines=9> */
[----:B0-----:R-:W-:Y:S05]  /*12300*/  CALL.ABS.NOINC R2 ;  /* 0x0000000002007343 */ /* 0x001fea0003c00000 */
.L_x_1047:
[----:B------:R-:W-:Y:S05]  /*12310*/  BSYNC B6 ;  /* 0x0000000000067941 */ /* 0x000fea0003800000 */
.L_x_1046:
[----:B------:R0:W5:Y:S01]  /*12320*/  LDL R9, [R1+0x8] ;  /* 0x0000080001097983 */ /* 0x0001620000100800 */
[----:B------:R-:W-:Y:S01]  /*12330*/  UISETP.NE.AND UP0, UPT, UR49, URZ, UPT ;  /* 0x0000003f3100728c */ /* 0x000fe2000bf05270 */
[----:B------:R-:W-:Y:S01]  /*12340*/  R2UR UR7, R28 ;  /* 0x000000001c0772ca */ /* 0x000fe200000e0000 */
[----:B------:R-:W-:Y:S01]  /*12350*/  ULDC.64 UR8, c[0x0][0x2d8] ;  /* 0x0000b60000087ab9 */ /* 0x000fe20000000a00 */
[----:B------:R-:W1:Y:S01]  /*12360*/  S2R R20, SR_TID.X ;  /* 0x0000000000147919 */ /* 0x000e620000002100 */
[C---:B------:R-:W-:Y:S02]  /*12370*/  R2UR UR10, R22.reuse ;  /* 0x00000000160a72ca */ /* 0x040fe400000e0000 */
[----:B------:R-:W-:Y:S01]  /*12380*/  R2UR UR4, R22 ;  /* 0x00000000160472ca */ /* 0x000fe200000e0000 */
[----:B------:R-:W2:Y:S01]  /*12390*/  S2R R2, SR_TID.X ;  /* 0x0000000000027919 */ /* 0x000ea20000002100 */
[----:B------:R-:W-:Y:S01]  /*123a0*/  PLOP3.LUT P0, PT, PT, PT, UP0, 0x80, 0x0 ;  /* 0x000000000000781c */ /* 0x000fe20003f0f008 */
[----:B------:R-:W-:Y:S01]  /*123b0*/  USHF.R.S32.HI UR6, URZ, 0x1f, UR42 ;  /* 0x0000001f3f067899 */ /* 0x000fe2000801142a */
[----:B------:R-:W-:Y:S01]  /*123c0*/  LOP3.LUT P5, RZ, R19, 0x10, RZ, 0xc0, !PT ;  /* 0x0000001013ff7812 */ /* 0x000fe200078ac0ff */
[----:B------:R-:W-:Y:S01]  /*123d0*/  @UP0 ULDC UR5, c[0x0][0x44c] ;  /* 0x0001130000050ab9 */ /* 0x000fe20000000800 */
[----:B------:R-:W-:Y:S01]  /*123e0*/  ULDC UR12, c[0x0][0x448] ;  /* 0x00011200000c7ab9 */ /* 0x000fe20000000800 */
[----:B------:R-:W-:Y:S01]  /*123f0*/  @UP0 ULDC UR13, c[0x0][0x44c] ;  /* 0x00011300000d0ab9 */ /* 0x000fe20000000800 */
[----:B------:R-:W-:Y:S01]  /*12400*/  UIMAD UR7, UR7, UR8, URZ ;  /* 0x00000008070772a4 */ /* 0x000fe2000f8e023f */
[----:B-1----:R-:W-:Y:S01]  /*12410*/  IMAD.SHL.U32 R20, R20, 0x10, RZ ;  /* 0x0000001014147824 */ /* 0x002fe200078e00ff */
[----:B--2---:R-:W-:-:S04]  /*12420*/  LOP3.LUT R2, R2, 0x7f, RZ, 0xc0, !PT ;  /* 0x0000007f02027812 */ /* 0x004fc800078ec0ff */
[----:B------:R-:W-:Y:S02]  /*12430*/  LOP3.LUT R20, R20, 0x70, RZ, 0xc0, !PT ;  /* 0x0000007014147812 */ /* 0x000fe400078ec0ff */
[----:B------:R-:W-:-:S04]  /*12440*/  SHF.R.U32.HI R2, RZ, 0x3, R2 ;  /* 0x00000003ff027819 */ /* 0x000fc80000011602 */
[----:B------:R-:W-:-:S05]  /*12450*/  LOP3.LUT R2, R2, R20, RZ, 0xfc, !PT ;  /* 0x0000001402027212 */ /* 0x000fca00078efcff */
[----:B------:R-:W-:-:S04]  /*12460*/  VIADD R6, R2, UR43 ;  /* 0x0000002b02067c36 */ /* 0x000fc80008000000 */
[----:B------:R-:W-:Y:S01]  /*12470*/  @P0 IMAD.HI.U32 R0, R6, UR5, RZ ;  /* 0x0000000506000c27 */ /* 0x000fe2000f8e00ff */
[----:B------:R-:W-:Y:S01]  /*12480*/  PLOP3.LUT P0, PT, PT, PT, UP0, 0x80, 0x0 ;  /* 0x000000000000781c */ /* 0x000fe20003f0f008 */
[----:B------:R-:W-:Y:S02]  /*12490*/  UIMAD UR7, UR10, UR9, UR7 ;  /* 0x000000090a0772a4 */ /* 0x000fe4000f8e0207 */
[----:B------:R-:W-:Y:S01]  /*124a0*/  UIMAD.WIDE.U32 UR4, UR4, UR8, URZ ;  /* 0x00000008040472a5 */ /* 0x000fe2000f8e003f */
[----:B------:R-:W-:Y:S01]  /*124b0*/  IMAD.MOV.U32 R2, RZ, RZ, R6 ;  /* 0x000000ffff027224 */ /* 0x000fe200078e0006 */
[----:B------:R-:W-:Y:S01]  /*124c0*/  ULDC.64 UR10, c[0x0][0x280] ;  /* 0x0000a000000a7ab9 */ /* 0x000fe20000000a00 */
[----:B------:R-:W-:Y:S01]  /*124d0*/  ULDC.64 UR8, c[0x0][0x2e0] ;  /* 0x0000b80000087ab9 */ /* 0x000fe20000000a00 */
[----:B------:R-:W-:-:S03]  /*124e0*/  UIADD3 UR5, UR5, UR7, URZ ;  /* 0x0000000705057290 */ /* 0x000fc6000fffe03f */
[----:B------:R-:W-:Y:S01]  /*124f0*/  @UP0 ULDC UR7, c[0x0][0x450] ;  /* 0x0001140000070ab9 */ /* 0x000fe20000000800 */
[----:B------:R-:W-:Y:S02]  /*12500*/  UIMAD UR6, UR6, UR8, URZ ;  /* 0x00000008060672a4 */ /* 0x000fe4000f8e023f */
[----:B------:R-:W-:Y:S01]  /*12510*/  @P0 SHF.R.U32.HI R2, RZ, UR7, R0 ;  /* 0x00000007ff020c19 */ /* 0x000fe20008011600 */
[----:B------:R-:W-:Y:S02]  /*12520*/  UIMAD.WIDE.U32 UR4, UR42, UR8, UR4 ;  /* 0x000000082a0472a5 */ /* 0x000fe4000f8e0004 */
[----:B------:R-:W-:Y:S01]  /*12530*/  UIMAD UR6, UR42, UR9, UR6 ;  /* 0x000000092a0672a4 */ /* 0x000fe2000f8e0206 */
[----:B------:R-:W-:Y:S02]  /*12540*/  SHF.R.S32.HI R0, RZ, 0x1f, R2 ;  /* 0x0000001fff007819 */ /* 0x000fe40000011402 */
[----:B------:R-:W-:Y:S01]  /*12550*/  ULDC.64 UR8, c[0x0][0x2d0] ;  /* 0x0000b40000087ab9 */ /* 0x000fe20000000a00 */
[----:B------:R-:W-:Y:S01]  /*12560*/  UIADD3 UR5, UR5, UR6, URZ ;  /* 0x0000000605057290 */ /* 0x000fe2000fffe03f */
[----:B------:R-:W-:-:S02]  /*12570*/  IMAD.U32 R5, RZ, RZ, UR8 ;  /* 0x00000008ff057e24 */ /* 0x000fc4000f8e00ff */
[----:B------:R-:W-:Y:S01]  /*12580*/  IMAD R3, R0, UR8, RZ ;  /* 0x0000000800037c24 */ /* 0x000fe2000f8e02ff */
[----:B------:R-:W-:Y:S01]  /*12590*/  ULDC.64 UR6, c[0x0][0x2c8] ;  /* 0x0000b20000067ab9 */ /* 0x000fe20000000a00 */
[----:B------:R-:W-:Y:S02]  /*125a0*/  IMAD.MOV R0, RZ, RZ, -R2 ;  /* 0x000000ffff007224 */ /* 0x000fe400078e0a02 */
[C---:B------:R-:W-:Y:S02]  /*125b0*/  IMAD R4, R2.reuse, UR9, R3 ;  /* 0x0000000902047c24 */ /* 0x040fe4000f8e0203 */
[----:B------:R-:W-:-:S04]  /*125c0*/  IMAD.WIDE.U32 R2, R2, R5, UR4 ;  /* 0x0000000402027e25 */ /* 0x000fc8000f8e0005 */
[----:B------:R-:W-:Y:S02]  /*125d0*/  IMAD R0, R0, UR12, R6 ;  /* 0x0000000c00007c24 */ /* 0x000fe4000f8e0206 */
[----:B------:R-:W-:-:S03]  /*125e0*/  IMAD.IADD R3, R3, 0x1, R4 ;  /* 0x0000000103037824 */ /* 0x000fc600078e0204 */
[----:B------:R-:W-:Y:S01]  /*125f0*/  SHF.R.S32.HI R4, RZ, 0x1f, R0 ;  /* 0x0000001fff047819 */ /* 0x000fe20000011400 */
[----:B------:R-:W-:-:S04]  /*12600*/  IMAD.WIDE.U32 R2, R0, UR6, R2 ;  /* 0x0000000600027c25 */ /* 0x000fc8000f8e0002 */
[----:B------:R-:W-:-:S04]  /*12610*/  IMAD R4, R4, UR6, RZ ;  /* 0x0000000604047c24 */ /* 0x000fc8000f8e02ff */
[----:B------:R-:W-:Y:S01]  /*12620*/  IMAD R7, R0, UR7, R4 ;  /* 0x0000000700077c24 */ /* 0x000fe2000f8e0204 */
[----:B------:R-:W-:-:S03]  /*12630*/  LEA R0, P0, R2, UR10, 0x1 ;  /* 0x0000000a02007c11 */ /* 0x000fc6000f8008ff */
[----:B------:R-:W-:-:S05]  /*12640*/  IMAD.IADD R4, R3, 0x1, R7 ;  /* 0x0000000103047824 */ /* 0x000fca00078e0207 */
[----:B------:R-:W-:Y:S02]  /*12650*/  LEA.HI.X R4, R2, UR11, R4, 0x1, P0 ;  /* 0x0000000b02047c11 */ /* 0x000fe400080f0c04 */
[----:B------:R-:W-:Y:S01]  /*12660*/  PLOP3.LUT P0, PT, PT, PT, UP0, 0x80, 0x0 ;  /* 0x000000000000781c */ /* 0x000fe20003f0f008 */
[----:B------:R-:W-:-:S12]  /*12670*/  VIADD R6, R6, 0x80 ;  /* 0x0000008006067836 */ /* 0x000fd80000000000 */
[----:B------:R-:W-:Y:S01]  /*12680*/  @P0 IMAD.HI.U32 R3, R6, UR13, RZ ;  /* 0x0000000d06030c27 */ /* 0x000fe2000f8e00ff */
[----:B------:R-:W-:Y:S01]  /*12690*/  PLOP3.LUT P0, PT, PT, PT, UP0, 0x80, 0x0 ;  /* 0x000000000000781c */ /* 0x000fe20003f0f008 */
[----:B------:R-:W-:Y:S02]  /*126a0*/  @UP0 ULDC UR13, c[0x0][0x450] ;  /* 0x00011400000d0ab9 */ /* 0x000fe40000000800 */
[----:B------:R-:W-:Y:S01]  /*126b0*/  IMAD.MOV.U32 R2, RZ, RZ, R6 ;  /* 0x000000ffff027224 */ /* 0x000fe200078e0006 */
[----:B------:R-:W1:Y:S09]  /*126c0*/  S2R R21, SR_TID.X ;  /* 0x0000000000157919 */ /* 0x000e720000002100 */
[----:B------:R-:W-:-:S05]  /*126d0*/  @P0 SHF.R.U32.HI R2, RZ, UR13, R3 ;  /* 0x0000000dff020c19 */ /* 0x000fca0008011603 */
[----:B------:R-:W-:-:S04]  /*126e0*/  IMAD.MOV R3, RZ, RZ, -R2 ;  /* 0x000000ffff037224 */ /* 0x000fc800078e0a02 */
[----:B------:R-:W-:Y:S01]  /*126f0*/  IMAD R6, R3, UR12, R6 ;  /* 0x0000000c03067c24 */ /* 0x000fe2000f8e0206 */
[----:B------:R-:W-:-:S05]  /*12700*/  SHF.R.S32.HI R3, RZ, 0x1f, R2 ;  /* 0x0000001fff037819 */ /* 0x000fca0000011402 */
[----:B------:R-:W-:-:S04]  /*12710*/  IMAD R3, R3, UR8, RZ ;  /* 0x0000000803037c24 */ /* 0x000fc8000f8e02ff */
[C---:B------:R-:W-:Y:S02]  /*12720*/  IMAD R7, R2.reuse, UR9, R3 ;  /* 0x0000000902077c24 */ /* 0x040fe4000f8e0203 */
[----:B------:R-:W-:Y:S01]  /*12730*/  IMAD.WIDE.U32 R2, R2, R5, UR4 ;  /* 0x0000000402027e25 */ /* 0x000fe2000f8e0005 */
[----:B------:R-:W-:-:S03]  /*12740*/  SHF.R.S32.HI R5, RZ, 0x1f, R6 ;  /* 0x0000001fff057819 */ /* 0x000fc60000011406 */
[----:B------:R-:W-:Y:S02]  /*12750*/  IMAD.IADD R3, R3, 0x1, R7 ;  /* 0x0000000103037824 */ /* 0x000fe400078e0207 */
[----:B------:R-:W-:Y:S02]  /*12760*/  IMAD R5, R5, UR6, RZ ;  /* 0x0000000605057c24 */ /* 0x000fe4000f8e02ff */
[----:B------:R-:W-:-:S04]  /*12770*/  IMAD.WIDE.U32 R2, R6, UR6, R2 ;  /* 0x0000000606027c25 */ /* 0x000fc8000f8e0002 */
[----:B------:R-:W-:Y:S01]  /*12780*/  IMAD R5, R6, UR7, R5 ;  /* 0x0000000706057c24 */ /* 0x000fe2000f8e0205 */
[----:B------:R-:W-:-:S03]  /*12790*/  UMOV UR4, 0xffffffff ;  /* 0xffffffff00047882 */ /* 0x000fc60000000000 */
[----:B------:R-:W-:Y:S01]  /*127a0*/  IMAD.IADD R7, R3, 0x1, R5 ;  /* 0x0000000103077824 */ /* 0x000fe200078e0205 */
[C---:B------:R-:W-:Y:S01]  /*127b0*/  LEA R5, P0, R2.reuse, UR10, 0x1 ;  /* 0x0000000a02057c11 */ /* 0x040fe2000f8008ff */
[C---:B-1----:R-:W-:Y:S01]  /*127c0*/  IMAD.SHL.U32 R10, R21.reuse, 0x8, RZ ;  /* 0x00000008150a7824 */ /* 0x042fe200078e00ff */
[----:B------:R-:W-:Y:S02]  /*127d0*/  LOP3.LUT R20, R21, 0x7f, RZ, 0xc0, !PT ;  /* 0x0000007f15147812 */ /* 0x000fe400078ec0ff */
[----:B------:R-:W-:Y:S02]  /*127e0*/  LEA.HI.X R7, R2, UR11, R7, 0x1, P0 ;  /* 0x0000000b02077c11 */ /* 0x000fe400080f0c07 */
[----:B------:R-:W-:Y:S02]  /*127f0*/  LOP3.LUT R10, R10, 0x38, RZ, 0xc0, !PT ;  /* 0x000000380a0a7812 */ /* 0x000fe400078ec0ff */
[----:B------:R-:W-:Y:S01]  /*12800*/  SHF.R.U32.HI R20, RZ, 0x3, R20 ;  /* 0x00000003ff147819 */ /* 0x000fe20000011614 */
[----:B0-----:R-:W-:Y:S06]  /*12810*/  BRA.DIV UR4, `(.L_x_1048) ;  /* 0x0000003604187947 */ /* 0x001fec000b800000 */
[----:B------:R-:W0:Y:S01]  /*12820*/  SHFL.IDX PT, R3, R0, RZ, 0x181f ;  /* 0x00181fff00037589 */ /* 0x000e2200000e0000 */
[----:B------:R-:W-:-:S03]  /*12830*/  VIADD R6, R20, UR43 ;  /* 0x0000002b14067c36 */ /* 0x000fc60008000000 */
[----:B------:R-:W1:Y:S01]  /*12840*/  SHFL.IDX PT, R2, R4, RZ, 0x181f ;  /* 0x00181fff04027589 */ /* 0x000e6200000e0000 */
[C---:B------:R-:W-:Y:S01]  /*12850*/  VIADD R8, R6.reuse, 0x80 ;  /* 0x0000008006087836 */ /* 0x040fe20000000000 */
[----:B------:R-:W-:Y:S02]  /*12860*/  ISETP.GE.AND P1, PT, R6, UR38, PT ;  /* 0x0000002606007c0c */ /* 0x000fe4000bf26270 */
[----:B------:R-:W-:Y:S11]  /*12870*/  SHFL.IDX PT, R14, R5, RZ, 0x181f ;  /* 0x00181fff050e7589 */ /* 0x000ff600000e0000 */
[----:B0-----:R-:W-:-:S05]  /*12880*/  @!P1 LEA R3, P0, R10, R3, 0x1 ;  /* 0x000000030a039211 */ /* 0x001fca00078008ff */
[----:B-1----:R-:W-:-:S05]  /*12890*/  @!P1 IMAD.X R2, RZ, RZ, R2, P0 ;  /* 0x000000ffff029224 */ /* 0x002fca00000e0602 */
[----:B------:R-:W-:-:S04]  /*128a0*/  @!P1 LOP3.LUT R3, R3, R2, RZ, 0x3c, !PT ;  /* 0x0000000203039212 */ /* 0x000fc800078e3cff */
[----:B------:R-:W-:-:S04]  /*128b0*/  @!P1 LOP3.LUT R2, R3, R2, RZ, 0x3c, !PT ;  /* 0x0000000203029212 */ /* 0x000fc800078e3cff */
[----:B------:R-:W-:-:S05]  /*128c0*/  @!P1 LOP3.LUT R3, R3, R2, RZ, 0x3c, !PT ;  /* 0x0000000203039212 */ /* 0x000fca00078e3cff */
[----:B-----5:R0:W-:Y:S02]  /*128d0*/  @!P1 LDGSTS.E.BYPASS.LTC128B.128 [R9+0x8400], desc[UR52][R2.64], !P5 ;  /* 0x0840000002099fae */ /* 0x0201e4000e901d74 */
[----:B0-----:R-:W-:Y:S02]  /*128e0*/  VIADD R2, R6, 0x10 ;  /* 0x0000001006027836 */ /* 0x001fe40000000000 */
[----:B------:R-:W0:Y:S03]  /*128f0*/  SHFL.IDX PT, R3, R0, 0x1, 0x181f ;  /* 0x00381f0000037f89 */ /* 0x000e2600000e0000 */
[----:B------:R-:W-:Y:S02]  /*12900*/  ISETP.GE.AND P1, PT, R2, UR38, PT ;  /* 0x0000002602007c0c */ /* 0x000fe4000bf26270 */
        /* <DEDUP_REMOVED lines=49> */
[----:B------:R-:W-:Y:S01]  /*12c20*/  ISETP.GE.AND P1, PT, R2, UR38, PT ;  /* 0x0000002602007c0c */ /* 0x000fe2000bf26270 */
[----:B------:R-:W-:Y:S04]  /*12c30*/  SHFL.IDX PT, R0, R0, 0x7, 0x181f ;  /* 0x00f81f0000007f89 */ /* 0x000fe800000e0000 */
[----:B------:R-:W1:Y:S04]  /*12c40*/  SHFL.IDX PT, R2, R4, 0x6, 0x181f ;  /* 0x00d81f0004027f89 */ /* 0x000e6800000e0000 */
[----:B------:R-:W2:Y:S04]  /*12c50*/  SHFL.IDX PT, R4, R4, 0x7, 0x181f ;  /* 0x00f81f0004047f89 */ /* 0x000ea800000e0000 */
[----:B0-----:R-:W-:-:S05]  /*12c60*/  @!P1 LEA R3, P0, R10, R3, 0x1 ;  /* 0x000000030a039211 */ /* 0x001fca00078008ff */
[----:B-1----:R-:W-:-:S05]  /*12c70*/  @!P1 IMAD.X R2, RZ, RZ, R2, P0 ;  /* 0x000000ffff029224 */ /* 0x002fca00000e0602 */
[----:B------:R-:W-:-:S04]  /*12c80*/  @!P1 LOP3.LUT R3, R3, R2, RZ, 0x3c, !PT ;  /* 0x0000000203039212 */ /* 0x000fc800078e3cff */
[----:B------:R-:W-:-:S04]  /*12c90*/  @!P1 LOP3.LUT R2, R3, R2, RZ, 0x3c, !PT ;  /* 0x0000000203029212 */ /* 0x000fc800078e3cff */
[----:B------:R-:W-:-:S05]  /*12ca0*/  @!P1 LOP3.LUT R3, R3, R2, RZ, 0x3c, !PT ;  /* 0x0000000203039212 */ /* 0x000fca00078e3cff */
[----:B------:R0:W-:Y:S02]  /*12cb0*/  @!P1 LDGSTS.E.BYPASS.LTC128B.128 [R9+0xb400], desc[UR52][R2.64], !P5 ;  /* 0x0b40000002099fae */ /* 0x0001e4000e901d74 */
[----:B0-----:R-:W-:-:S05]  /*12cc0*/  VIADD R2, R6, 0x70 ;  /* 0x0000007006027836 */ /* 0x001fca0000000000 */
[----:B------:R-:W-:-:S13]  /*12cd0*/  ISETP.GE.AND P1, PT, R2, UR38, PT ;  /* 0x0000002602007c0c */ /* 0x000fda000bf26270 */
[----:B------:R-:W-:Y:S02]  /*12ce0*/  @!P1 LEA R2, P0, R10, R0, 0x1 ;  /* 0x000000000a029211 */ /* 0x000fe400078008ff */
[----:B------:R-:W0:Y:S03]  /*12cf0*/  SHFL.IDX PT, R0, R7, RZ, 0x181f ;  /* 0x00181fff07007589 */ /* 0x000e2600000e0000 */
[----:B--2---:R-:W-:-:S05]  /*12d00*/  @!P1 IMAD.X R3, RZ, RZ, R4, P0 ;  /* 0x000000ffff039224 */ /* 0x004fca00000e0604 */
[----:B------:R1:W-:Y:S01]  /*12d10*/  @!P1 LDGSTS.E.BYPASS.LTC128B.128 [R9+0xbc00], desc[UR52][R2.64], !P5 ;  /* 0x0bc0000002099fae */ /* 0x0003e2000e901d74 */
[----:B------:R-:W-:-:S13]  /*12d20*/  ISETP.GE.AND P1, PT, R8, UR38, PT ;  /* 0x0000002608007c0c */ /* 0x000fda000bf26270 */
[----:B-1----:R-:W-:Y:S02]  /*12d30*/  @!P1 LEA R2, P0, R10, R14, 0x1 ;  /* 0x0000000e0a029211 */ /* 0x002fe400078008ff */
[----:B------:R-:W-:Y:S03]  /*12d40*/  SHFL.IDX PT, R14, R5, 0x3, 0x181f ;  /* 0x00781f00050e7f89 */ /* 0x000fe600000e0000 */
[----:B0-----:R-:W-:Y:S02]  /*12d50*/  @!P1 IMAD.X R3, RZ, RZ, R0, P0 ;  /* 0x000000ffff039224 */ /* 0x001fe400000e0600 */
[----:B------:R-:W-:Y:S04]  /*12d60*/  SHFL.IDX PT, R0, R7, 0x1, 0x181f ;  /* 0x00381f0007007f89 */ /* 0x000fe800000e0000 */
[----:B------:R0:W-:Y:S04]  /*12d70*/  @!P1 LDGSTS.E.BYPASS.LTC128B.128 [R9+0xc400], desc[UR52][R2.64], !P5 ;  /* 0x0c40000002099fae */ /* 0x0001e8000e901d74 */
[----:B0-----:R-:W0:Y:S01]  /*12d80*/  SHFL.IDX PT, R2, R5, 0x1, 0x181f ;  /* 0x00381f0005027f89 */ /* 0x001e2200000e0000 */
[----:B------:R-:W-:-:S05]  /*12d90*/  VIADD R3, R6, 0x90 ;  /* 0x0000009006037836 */ /* 0x000fca0000000000 */
[----:B------:R-:W-:-:S13]  /*12da0*/  ISETP.GE.AND P1, PT, R3, UR38, PT ;  /* 0x0000002603007c0c */ /* 0x000fda000bf26270 */
[----:B0-----:R-:W-:-:S05]  /*12db0*/  @!P1 LEA R2, P0, R10, R2, 0x1 ;  /* 0x000000020a029211 */ /* 0x001fca00078008ff */
[----:B------:R-:W-:Y:S02]  /*12dc0*/  @!P1 IMAD.X R3, RZ, RZ, R0, P0 ;  /* 0x000000ffff039224 */ /* 0x000fe400000e0600 */
[----:B------:R-:W-:Y:S04]  /*12dd0*/  SHFL.IDX PT, R0, R7, 0x2, 0x181f ;  /* 0x00581f0007007f89 */ /* 0x000fe800000e0000 */
[----:B------:R0:W-:Y:S04]  /*12de0*/  @!P1 LDGSTS.E.BYPASS.LTC128B.128 [R9+0xcc00], desc[UR52][R2.64], !P5 ;  /* 0x0cc0000002099fae */ /* 0x0001e8000e901d74 */
[----:B------:R-:W-:Y:S04]  /*12df0*/  SHFL.IDX PT, R7, R7, 0x3, 0x181f ;  /* 0x00781f0007077f89 */ /* 0x000fe800000e0000 */
[----:B0-----:R-:W0:Y:S01]  /*12e00*/  SHFL.IDX PT, R2, R5, 0x2, 0x181f ;  /* 0x00581f0005027f89 */ /* 0x001e2200000e0000 */
[----:B------:R-:W-:-:S05]  /*12e10*/  VIADD R3, R6, 0xa0 ;  /* 0x000000a006037836 */ /* 0x000fca0000000000 */
[----:B------:R-:W-:-:S13]  /*12e20*/  ISETP.GE.AND P1, PT, R3, UR38, PT ;  /* 0x0000002603007c0c */ /* 0x000fda000bf26270 */
[----:B0-----:R-:W-:-:S05]  /*12e30*/  @!P1 LEA R2, P0, R10, R2, 0x1 ;  /* 0x000000020a029211 */ /* 0x001fca00078008ff */
[----:B------:R-:W-:-:S05]  /*12e40*/  @!P1 IMAD.X R3, RZ, RZ, R0, P0 ;  /* 0x000000ffff039224 */ /* 0x000fca00000e0600 */
[----:B------:R0:W-:Y:S03]  /*12e50*/  @!P1 LDGSTS.E.BYPASS.LTC128B.128 [R9+0xd400], desc[UR52][R2.64], !P5 ;  /* 0x0d40000002099fae */ /* 0x0001e6000e901d74 */
.L_x_1137:
[----:B------:R-:W-:-:S05]  /*12e60*/  VIADD R6, R6, 0xb0 ;  /* 0x000000b006067836 */ /* 0x000fca0000000000 */
[----:B------:R-:W-:-:S13]  /*12e70*/  ISETP.GE.AND P0, PT, R6, UR38, PT ;  /* 0x0000002606007c0c */ /* 0x000fda000bf06270 */
[----:B0-----:R-:W-:-:S05]  /*12e80*/  @!P0 LEA R2, P1, R10, R14, 0x1 ;  /* 0x0000000e0a028211 */ /* 0x001fca00078208ff */
[----:B------:R-:W-:-:S05]  /*12e90*/  @!P0 IMAD.X R3, RZ, RZ, R7, P1 ;  /* 0x000000ffff038224 */ /* 0x000fca00008e0607 */
[----:B------:R-:W-:Y:S01]  /*12ea0*/  @!PT LDS RZ, [RZ] ;  /* 0x00000000fffff984 */ /* 0x000fe20000000800 */
[----:B------:R-:W-:Y:S01]  /*12eb0*/  @!PT LDS RZ, [RZ] ;  /* 0x00000000fffff984 */ /* 0x000fe20000000800 */
[----:B------:R-:W-:Y:S01]  /*12ec0*/  @!PT LDS RZ, [RZ] ;  /* 0x00000000fffff984 */ /* 0x000fe20000000800 */
[----:B------:R0:W-:Y:S01]  /*12ed0*/  @!P0 LDGSTS.E.BYPASS.LTC128B.128 [R9+0xdc00], desc[UR52][R2.64], !P5 ;  /* 0x0dc0000002098fae */ /* 0x0001e2000e901d74 */
[----:B------:R-:W-:Y:S01]  /*12ee0*/  PLOP3.LUT P0, PT, PT, PT, PT, 0x80, 0x0 ;  /* 0x000000000000781c */ /* 0x000fe20003f0f070 */
[----:B------:R-:W-:-:S12]  /*12ef0*/  NOP ;  /* 0x0000000000007918 */ /* 0x000fd80000000000 */
.L_x_1049:
        /* <DEDUP_REMOVED lines=16> */
[----:B------:R-:W1:Y:S03]  /*13000*/  SYNCS.PHASECHK.TRANS64.TRYWAIT P0, [R16+URZ+0x16820], R3 ;  /* 0x01682003100075a7 */ /* 0x000e66000800017f */
[----:B01----:R-:W-:Y:S05]  /*13010*/  @!P0 BRA `(.L_x_1051) ;  /* 0x0000003800e08947 */ /* 0x003fea0003800000 */
.L_x_1138:
[----:B------:R-:W-:Y:S05]  /*13020*/  BSYNC B0 ;  /* 0x0000000000007941 */ /* 0x000fea0003800000 */
.L_x_1050:
[----:B------:R-:W-:-:S04]  /*13030*/  UIADD3 UR4, UR44, -0x2, URZ ;  /* 0xfffffffe2c047890 */ /* 0x000fc8000fffe03f */
[----:B------:R-:W-:-:S06]  /*13040*/  UISETP.GE.AND UP0, UPT, UR4, UR45, UPT ;  /* 0x0000002d0400728c */ /* 0x000fcc000bf06270 */
[----:B------:R-:W-:-:S13]  /*13050*/  PLOP3.LUT P0, PT, PT, PT, UP0, 0x80, 0x0 ;  /* 0x000000000000781c */ /* 0x000fda0003f0f008 */
[----:B------:R-:W-:Y:S05]  /*13060*/  @!P0 BRA `(.L_x_1052) ;  /* 0x00000010000c8947 */ /* 0x000fea0003800000 */
[----:B------:R-:W-:Y:S01]  /*13070*/  BSSY B0, `(.L_x_1052) ;  /* 0x0000102000007945 */ /* 0x000fe20003800000 */
[----:B------:R-:W-:Y:S02]  /*13080*/  IMAD.MOV.U32 R6, RZ, RZ, R23 ;  /* 0x000000ffff067224 */ /* 0x000fe400078e0017 */
[----:B------:R-:W-:Y:S02]  /*13090*/  IMAD.MOV.U32 R20, RZ, RZ, R26 ;  /* 0x000000ffff147224 */ /* 0x000fe400078e001a */
[----:B------:R-:W-:Y:S02]  /*130a0*/  IMAD.MOV.U32 R27, RZ, RZ, R24 ;  /* 0x000000ffff1b7224 */ /* 0x000fe400078e0018 */
[----:B------:R-:W-:-:S07]  /*130b0*/  IMAD.U32 R7, RZ, RZ, UR4 ;  /* 0x00000004ff077e24 */ /* 0x000fce000f8e00ff */
.L_x_1065:
[----:B------:R-:W2:Y:S01]  /*130c0*/  LDL R8, [R1+0x4] ;  /* 0x0000040001087983 */ /* 0x000ea20000100800 */
[----:B0-----:R-:W0:Y:S03]  /*130d0*/  LDC R3, c[0x0][0x430] ;  /* 0x00010c00ff037b82 */ /* 0x001e260000000800 */
[----:B------:R-:W3:Y:S01]  /*130e0*/  LDL R4, [R1] ;  /* 0x0000000001047983 */ /* 0x000ee20000100800 */
[----:B------:R-:W1:Y:S01]  /*130f0*/  S2R R2, SR_TID.X ;  /* 0x0000000000027919 */ /* 0x000e620000002100 */
[----:B0-----:R-:W-:Y:S02]  /*13100*/  ISETP.NE.AND P0, PT, R3, 0x1, PT ;  /* 0x000000010300780c */ /* 0x001fe40003f05270 */
[C---:B-1----:R-:W-:Y:S01]  /*13110*/  LOP3.LUT R0, R2.reuse, 0x7f, RZ, 0xc0, !PT ;  /* 0x0000007f02007812 */ /* 0x042fe200078ec0ff */
[----:B------:R-:W-:-:S10]  /*13120*/  IMAD.SHL.U32 R5, R2, 0x10, RZ ;  /* 0x0000001002057824 */ /* 0x000fd400078e00ff */
[----:B------:R-:W0:Y:S01]  /*13130*/  @P0 LDC R2, c[0x0][0x434] ;  /* 0x00010d00ff020b82 */ /* 0x000e220000000800 */
[----:B------:R-:W-:-:S07]  /*13140*/  SHF.R.U32.HI R3, RZ, 0x3, R0 ;  /* 0x00000003ff037819 */ /* 0x000fce0000011600 */
[----:B------:R-:W1:Y:S01]  /*13150*/  @P0 LDC R0, c[0x0][0x438] ;  /* 0x00010e00ff000b82 */ /* 0x000e620000000800 */
[----:B------:R-:W-:Y:S01]  /*13160*/  IMAD R3, R7, 0x80, R3 ;  /* 0x0000008007037824 */ /* 0x000fe200078e0203 */
        /* <DEDUP_REMOVED lines=12> */
[C---:B------:R-:W-:Y:S02]  /*13230*/  IMAD R4, R29.reuse, UR5, R4 ;  /* 0x000000051d047c24 */ /* 0x040fe4000f8e0204 */
[----:B------:R-:W-:Y:S01]  /*13240*/  IMAD.WIDE.U32 R2, R29, UR4, R2 ;  /* 0x000000041d027c25 */ /* 0x000fe2000f8e0002 */
[----:B------:R-:W-:-:S03]  /*13250*/  ULDC.64 UR4, c[0x0][0x418] ;  /* 0x0001060000047ab9 */ /* 0x000fc60000000a00 */
[----:B------:R-:W-:Y:S01]  /*13260*/  IMAD.IADD R3, R4, 0x1, R3 ;  /* 0x0000000104037824 */ /* 0x000fe200078e0203 */
        /* <DEDUP_REMOVED lines=14> */
.L_x_1053:
[----:B------:R-:W-:Y:S01]  /*13350*/  IMAD R5, R23, 0x8, R16 ;  /* 0x0000000817057824 */ /* 0x000fe200078e0210 */
[----:B------:R-:W-:Y:S01]  /*13360*/  SHF.L.U32 R2, R26, 0x1f, RZ ;  /* 0x0000001f1a027819 */ /* 0x000fe200000006ff */
[----:B------:R-:W-:Y:S03]  /*13370*/  BSSY B1, `(.L_x_1054) ;  /* 0x0000003000017945 */ /* 0x000fe60003800000 */
[----:B------:R-:W0:Y:S02]  /*13380*/  SYNCS.PHASECHK.TRANS64.TRYWAIT P0, [R5+URZ+0x16840], R2 ;  /* 0x01684002050075a7 */ /* 0x000e24000800017f */
[----:B0-----:R-:W-:Y:S05]  /*13390*/  @!P0 BRA `(.L_x_1055) ;  /* 0x0000003800148947 */ /* 0x001fea0003800000 */
.L_x_1139:
[----:B------:R-:W-:Y:S05]  /*133a0*/  BSYNC B1 ;  /* 0x0000000000017941 */ /* 0x000fea0003800000 */
.L_x_1054:
[----:B------:R-:W1:Y:S01]  /*133b0*/  S2R R12, SR_TID.X ;  /* 0x00000000000c7919 */ /* 0x000e620000002100 */
[----:B------:R-:W-:Y:S01]  /*133c0*/  SHF.R.S32.HI R21, RZ, 0x1f, R0 ;  /* 0x0000001fff157819 */ /* 0x000fe20000011400 */
[----:B------:R-:W-:Y:S01]  /*133d0*/  ULDC.64 UR4, c[0x0][0x300] ;  /* 0x0000c00000047ab9 */ /* 0x000fe20000000a00 */
[----:B------:R-:W-:Y:S01]  /*133e0*/  LOP3.LUT P1, RZ, R19, 0x1, RZ, 0xc0, !PT ;  /* 0x0000000113ff7812 */ /* 0x000fe2000782c0ff */
[----:B0-----:R-:W-:-:S04]  /*133f0*/  IMAD.WIDE.U32 R2, R0, UR4, RZ ;  /* 0x0000000400027c25 */ /* 0x001fc8000f8e00ff */
[----:B------:R-:W-:-:S04]  /*13400*/  IMAD R7, R21, UR4, RZ ;  /* 0x0000000415077c24 */ /* 0x000fc8000f8e02ff */
[----:B------:R-:W-:Y:S01]  /*13410*/  IMAD R7, R0, UR5, R7 ;  /* 0x0000000500077c24 */ /* 0x000fe2000f8e0207 */
[----:B------:R-:W-:-:S03]  /*13420*/  ULDC.64 UR4, c[0x0][0x310] ;  /* 0x0000c40000047ab9 */ /* 0x000fc60000000a00 */
[----:B------:R-:W-:Y:S02]  /*13430*/  IMAD.IADD R3, R3, 0x1, R7 ;  /* 0x0000000103037824 */ /* 0x000fe400078e0207 */
[----:B------:R-:W-:Y:S02]  /*13440*/  IMAD R7, R25, UR4, RZ ;  /* 0x0000000419077c24 */ /* 0x000fe4000f8e02ff */
[----:B------:R-:W-:-:S04]  /*13450*/  IMAD.WIDE.U32 R2, R4, UR4, R2 ;  /* 0x0000000404027c25 */ /* 0x000fc8000f8e0002 */
[----:B------:R-:W-:Y:S01]  /*13460*/  IMAD R7, R4, UR5, R7 ;  /* 0x0000000504077c24 */ /* 0x000fe2000f8e0207 */
[----:B------:R-:W-:-:S03]  /*13470*/  ULDC.64 UR4, c[0x0][0x308] ;  /* 0x0000c20000047ab9 */ /* 0x000fc60000000a00 */
[----:B------:R-:W-:Y:S02]  /*13480*/  IMAD.IADD R3, R3, 0x1, R7 ;  /* 0x0000000103037824 */ /* 0x000fe400078e0207 */
[----:B------:R-:W-:Y:S02]  /*13490*/  IMAD R7, R28, UR4, RZ ;  /* 0x000000041c077c24 */ /* 0x000fe4000f8e02ff */
[----:B-1----:R-:W-:Y:S02]  /*134a0*/  IMAD.SHL.U32 R9, R12, 0x8, RZ ;  /* 0x000000080c097824 */ /* 0x002fe400078e00ff */
[C---:B------:R-:W-:Y:S02]  /*134b0*/  IMAD R7, R22.reuse, UR5, R7 ;  /* 0x0000000516077c24 */ /* 0x040fe4000f8e0207 */
[----:B------:R-:W-:Y:S01]  /*134c0*/  IMAD.WIDE.U32 R2, R22, UR4, R2 ;  /* 0x0000000416027c25 */ /* 0x000fe2000f8e0002 */
[----:B------:R-:W-:Y:S01]  /*134d0*/  LOP3.LUT R9, R9, 0x1f8, RZ, 0xc0, !PT ;  /* 0x000001f809097812 */ /* 0x000fe200078ec0ff */
[----:B------:R-:W-:-:S02]  /*134e0*/  ULDC.64 UR4, c[0x0][0x2e8] ;  /* 0x0000ba0000047ab9 */ /* 0x000fc40000000a00 */
[----:B------:R-:W-:Y:S01]  /*134f0*/  IMAD.SHL.U32 R11, R12, 0x8, RZ ;  /* 0x000000080c0b7824 */ /* 0x000fe200078e00ff */
[----:B------:R-:W-:Y:S01]  /*13500*/  LOP3.LUT R9, R9, 0x38, R12, 0x78, !PT ;  /* 0x0000003809097812 */ /* 0x000fe200078e780c */
[----:B------:R-:W-:Y:S01]  /*13510*/  IMAD.IADD R7, R7, 0x1, R3 ;  /* 0x0000000107077824 */ /* 0x000fe200078e0203 */
[C---:B------:R-:W-:Y:S01]  /*13520*/  LEA R8, P0, R2.reuse, UR4, 0x1 ;  /* 0x0000000402087c11 */ /* 0x040fe2000f8008ff */
        /* <DEDUP_REMOVED lines=48> */
.L_x_1157:
        /* <DEDUP_REMOVED lines=8> */
.L_x_1057:
        /* <DEDUP_REMOVED lines=11> */
.L_x_1058:
[----:B------:R1:W-:Y:S01]  /*13960*/  SYNCS.ARRIVE.TRANS64.A1T0 RZ, [R5+URZ+0x16830], RZ ;  /* 0x016830ff05ff79a7 */ /* 0x0003e2000810003f */
[----:B------:R-:W-:Y:S05]  /*13970*/  @!P2 BRA `(.L_x_1059) ;  /* 0x000000000004a947 */ /* 0x000fea0003800000 */
[----:B------:R-:W-:Y:S01]  /*13980*/  BPT.TRAP 0x1 ;  /* 0x000000040000795c */ /* 0x000fe20000300000 */
.L_x_1059:
[----:B------:R-:W-:Y:S01]  /*13990*/  SHF.L.U32 R2, R20, 0x1f, RZ ;  /* 0x0000001f14027819 */ /* 0x000fe200000006ff */
[----:B-1----:R-:W-:Y:S01]  /*139a0*/  IMAD R5, R6, 0x8, R16 ;  /* 0x0000000806057824 */ /* 0x002fe200078e0210 */
[----:B------:R-:W-:Y:S03]  /*139b0*/  BSSY B1, `(.L_x_1060) ;  /* 0x0000003000017945 */ /* 0x000fe60003800000 */
[----:B------:R-:W1:Y:S02]  /*139c0*/  SYNCS.PHASECHK.TRANS64.TRYWAIT P0, [R5+URZ+0x16860], R2 ;  /* 0x01686002050075a7 */ /* 0x000e64000800017f */
[----:B-1----:R-:W-:Y:S05]  /*139d0*/  @!P0 BRA `(.L_x_1061) ;  /* 0x0000003800d48947 */ /* 0x002fea0003800000 */
.L_x_1158:
[----:B------:R-:W-:Y:S05]  /*139e0*/  BSYNC B1 ;  /* 0x0000000000017941 */ /* 0x000fea0003800000 */
.L_x_1060:
[----:B------:R-:W0:Y:S01]  /*139f0*/  S2R R3, SR_TID.X ;  /* 0x0000000000037919 */ /* 0x000e220000002100 */
[----:B-1----:R-:W-:Y:S01]  /*13a00*/  IMAD.MOV.U32 R2, RZ, RZ, -0x80 ;  /* 0xffffff80ff027424 */ /* 0x002fe200078e00ff */
[----:B------:R-:W-:Y:S01]  /*13a10*/  UMOV UR4, 0xffffffff ;  /* 0xffffffff00047882 */ /* 0x000fe20000000000 */
[----:B------:R-:W-:Y:S02]  /*13a20*/  LOP3.LUT P1, RZ, R19, 0x2, RZ, 0xc0, !PT ;  /* 0x0000000213ff7812 */ /* 0x000fe4000782c0ff */
[----:B------:R-:W-:Y:S02]  /*13a30*/  IMAD R2, R27, R2, UR36 ;  /* 0x000000241b027e24 */ /* 0x000fe4000f8e0202 */
[C---:B0-----:R-:W-:Y:S02]  /*13a40*/  IMAD.SHL.U32 R8, R3.reuse, 0x8, RZ ;  /* 0x0000000803087824 */ /* 0x041fe400078e00ff */
[----:B------:R-:W-:-:S03]  /*13a50*/  IMAD.SHL.U32 R9, R3, 0x8, RZ ;  /* 0x0000000803097824 */ /* 0x000fc600078e00ff */
[----:B------:R-:W-:-:S04]  /*13a60*/  LOP3.LUT R8, R8, 0x1f8, RZ, 0xc0, !PT ;  /* 0x000001f808087812 */ /* 0x000fc800078ec0ff */
[----:B------:R-:W-:Y:S02]  /*13a70*/  LOP3.LUT R8, R8, 0x38, R3, 0x78, !PT ;  /* 0x0000003808087812 */ /* 0x000fe400078e7803 */
[----:B------:R-:W-:Y:S02]  /*13a80*/  LOP3.LUT R3, R3, 0x7f, RZ, 0xc0, !PT ;  /* 0x0000007f03037812 */ /* 0x000fe400078ec0ff */
[----:B------:R-:W-:Y:S02]  /*13a90*/  LOP3.LUT R8, R8, 0x200, R9, 0xf8, !PT ;  /* 0x0000020008087812 */ /* 0x000fe400078ef809 */
[----:B------:R-:W-:-:S03]  /*13aa0*/  SHF.R.U32.HI R3, RZ, 0x3, R3 ;  /* 0x00000003ff037819 */ /* 0x000fc60000011603 */
[----:B------:R-:W-:Y:S02]  /*13ab0*/  IMAD R6, R6, 0x2000, R8 ;  /* 0x0000200006067824 */ /* 0x000fe400078e0208 */
[----:B------:R-:W-:Y:S01]  /*13ac0*/  IMAD.IADD R8, R2, 0x1, -R3 ;  /* 0x0000000102087824 */ /* 0x000fe200078e0a03 */
[----:B------:R-:W-:Y:S06]  /*13ad0*/  BRA.DIV UR4, `(.L_x_1062) ;  /* 0x0000003a04a87947 */ /* 0x000fec000b800000 */
[----:B------:R-:W0:Y:S01]  /*13ae0*/  SHFL.IDX PT, R2, R17, RZ, 0x181f ;  /* 0x00181fff11027589 */ /* 0x000e2200000e0000 */
[----:B------:R-:W-:-:S03]  /*13af0*/  IMAD R6, R6, 0x2, R16 ;  /* 0x0000000206067824 */ /* 0x000fc600078e0210 */
[----:B------:R-:W1:Y:S01]  /*13b00*/  SHFL.IDX PT, R3, R18, RZ, 0x181f ;  /* 0x00181fff12037589 */ /* 0x000e6200000e0000 */
[----:B0-----:R-:W-:-:S05]  /*13b10*/  IADD3 R2, P0, R2, R7, RZ ;  /* 0x0000000702027210 */ /* 0x001fca0007f1e0ff */
[----:B-1----:R-:W-:Y:S01]  /*13b20*/  IMAD.X R3, RZ, RZ, R3, P0 ;  /* 0x000000ffff037224 */ /* 0x002fe200000e0603 */
[----:B------:R-:W-:-:S13]  /*13b30*/  ISETP.LT.OR P0, PT, R8, 0x1, P1 ;  /* 0x000000010800780c */ /* 0x000fda0000f01670 */
[----:B------:R-:W-:Y:S01]  /*13b40*/  @!PT LDS RZ, [RZ] ;  /* 0x00000000fffff984 */ /* 0x000fe20000000800 */
[----:B------:R0:W-:Y:S04]  /*13b50*/  LDGSTS.E.BYPASS.LTC128B.128 [R6+0x400], desc[UR52][R2.64], !P0 ;  /* 0x0040000002067fae */ /* 0x0001e8000c101d74 */
[----:B0-----:R-:W0:Y:S04]  /*13b60*/  SHFL.IDX PT, R2, R17, 0x1, 0x181f ;  /* 0x00381f0011027f89 */ /* 0x001e2800000e0000 */
[----:B------:R-:W1:Y:S01]  /*13b70*/  SHFL.IDX PT, R3, R18, 0x1, 0x181f ;  /* 0x00381f0012037f89 */ /* 0x000e6200000e0000 */
[----:B0-----:R-:W-:-:S05]  /*13b80*/  IADD3 R2, P0, R2, R7, RZ ;  /* 0x0000000702027210 */ /* 0x001fca0007f1e0ff */
[----:B-1----:R-:W-:Y:S01]  /*13b90*/  IMAD.X R3, RZ, RZ, R3, P0 ;  /* 0x000000ffff037224 */ /* 0x002fe200000e0603 */
[----:B------:R-:W-:-:S13]  /*13ba0*/  ISETP.LT.OR P0, PT, R8, 0x11, P1 ;  /* 0x000000110800780c */ /* 0x000fda0000f01670 */
        /* <DEDUP_REMOVED lines=26> */
[----:B------:R-:W1:Y:S04]  /*13d50*/  SHFL.IDX PT, R3, R18, 0x6, 0x181f ;  /* 0x00d81f0012037f89 */ /* 0x000e6800000e0000 */
[----:B------:R-:W2:Y:S01]  /*13d60*/  SHFL.IDX PT, R18, R18, 0x7, 0x181f ;  /* 0x00f81f0012127f89 */ /* 0x000ea200000e0000 */
[----:B0-----:R-:W-:-:S05]  /*13d70*/  IADD3 R2, P0, R2, R7, RZ ;  /* 0x0000000702027210 */ /* 0x001fca0007f1e0ff */
[----:B-1----:R-:W-:Y:S01]  /*13d80*/  IMAD.X R3, RZ, RZ, R3, P0 ;  /* 0x000000ffff037224 */ /* 0x002fe200000e0603 */
[----:B------:R-:W-:-:S13]  /*13d90*/  ISETP.LT.OR P0, PT, R8, 0x61, P1 ;  /* 0x000000610800780c */ /* 0x000fda0000f01670 */
[----:B------:R0:W-:Y:S04]  /*13da0*/  LDGSTS.E.BYPASS.LTC128B.128 [R6+0x3400], desc[UR52][R2.64], !P0 ;  /* 0x0340000002067fae */ /* 0x0001e8000c101d74 */
[----:B0-2---:R0:W1:Y:S02]  /*13db0*/  SHFL.IDX PT, R2, R17, 0x7, 0x181f ;  /* 0x00f81f0011027f89 */ /* 0x00506400000e0000 */
.L_x_1176:
[----:B-1----:R-:W-:Y:S01]  /*13dc0*/  IADD3 R2, P0, R2, R7, RZ ;  /* 0x0000000702027210 */ /* 0x002fe20007f1e0ff */
[----:B------:R-:W-:Y:S02]  /*13dd0*/  ULDC.64 UR4, c[0x0][0x328] ;  /* 0x0000ca0000047ab9 */ /* 0x000fe40000000a00 */
[----:B------:R-:W-:Y:S02]  /*13de0*/  IMAD R21, R21, UR4, RZ ;  /* 0x0000000415157c24 */ /* 0x000fe4000f8e02ff */
[----:B------:R-:W-:Y:S01]  /*13df0*/  IMAD.X R3, RZ, RZ, R18, P0 ;  /* 0x000000ffff037224 */ /* 0x000fe200000e0612 */
[----:B------:R-:W-:Y:S01]  /*13e00*/  ISETP.LT.OR P0, PT, R8, 0x71, P1 ;  /* 0x000000710800780c */ /* 0x000fe20000f01670 */
[----:B------:R-:W-:-:S12]  /*13e10*/  IMAD R21, R0, UR5, R21 ;  /* 0x0000000500157c24 */ /* 0x000fd8000f8e0215 */
[----:B------:R-:W-:Y:S01]  /*13e20*/  @!PT LDS RZ, [RZ] ;  /* 0x00000000fffff984 */ /* 0x000fe20000000800 */
[----:B------:R-:W-:Y:S01]  /*13e30*/  @!PT LDS RZ, [RZ] ;  /* 0x00000000fffff984 */ /* 0x000fe20000000800 */
[----:B------:R-:W-:Y:S01]  /*13e40*/  @!PT LDS RZ, [RZ] ;  /* 0x00000000fffff984 */ /* 0x000fe20000000800 */
[----:B------:R1:W-:Y:S02]  /*13e50*/  LDGSTS.E.BYPASS.LTC128B.128 [R6+0x3c00], desc[UR52][R2.64], !P0 ;  /* 0x03c0000002067fae */ /* 0x0003e4000c101d74 */
[----:B-1----:R-:W-:Y:S01]  /*13e60*/  IMAD.WIDE.U32 R2, R0, UR4, RZ ;  /* 0x0000000400027c25 */ /* 0x002fe2000f8e00ff */
[----:B------:R-:W-:Y:S01]  /*13e70*/  ULDC.64 UR4, c[0x0][0x338] ;  /* 0x0000ce0000047ab9 */ /* 0x000fe20000000a00 */
[----:B------:R-:W-:Y:S02]  /*13e80*/  NOP ;  /* 0x0000000000007918 */ /* 0x000fe40000000000 */
[----:B------:R-:W-:Y:S02]  /*13e90*/  IMAD.IADD R3, R3, 0x1, R21 ;  /* 0x0000000103037824 */ /* 0x000fe400078e0215 */
[----:B------:R-:W-:Y:S02]  /*13ea0*/  IMAD R7, R25, UR4, RZ ;  /* 0x0000000419077c24 */ /* 0x000fe4000f8e02ff */
[----:B------:R-:W-:-:S04]  /*13eb0*/  IMAD.WIDE.U32 R2, R4, UR4, R2 ;  /* 0x0000000404027c25 */ /* 0x000fc8000f8e0002 */
[----:B------:R-:W-:Y:S01]  /*13ec0*/  IMAD R7, R4, UR5, R7 ;  /* 0x0000000504077c24 */ /* 0x000fe2000f8e0207 */
[----:B------:R-:W-:-:S03]  /*13ed0*/  ULDC.64 UR4, c[0x0][0x330] ;  /* 0x0000cc0000047ab9 */ /* 0x000fc60000000a00 */
[----:B------:R-:W-:Y:S02]  /*13ee0*/  IMAD.IADD R3, R3, 0x1, R7 ;  /* 0x0000000103037824 */ /* 0x000fe400078e0207 */
[----:B------:R-:W-:Y:S02]  /*13ef0*/  IMAD R7, R28, UR4, RZ ;  /* 0x000000041c077c24 */ /* 0x000fe4000f8e02ff */
[----:B------:R-:W-:-:S04]  /*13f00*/  IMAD.WIDE.U32 R2, R22, UR4, R2 ;  /* 0x0000000416027c25 */ /* 0x000fc8000f8e0002 */
[----:B------:R-:W-:Y:S01]  /*13f10*/  IMAD R7, R22, UR5, R7 ;  /* 0x0000000516077c24 */ /* 0x000fe2000f8e0207 */
[----:B------:R-:W-:Y:S02]  /*13f20*/  ULDC.64 UR4, c[0x0][0x318] ;  /* 0x0000c60000047ab9 */ /* 0x000fe40000000a00 */
[----:B0-----:R-:W-:Y:S01]  /*13f30*/  LEA R17, P0, R2, UR4, 0x1 ;  /* 0x0000000402117c11 */ /* 0x001fe2000f8008ff */
[----:B------:R-:W-:-:S05]  /*13f40*/  IMAD.IADD R3, R7, 0x1, R3 ;  /* 0x0000000107037824 */ /* 0x000fca00078e0203 */
[----:B------:R-:W-:Y:S02]  /*13f50*/  LEA.HI.X R18, R2, UR5, R3, 0x1, P0 ;  /* 0x0000000502127c11 */ /* 0x000fe400080f0c03 */
[----:B------:R-:W-:-:S13]  /*13f60*/  PLOP3.LUT P0, PT, PT, PT, PT, 0x80, 0x0 ;  /* 0x000000000000781c */ /* 0x000fda0003f0f070 */
.L_x_1063:
        /* <DEDUP_REMOVED lines=11> */
.L_x_1064:
[C---:B------:R-:W-:Y:S01]  /*14020*/  ISETP.GT.AND P0, PT, R24.reuse, UR45, PT ;  /* 0x0000002d18007c0c */ /* 0x040fe2000bf04270 */
[----:B------:R1:W-:Y:S01]  /*14030*/  SYNCS.ARRIVE.TRANS64.A1T0 RZ, [R5+URZ+0x16850], RZ ;  /* 0x016850ff05ff79a7 */ /* 0x0003e2000810003f */
[----:B------:R-:W-:Y:S02]  /*14040*/  VIADD R7, R24, 0xffffffff ;  /* 0xffffffff18077836 */ /* 0x000fe40000000000 */
[----:B------:R-:W-:Y:S02]  /*14050*/  IMAD.MOV.U32 R6, RZ, RZ, R23 ;  /* 0x000000ffff067224 */ /* 0x000fe400078e0017 */
[----:B------:R-:W-:Y:S02]  /*14060*/  IMAD.MOV.U32 R20, RZ, RZ, R26 ;  /* 0x000000ffff147224 */ /* 0x000fe400078e001a */
[----:B------:R-:W-:-:S05]  /*14070*/  IMAD.MOV.U32 R27, RZ, RZ, R24 ;  /* 0x000000ffff1b7224 */ /* 0x000fca00078e0018 */
[----:B-1----:R-:W-:Y:S05]  /*14080*/  @P0 BRA `(.L_x_1065) ;  /* 0xfffffff0000c0947 */ /* 0x002fea000383ffff */
[----:B------:R-:W-:Y:S05]  /*14090*/  BSYNC B0 ;  /* 0x0000000000007941 */ /* 0x000fea0003800000 */
.L_x_1052:
        /* <DEDUP_REMOVED lines=16> */
[----:B0-----:R-:W-:-:S05]  /*141a0*/  IADD3 R0, R0, UR48, R7 ;  /* 0x0000003000007c10 */ /* 0x001fca000fffe007 */
[----:B------:R1:W-:Y:S02]  /*141b0*/  STL [R1+0xc], R0 ;  /* 0x00000c0001007387 */ /* 0x0003e40000100800 */
.L_x_1067:
[----:B------:R-:W-:Y:S05]  /*141c0*/  BSYNC B0 ;  /* 0x0000000000007941 */ /* 0x000fea0003800000 */
.L_x_1066:
[----:B-1----:R-:W-:-:S05]  /*141d0*/  IMAD.U32 R0, RZ, RZ, UR46 ;  /* 0x0000002eff007e24 */ /* 0x002fca000f8e00ff */
[----:B------:R-:W-:-:S13]  /*141e0*/  ISETP.NE.AND P0, PT, R0, 0x3, PT ;  /* 0x000000030000780c */ /* 0x000fda0003f05270 */
[----:B------:R-:W-:Y:S05]  /*141f0*/  @!P0 BRA `(.L_x_1068) ;  /* 0x0000000000048947 */ /* 0x000fea0003800000 */
[----:B------:R-:W-:Y:S01]  /*14200*/  BPT.TRAP 0x1 ;  /* 0x000000040000795c */ /* 0x000fe20000300000 */
.L_x_1068:
[----:B------:R-:W-:Y:S01]  /*14210*/  IMAD R4, R23, 0x8, R16 ;  /* 0x0000000817047824 */ /* 0x000fe200078e0210 */
[----:B0-----:R-:W-:Y:S01]  /*14220*/  SHF.L.U32 R3, R26, 0x1f, RZ ;  /* 0x0000001f1a037819 */ /* 0x001fe200000006ff */
[----:B------:R-:W-:Y:S03]  /*14230*/  BSSY B0, `(.L_x_1069) ;  /* 0x0000003000007945 */ /* 0x000fe60003800000 */
[----:B------:R-:W0:Y:S02]  /*14240*/  SYNCS.PHASECHK.TRANS64.TRYWAIT P0, [R4+URZ+0x16860], R3 ;  /* 0x01686003040075a7 */ /* 0x000e24000800017f */
[----:B0-----:R-:W-:Y:S05]  /*14250*/  @!P0 BRA `(.L_x_1070) ;  /* 0x0000003c00108947 */ /* 0x001fea0003800000 */
.L_x_1177:
[----:B------:R-:W-:Y:S05]  /*14260*/  BSYNC B0 ;  /* 0x0000000000007941 */ /* 0x000fea0003800000 */
.L_x_1069:
[----:B------:R-:W1:Y:S01]  /*14270*/  S2R R7, SR_TID.X ;  /* 0x0000000000077919 */ /* 0x000e620000002100 */
[----:B------:R-:W-:Y:S01]  /*14280*/  IMAD.MOV.U32 R5, RZ, RZ, -0x80 ;  /* 0xffffff80ff057424 */ /* 0x000fe200078e00ff */
[----:B------:R-:W-:Y:S01]  /*14290*/  UMOV UR4, 0xffffffff ;  /* 0xffffffff00047882 */ /* 0x000fe20000000000 */
[----:B------:R-:W-:Y:S02]  /*142a0*/  LOP3.LUT P2, RZ, R19, 0x2, RZ, 0xc0, !PT ;  /* 0x0000000213ff7812 */ /* 0x000fe4000784c0ff */
[----:B------:R-:W-:Y:S02]  /*142b0*/  IMAD R5, R24, R5, UR36 ;  /* 0x0000002418057e24 */ /* 0x000fe4000f8e0205 */
[C---:B-1----:R-:W-:Y:S01]  /*142c0*/  IMAD.SHL.U32 R0, R7.reuse, 0x8, RZ ;  /* 0x0000000807007824 */ /* 0x042fe200078e00ff */
[C---:B------:R-:W-:Y:S01]  /*142d0*/  LOP3.LUT R6, R7.reuse, 0x7f, RZ, 0xc0, !PT ;  /* 0x0000007f07067812 */ /* 0x040fe200078ec0ff */
[----:B------:R-:W-:-:S03]  /*142e0*/  IMAD.SHL.U32 R2, R7, 0x8, RZ ;  /* 0x0000000807027824 */ /* 0x000fc600078e00ff */
[----:B------:R-:W-:Y:S02]  /*142f0*/  LOP3.LUT R0, R0, 0x1f8, RZ, 0xc0, !PT ;  /* 0x000001f800007812 */ /* 0x000fe400078ec0ff */
[----:B------:R-:W-:Y:S02]  /*14300*/  SHF.R.U32.HI R6, RZ, 0x3, R6 ;  /* 0x00000003ff067819 */ /* 0x000fe40000011606 */
[----:B------:R-:W-:-:S03]  /*14310*/  LOP3.LUT R0, R0, 0x38, R7, 0x78, !PT ;  /* 0x0000003800007812 */ /* 0x000fc600078e7807 */
[----:B------:R-:W-:Y:S01]  /*14320*/  IMAD.IADD R5, R5, 0x1, -R6 ;  /* 0x0000000105057824 */ /* 0x000fe200078e0a06 */
[----:B------:R-:W-:-:S05]  /*14330*/  LOP3.LUT R0, R0, 0x200, R2, 0xf8, !PT ;  /* 0x0000020000007812 */ /* 0x000fca00078ef802 */
[----:B------:R-:W-:Y:S01]  /*14340*/  IMAD R0, R23, 0x2000, R0 ;  /* 0x0000200017007824 */ /* 0x000fe200078e0200 */
[----:B------:R-:W-:Y:S06]  /*14350*/  BRA.DIV UR4, `(.L_x_1071) ;  /* 0x0000003a04e47947 */ /* 0x000fec000b800000 */
[----:B------:R-:W1:Y:S01]  /*14360*/  S2R R2, SR_TID.X ;  /* 0x0000000000027919 */ /* 0x000e620000002100 */
[----:B------:R-:W-:Y:S01]  /*14370*/  IMAD R0, R0, 0x2, R16 ;  /* 0x0000000200007824 */ /* 0x000fe200078e0210 */
[----:B------:R-:W2:Y:S04]  /*14380*/  SHFL.IDX PT, R14, R17, RZ, 0x181f ;  /* 0x00181fff110e7589 */ /* 0x000ea800000e0000 */
[----:B0-----:R-:W0:Y:S04]  /*14390*/  SHFL.IDX PT, R3, R18, RZ, 0x181f ;  /* 0x00181fff12037589 */ /* 0x001e2800000e0000 */
[----:B------:R-:W-:Y:S04]  /*143a0*/  SHFL.IDX PT, R7, R18, 0x1, 0x181f ;  /* 0x00381f0012077f89 */ /* 0x000fe800000e0000 */
[----:B------:R-:W-:Y:S04]  /*143b0*/  SHFL.IDX PT, R9, R17, 0x2, 0x181f ;  /* 0x00581f0011097f89 */ /* 0x000fe800000e0000 */
[----:B------:R-:W-:Y:S01]  /*143c0*/  SHFL.IDX PT, R8, R18, 0x2, 0x181f ;  /* 0x00581f0012087f89 */ /* 0x000fe200000e0000 */
[----:B-1----:R-:W-:-:S05]  /*143d0*/  IMAD.SHL.U32 R2, R2, 0x8, RZ ;  /* 0x0000000802027824 */ /* 0x002fca00078e00ff */
[----:B------:R-:W-:-:S05]  /*143e0*/  LOP3.LUT R2, R2, 0x38, RZ, 0xc0, !PT ;  /* 0x0000003802027812 */ /* 0x000fca00078ec0ff */
[----:B------:R-:W-:-:S05]  /*143f0*/  IMAD.SHL.U32 R6, R2, 0x2, RZ ;  /* 0x0000000202067824 */ /* 0x000fca00078e00ff */
[----:B--2---:R-:W-:Y:S02]  /*14400*/  IADD3 R2, P0, R14, R6, RZ ;  /* 0x000000060e027210 */ /* 0x004fe40007f1e0ff */
[----:B------:R-:W1:Y:S03]  /*14410*/  SHFL.IDX PT, R14, R17, 0x1, 0x181f ;  /* 0x00381f00110e7f89 */ /* 0x000e6600000e0000 */
[----:B0-----:R-:W-:Y:S01]  /*14420*/  IMAD.X R3, RZ, RZ, R3, P0 ;  /* 0x000000ffff037224 */ /* 0x001fe200000e0603 */
[----:B------:R-:W-:-:S13]  /*14430*/  ISETP.LT.OR P0, PT, R5, 0x1, P2 ;  /* 0x000000010500780c */ /* 0x000fda0001701670 */
[----:B------:R1:W-:Y:S02]  /*14440*/  LDGSTS.E.BYPASS.LTC128B.128 [R0+0x400], desc[UR52][R2.64], !P0 ;  /* 0x0040000002007fae */ /* 0x0003e4000c101d74 */
[----:B-1----:R-:W-:Y:S02]  /*14450*/  IADD3 R2, P0, R14, R6, RZ ;  /* 0x000000060e027210 */ /* 0x002fe40007f1e0ff */
[----:B------:R-:W0:Y:S03]  /*14460*/  SHFL.IDX PT, R14, R17, 0x3, 0x181f ;  /* 0x00781f00110e7f89 */ /* 0x000e2600000e0000 */
[----:B------:R-:W-:Y:S01]  /*14470*/  IMAD.X R3, RZ, RZ, R7, P0 ;  /* 0x000000ffff037224 */ /* 0x000fe200000e0607 */
[----:B------:R-:W-:Y:S01]  /*14480*/  ISETP.LT.OR P0, PT, R5, 0x11, P2 ;  /* 0x000000110500780c */ /* 0x000fe20001701670 */
[----:B------:R-:W1:-:S12]  /*14490*/  SHFL.IDX PT, R7, R18, 0x3, 0x181f ;  /* 0x00781f0012077f89 */ /* 0x000e5800000e0000 */
[----:B------:R2:W-:Y:S02]  /*144a0*/  LDGSTS.E.BYPASS.LTC128B.128 [R0+0xc00], desc[UR52][R2.64], !P0 ;  /* 0x00c0000002007fae */ /* 0x0005e4000c101d74 */
[----:B--2---:R-:W-:Y:S02]  /*144b0*/  IADD3 R2, P0, R9, R6, RZ ;  /* 0x0000000609027210 */ /* 0x004fe40007f1e0ff */
[----:B------:R-:W2:Y:S03]  /*144c0*/  SHFL.IDX PT, R9, R17, 0x4, 0x181f ;  /* 0x00981f0011097f89 */ /* 0x000ea600000e0000 */
[----:B------:R-:W-:Y:S01]  /*144d0*/  IMAD.X R3, RZ, RZ, R8, P0 ;  /* 0x000000ffff037224 */ /* 0x000fe200000e0608 */
[----:B------:R-:W-:Y:S01]  /*144e0*/  ISETP.LT.OR P0, PT, R5, 0x21, P2 ;  /* 0x000000210500780c */ /* 0x000fe20001701670 */
[----:B------:R-:W3:-:S12]  /*144f0*/  SHFL.IDX PT, R8, R18, 0x4, 0x181f ;  /* 0x00981f0012087f89 */ /* 0x000ed800000e0000 */
[----:B------:R0:W-:Y:S02]  /*14500*/  LDGSTS.E.BYPASS.LTC128B.128 [R0+0x1400], desc[UR52][R2.64], !P0 ;  /* 0x0140000002007fae */ /* 0x0001e4000c101d74 */
[----:B0-----:R-:W-:Y:S02]  /*14510*/  IADD3 R2, P0, R14, R6, RZ ;  /* 0x000000060e027210 */ /* 0x001fe40007f1e0ff */
[----:B------:R-:W0:Y:S03]  /*14520*/  SHFL.IDX PT, R14, R17, 0x5, 0x181f ;  /* 0x00b81f00110e7f89 */ /* 0x000e2600000e0000 */
[----:B-1----:R-:W-:Y:S01]  /*14530*/  IMAD.X R3, RZ, RZ, R7, P0 ;  /* 0x000000ffff037224 */ /* 0x002fe200000e0607 */
[----:B------:R-:W-:Y:S01]  /*14540*/  ISETP.LT.OR P0, PT, R5, 0x31, P2 ;  /* 0x000000310500780c */ /* 0x000fe20001701670 */
[----:B------:R-:W1:-:S12]  /*14550*/  SHFL.IDX PT, R7, R18, 0x5, 0x181f ;  /* 0x00b81f0012077f89 */ /* 0x000e5800000e0000 */
[----:B------:R2:W-:Y:S02]  /*14560*/  LDGSTS.E.BYPASS.LTC128B.128 [R0+0x1c00], desc[UR52][R2.64], !P0 ;  /* 0x01c0000002007fae */ /* 0x0005e4000c101d74 */
[----:B--2---:R-:W-:Y:S02]  /*14570*/  IADD3 R2, P0, R9, R6, RZ ;  /* 0x0000000609027210 */ /* 0x004fe40007f1e0ff */
[----:B------:R-:W2:Y:S03]  /*14580*/  SHFL.IDX PT, R9, R17, 0x6, 0x181f ;  /* 0x00d81f0011097f89 */ /* 0x000ea600000e0000 */
[----:B---3--:R-:W-:Y:S01]  /*14590*/  IMAD.X R3, RZ, RZ, R8, P0 ;  /* 0x000000ffff037224 */ /* 0x008fe200000e0608 */
[----:B------:R-:W-:Y:S01]  /*145a0*/  ISETP.LT.OR P0, PT, R5, 0x41, P2 ;  /* 0x000000410500780c */ /* 0x000fe20001701670 */
[----:B------:R-:W3:-:S12]  /*145b0*/  SHFL.IDX PT, R8, R18, 0x6, 0x181f ;  /* 0x00d81f0012087f89 */ /* 0x000ed800000e0000 */
[----:B------:R0:W-:Y:S02]  /*145c0*/  LDGSTS.E.BYPASS.LTC128B.128 [R0+0x2400], desc[UR52][R2.64], !P0 ;  /* 0x0240000002007fae */ /* 0x0001e4000c101d74 */
[----:B0-----:R-:W-:Y:S02]  /*145d0*/  IADD3 R2, P0, R14, R6, RZ ;  /* 0x000000060e027210 */ /* 0x001fe40007f1e0ff */
[----:B------:R0:W4:Y:S03]  /*145e0*/  SHFL.IDX PT, R14, R17, 0x7, 0x181f ;  /* 0x00f81f00110e7f89 */ /* 0x00012600000e0000 */
[----:B-1----:R-:W-:Y:S01]  /*145f0*/  IMAD.X R3, RZ, RZ, R7, P0 ;  /* 0x000000ffff037224 */ /* 0x002fe200000e0607 */
[----:B------:R-:W-:Y:S01]  /*14600*/  ISETP.LT.OR P0, PT, R5, 0x51, P2 ;  /* 0x000000510500780c */ /* 0x000fe20001701670 */
[----:B------:R0:W1:-:S12]  /*14610*/  SHFL.IDX PT, R7, R18, 0x7, 0x181f ;  /* 0x00f81f0012077f89 */ /* 0x00005800000e0000 */
[----:B------:R2:W-:Y:S02]  /*14620*/  LDGSTS.E.BYPASS.LTC128B.128 [R0+0x2c00], desc[UR52][R2.64], !P0 ;  /* 0x02c0000002007fae */ /* 0x0005e4000c101d74 */
[----:B--2---:R-:W-:-:S05]  /*14630*/  IADD3 R2, P0, R9, R6, RZ ;  /* 0x0000000609027210 */ /* 0x004fca0007f1e0ff */
[----:B---3--:R-:W-:Y:S01]  /*14640*/  IMAD.X R3, RZ, RZ, R8, P0 ;  /* 0x000000ffff037224 */ /* 0x008fe200000e0608 */
[----:B------:R-:W-:-:S13]  /*14650*/  ISETP.LT.OR P0, PT, R5, 0x61, P2 ;  /* 0x000000610500780c */ /* 0x000fda0001701670 */
[----:B-1--4-:R0:W-:Y:S02]  /*14660*/  LDGSTS.E.BYPASS.LTC128B.128 [R0+0x3400], desc[UR52][R2.64], !P0 ;  /* 0x0340000002007fae */ /* 0x0121e4000c101d74 */
.L_x_1195:
[----:B0-----:R-:W-:-:S05]  /*14670*/  IADD3 R2, P0, R14, R6, RZ ;  /* 0x000000060e027210 */ /* 0x001fca0007f1e0ff */
[----:B------:R-:W-:Y:S01]  /*14680*/  IMAD.X R3, RZ, RZ, R7, P0 ;  /* 0x000000ffff037224 */ /* 0x000fe200000e0607 */
[----:B------:R-:W-:-:S13]  /*14690*/  ISETP.LT.OR P0, PT, R5, 0x71, P2 ;  /* 0x000000710500780c */ /* 0x000fda0001701670 */
[----:B------:R-:W-:Y:S01]  /*146a0*/  @!PT LDS RZ, [RZ] ;  /* 0x00000000fffff984 */ /* 0x000fe20000000800 */
[----:B------:R-:W-:Y:S01]  /*146b0*/  @!PT LDS RZ, [RZ] ;  /* 0x00000000fffff984 */ /* 0x000fe20000000800 */
[----:B------:R-:W-:Y:S01]  /*146c0*/  @!PT LDS RZ, [RZ] ;  /* 0x00000000fffff984 */ /* 0x000fe20000000800 */
[----:B------:R0:W-:Y:S01]  /*146d0*/  LDGSTS.E.BYPASS.LTC128B.128 [R0+0x3c00], desc[UR52][R2.64], !P0 ;  /* 0x03c0000002007fae */ /* 0x0001e2000c101d74 */
[----:B------:R-:W-:Y:S01]  /*146e0*/  PLOP3.LUT P0, PT, PT, PT, PT, 0x80, 0x0 ;  /* 0x000000000000781c */ /* 0x000fe20003f0f070 */
[----:B------:R-:W-:-:S12]  /*146f0*/  NOP ;  /* 0x0000000000007918 */ /* 0x000fd80000000000 */
.L_x_1072:
        /* <DEDUP_REMOVED lines=11> */
.L_x_1073:
[----:B------:R2:W-:Y:S01]  /*147b0*/  SYNCS.ARRIVE.TRANS64.A1T0 RZ, [R4+URZ+0x16850], RZ ;  /* 0x016850ff04ff79a7 */ /* 0x0005e2000810003f */
[----:B------:R-:W-:-:S05]  /*147c0*/  VIADD R23, R23, 0x1 ;  /* 0x0000000117177836 */ /* 0x000fca0000000000 */
[----:B------:R-:W-:-:S04]  /*147d0*/  ISETP.NE.AND P0, PT, R23, 0x2, PT ;  /* 0x000000021700780c */ /* 0x000fc80003f05270 */
[----:B------:R-:W-:Y:S02]  /*147e0*/  SEL R3, RZ, 0x1, P0 ;  /* 0x00000001ff037807 */ /* 0x000fe40000000000 */
[----:B------:R-:W-:Y:S02]  /*147f0*/  SEL R23, R23, RZ, P0 ;  /* 0x000000ff17177207 */ /* 0x000fe40000000000 */
[----:B--2---:R-:W-:-:S07]  /*14800*/  LOP3.LUT R26, R26, R3, RZ, 0x3c, !PT ;  /* 0x000000031a1a7212 */ /* 0x004fce00078e3cff */
.L_x_1033:
[----:B------:R-:W-:Y:S05]  /*14810*/  BSYNC B7 ;  /* 0x0000000000077941 */ /* 0x000fea0003800000 */
.L_x_1031:
[----:B------:R2:W5:Y:S01]  /*14820*/  LDL R2, [R1+0xc] ;  /* 0x00000c0001027983 */ /* 0x0005620000100800 */
[----:B------:R-:W-:-:S13]  /*14830*/  LOP3.LUT P0, RZ, R19, 0x20, RZ, 0xc0, !PT ;  /* 0x0000002013ff7812 */ /* 0x000fda000780c0ff */
[----:B--2---:R-:W-:Y:S05]  /*14840*/  @!P0 BRA `(.L_x_1074) ;  /* 0x0000000000288947 */ /* 0x004fea0003800000 */
[----:B------:R-:W-:Y:S05]  /*14850*/  WARPSYNC.ALL ;  /* 0x0000000000007948 */ /* 0x000fea0003800000 */
[----:B------:R-:W2:Y:S08]  /*14860*/  S2UR UR5, SR_CgaCtaId ;  /* 0x00000000000579c3 */ /* 0x000eb00000008800 */
[----:B------:R-:W-:Y:S06]  /*14870*/  BAR.SYNC.DEFER_BLOCKING 0x5, 0x200 ;  /* 0x0148000000007b1d */ /* 0x000fec0000010000 */
[----:B------:R-:W-:-:S02]  /*14880*/  UMOV UR4, 0x400 ;  /* 0x0000040000047882 */ /* 0x000fc40000000000 */
[----:B--2---:R-:W-:-:S06]  /*14890*/  ULEA UR4, UR5, UR4, 0x18 ;  /* 0x0000000405047291 */ /* 0x004fcc000f8ec03f */
[----:B------:R-:W-:-:S05]  /*148a0*/  IMAD.U32 R16, RZ, RZ, UR4 ;  /* 0x00000004ff107e24 */ /* 0x000fca000f8e00ff */
[----:B-----5:R-:W2:Y:S04]  /*148b0*/  LDS R2, [R16+0x168d0] ;  /* 0x0168d00010027984 */ /* 0x020ea80000000800 */
[----:B--2---:R3:W-:Y:S01]  /*148c0*/  STL [R1+0xc], R2 ;  /* 0x00000c0201007387 */ /* 0x0047e20000100800 */
[----:B------:R-:W-:Y:S06]  /*148d0*/  BAR.ARV 0x4, 0x200 ;  /* 0x0108000000007b1d */ /* 0x000fec0000002000 */
[----:B------:R-:W-:Y:S05]  /*148e0*/  BRA `(.L_x_1075) ;  /* 0x00000000002c7947 */ /* 0x000fea0003800000 */
.L_x_1074:
[----:B------:R-:W-:-:S03]  /*148f0*/  UMOV UR4, 0xffffffff ;  /* 0xffffffff00047882 */ /* 0x000fc60000000000 */
[----:B------:R-:W-:Y:S05]  /*14900*/  BRA.DIV UR4, `(.L_x_1076) ;  /* 0x0000003e04bc7947 */ /* 0x000fea000b800000 */
[----:B-----5:R2:W3:Y:S02]  /*14910*/  SHFL.IDX PT, R14, R2, RZ, 0x1f ;  /* 0x00001fff020e7589 */ /* 0x0204e400000e0000 */
.L_x_1198:
[----:B------:R-:W4:Y:S01]  /*14920*/  @!P1 S2R R3, SR_CgaCtaId ;  /* 0x0000000000039919 */ /* 0x000f220000008800 */
[----:B------:R-:W-:Y:S05]  /*14930*/  WARPSYNC.ALL ;  /* 0x0000000000007948 */ /* 0x000fea0003800000 */
[----:B------:R-:W-:Y:S01]  /*14940*/  BAR.SYNC.DEFER_BLOCKING 0x4, 0x200 ;  /* 0x0108000000007b1d */ /* 0x000fe20000010000 */
[----:B-1----:R-:W-:-:S05]  /*14950*/  @!P1 MOV R0, 0x400 ;  /* 0x0000040000009802 */ /* 0x002fca0000000f00 */
[----:B---3--:R1:W-:Y:S01]  /*14960*/  STL [R1+0xc], R14 ;  /* 0x00000c0e01007387 */ /* 0x0083e20000100800 */
[----:B----4-:R-:W-:-:S05]  /*14970*/  @!P1 LEA R16, R3, R0, 0x18 ;  /* 0x0000000003109211 */ /* 0x010fca00078ec0ff */
[----:B------:R1:W-:Y:S01]  /*14980*/  @!P1 STS [R16+0x168d0], R2 ;  /* 0x0168d00210009388 */ /* 0x0003e20000000800 */
[----:B------:R-:W-:Y:S06]  /*14990*/  BAR.ARV 0x5, 0x200 ;  /* 0x0148000000007b1d */ /* 0x000fec0000002000 */
.L_x_1075:
[----:B-1----:R-:W4:Y:S01]  /*149a0*/  LDL R0, [R1+0xc] ;  /* 0x00000c0001007983 */ /* 0x002f220000100800 */
[----:B------:R-:W-:Y:S02]  /*149b0*/  ULDC UR4, c[0x0][0xc38] ;  /* 0x00030e0000047ab9 */ /* 0x000fe40000000800 */
[----:B----4-:R-:W-:-:S13]  /*149c0*/  ISETP.GE.AND P0, PT, R0, UR4, PT ;  /* 0x0000000400007c0c */ /* 0x010fda000bf06270 */
[----:B------:R-:W-:Y:S05]  /*149d0*/  @!P0 BRA `(.L_x_1077) ;  /* 0xffffffbc006c8947 */ /* 0x000fea000383ffff */
.L_x_1022:
[----:B------:R-:W4:Y:S01]  /*149e0*/  LDL.LU R0, [R1+0x10] ;  /* 0x0000100001007983 */ /* 0x000f220000300800 */
[----:B------:R-:W-:Y:S01]  /*149f0*/  BSSY B0, `(.L_x_1078) ;  /* 0x000000b000007945 */ /* 0x000fe20003800000 */
[----:B------:R-:W5:Y:S01]  /*14a00*/  S2R R5, SR_CgaCtaId ;  /* 0x0000000000057919 */ /* 0x000f620000008800 */
[----:B----4-:R-:W-:-:S05]  /*14a10*/  VIADD R0, R0, 0x1 ;  /* 0x0000000100007836 */ /* 0x010fca0000000000 */
[----:B--23--:R-:W-:-:S04]  /*14a20*/  LEA.HI R2, R0, R0, RZ, 0x1 ;  /* 0x0000000000027211 */ /* 0x00cfc800078f08ff */
[----:B------:R-:W-:Y:S02]  /*14a30*/  LOP3.LUT R3, R2, 0xfffffffe, RZ, 0xc0, !PT ;  /* 0xfffffffe02037812 */ /* 0x000fe400078ec0ff */
[----:B------:R-:W-:-:S03]  /*14a40*/  MOV R2, 0x400 ;  /* 0x0000040000027802 */ /* 0x000fc60000000f00 */
[----:B------:R-:W-:Y:S01]  /*14a50*/  IMAD.IADD R0, R0, 0x1, -R3 ;  /* 0x0000000100007824 */ /* 0x000fe200078e0a03 */
[----:B-----5:R-:W-:-:S04]  /*14a60*/  LEA R4, R5, R2, 0x18 ;  /* 0x0000000205047211 */ /* 0x020fc800078ec0ff */
[----:B------:R-:W-:-:S04]  /*14a70*/  SHF.L.U32 R0, R0, 0x1f, RZ ;  /* 0x0000001f00007819 */ /* 0x000fc800000006ff */
[----:B------:R-:W2:Y:S02]  /*14a80*/  SYNCS.PHASECHK.TRANS64.TRYWAIT P0, [R4+URZ+0x16820], R0 ;  /* 0x01682000040075a7 */ /* 0x000ea4000800017f */
[----:B--2---:R-:W-:Y:S05]  /*14a90*/  @!P0 BRA `(.L_x_1079) ;  /* 0x0000003c00808947 */ /* 0x004fea0003800000 */
.L_x_1199:
[----:B-1----:R-:W-:Y:S05]  /*14aa0*/  BSYNC B0 ;  /* 0x0000000000007941 */ /* 0x002fea0003800000 */
.L_x_1078:
[----:B------:R-:W-:-:S03]  /*14ab0*/  UMOV UR4, 0xffffffff ;  /* 0xffffffff00047882 */ /* 0x000fc60000000000 */
[----:B------:R-:W-:Y:S05]  /*14ac0*/  BRA.DIV UR4, `(.L_x_1080) ;  /* 0x0000003e04887947 */ /* 0x000fea000b800000 */
[----:B--2---:R-:W1:Y:S02]  /*14ad0*/  S2R R0, SR_TID.X ;  /* 0x0000000000007919 */ /* 0x004e640000002100 */
[----:B-1----:R-:W-:-:S04]  /*14ae0*/  SHF.R.U32.HI R0, RZ, 0x5, R0 ;  /* 0x00000005ff007819 */ /* 0x002fc80000011600 */
[----:B------:R-:W-:-:S05]  /*14af0*/  LOP3.LUT R0, R0, 0x3, RZ, 0xc0, !PT ;  /* 0x0000000300007812 */ /* 0x000fca00078ec0ff */
[----:B------:R1:W2:Y:S02]  /*14b00*/  SHFL.IDX PT, R14, R0, RZ, 0x1f ;  /* 0x00001fff000e7589 */ /* 0x0002a400000e0000 */
.L_x_1202:
[----:B--2---:R-:W-:Y:S01]  /*14b10*/  ISETP.NE.AND P0, PT, R14, RZ, PT ;  /* 0x000000ff0e00720c */ /* 0x004fe20003f05270 */
[----:B------:R-:W-:-:S12]  /*14b20*/  BSSY B0, `(.L_x_1081) ;  /* 0x0000024000007945 */ /* 0x000fd80003800000 */
[----:B------:R-:W-:Y:S05]  /*14b30*/  @P0 BRA `(.L_x_1082) ;  /* 0x0000000000880947 */ /* 0x000fea0003800000 */
[----:B------:R-:W-:-:S03]  /*14b40*/  UMOV UR4, 0xffffffff ;  /* 0xffffffff00047882 */ /* 0x000fc60000000000 */
[----:B------:R-:W-:Y:S05]  /*14b50*/  BRA.DIV UR4, `(.L_x_1083) ;  /* 0x0000003e04987947 */ /* 0x000fea000b800000 */
[----:B------:R-:W-:-:S13]  /*14b60*/  ELECT P6, URZ, PT ;  /* 0x00000000003f782f */ /* 0x000fda00038c0000 */
.L_x_1205:
[----:B------:R-:W-:Y:S05]  /*14b70*/  @!P6 BRA `(.L_x_1082) ;  /* 0x000000000078e947 */ /* 0x000fea0003800000 */
[----:B------:R-:W-:-:S06]  /*14b80*/  ULOP3.LUT UR4, UR37, 0x2, URZ, 0xfc, !UPT ;  /* 0x0000000225047892 */ /* 0x000fcc000f8efc3f */
[----:B-1----:R-:W-:-:S05]  /*14b90*/  IMAD.U32 R0, RZ, RZ, UR4 ;  /* 0x00000004ff007e24 */ /* 0x002fca000f8e00ff */
[----:B------:R-:W-:-:S13]  /*14ba0*/  ISETP.NE.AND P0, PT, R0, 0x3, PT ;  /* 0x000000030000780c */ /* 0x000fda0003f05270 */
[----:B------:R-:W-:Y:S05]  /*14bb0*/  @!P0 BRA `(.L_x_1084) ;  /* 0x0000000000048947 */ /* 0x000fea0003800000 */
[----:B------:R-:W-:Y:S01]  /*14bc0*/  BPT.TRAP 0x1 ;  /* 0x000000040000795c */ /* 0x000fe20000300000 */
.L_x_1084:
[C---:B------:R-:W-:Y:S01]  /*14bd0*/  IMAD R5, R23.reuse, 0x8, R4 ;  /* 0x0000000817057824 */ /* 0x040fe200078e0204 */
[----:B------:R-:W-:Y:S01]  /*14be0*/  SHF.L.U32 R0, R26, 0x1f, RZ ;  /* 0x0000001f1a007819 */ /* 0x000fe200000006ff */
[----:B------:R-:W-:-:S03]  /*14bf0*/  VIADD R23, R23, 0x1 ;  /* 0x0000000117177836 */ /* 0x000fc60000000000 */
[----:B------:R-:W1:Y:S02]  /*14c00*/  SYNCS.PHASECHK.TRANS64.TRYWAIT P1, [R5+URZ+0x16840], R0 ;  /* 0x01684000050075a7 */ /* 0x000e64000802017f */
[----:B------:R-:W-:-:S04]  /*14c10*/  ISETP.NE.AND P2, PT, R23, 0x2, PT ;  /* 0x000000021700780c */ /* 0x000fc80003f45270 */
[----:B------:R-:W-:Y:S01]  /*14c20*/  SEL R3, RZ, 0x1, P2 ;  /* 0x00000001ff037807 */ /* 0x000fe20001000000 */
[----:B-1----:R-:W-:Y:S08]  /*14c30*/  @!P1 BRA `(.L_x_1085) ;  /* 0x0000003c00809947 */ /* 0x002ff00003800000 */
.L_x_1206:
[----:B------:R-:W-:Y:S02]  /*14c40*/  SEL R23, R23, RZ, P2 ;  /* 0x000000ff17177207 */ /* 0x000fe40001000000 */
[----:B------:R-:W-:Y:S01]  /*14c50*/  LOP3.LUT R2, R26, R3, RZ, 0x3c, !PT ;  /* 0x000000031a027212 */ /* 0x000fe200078e3cff */
[----:B------:R-:W-:Y:S06]  /*14c60*/  @!P0 BRA `(.L_x_1086) ;  /* 0x0000000000048947 */ /* 0x000fec0003800000 */
[----:B------:R-:W-:Y:S01]  /*14c70*/  BPT.TRAP 0x1 ;  /* 0x000000040000795c */ /* 0x000fe20000300000 */
.L_x_1086:
[----:B------:R-:W-:Y:S01]  /*14c80*/  IMAD R23, R23, 0x8, R4 ;  /* 0x0000000817177824 */ /* 0x000fe200078e0204 */
[----:B------:R-:W-:-:S04]  /*14c90*/  SHF.L.U32 R2, R2, 0x1f, RZ ;  /* 0x0000001f02027819 */ /* 0x000fc800000006ff */
[----:B------:R-:W2:Y:S02]  /*14ca0*/  SYNCS.PHASECHK.TRANS64.TRYWAIT P1, [R23+URZ+0x16840], R2 ;  /* 0x01684002170075a7 */ /* 0x000ea4000802017f */
[----:B--2---:R-:W-:Y:S05]  /*14cb0*/  @!P1 BRA `(.L_x_1087) ;  /* 0x0000003c00749947 */ /* 0x004fea0003800000 */
.L_x_1207:
[----:B------:R-:W-:Y:S05]  /*14cc0*/  @!P0 BRA `(.L_x_1088) ;  /* 0x0000000000048947 */ /* 0x000fea0003800000 */
[----:B------:R-:W-:Y:S01]  /*14cd0*/  BPT.TRAP 0x1 ;  /* 0x000000040000795c */ /* 0x000fe20000300000 */
.L_x_1088:
[----:B------:R-:W3:Y:S02]  /*14ce0*/  SYNCS.PHASECHK.TRANS64.TRYWAIT P1, [R5+URZ+0x16860], R0 ;  /* 0x01686000050075a7 */ /* 0x000ee4000802017f */
[----:B---3--:R-:W-:Y:S05]  /*14cf0*/  @!P1 BRA `(.L_x_1089) ;  /* 0x0000003c00789947 */ /* 0x008fea0003800000 */
.L_x_1208:
[----:B------:R-:W-:Y:S05]  /*14d00*/  @!P0 BRA `(.L_x_1090) ;  /* 0x0000000000048947 */ /* 0x000fea0003800000 */
[----:B------:R-:W-:Y:S01]  /*14d10*/  BPT.TRAP 0x1 ;  /* 0x000000040000795c */ /* 0x000fe20000300000 */
.L_x_1090:
[----:B----4-:R4:W0:Y:S02]  /*14d20*/  SYNCS.PHASECHK.TRANS64.TRYWAIT P0, [R23+URZ+0x16860], R2 ;  /* 0x01686002170075a7 */ /* 0x010824000800017f */
[----:B0-----:R-:W-:Y:S05]  /*14d30*/  @!P0 NANOSLEEP.SYNCS 0x989680 ;  /* 0x009896800000895d */ /* 0x001fea0003900000 */
[----:B------:R-:W0:Y:S02]  /*14d40*/  @!P0 SYNCS.PHASECHK.TRANS64 P0, [R23+URZ+0x16860], R2 ;  /* 0x01686002170085a7 */ /* 0x000e24000800007f */
[----:B0-----:R-:W-:Y:S05]  /*14d50*/  @!P0 BRA `(.L_x_1090) ;  /* 0xfffffffc00f08947 */ /* 0x001fea000383ffff */
.L_x_1082:
[----:B------:R-:W-:Y:S05]  /*14d60*/  BSYNC B0 ;  /* 0x0000000000007941 */ /* 0x000fea0003800000 */
.L_x_1081:
[----:B------:R-:W-:Y:S05]  /*14d70*/  EXIT ;  /* 0x000000000000794d */ /* 0x000fea0003800000 */
.L_x_939:
[----:B0-----:R-:W-:-:S04]  /*14d80*/  IMAD.U32 R3, RZ, RZ, UR45 ;  /* 0x0000002dff037e24 */ /* 0x001fc8000f8e00ff */
[----:B------:R0:W1:Y:S03]  /*14d90*/  SYNCS.PHASECHK.TRANS64.TRYWAIT P1, [R3+URZ+0x16800], R0 ;  /* 0x01680000030075a7 */ /* 0x000066000802017f */
[----:B-1----:R-:W-:Y:S05]  /*14da0*/  @!P1 NANOSLEEP.SYNCS 0x989680 ;  /* 0x009896800000995d */ /* 0x002fea0003900000 */
[----:B------:R-:W1:Y:S02]  /*14db0*/  @!P1 SYNCS.PHASECHK.TRANS64 P1, [R3+URZ+0x16800], R0 ;  /* 0x01680000030095a7 */ /* 0x000e64000802007f */
[----:B-1----:R-:W-:Y:S05]  /*14dc0*/  @!P1 BRA `(.L_x_939) ;  /* 0xfffffffc00ec9947 */ /* 0x002fea000383ffff */
[----:B------:R-:W-:Y:S05]  /*14dd0*/  BRA `(.L_x_1091) ;  /* 0xfffffec800bc7947 */ /* 0x000fea000383ffff */
.L_x_943:
[----:B-1----:R1:W2:Y:S02]  /*14de0*/  SYNCS.PHASECHK.TRANS64.TRYWAIT P1, [R89+URZ+0x16830], R0 ;  /* 0x01683000590075a7 */ /* 0x0022a4000802017f */
[----:B--2---:R-:W-:Y:S05]  /*14df0*/  @!P1 NANOSLEEP.SYNCS 0x989680 ;  /* 0x009896800000995d */ /* 0x004fea0003900000 */
[----:B------:R-:W2:Y:S02]  /*14e00*/  @!P1 SYNCS.PHASECHK.TRANS64 P1, [R89+URZ+0x16830], R0 ;  /* 0x01683000590095a7 */ /* 0x000ea4000802007f */
[----:B--2---:R-:W-:Y:S05]  /*14e10*/  @!P1 BRA `(.L_x_943) ;  /* 0xfffffffc00f09947 */ /* 0x004fea000383ffff */
[----:B------:R-:W-:Y:S05]  /*14e20*/  BRA `(.L_x_942) ;  /* 0xfffffec800d87947 */ /* 0x000fea000383ffff */
.L_x_960:
[----:B-1----:R-:W-:-:S04]  /*14e30*/  IMAD.U32 R7, RZ, RZ, UR6 ;  /* 0x00000006ff077e24 */ /* 0x002fc8000f8e00ff */
[----:B------:R1:W2:Y:S03]  /*14e40*/  SYNCS.PHASECHK.TRANS64.TRYWAIT P1, [R7+URZ+0x16830], R6 ;  /* 0x01683006070075a7 */ /* 0x0002a6000802017f */
[----:B--2---:R-:W-:Y:S05]  /*14e50*/  @!P1 NANOSLEEP.SYNCS 0x989680 ;  /* 0x009896800000995d */ /* 0x004fea0003900000 */
[----:B------:R-:W2:Y:S02]  /*14e60*/  @!P1 SYNCS.PHASECHK.TRANS64 P1, [R7+URZ+0x16830], R6 ;  /* 0x01683006070095a7 */ /* 0x000ea4000802007f */
[----:B--2---:R-:W-:Y:S05]  /*14e70*/  @!P1 BRA `(.L_x_960) ;  /* 0xfffffffc00ec9947 */ /* 0x004fea000383ffff */
[----:B------:R-:W-:Y:S05]  /*14e80*/  BRA `(.L_x_957) ;  /* 0xffffff0400747947 */ /* 0x000fea000383ffff */
.L_x_964:
[----:B-1----:R-:W-:-:S04]  /*14e90*/  IMAD.U32 R7, RZ, RZ, UR6 ;  /* 0x00000006ff077e24 */ /* 0x002fc8000f8e00ff */
[----:B------:R1:W2:Y:S03]  /*14ea0*/  SYNCS.PHASECHK.TRANS64.TRYWAIT P1, [R7+URZ+0x16850], R6 ;  /* 0x01685006070075a7 */ /* 0x0002a6000802017f */
[----:B--2---:R-:W-:Y:S05]  /*14eb0*/  @!P1 NANOSLEEP.SYNCS 0x989680 ;  /* 0x009896800000995d */ /* 0x004fea0003900000 */
[----:B------:R-:W2:Y:S02]  /*14ec0*/  @!P1 SYNCS.PHASECHK.TRANS64 P1, [R7+URZ+0x16850], R6 ;  /* 0x01685006070095a7 */ /* 0x000ea4000802007f */
[----:B--2---:R-:W-:Y:S05]  /*14ed0*/  @!P1 BRA `(.L_x_964) ;  /* 0xfffffffc00ec9947 */ /* 0x004fea000383ffff */
[----:B------:R-:W-:Y:S05]  /*14ee0*/  BRA `(.L_x_961) ;  /* 0xffffff0400f07947 */ /* 0x000fea000383ffff */
.L_x_983:
[----:B-1----:R-:W-:-:S04]  /*14ef0*/  IMAD.U32 R8, RZ, RZ, UR6 ;  /* 0x00000006ff087e24 */ /* 0x002fc8000f8e00ff */
[----:B------:R1:W2:Y:S03]  /*14f00*/  SYNCS.PHASECHK.TRANS64.TRYWAIT P1, [R8+URZ+0x16830], R7 ;  /* 0x01683007080075a7 */ /* 0x0002a6000802017f */
[----:B--2---:R-:W-:Y:S05]  /*14f10*/  @!P1 NANOSLEEP.SYNCS 0x989680 ;  /* 0x009896800000995d */ /* 0x004fea0003900000 */
[----:B------:R-:W2:Y:S02]  /*14f20*/  @!P1 SYNCS.PHASECHK.TRANS64 P1, [R8+URZ+0x16830], R7 ;  /* 0x01683007080095a7 */ /* 0x000ea4000802007f */
[----:B--2---:R-:W-:Y:S05]  /*14f30*/  @!P1 BRA `(.L_x_983) ;  /* 0xfffffffc00ec9947 */ /* 0x004fea000383ffff */
[----:B------:R-:W-:Y:S05]  /*14f40*/  BRA `(.L_x_980) ;  /* 0xffffff3c006c7947 */ /* 0x000fea000383ffff */
.L_x_987:
[----:B-1----:R-:W-:-:S04]  /*14f50*/  IMAD.U32 R8, RZ, RZ, UR6 ;  /* 0x00000006ff087e24 */ /* 0x002fc8000f8e00ff */
[----:B------:R1:W2:Y:S03]  /*14f60*/  SYNCS.PHASECHK.TRANS64.TRYWAIT P1, [R8+URZ+0x16850], R7 ;  /* 0x01685007080075a7 */ /* 0x0002a6000802017f */
[----:B--2---:R-:W-:Y:S05]  /*14f70*/  @!P1 NANOSLEEP.SYNCS 0x989680 ;  /* 0x009896800000995d */ /* 0x004fea0003900000 */
[----:B------:R-:W2:Y:S02]  /*14f80*/  @!P1 SYNCS.PHASECHK.TRANS64 P1, [R8+URZ+0x16850], R7 ;  /* 0x01685007080095a7 */ /* 0x000ea4000802007f */
[----:B--2---:R-:W-:Y:S05]  /*14f90*/  @!P1 BRA `(.L_x_987) ;  /* 0xfffffffc00ec9947 */ /* 0x004fea000383ffff */
[----:B------:R-:W-:Y:S05]  /*14fa0*/  BRA `(.L_x_984) ;  /* 0xffffff3c00e87947 */ /* 0x000fea000383ffff */
.L_x_995:
[----:B-1----:R-:W-:-:S04]  /*14fb0*/  IMAD.U32 R7, RZ, RZ, UR6 ;  /* 0x00000006ff077e24 */ /* 0x002fc8000f8e00ff */
[----:B------:R1:W2:Y:S03]  /*14fc0*/  SYNCS.PHASECHK.TRANS64.TRYWAIT P1, [R7+URZ+0x16830], R6 ;  /* 0x01683006070075a7 */ /* 0x0002a6000802017f */
[----:B--2---:R-:W-:Y:S05]  /*14fd0*/  @!P1 NANOSLEEP.SYNCS 0x989680 ;  /* 0x009896800000995d */ /* 0x004fea0003900000 */
[----:B------:R-:W2:Y:S02]  /*14fe0*/  @!P1 SYNCS.PHASECHK.TRANS64 P1, [R7+URZ+0x16830], R6 ;  /* 0x01683006070095a7 */ /* 0x000ea4000802007f */
[----:B--2---:R-:W-:Y:S05]  /*14ff0*/  @!P1 BRA `(.L_x_995) ;  /* 0xfffffffc00ec9947 */ /* 0x004fea000383ffff */
[----:B------:R-:W-:Y:S05]  /*15000*/  BRA `(.L_x_992) ;  /* 0xffffff6000987947 */ /* 0x000fea000383ffff */
.L_x_999:
[----:B-1----:R-:W-:-:S04]  /*15010*/  IMAD.U32 R7, RZ, RZ, UR6 ;  /* 0x00000006ff077e24 */ /* 0x002fc8000f8e00ff */
[----:B------:R1:W2:Y:S03]  /*15020*/  SYNCS.PHASECHK.TRANS64.TRYWAIT P1, [R7+URZ+0x16850], R6 ;  /* 0x01685006070075a7 */ /* 0x0002a6000802017f */
[----:B--2---:R-:W-:Y:S05]  /*15030*/  @!P1 NANOSLEEP.SYNCS 0x989680 ;  /* 0x009896800000995d */ /* 0x004fea0003900000 */
[----:B------:R-:W2:Y:S02]  /*15040*/  @!P1 SYNCS.PHASECHK.TRANS64 P1, [R7+URZ+0x16850], R6 ;  /* 0x01685006070095a7 */ /* 0x000ea4000802007f */
[----:B--2---:R-:W-:Y:S05]  /*15050*/  @!P1 BRA `(.L_x_999) ;  /* 0xfffffffc00ec9947 */ /* 0x004fea000383ffff */
[----:B------:R-:W-:Y:S05]  /*15060*/  BRA `(.L_x_996) ;  /* 0xffffff6400087947 */ /* 0x000fea000383ffff */
.L_x_1014:
[----:B-1----:R-:W-:-:S04]  /*15070*/  IMAD.U32 R4, RZ, RZ, UR5 ;  /* 0x00000005ff047e24 */ /* 0x002fc8000f8e00ff */
[----:B------:R1:W2:Y:S03]  /*15080*/  SYNCS.PHASECHK.TRANS64.TRYWAIT P1, [R4+URZ+0x16850], R3 ;  /* 0x01685003040075a7 */ /* 0x0002a6000802017f */
[----:B--2---:R-:W-:Y:S05]  /*15090*/  @!P1 NANOSLEEP.SYNCS 0x989680 ;  /* 0x009896800000995d */ /* 0x004fea0003900000 */
[----:B------:R-:W2:Y:S02]  /*150a0*/  @!P1 SYNCS.PHASECHK.TRANS64 P1, [R4+URZ+0x16850], R3 ;  /* 0x01685003040095a7 */ /* 0x000ea4000802007f */
[----:B--2---:R-:W-:Y:S05]  /*150b0*/  @!P1 BRA `(.L_x_1014) ;  /* 0xfffffffc00ec9947 */ /* 0x004fea000383ffff */
[----:B------:R-:W-:Y:S05]  /*150c0*/  BRA `(.L_x_1013) ;  /* 0xffffff9400bc7947 */ /* 0x000fea000383ffff */
.L_x_1039:
[----:B------:R-:W3:Y:S01]  /*150d0*/  S2R R17, SR_TID.X ;  /* 0x0000000000117919 */ /* 0x000ee20000002100 */
[----:B------:R-:W-:Y:S02]  /*150e0*/  IMAD.MOV.U32 R12, RZ, RZ, RZ ;  /* 0x000000ffff0c7224 */ /* 0x000fe400078e00ff */
[----:B------:R-:W-:Y:S02]  /*150f0*/  IMAD.MOV.U32 R11, RZ, RZ, 0x1f ;  /* 0x0000001fff0b7424 */ /* 0x000fe400078e00ff */
[----:B------:R-:W-:Y:S01]  /*15100*/  IMAD.MOV.U32 R15, RZ, RZ, -0x1 ;  /* 0xffffffffff0f7424 */ /* 0x000fe200078e00ff */
[----:B---3--:R-:W-:-:S04]  /*15110*/  SHF.R.U32.HI R17, RZ, 0x5, R17 ;  /* 0x00000005ff117819 */ /* 0x008fc80000011611 */
[----:B------:R-:W-:-:S05]  /*15120*/  LOP3.LUT R17, R17, 0x3, RZ, 0xc0, !PT ;  /* 0x0000000311117812 */ /* 0x000fca00078ec0ff */
[----:B------:R-:W-:-:S07]  /*15130*/  IMAD.MOV.U32 R13, RZ, RZ, R17 ;  /* 0x000000ffff0d7224 */ /* 0x000fce00078e0011 */
[----:B012--5:R-:W-:Y:S05]  /*15140*/  WARPSYNC.COLLECTIVE R15, `(.L_x_1092) ;  /* 0x000000000f087348 */ /* 0x027fea0003c00000 */
[----:B------:R3:W4:Y:S02]  /*15150*/  SHFL.IDX P6, R14, R13, R12, R11 ;  /* 0x0000000c0d0e7389 */ /* 0x00072400000c000b */
[----:B012345:R-:W-:Y:S01]  /*15160*/  ENDCOLLECTIVE ;  /* 0x000000000000791b */ /* 0x03ffe20003800000 */
.L_x_1092:
[----:B------:R-:W-:Y:S05]  /*15170*/  BRA `(.L_x_1093) ;  /* 0xffffffc000ec7947 */ /* 0x000fea000383ffff */
.L_x_1042:
[----:B0-----:R0:W1:Y:S02]  /*15180*/  SYNCS.PHASECHK.TRANS64.TRYWAIT P0, [R0+URZ+0x16840], R2 ;  /* 0x01684002000075a7 */ /* 0x001064000800017f */
[----:B-1----:R-:W-:Y:S05]  /*15190*/  @!P0 NANOSLEEP.SYNCS 0x989680 ;  /* 0x009896800000895d */ /* 0x002fea0003900000 */
[----:B------:R-:W1:Y:S02]  /*151a0*/  @!P0 SYNCS.PHASECHK.TRANS64 P0, [R0+URZ+0x16840], R2 ;  /* 0x01684002000085a7 */ /* 0x000e64000800007f */
[----:B-1----:R-:W-:Y:S05]  /*151b0*/  @!P0 BRA `(.L_x_1042) ;  /* 0xfffffffc00f08947 */ /* 0x002fea000383ffff */
[----:B------:R-:W-:Y:S05]  /*151c0*/  BRA `(.L_x_1094) ;  /* 0xffffffc400f47947 */ /* 0x000fea000383ffff */
.L_x_1043:
[----:B------:R-:W-:Y:S01]  /*151d0*/  BSSY B0, `(.L_x_1095) ;  /* 0x0000008000007945 */ /* 0x000fe20003800000 */
[----:B------:R-:W-:Y:S02]  /*151e0*/  IMAD.MOV.U32 R13, RZ, RZ, R5 ;  /* 0x000000ffff0d7224 */ /* 0x000fe400078e0005 */
[----:B------:R-:W-:Y:S02]  /*151f0*/  IMAD.MOV.U32 R12, RZ, RZ, RZ ;  /* 0x000000ffff0c7224 */ /* 0x000fe400078e00ff */
[----:B------:R-:W-:Y:S02]  /*15200*/  IMAD.MOV.U32 R11, RZ, RZ, 0x181f ;  /* 0x0000181fff0b7424 */ /* 0x000fe400078e00ff */
[----:B------:R-:W-:-:S07]  /*15210*/  IMAD.MOV.U32 R15, RZ, RZ, -0x1 ;  /* 0xffffffffff0f7424 */ /* 0x000fce00078e00ff */
[----:B------:R-:W-:Y:S05]  /*15220*/  WARPSYNC.COLLECTIVE R15, `(.L_x_1096) ;  /* 0x000000000f087348 */ /* 0x000fea0003c00000 */
[----:B------:R0:W1:Y:S02]  /*15230*/  SHFL.IDX P6, R14, R13, R12, R11 ;  /* 0x0000000c0d0e7389 */ /* 0x00006400000c000b */
[----:B01----:R-:W-:Y:S01]  /*15240*/  ENDCOLLECTIVE ;  /* 0x000000000000791b */ /* 0x003fe20003800000 */
.L_x_1096:
[----:B------:R-:W-:Y:S05]  /*15250*/  BSYNC B0 ;  /* 0x0000000000007941 */ /* 0x000fea0003800000 */
.L_x_1095:
[----:B------:R-:W-:Y:S02]  /*15260*/  IMAD.MOV.U32 R13, RZ, RZ, R4 ;  /* 0x000000ffff0d7224 */ /* 0x000fe400078e0004 */
[----:B------:R-:W-:Y:S02]  /*15270*/  IMAD.MOV.U32 R12, RZ, RZ, RZ ;  /* 0x000000ffff0c7224 */ /* 0x000fe400078e00ff */
[----:B------:R-:W-:Y:S02]  /*15280*/  IMAD.MOV.U32 R11, RZ, RZ, 0x181f ;  /* 0x0000181fff0b7424 */ /* 0x000fe400078e00ff */
[----:B------:R-:W-:Y:S02]  /*15290*/  IMAD.MOV.U32 R15, RZ, RZ, -0x1 ;  /* 0xffffffffff0f7424 */ /* 0x000fe400078e00ff */
[----:B------:R-:W-:Y:S02]  /*152a0*/  IMAD.MOV.U32 R2, RZ, RZ, R14 ;  /* 0x000000ffff027224 */ /* 0x000fe400078e000e */
[----:B------:R-:W-:-:S07]  /*152b0*/  @P0 IMAD R8, R6, 0x2, R16 ;  /* 0x0000000206080824 */ /* 0x000fce00078e0210 */
[----:B------:R-:W-:Y:S05]  /*152c0*/  WARPSYNC.COLLECTIVE R15, `(.L_x_1097) ;  /* 0x000000000f087348 */ /* 0x000fea0003c00000 */
[----:B------:R0:W1:Y:S02]  /*152d0*/  SHFL.IDX P6, R14, R13, R12, R11 ;  /* 0x0000000c0d0e7389 */ /* 0x00006400000c000b */
[----:B01----:R-:W-:Y:S01]  /*152e0*/  ENDCOLLECTIVE ;  /* 0x000000000000791b */ /* 0x003fe20003800000 */
.L_x_1097:
[----:B------:R-:W-:Y:S02]  /*152f0*/  IMAD.MOV.U32 R13, RZ, RZ, R5 ;  /* 0x000000ffff0d7224 */ /* 0x000fe400078e0005 */
[----:B------:R-:W-:Y:S02]  /*15300*/  IMAD.MOV.U32 R12, RZ, RZ, 0x1 ;  /* 0x00000001ff0c7424 */ /* 0x000fe400078e00ff */
[----:B------:R-:W-:-:S07]  /*15310*/  IMAD.MOV.U32 R3, RZ, RZ, R14 ;  /* 0x000000ffff037224 */ /* 0x000fce00078e000e */
[----:B------:R-:W-:Y:S05]  /*15320*/  WARPSYNC.COLLECTIVE R15, `(.L_x_1098) ;  /* 0x000000000f087348 */ /* 0x000fea0003c00000 */
[----:B------:R0:W1:Y:S02]  /*15330*/  SHFL.IDX P6, R14, R13, R12, R11 ;  /* 0x0000000c0d0e7389 */ /* 0x00006400000c000b */
[----:B01----:R-:W-:Y:S01]  /*15340*/  ENDCOLLECTIVE ;  /* 0x000000000000791b */ /* 0x003fe20003800000 */
.L_x_1098:
        /* <DEDUP_REMOVED lines=15> */
.L_x_1099:
[----:B------:R-:W-:Y:S02]  /*15440*/  @P1 IMAD R8, R6, 0x2, R16 ;  /* 0x0000000206081824 */ /* 0x000fe400078e0210 */
[----:B------:R-:W-:Y:S02]  /*15450*/  IMAD.MOV.U32 R13, RZ, RZ, R5 ;  /* 0x000000ffff0d7224 */ /* 0x000fe400078e0005 */
[----:B------:R-:W-:Y:S02]  /*15460*/  IMAD.MOV.U32 R12, RZ, RZ, 0x2 ;  /* 0x00000002ff0c7424 */ /* 0x000fe400078e00ff */
[----:B------:R-:W-:-:S07]  /*15470*/  IMAD.MOV.U32 R3, RZ, RZ, R14 ;  /* 0x000000ffff037224 */ /* 0x000fce00078e000e */
[----:B------:R-:W-:Y:S05]  /*15480*/  WARPSYNC.COLLECTIVE R15, `(.L_x_1100) ;  /* 0x000000000f087348 */ /* 0x000fea0003c00000 */
[----:B------:R0:W1:Y:S02]  /*15490*/  SHFL.IDX P6, R14, R13, R12, R11 ;  /* 0x0000000c0d0e7389 */ /* 0x00006400000c000b */
[----:B01----:R-:W-:Y:S01]  /*154a0*/  ENDCOLLECTIVE ;  /* 0x000000000000791b */ /* 0x003fe20003800000 */
.L_x_1100:
        /* <DEDUP_REMOVED lines=15> */
.L_x_1101:
[----:B------:R-:W-:Y:S02]  /*155a0*/  @P1 IMAD R8, R6, 0x2, R16 ;  /* 0x0000000206081824 */ /* 0x000fe400078e0210 */
[----:B------:R-:W-:Y:S02]  /*155b0*/  IMAD.MOV.U32 R13, RZ, RZ, R5 ;  /* 0x000000ffff0d7224 */ /* 0x000fe400078e0005 */
[----:B------:R-:W-:Y:S02]  /*155c0*/  IMAD.MOV.U32 R12, RZ, RZ, 0x3 ;  /* 0x00000003ff0c7424 */ /* 0x000fe400078e00ff */
[----:B------:R-:W-:-:S07]  /*155d0*/  IMAD.MOV.U32 R3, RZ, RZ, R14 ;  /* 0x000000ffff037224 */ /* 0x000fce00078e000e */
[----:B------:R-:W-:Y:S05]  /*155e0*/  WARPSYNC.COLLECTIVE R15, `(.L_x_1102) ;  /* 0x000000000f087348 */ /* 0x000fea0003c00000 */
[----:B------:R0:W1:Y:S02]  /*155f0*/  SHFL.IDX P6, R14, R13, R12, R11 ;  /* 0x0000000c0d0e7389 */ /* 0x00006400000c000b */
[----:B01----:R-:W-:Y:S01]  /*15600*/  ENDCOLLECTIVE ;  /* 0x000000000000791b */ /* 0x003fe20003800000 */
.L_x_1102:
        /* <DEDUP_REMOVED lines=15> */
.L_x_1103:
[----:B------:R-:W-:Y:S02]  /*15700*/  @P1 IMAD R8, R6, 0x2, R16 ;  /* 0x0000000206081824 */ /* 0x000fe400078e0210 */
[----:B------:R-:W-:Y:S02]  /*15710*/  IMAD.MOV.U32 R13, RZ, RZ, R5 ;  /* 0x000000ffff0d7224 */ /* 0x000fe400078e0005 */
[----:B------:R-:W-:Y:S02]  /*15720*/  IMAD.MOV.U32 R12, RZ, RZ, 0x4 ;  /* 0x00000004ff0c7424 */ /* 0x000fe400078e00ff */
[----:B------:R-:W-:-:S07]  /*15730*/  IMAD.MOV.U32 R3, RZ, RZ, R14 ;  /* 0x000000ffff037224 */ /* 0x000fce00078e000e */
[----:B------:R-:W-:Y:S05]  /*15740*/  WARPSYNC.COLLECTIVE R15, `(.L_x_1104) ;  /* 0x000000000f087348 */ /* 0x000fea0003c00000 */
[----:B------:R0:W1:Y:S02]  /*15750*/  SHFL.IDX P6, R14, R13, R12, R11 ;  /* 0x0000000c0d0e7389 */ /* 0x00006400000c000b */
[----:B01----:R-:W-:Y:S01]  /*15760*/  ENDCOLLECTIVE ;  /* 0x000000000000791b */ /* 0x003fe20003800000 */
.L_x_1104:
        /* <DEDUP_REMOVED lines=15> */
.L_x_1105:
[----:B------:R-:W-:Y:S02]  /*15860*/  @P1 IMAD R8, R6, 0x2, R16 ;  /* 0x0000000206081824 */ /* 0x000fe400078e0210 */
[----:B------:R-:W-:Y:S02]  /*15870*/  IMAD.MOV.U32 R13, RZ, RZ, R5 ;  /* 0x000000ffff0d7224 */ /* 0x000fe400078e0005 */
[----:B------:R-:W-:Y:S02]  /*15880*/  IMAD.MOV.U32 R12, RZ, RZ, 0x5 ;  /* 0x00000005ff0c7424 */ /* 0x000fe400078e00ff */
[----:B------:R-:W-:-:S07]  /*15890*/  IMAD.MOV.U32 R3, RZ, RZ, R14 ;  /* 0x000000ffff037224 */ /* 0x000fce00078e000e */
[----:B------:R-:W-:Y:S05]  /*158a0*/  WARPSYNC.COLLECTIVE R15, `(.L_x_1106) ;  /* 0x000000000f087348 */ /* 0x000fea0003c00000 */
[----:B------:R0:W1:Y:S02]  /*158b0*/  SHFL.IDX P6, R14, R13, R12, R11 ;  /* 0x0000000c0d0e7389 */ /* 0x00006400000c000b */
[----:B01----:R-:W-:Y:S01]  /*158c0*/  ENDCOLLECTIVE ;  /* 0x000000000000791b */ /* 0x003fe20003800000 */
.L_x_1106:
        /* <DEDUP_REMOVED lines=15> */
.L_x_1107:
[----:B------:R-:W-:Y:S02]  /*159c0*/  @P1 IMAD R8, R6, 0x2, R16 ;  /* 0x0000000206081824 */ /* 0x000fe400078e0210 */
[----:B------:R-:W-:Y:S02]  /*159d0*/  IMAD.MOV.U32 R13, RZ, RZ, R5 ;  /* 0x000000ffff0d7224 */ /* 0x000fe400078e0005 */
[----:B------:R-:W-:Y:S02]  /*159e0*/  IMAD.MOV.U32 R12, RZ, RZ, 0x6 ;  /* 0x00000006ff0c7424 */ /* 0x000fe400078e00ff */
[----:B------:R-:W-:-:S07]  /*159f0*/  IMAD.MOV.U32 R3, RZ, RZ, R14 ;  /* 0x000000ffff037224 */ /* 0x000fce00078e000e */
[----:B------:R-:W-:Y:S05]  /*15a00*/  WARPSYNC.COLLECTIVE R15, `(.L_x_1108) ;  /* 0x000000000f087348 */ /* 0x000fea0003c00000 */
[----:B------:R0:W1:Y:S02]  /*15a10*/  SHFL.IDX P6, R14, R13, R12, R11 ;  /* 0x0000000c0d0e7389 */ /* 0x00006400000c000b */
[----:B01----:R-:W-:Y:S01]  /*15a20*/  ENDCOLLECTIVE ;  /* 0x000000000000791b */ /* 0x003fe20003800000 */
.L_x_1108:
        /* <DEDUP_REMOVED lines=15> */
.L_x_1109:
[----:B------:R-:W-:Y:S02]  /*15b20*/  @P1 IMAD R8, R6, 0x2, R16 ;  /* 0x0000000206081824 */ /* 0x000fe400078e0210 */
[----:B------:R-:W-:Y:S02]  /*15b30*/  IMAD.MOV.U32 R13, RZ, RZ, R5 ;  /* 0x000000ffff0d7224 */ /* 0x000fe400078e0005 */
[----:B------:R-:W-:Y:S02]  /*15b40*/  IMAD.MOV.U32 R12, RZ, RZ, 0x7 ;  /* 0x00000007ff0c7424 */ /* 0x000fe400078e00ff */
[----:B------:R-:W-:-:S07]  /*15b50*/  IMAD.MOV.U32 R3, RZ, RZ, R14 ;  /* 0x000000ffff037224 */ /* 0x000fce00078e000e */
[----:B------:R-:W-:Y:S05]  /*15b60*/  WARPSYNC.COLLECTIVE R15, `(.L_x_1110) ;  /* 0x000000000f087348 */ /* 0x000fea0003c00000 */
[----:B------:R0:W1:Y:S02]  /*15b70*/  SHFL.IDX P6, R14, R13, R12, R11 ;  /* 0x0000000c0d0e7389 */ /* 0x00006400000c000b */
[----:B01----:R-:W-:Y:S01]  /*15b80*/  ENDCOLLECTIVE ;  /* 0x000000000000791b */ /* 0x003fe20003800000 */
.L_x_1110:
        /* <DEDUP_REMOVED lines=14> */
.L_x_1111:
[----:B------:R-:W-:Y:S05]  /*15c70*/  BRA `(.L_x_1112) ;  /* 0xffffffc000f47947 */ /* 0x000fea000383ffff */
.L_x_1048:
[----:B------:R-:W-:Y:S02]  /*15c80*/  IMAD.MOV.U32 R13, RZ, RZ, R4 ;  /* 0x000000ffff0d7224 */ /* 0x000fe400078e0004 */
[----:B------:R-:W-:Y:S02]  /*15c90*/  IMAD.MOV.U32 R12, RZ, RZ, RZ ;  /* 0x000000ffff0c7224 */ /* 0x000fe400078e00ff */
[----:B------:R-:W-:Y:S02]  /*15ca0*/  IMAD.MOV.U32 R11, RZ, RZ, 0x181f ;  /* 0x0000181fff0b7424 */ /* 0x000fe400078e00ff */
[----:B------:R-:W-:Y:S02]  /*15cb0*/  IMAD.MOV.U32 R15, RZ, RZ, -0x1 ;  /* 0xffffffffff0f7424 */ /* 0x000fe400078e00ff */
[----:B------:R-:W-:-:S07]  /*15cc0*/  VIADD R6, R20, UR43 ;  /* 0x0000002b14067c36 */ /* 0x000fce0008000000 */
[----:B-----5:R-:W-:Y:S05]  /*15cd0*/  WARPSYNC.COLLECTIVE R15, `(.L_x_1113) ;  /* 0x000000000f087348 */ /* 0x020fea0003c00000 */
[----:B------:R0:W1:Y:S02]  /*15ce0*/  SHFL.IDX P6, R14, R13, R12, R11 ;  /* 0x0000000c0d0e7389 */ /* 0x00006400000c000b */
[----:B01---5:R-:W-:Y:S01]  /*15cf0*/  ENDCOLLECTIVE ;  /* 0x000000000000791b */ /* 0x023fe20003800000 */
.L_x_1113:
[C---:B------:R-:W-:Y:S01]  /*15d00*/  VIADD R8, R6.reuse, 0x10 ;  /* 0x0000001006087836 */ /* 0x040fe20000000000 */
[----:B------:R-:W-:Y:S01]  /*15d10*/  ISETP.GE.AND P1, PT, R6, UR38, PT ;  /* 0x0000002606007c0c */ /* 0x000fe2000bf26270 */
[----:B------:R-:W-:Y:S02]  /*15d20*/  IMAD.MOV.U32 R13, RZ, RZ, R0 ;  /* 0x000000ffff0d7224 */ /* 0x000fe400078e0000 */
[----:B------:R-:W-:-:S10]  /*15d30*/  IMAD.MOV.U32 R2, RZ, RZ, R14 ;  /* 0x000000ffff027224 */ /* 0x000fd400078e000e */
[----:B------:R-:W-:Y:S05]  /*15d40*/  WARPSYNC.COLLECTIVE R15, `(.L_x_1114) ;  /* 0x000000000f087348 */ /* 0x000fea0003c00000 */
[----:B------:R0:W1:Y:S02]  /*15d50*/  SHFL.IDX P6, R14, R13, R12, R11 ;  /* 0x0000000c0d0e7389 */ /* 0x00006400000c000b */
[----:B01----:R-:W-:Y:S01]  /*15d60*/  ENDCOLLECTIVE ;  /* 0x000000000000791b */ /* 0x003fe20003800000 */
.L_x_1114:
[----:B------:R-:W-:Y:S02]  /*15d70*/  IMAD.MOV.U32 R13, RZ, RZ, R4 ;  /* 0x000000ffff0d7224 */ /* 0x000fe400078e0004 */
[----:B------:R-:W-:Y:S02]  /*15d80*/  IMAD.MOV.U32 R12, RZ, RZ, 0x1 ;  /* 0x00000001ff0c7424 */ /* 0x000fe400078e00ff */
[----:B------:R-:W-:-:S07]  /*15d90*/  IMAD.MOV.U32 R3, RZ, RZ, R14 ;  /* 0x000000ffff037224 */ /* 0x000fce00078e000e */
[----:B------:R-:W-:Y:S05]  /*15da0*/  WARPSYNC.COLLECTIVE R15, `(.L_x_1115) ;  /* 0x000000000f087348 */ /* 0x000fea0003c00000 */
[----:B------:R0:W1:Y:S02]  /*15db0*/  SHFL.IDX P6, R14, R13, R12, R11 ;  /* 0x0000000c0d0e7389 */ /* 0x00006400000c000b */
[----:B01----:R-:W-:Y:S01]  /*15dc0*/  ENDCOLLECTIVE ;  /* 0x000000000000791b */ /* 0x003fe20003800000 */
.L_x_1115:
        /* <DEDUP_REMOVED lines=15> */
.L_x_1116:
[----:B------:R-:W-:Y:S02]  /*15ec0*/  IMAD.MOV.U32 R13, RZ, RZ, R4 ;  /* 0x000000ffff0d7224 */ /* 0x000fe400078e0004 */
[----:B------:R-:W-:Y:S02]  /*15ed0*/  IMAD.MOV.U32 R12, RZ, RZ, 0x2 ;  /* 0x00000002ff0c7424 */ /* 0x000fe400078e00ff */
[----:B------:R-:W-:-:S07]  /*15ee0*/  IMAD.MOV.U32 R3, RZ, RZ, R14 ;  /* 0x000000ffff037224 */ /* 0x000fce00078e000e */
[----:B------:R-:W-:Y:S05]  /*15ef0*/  WARPSYNC.COLLECTIVE R15, `(.L_x_1117) ;  /* 0x000000000f087348 */ /* 0x000fea0003c00000 */
[----:B------:R0:W1:Y:S02]  /*15f00*/  SHFL.IDX P6, R14, R13, R12, R11 ;  /* 0x0000000c0d0e7389 */ /* 0x00006400000c000b */
[----:B01----:R-:W-:Y:S01]  /*15f10*/  ENDCOLLECTIVE ;  /* 0x000000000000791b */ /* 0x003fe20003800000 */
.L_x_1117:
        /* <DEDUP_REMOVED lines=11> */
[----:B------:R-:W-:Y:S01]  /*15fd0*/  ISETP.GE.AND P1, PT, R2, UR38, PT ;  /* 0x0000002602007c0c */ /* 0x000fe2000bf26270 */
[----:B------:R-:W-:-:S12]  /*15fe0*/  IMAD.MOV.U32 R2, RZ, RZ, R14 ;  /* 0x000000ffff027224 */ /* 0x000fd800078e000e */
[----:B------:R-:W-:Y:S05]  /*15ff0*/  WARPSYNC.COLLECTIVE R15, `(.L_x_1118) ;  /* 0x000000000f087348 */ /* 0x000fea0003c00000 */
[----:B------:R0:W1:Y:S02]  /*16000*/  SHFL.IDX P6, R14, R13, R12, R11 ;  /* 0x0000000c0d0e7389 */ /* 0x00006400000c000b */
[----:B01----:R-:W-:Y:S01]  /*16010*/  ENDCOLLECTIVE ;  /* 0x000000000000791b */ /* 0x003fe20003800000 */
.L_x_1118:
[----:B------:R-:W-:Y:S02]  /*16020*/  IMAD.MOV.U32 R13, RZ, RZ, R4 ;  /* 0x000000ffff0d7224 */ /* 0x000fe400078e0004 */
[----:B------:R-:W-:Y:S02]  /*16030*/  IMAD.MOV.U32 R12, RZ, RZ, 0x3 ;  /* 0x00000003ff0c7424 */ /* 0x000fe400078e00ff */
[----:B------:R-:W-:-:S07]  /*16040*/  IMAD.MOV.U32 R3, RZ, RZ, R14 ;  /* 0x000000ffff037224 */ /* 0x000fce00078e000e */
[----:B------:R-:W-:Y:S05]  /*16050*/  WARPSYNC.COLLECTIVE R15, `(.L_x_1119) ;  /* 0x000000000f087348 */ /* 0x000fea0003c00000 */
[----:B------:R0:W1:Y:S02]  /*16060*/  SHFL.IDX P6, R14, R13, R12, R11 ;  /* 0x0000000c0d0e7389 */ /* 0x00006400000c000b */
[----:B01----:R-:W-:Y:S01]  /*16070*/  ENDCOLLECTIVE ;  /* 0x000000000000791b */ /* 0x003fe20003800000 */
.L_x_1119:
        /* <DEDUP_REMOVED lines=16> */
.L_x_1120:
[----:B------:R-:W-:Y:S02]  /*16180*/  IMAD.MOV.U32 R13, RZ, RZ, R4 ;  /* 0x000000ffff0d7224 */ /* 0x000fe400078e0004 */
[----:B------:R-:W-:Y:S02]  /*16190*/  IMAD.MOV.U32 R12, RZ, RZ, 0x4 ;  /* 0x00000004ff0c7424 */ /* 0x000fe400078e00ff */
[----:B------:R-:W-:-:S07]  /*161a0*/  IMAD.MOV.U32 R3, RZ, RZ, R14 ;  /* 0x000000ffff037224 */ /* 0x000fce00078e000e */
[----:B------:R-:W-:Y:S05]  /*161b0*/  WARPSYNC.COLLECTIVE R15, `(.L_x_1121) ;  /* 0x000000000f087348 */ /* 0x000fea0003c00000 */
[----:B------:R0:W1:Y:S02]  /*161c0*/  SHFL.IDX P6, R14, R13, R12, R11 ;  /* 0x0000000c0d0e7389 */ /* 0x00006400000c000b */
[----:B01----:R-:W-:Y:S01]  /*161d0*/  ENDCOLLECTIVE ;  /* 0x000000000000791b */ /* 0x003fe20003800000 */
.L_x_1121:
        /* <DEDUP_REMOVED lines=16> */
.L_x_1122:
[----:B------:R-:W-:Y:S02]  /*162e0*/  IMAD.MOV.U32 R13, RZ, RZ, R4 ;  /* 0x000000ffff0d7224 */ /* 0x000fe400078e0004 */
[----:B------:R-:W-:Y:S02]  /*162f0*/  IMAD.MOV.U32 R12, RZ, RZ, 0x5 ;  /* 0x00000005ff0c7424 */ /* 0x000fe400078e00ff */
[----:B------:R-:W-:-:S07]  /*16300*/  IMAD.MOV.U32 R3, RZ, RZ, R14 ;  /* 0x000000ffff037224 */ /* 0x000fce00078e000e */
[----:B------:R-:W-:Y:S05]  /*16310*/  WARPSYNC.COLLECTIVE R15, `(.L_x_1123) ;  /* 0x000000000f087348 */ /* 0x000fea0003c00000 */
[----:B------:R0:W1:Y:S02]  /*16320*/  SHFL.IDX P6, R14, R13, R12, R11 ;  /* 0x0000000c0d0e7389 */ /* 0x00006400000c000b */
[----:B01----:R-:W-:Y:S01]  /*16330*/  ENDCOLLECTIVE ;  /* 0x000000000000791b */ /* 0x003fe20003800000 */
.L_x_1123:
        /* <DEDUP_REMOVED lines=16> */
.L_x_1124:
[----:B------:R-:W-:Y:S02]  /*16440*/  IMAD.MOV.U32 R13, RZ, RZ, R4 ;  /* 0x000000ffff0d7224 */ /* 0x000fe400078e0004 */
[----:B------:R-:W-:Y:S02]  /*16450*/  IMAD.MOV.U32 R12, RZ, RZ, 0x6 ;  /* 0x00000006ff0c7424 */ /* 0x000fe400078e00ff */
[----:B------:R-:W-:-:S07]  /*16460*/  IMAD.MOV.U32 R3, RZ, RZ, R14 ;  /* 0x000000ffff037224 */ /* 0x000fce00078e000e */
[----:B------:R-:W-:Y:S05]  /*16470*/  WARPSYNC.COLLECTIVE R15, `(.L_x_1125) ;  /* 0x000000000f087348 */ /* 0x000fea0003c00000 */
[----:B------:R0:W1:Y:S02]  /*16480*/  SHFL.IDX P6, R14, R13, R12, R11 ;  /* 0x0000000c0d0e7389 */ /* 0x00006400000c000b */
[----:B01----:R-:W-:Y:S01]  /*16490*/  ENDCOLLECTIVE ;  /* 0x000000000000791b */ /* 0x003fe20003800000 */
.L_x_1125:
        /* <DEDUP_REMOVED lines=16> */
.L_x_1126:
[----:B------:R-:W-:Y:S02]  /*165a0*/  IMAD.MOV.U32 R13, RZ, RZ, R4 ;  /* 0x000000ffff0d7224 */ /* 0x000fe400078e0004 */
[----:B------:R-:W-:Y:S02]  /*165b0*/  IMAD.MOV.U32 R12, RZ, RZ, 0x7 ;  /* 0x00000007ff0c7424 */ /* 0x000fe400078e00ff */
[----:B------:R-:W-:-:S07]  /*165c0*/  IMAD.MOV.U32 R3, RZ, RZ, R14 ;  /* 0x000000ffff037224 */ /* 0x000fce00078e000e */
[----:B------:R-:W-:Y:S05]  /*165d0*/  WARPSYNC.COLLECTIVE R15, `(.L_x_1127) ;  /* 0x000000000f087348 */ /* 0x000fea0003c00000 */
[----:B------:R0:W1:Y:S02]  /*165e0*/  SHFL.IDX P6, R14, R13, R12, R11 ;  /* 0x0000000c0d0e7389 */ /* 0x00006400000c000b */
[----:B01----:R-:W-:Y:S01]  /*165f0*/  ENDCOLLECTIVE ;  /* 0x000000000000791b */ /* 0x003fe20003800000 */
.L_x_1127:
[----:B------:R-:W-:-:S05]  /*16600*/  @!P1 LEA R3, P0, R10, R3, 0x1 ;  /* 0x000000030a039211 */ /* 0x000fca00078008ff */
[----:B------:R-:W-:-:S05]  /*16610*/  @!P1 IMAD.X R2, RZ, RZ, R2, P0 ;  /* 0x000000ffff029224 */ /* 0x000fca00000e0602 */
[----:B------:R-:W-:Y:S01]  /*16620*/  @!P1 LOP3.LUT R3, R3, R2, RZ, 0x3c, !PT ;  /* 0x0000000203039212 */ /* 0x000fe200078e3cff */
[----:B------:R-:W-:-:S03]  /*16630*/  IMAD.MOV.U32 R13, RZ, RZ, R0 ;  /* 0x000000ffff0d7224 */ /* 0x000fc600078e0000 */
[----:B------:R-:W-:-:S04]  /*16640*/  @!P1 LOP3.LUT R2, R3, R2, RZ, 0x3c, !PT ;  /* 0x0000000203029212 */ /* 0x000fc800078e3cff */
[----:B------:R-:W-:Y:S01]  /*16650*/  @!P1 LOP3.LUT R3, R3, R2, RZ, 0x3c, !PT ;  /* 0x0000000203039212 */ /* 0x000fe200078e3cff */
[----:B------:R-:W-:-:S07]  /*16660*/  IMAD.MOV.U32 R4, RZ, RZ, R14 ;  /* 0x000000ffff047224 */ /* 0x000fce00078e000e */
[----:B------:R-:W-:Y:S05]  /*16670*/  WARPSYNC.COLLECTIVE R15, `(.L_x_1128) ;  /* 0x000000000f087348 */ /* 0x000fea0003c00000 */
[----:B------:R0:W1:Y:S02]  /*16680*/  SHFL.IDX P6, R14, R13, R12, R11 ;  /* 0x0000000c0d0e7389 */ /* 0x00006400000c000b */
[----:B01----:R-:W-:Y:S01]  /*16690*/  ENDCOLLECTIVE ;  /* 0x000000000000791b */ /* 0x003fe20003800000 */
.L_x_1128:
[----:B------:R-:W-:Y:S01]  /*166a0*/  @!PT LDS RZ, [RZ] ;  /* 0x00000000fffff984 */ /* 0x000fe20000000800 */
[----:B------:R-:W-:Y:S01]  /*166b0*/  @!PT LDS RZ, [RZ] ;  /* 0x00000000fffff984 */ /* 0x000fe20000000800 */
[----:B------:R-:W-:Y:S01]  /*166c0*/  @!PT LDS RZ, [RZ] ;  /* 0x00000000fffff984 */ /* 0x000fe20000000800 */
[----:B------:R0:W-:Y:S01]  /*166d0*/  @!P1 LDGSTS.E.BYPASS.LTC128B.128 [R9+0xb400], desc[UR52][R2.64], !P5 ;  /* 0x0b40000002099fae */ /* 0x0001e2000e901d74 */
[----:B------:R-:W-:Y:S02]  /*166e0*/  IMAD.MOV.U32 R13, RZ, RZ, R7 ;  /* 0x000000ffff0d7224 */ /* 0x000fe400078e0007 */
[----:B0-----:R-:W-:Y:S02]  /*166f0*/  VIADD R2, R6, 0x70 ;  /* 0x0000007006027836 */ /* 0x001fe40000000000 */
[----:B------:R-:W-:-:S03]  /*16700*/  IMAD.MOV.U32 R12, RZ, RZ, RZ ;  /* 0x000000ffff0c7224 */ /* 0x000fc600078e00ff */
[----:B------:R-:W-:Y:S01]  /*16710*/  ISETP.GE.AND P1, PT, R2, UR38, PT ;  /* 0x0000002602007c0c */ /* 0x000fe2000bf26270 */
[----:B------:R-:W-:-:S12]  /*16720*/  IMAD.MOV.U32 R0, RZ, RZ, R14 ;  /* 0x000000ffff007224 */ /* 0x000fd800078e000e */
[----:B------:R-:W-:Y:S05]  /*16730*/  WARPSYNC.COLLECTIVE R15, `(.L_x_1129) ;  /* 0x000000000f087348 */ /* 0x000fea0003c00000 */
[----:B------:R0:W1:Y:S02]  /*16740*/  SHFL.IDX P6, R14, R13, R12, R11 ;  /* 0x0000000c0d0e7389 */ /* 0x00006400000c000b */
[----:B01----:R-:W-:Y:S01]  /*16750*/  ENDCOLLECTIVE ;  /* 0x000000000000791b */ /* 0x003fe20003800000 */
.L_x_1129:
[----:B------:R-:W-:Y:S01]  /*16760*/  @!P1 LEA R2, P0, R10, R0, 0x1 ;  /* 0x000000000a029211 */ /* 0x000fe200078008ff */
[----:B------:R-:W-:-:S04]  /*16770*/  VIADD R0, R6, 0x80 ;  /* 0x0000008006007836 */ /* 0x000fc80000000000 */
[----:B------:R-:W-:Y:S02]  /*16780*/  @!P1 IMAD.X R3, RZ, RZ, R4, P0 ;  /* 0x000000ffff039224 */ /* 0x000fe400000e0604 */
[----:B------:R-:W-:-:S03]  /*16790*/  IMAD.MOV.U32 R13, RZ, RZ, R5 ;  /* 0x000000ffff0d7224 */ /* 0x000fc600078e0005 */
[----:B------:R-:W-:Y:S01]  /*167a0*/  @!PT LDS RZ, [RZ] ;  /* 0x00000000fffff984 */ /* 0x000fe20000000800 */
[----:B------:R-:W-:Y:S01]  /*167b0*/  @!PT LDS RZ, [RZ] ;  /* 0x00000000fffff984 */ /* 0x000fe20000000800 */
[----:B------:R-:W-:Y:S01]  /*167c0*/  @!PT LDS RZ, [RZ] ;  /* 0x00000000fffff984 */ /* 0x000fe20000000800 */
[----:B------:R0:W-:Y:S01]  /*167d0*/  @!P1 LDGSTS.E.BYPASS.LTC128B.128 [R9+0xbc00], desc[UR52][R2.64], !P5 ;  /* 0x0bc0000002099fae */ /* 0x0001e2000e901d74 */
[----:B------:R-:W-:Y:S01]  /*167e0*/  ISETP.GE.AND P1, PT, R0, UR38, PT ;  /* 0x0000002600007c0c */ /* 0x000fe2000bf26270 */
[----:B------:R-:W-:-:S12]  /*167f0*/  IMAD.MOV.U32 R0, RZ, RZ, R14 ;  /* 0x000000ffff007224 */ /* 0x000fd800078e000e */
[----:B0-----:R-:W-:Y:S05]  /*16800*/  WARPSYNC.COLLECTIVE R15, `(.L_x_1130) ;  /* 0x000000000f087348 */ /* 0x001fea0003c00000 */
[----:B------:R1:W2:Y:S02]  /*16810*/  SHFL.IDX P6, R14, R13, R12, R11 ;  /* 0x0000000c0d0e7389 */ /* 0x0002a400000c000b */
[----:B012---:R-:W-:Y:S01]  /*16820*/  ENDCOLLECTIVE ;  /* 0x000000000000791b */ /* 0x007fe20003800000 */
.L_x_1130:
[----:B------:R-:W-:Y:S02]  /*16830*/  IMAD.MOV.U32 R13, RZ, RZ, R7 ;  /* 0x000000ffff0d7224 */ /* 0x000fe400078e0007 */
[----:B------:R-:W-:Y:S01]  /*16840*/  IMAD.MOV.U32 R12, RZ, RZ, 0x1 ;  /* 0x00000001ff0c7424 */ /* 0x000fe200078e00ff */
[----:B------:R-:W-:-:S13]  /*16850*/  @!P1 LEA R2, P0, R10, R14, 0x1 ;  /* 0x0000000e0a029211 */ /* 0x000fda00078008ff */
[----:B------:R-:W-:Y:S05]  /*16860*/  WARPSYNC.COLLECTIVE R15, `(.L_x_1131) ;  /* 0x000000000f087348 */ /* 0x000fea0003c00000 */
[----:B------:R0:W1:Y:S02]  /*16870*/  SHFL.IDX P6, R14, R13, R12, R11 ;  /* 0x0000000c0d0e7389 */ /* 0x00006400000c000b */
[----:B01----:R-:W-:Y:S01]  /*16880*/  ENDCOLLECTIVE ;  /* 0x000000000000791b */ /* 0x003fe20003800000 */
.L_x_1131:
[----:B------:R-:W-:Y:S02]  /*16890*/  @!P1 IMAD.X R3, RZ, RZ, R0, P0 ;  /* 0x000000ffff039224 */ /* 0x000fe400000e0600 */
[----:B------:R-:W-:-:S03]  /*168a0*/  VIADD R0, R6, 0x90 ;  /* 0x0000009006007836 */ /* 0x000fc60000000000 */
[----:B------:R-:W-:Y:S01]  /*168b0*/  @!PT LDS RZ, [RZ] ;  /* 0x00000000fffff984 */ /* 0x000fe20000000800 */
[----:B------:R-:W-:Y:S01]  /*168c0*/  @!PT LDS RZ, [RZ] ;  /* 0x00000000fffff984 */ /* 0x000fe20000000800 */
[----:B------:R-:W-:Y:S01]  /*168d0*/  @!PT LDS RZ, [RZ] ;  /* 0x00000000fffff984 */ /* 0x000fe20000000800 */
[----:B------:R0:W-:Y:S02]  /*168e0*/  @!P1 LDGSTS.E.BYPASS.LTC128B.128 [R9+0xc400], desc[UR52][R2.64], !P5 ;  /* 0x0c40000002099fae */ /* 0x0001e4000e901d74 */
[----:B------:R-:W-:Y:S01]  /*168f0*/  ISETP.GE.AND P1, PT, R0, UR38, PT ;  /* 0x0000002600007c0c */ /* 0x000fe2000bf26270 */
[----:B------:R-:W-:Y:S02]  /*16900*/  IMAD.MOV.U32 R13, RZ, RZ, R5 ;  /* 0x000000ffff0d7224 */ /* 0x000fe400078e0005 */
[----:B------:R-:W-:-:S10]  /*16910*/  IMAD.MOV.U32 R0, RZ, RZ, R14 ;  /* 0x000000ffff007224 */ /* 0x000fd400078e000e */
[----:B0-----:R-:W-:Y:S05]  /*16920*/  WARPSYNC.COLLECTIVE R15, `(.L_x_1132) ;  /* 0x000000000f087348 */ /* 0x001fea0003c00000 */
[----:B------:R1:W2:Y:S02]  /*16930*/  SHFL.IDX P6, R14, R13, R12, R11 ;  /* 0x0000000c0d0e7389 */ /* 0x0002a400000c000b */
[----:B012---:R-:W-:Y:S01]  /*16940*/  ENDCOLLECTIVE ;  /* 0x000000000000791b */ /* 0x007fe20003800000 */
.L_x_1132:
[----:B------:R-:W-:Y:S02]  /*16950*/  IMAD.MOV.U32 R13, RZ, RZ, R7 ;  /* 0x000000ffff0d7224 */ /* 0x000fe400078e0007 */
[----:B------:R-:W-:Y:S02]  /*16960*/  IMAD.MOV.U32 R12, RZ, RZ, 0x2 ;  /* 0x00000002ff0c7424 */ /* 0x000fe400078e00ff */
[----:B------:R-:W-:-:S07]  /*16970*/  IMAD.MOV.U32 R2, RZ, RZ, R14 ;  /* 0x000000ffff027224 */ /* 0x000fce00078e000e */
[----:B------:R-:W-:Y:S05]  /*16980*/  WARPSYNC.COLLECTIVE R15, `(.L_x_1133) ;  /* 0x000000000f087348 */ /* 0x000fea0003c00000 */
[----:B------:R0:W1:Y:S02]  /*16990*/  SHFL.IDX P6, R14, R13, R12, R11 ;  /* 0x0000000c0d0e7389 */ /* 0x00006400000c000b */
[----:B01----:R-:W-:Y:S01]  /*169a0*/  ENDCOLLECTIVE ;  /* 0x000000000000791b */ /* 0x003fe20003800000 */
.L_x_1133:
[----:B------:R-:W-:-:S05]  /*169b0*/  @!P1 LEA R2, P0, R10, R2, 0x1 ;  /* 0x000000020a029211 */ /* 0x000fca00078008ff */
[----:B------:R-:W-:-:S05]  /*169c0*/  @!P1 IMAD.X R3, RZ, RZ, R0, P0 ;  /* 0x000000ffff039224 */ /* 0x000fca00000e0600 */
[----:B------:R-:W-:Y:S01]  /*169d0*/  @!PT LDS RZ, [RZ] ;  /* 0x00000000fffff984 */ /* 0x000fe20000000800 */
[----:B------:R-:W-:Y:S01]  /*169e0*/  @!PT LDS RZ, [RZ] ;  /* 0x00000000fffff984 */ /* 0x000fe20000000800 */
[----:B------:R-:W-:Y:S01]  /*169f0*/  @!PT LDS RZ, [RZ] ;  /* 0x00000000fffff984 */ /* 0x000fe20000000800 */
[----:B------:R0:W-:Y:S01]  /*16a00*/  @!P1 LDGSTS.E.BYPASS.LTC128B.128 [R9+0xcc00], desc[UR52][R2.64], !P5 ;  /* 0x0cc0000002099fae */ /* 0x0001e2000e901d74 */
[----:B------:R-:W-:Y:S02]  /*16a10*/  IMAD.MOV.U32 R13, RZ, RZ, R5 ;  /* 0x000000ffff0d7224 */ /* 0x000fe400078e0005 */
[----:B------:R-:W-:-:S07]  /*16a20*/  IMAD.MOV.U32 R0, RZ, RZ, R14 ;  /* 0x000000ffff007224 */ /* 0x000fce00078e000e */
[----:B0-----:R-:W-:Y:S05]  /*16a30*/  WARPSYNC.COLLECTIVE R15, `(.L_x_1134) ;  /* 0x000000000f087348 */ /* 0x001fea0003c00000 */
[----:B------:R1:W2:Y:S02]  /*16a40*/  SHFL.IDX P6, R14, R13, R12, R11 ;  /* 0x0000000c0d0e7389 */ /* 0x0002a400000c000b */
[----:B012---:R-:W-:Y:S01]  /*16a50*/  ENDCOLLECTIVE ;  /* 0x000000000000791b */ /* 0x007fe20003800000 */
.L_x_1134:
[----:B------:R-:W-:-:S05]  /*16a60*/  VIADD R3, R6, 0xa0 ;  /* 0x000000a006037836 */ /* 0x000fca0000000000 */
[----:B------:R-:W-:Y:S01]  /*16a70*/  ISETP.GE.AND P1, PT, R3, UR38, PT ;  /* 0x0000002603007c0c */ /* 0x000fe2000bf26270 */
[----:B------:R-:W-:Y:S02]  /*16a80*/  IMAD.MOV.U32 R13, RZ, RZ, R7 ;  /* 0x000000ffff0d7224 */ /* 0x000fe400078e0007 */
[----:B------:R-:W-:Y:S02]  /*16a90*/  IMAD.MOV.U32 R12, RZ, RZ, 0x3 ;  /* 0x00000003ff0c7424 */ /* 0x000fe400078e00ff */
[----:B------:R-:W-:-:S08]  /*16aa0*/  IMAD.MOV.U32 R2, RZ, RZ, R14 ;  /* 0x000000ffff027224 */ /* 0x000fd000078e000e */
[----:B------:R-:W-:Y:S05]  /*16ab0*/  WARPSYNC.COLLECTIVE R15, `(.L_x_1135) ;  /* 0x000000000f087348 */ /* 0x000fea0003c00000 */
[----:B------:R0:W1:Y:S02]  /*16ac0*/  SHFL.IDX P6, R14, R13, R12, R11 ;  /* 0x0000000c0d0e7389 */ /* 0x00006400000c000b */
[----:B01----:R-:W-:Y:S01]  /*16ad0*/  ENDCOLLECTIVE ;  /* 0x000000000000791b */ /* 0x003fe20003800000 */
.L_x_1135:
        /* <DEDUP_REMOVED lines=11> */
.L_x_1136:
[----:B------:R-:W-:Y:S05]  /*16b90*/  BRA `(.L_x_1137) ;  /* 0xffffffc000b07947 */ /* 0x000fea000383ffff */
.L_x_1051:
[----:B0-----:R0:W1:Y:S02]  /*16ba0*/  SYNCS.PHASECHK.TRANS64.TRYWAIT P0, [R16+URZ+0x16820], R3 ;  /* 0x01682003100075a7 */ /* 0x001064000800017f */
[----:B-1----:R-:W-:Y:S05]  /*16bb0*/  @!P0 NANOSLEEP.SYNCS 0x989680 ;  /* 0x009896800000895d */ /* 0x002fea0003900000 */
[----:B------:R-:W1:Y:S02]  /*16bc0*/  @!P0 SYNCS.PHASECHK.TRANS64 P0, [R16+URZ+0x16820], R3 ;  /* 0x01682003100085a7 */ /* 0x000e64000800007f */
[----:B-1----:R-:W-:Y:S05]  /*16bd0*/  @!P0 BRA `(.L_x_1051) ;  /* 0xfffffffc00f08947 */ /* 0x002fea000383ffff */
[----:B------:R-:W-:Y:S05]  /*16be0*/  BRA `(.L_x_1138) ;  /* 0xffffffc4000c7947 */ /* 0x000fea000383ffff */
.L_x_1055:
[----:B0-----:R0:W1:Y:S02]  /*16bf0*/  SYNCS.PHASECHK.TRANS64.TRYWAIT P0, [R5+URZ+0x16840], R2 ;  /* 0x01684002050075a7 */ /* 0x001064000800017f */
[----:B-1----:R-:W-:Y:S05]  /*16c00*/  @!P0 NANOSLEEP.SYNCS 0x989680 ;  /* 0x009896800000895d */ /* 0x002fea0003900000 */
[----:B------:R-:W1:Y:S02]  /*16c10*/  @!P0 SYNCS.PHASECHK.TRANS64 P0, [R5+URZ+0x16840], R2 ;  /* 0x01684002050085a7 */ /* 0x000e64000800007f */
[----:B-1----:R-:W-:Y:S05]  /*16c20*/  @!P0 BRA `(.L_x_1055) ;  /* 0xfffffffc00f08947 */ /* 0x002fea000383ffff */
[----:B------:R-:W-:Y:S05]  /*16c30*/  BRA `(.L_x_1139) ;  /* 0xffffffc400d87947 */ /* 0x000fea000383ffff */
.L_x_1056:
        /* <DEDUP_REMOVED lines=8> */
.L_x_1141:
[----:B------:R-:W-:Y:S05]  /*16cc0*/  BSYNC B1 ;  /* 0x0000000000017941 */ /* 0x000fea0003800000 */
.L_x_1140:
[----:B------:R-:W0:Y:S01]  /*16cd0*/  S2R R7, SR_TID.X ;  /* 0x0000000000077919 */ /* 0x000e220000002100 */
[----:B------:R-:W-:Y:S02]  /*16ce0*/  IMAD.MOV.U32 R13, RZ, RZ, R8 ;  /* 0x000000ffff0d7224 */ /* 0x000fe400078e0008 */
[----:B------:R-:W-:Y:S02]  /*16cf0*/  IMAD.MOV.U32 R12, RZ, RZ, RZ ;  /* 0x000000ffff0c7224 */ /* 0x000fe400078e00ff */
[----:B------:R-:W-:Y:S02]  /*16d00*/  IMAD.MOV.U32 R11, RZ, RZ, 0x181f ;  /* 0x0000181fff0b7424 */ /* 0x000fe400078e00ff */
[----:B------:R-:W-:Y:S02]  /*16d10*/  IMAD.MOV.U32 R15, RZ, RZ, -0x1 ;  /* 0xffffffffff0f7424 */ /* 0x000fe400078e00ff */
[----:B------:R-:W-:Y:S02]  /*16d20*/  IMAD.MOV.U32 R3, RZ, RZ, R14 ;  /* 0x000000ffff037224 */ /* 0x000fe400078e000e */
[----:B------:R-:W-:-:S07]  /*16d30*/  IMAD R9, R9, 0x2, R16 ;  /* 0x0000000209097824 */ /* 0x000fce00078e0210 */
[----:B0-----:R-:W-:Y:S05]  /*16d40*/  WARPSYNC.COLLECTIVE R15, `(.L_x_1142) ;  /* 0x000000000f087348 */ /* 0x001fea0003c00000 */
[----:B------:R1:W2:Y:S02]  /*16d50*/  SHFL.IDX P6, R14, R13, R12, R11 ;  /* 0x0000000c0d0e7389 */ /* 0x0002a400000c000b */
[----:B012---:R-:W-:Y:S01]  /*16d60*/  ENDCOLLECTIVE ;  /* 0x000000000000791b */ /* 0x007fe20003800000 */
.L_x_1142:
[----:B------:R-:W-:Y:S02]  /*16d70*/  IMAD.MOV.U32 R13, RZ, RZ, R10 ;  /* 0x000000ffff0d7224 */ /* 0x000fe400078e000a */
[----:B------:R-:W-:Y:S02]  /*16d80*/  IMAD.MOV.U32 R12, RZ, RZ, 0x1 ;  /* 0x00000001ff0c7424 */ /* 0x000fe400078e00ff */
[----:B------:R-:W-:Y:S02]  /*16d90*/  IMAD.SHL.U32 R7, R7, 0x8, RZ ;  /* 0x0000000807077824 */ /* 0x000fe400078e00ff */
[----:B------:R-:W-:-:S03]  /*16da0*/  IMAD.MOV.U32 R2, RZ, RZ, R14 ;  /* 0x000000ffff027224 */ /* 0x000fc600078e000e */
[----:B------:R-:W-:-:S07]  /*16db0*/  LOP3.LUT R7, R7, 0x38, RZ, 0xc0, !PT ;  /* 0x0000003807077812 */ /* 0x000fce00078ec0ff */
[----:B------:R-:W-:Y:S05]  /*16dc0*/  WARPSYNC.COLLECTIVE R15, `(.L_x_1143) ;  /* 0x000000000f087348 */ /* 0x000fea0003c00000 */
[----:B------:R0:W1:Y:S02]  /*16dd0*/  SHFL.IDX P6, R14, R13, R12, R11 ;  /* 0x0000000c0d0e7389 */ /* 0x00006400000c000b */
[----:B01----:R-:W-:Y:S01]  /*16de0*/  ENDCOLLECTIVE ;  /* 0x000000000000791b */ /* 0x003fe20003800000 */
.L_x_1143:
[----:B------:R-:W-:-:S05]  /*16df0*/  IMAD.SHL.U32 R7, R7, 0x2, RZ ;  /* 0x0000000207077824 */ /* 0x000fca00078e00ff */
[----:B------:R-:W-:-:S05]  /*16e00*/  IADD3 R2, P0, R2, R7, RZ ;  /* 0x0000000702027210 */ /* 0x000fca0007f1e0ff */
[----:B------:R-:W-:Y:S02]  /*16e10*/  IMAD.X R3, RZ, RZ, R3, P0 ;  /* 0x000000ffff037224 */ /* 0x000fe400000e0603 */
[----:B------:R-:W-:-:S03]  /*16e20*/  IMAD.MOV.U32 R13, RZ, RZ, R8 ;  /* 0x000000ffff0d7224 */ /* 0x000fc600078e0008 */
        /* <DEDUP_REMOVED lines=8> */
.L_x_1144:
[----:B------:R-:W-:Y:S02]  /*16eb0*/  IMAD.MOV.U32 R13, RZ, RZ, R10 ;  /* 0x000000ffff0d7224 */ /* 0x000fe400078e000a */
[----:B------:R-:W-:Y:S02]  /*16ec0*/  IMAD.MOV.U32 R12, RZ, RZ, 0x2 ;  /* 0x00000002ff0c7424 */ /* 0x000fe400078e00ff */
[----:B------:R-:W-:-:S07]  /*16ed0*/  IMAD.MOV.U32 R2, RZ, RZ, R14 ;  /* 0x000000ffff027224 */ /* 0x000fce00078e000e */
[----:B------:R-:W-:Y:S05]  /*16ee0*/  WARPSYNC.COLLECTIVE R15, `(.L_x_1145) ;  /* 0x000000000f087348 */ /* 0x000fea0003c00000 */
[----:B------:R0:W1:Y:S02]  /*16ef0*/  SHFL.IDX P6, R14, R13, R12, R11 ;  /* 0x0000000c0d0e7389 */ /* 0x00006400000c000b */
[----:B01----:R-:W-:Y:S01]  /*16f00*/  ENDCOLLECTIVE ;  /* 0x000000000000791b */ /* 0x003fe20003800000 */
.L_x_1145:
        /* <DEDUP_REMOVED lines=11> */
.L_x_1146:
[----:B------:R-:W-:Y:S02]  /*16fc0*/  IMAD.MOV.U32 R13, RZ, RZ, R10 ;  /* 0x000000ffff0d7224 */ /* 0x000fe400078e000a */
[----:B------:R-:W-:Y:S02]  /*16fd0*/  IMAD.MOV.U32 R12, RZ, RZ, 0x3 ;  /* 0x00000003ff0c7424 */ /* 0x000fe400078e00ff */
[----:B------:R-:W-:-:S07]  /*16fe0*/  IMAD.MOV.U32 R2, RZ, RZ, R14 ;  /* 0x000000ffff027224 */ /* 0x000fce00078e000e */
[----:B------:R-:W-:Y:S05]  /*16ff0*/  WARPSYNC.COLLECTIVE R15, `(.L_x_1147) ;  /* 0x000000000f087348 */ /* 0x000fea0003c00000 */
[----:B------:R0:W1:Y:S02]  /*17000*/  SHFL.IDX P6, R14, R13, R12, R11 ;  /* 0x0000000c0d0e7389 */ /* 0x00006400000c000b */
[----:B01----:R-:W-:Y:S01]  /*17010*/  ENDCOLLECTIVE ;  /* 0x000000000000791b */ /* 0x003fe20003800000 */
.L_x_1147:
        /* <DEDUP_REMOVED lines=11> */
.L_x_1148:
[----:B------:R-:W-:Y:S02]  /*170d0*/  IMAD.MOV.U32 R13, RZ, RZ, R10 ;  /* 0x000000ffff0d7224 */ /* 0x000fe400078e000a */
[----:B------:R-:W-:Y:S02]  /*170e0*/  IMAD.MOV.U32 R12, RZ, RZ, 0x4 ;  /* 0x00000004ff0c7424 */ /* 0x000fe400078e00ff */
[----:B------:R-:W-:-:S07]  /*170f0*/  IMAD.MOV.U32 R2, RZ, RZ, R14 ;  /* 0x000000ffff027224 */ /* 0x000fce00078e000e */
[----:B------:R-:W-:Y:S05]  /*17100*/  WARPSYNC.COLLECTIVE R15, `(.L_x_1149) ;  /* 0x000000000f087348 */ /* 0x000fea0003c00000 */
[----:B------:R0:W1:Y:S02]  /*17110*/  SHFL.IDX P6, R14, R13, R12, R11 ;  /* 0x0000000c0d0e7389 */ /* 0x00006400000c000b */
[----:B01----:R-:W-:Y:S01]  /*17120*/  ENDCOLLECTIVE ;  /* 0x000000000000791b */ /* 0x003fe20003800000 */
.L_x_1149:
        /* <DEDUP_REMOVED lines=11> */
.L_x_1150:
[----:B------:R-:W-:Y:S02]  /*171e0*/  IMAD.MOV.U32 R13, RZ, RZ, R10 ;  /* 0x000000ffff0d7224 */ /* 0x000fe400078e000a */
[----:B------:R-:W-:Y:S02]  /*171f0*/  IMAD.MOV.U32 R12, RZ, RZ, 0x5 ;  /* 0x00000005ff0c7424 */ /* 0x000fe400078e00ff */
[----:B------:R-:W-:-:S07]  /*17200*/  IMAD.MOV.U32 R2, RZ, RZ, R14 ;  /* 0x000000ffff027224 */ /* 0x000fce00078e000e */
[----:B------:R-:W-:Y:S05]  /*17210*/  WARPSYNC.COLLECTIVE R15, `(.L_x_1151) ;  /* 0x000000000f087348 */ /* 0x000fea0003c00000 */
[----:B------:R0:W1:Y:S02]  /*17220*/  SHFL.IDX P6, R14, R13, R12, R11 ;  /* 0x0000000c0d0e7389 */ /* 0x00006400000c000b */
[----:B01----:R-:W-:Y:S01]  /*17230*/  ENDCOLLECTIVE ;  /* 0x000000000000791b */ /* 0x003fe20003800000 */
.L_x_1151:
        /* <DEDUP_REMOVED lines=11> */
.L_x_1152:
[----:B------:R-:W-:Y:S02]  /*172f0*/  IMAD.MOV.U32 R13, RZ, RZ, R10 ;  /* 0x000000ffff0d7224 */ /* 0x000fe400078e000a */
[----:B------:R-:W-:Y:S02]  /*17300*/  IMAD.MOV.U32 R12, RZ, RZ, 0x6 ;  /* 0x00000006ff0c7424 */ /* 0x000fe400078e00ff */
[----:B------:R-:W-:-:S07]  /*17310*/  IMAD.MOV.U32 R2, RZ, RZ, R14 ;  /* 0x000000ffff027224 */ /* 0x000fce00078e000e */
[----:B------:R-:W-:Y:S05]  /*17320*/  WARPSYNC.COLLECTIVE R15, `(.L_x_1153) ;  /* 0x000000000f087348 */ /* 0x000fea0003c00000 */
[----:B------:R0:W1:Y:S02]  /*17330*/  SHFL.IDX P6, R14, R13, R12, R11 ;  /* 0x0000000c0d0e7389 */ /* 0x00006400000c000b */
[----:B01----:R-:W-:Y:S01]  /*17340*/  ENDCOLLECTIVE ;  /* 0x000000000000791b */ /* 0x003fe20003800000 */
.L_x_1153:
        /* <DEDUP_REMOVED lines=11> */
.L_x_1154:
[----:B------:R-:W-:Y:S02]  /*17400*/  IMAD.MOV.U32 R13, RZ, RZ, R10 ;  /* 0x000000ffff0d7224 */ /* 0x000fe400078e000a */
[----:B------:R-:W-:Y:S02]  /*17410*/  IMAD.MOV.U32 R12, RZ, RZ, 0x7 ;  /* 0x00000007ff0c7424 */ /* 0x000fe400078e00ff */
[----:B------:R-:W-:-:S07]  /*17420*/  IMAD.MOV.U32 R2, RZ, RZ, R14 ;  /* 0x000000ffff027224 */ /* 0x000fce00078e000e */
[----:B------:R-:W-:Y:S05]  /*17430*/  WARPSYNC.COLLECTIVE R15, `(.L_x_1155) ;  /* 0x000000000f087348 */ /* 0x000fea0003c00000 */
[----:B------:R0:W1:Y:S02]  /*17440*/  SHFL.IDX P6, R14, R13, R12, R11 ;  /* 0x0000000c0d0e7389 */ /* 0x00006400000c000b */
[----:B01----:R-:W-:Y:S01]  /*17450*/  ENDCOLLECTIVE ;  /* 0x000000000000791b */ /* 0x003fe20003800000 */
.L_x_1155:
        /* <DEDUP_REMOVED lines=11> */
.L_x_1156:
[----:B------:R-:W-:Y:S01]  /*17510*/  IMAD.MOV.U32 R2, RZ, RZ, R14 ;  /* 0x000000ffff027224 */ /* 0x000fe200078e000e */
[----:B------:R-:W-:Y:S06]  /*17520*/  BRA `(.L_x_1157) ;  /* 0xffffffc000c07947 */ /* 0x000fec000383ffff */
.L_x_1061:
[----:B-1----:R1:W2:Y:S02]  /*17530*/  SYNCS.PHASECHK.TRANS64.TRYWAIT P0, [R5+URZ+0x16860], R2 ;  /* 0x01686002050075a7 */ /* 0x0022a4000800017f */
[----:B--2---:R-:W-:Y:S05]  /*17540*/  @!P0 NANOSLEEP.SYNCS 0x989680 ;  /* 0x009896800000895d */ /* 0x004fea0003900000 */
[----:B------:R-:W2:Y:S02]  /*17550*/  @!P0 SYNCS.PHASECHK.TRANS64 P0, [R5+URZ+0x16860], R2 ;  /* 0x01686002050085a7 */ /* 0x000ea4000800007f */
[----:B--2---:R-:W-:Y:S05]  /*17560*/  @!P0 BRA `(.L_x_1061) ;  /* 0xfffffffc00f08947 */ /* 0x004fea000383ffff */
[----:B------:R-:W-:Y:S05]  /*17570*/  BRA `(.L_x_1158) ;  /* 0xffffffc400187947 */ /* 0x000fea000383ffff */
.L_x_1062:
        /* <DEDUP_REMOVED lines=8> */
.L_x_1160:
[----:B------:R-:W-:Y:S05]  /*17600*/  BSYNC B1 ;  /* 0x0000000000017941 */ /* 0x000fea0003800000 */
.L_x_1159:
[----:B------:R-:W-:Y:S02]  /*17610*/  IMAD.MOV.U32 R13, RZ, RZ, R17 ;  /* 0x000000ffff0d7224 */ /* 0x000fe400078e0011 */
[----:B------:R-:W-:Y:S02]  /*17620*/  IMAD.MOV.U32 R12, RZ, RZ, RZ ;  /* 0x000000ffff0c7224 */ /* 0x000fe400078e00ff */
[----:B------:R-:W-:Y:S02]  /*17630*/  IMAD.MOV.U32 R11, RZ, RZ, 0x181f ;  /* 0x0000181fff0b7424 */ /* 0x000fe400078e00ff */
[----:B------:R-:W-:Y:S02]  /*17640*/  IMAD.MOV.U32 R15, RZ, RZ, -0x1 ;  /* 0xffffffffff0f7424 */ /* 0x000fe400078e00ff */
[----:B------:R-:W-:Y:S02]  /*17650*/  IMAD.MOV.U32 R3, RZ, RZ, R14 ;  /* 0x000000ffff037224 */ /* 0x000fe400078e000e */
[----:B------:R-:W-:-:S07]  /*17660*/  IMAD R6, R6, 0x2, R16 ;  /* 0x0000000206067824 */ /* 0x000fce00078e0210 */
[----:B------:R-:W-:Y:S05]  /*17670*/  WARPSYNC.COLLECTIVE R15, `(.L_x_1161) ;  /* 0x000000000f087348 */ /* 0x000fea0003c00000 */
[----:B------:R0:W1:Y:S02]  /*17680*/  SHFL.IDX P6, R14, R13, R12, R11 ;  /* 0x0000000c0d0e7389 */ /* 0x00006400000c000b */
[----:B01----:R-:W-:Y:S01]  /*17690*/  ENDCOLLECTIVE ;  /* 0x000000000000791b */ /* 0x003fe20003800000 */
.L_x_1161:
[----:B------:R-:W-:Y:S02]  /*176a0*/  IMAD.MOV.U32 R13, RZ, RZ, R18 ;  /* 0x000000ffff0d7224 */ /* 0x000fe400078e0012 */
[----:B------:R-:W-:Y:S02]  /*176b0*/  IMAD.MOV.U32 R12, RZ, RZ, 0x1 ;  /* 0x00000001ff0c7424 */ /* 0x000fe400078e00ff */
[----:B------:R-:W-:-:S07]  /*176c0*/  IMAD.MOV.U32 R2, RZ, RZ, R14 ;  /* 0x000000ffff027224 */ /* 0x000fce00078e000e */
[----:B------:R-:W-:Y:S05]  /*176d0*/  WARPSYNC.COLLECTIVE R15, `(.L_x_1162) ;  /* 0x000000000f087348 */ /* 0x000fea0003c00000 */
[----:B------:R0:W1:Y:S02]  /*176e0*/  SHFL.IDX P6, R14, R13, R12, R11 ;  /* 0x0000000c0d0e7389 */ /* 0x00006400000c000b */
[----:B01----:R-:W-:Y:S01]  /*176f0*/  ENDCOLLECTIVE ;  /* 0x000000000000791b */ /* 0x003fe20003800000 */
.L_x_1162:
[----:B------:R-:W-:-:S05]  /*17700*/  IADD3 R2, P0, R2, R7, RZ ;  /* 0x0000000702027210 */ /* 0x000fca0007f1e0ff */
[----:B------:R-:W-:Y:S01]  /*17710*/  IMAD.X R3, RZ, RZ, R3, P0 ;  /* 0x000000ffff037224 */ /* 0x000fe200000e0603 */
[----:B------:R-:W-:Y:S01]  /*17720*/  ISETP.LT.OR P0, PT, R8, 0x1, P1 ;  /* 0x000000010800780c */ /* 0x000fe20000f01670 */
[----:B------:R-:W-:-:S12]  /*17730*/  IMAD.MOV.U32 R13, RZ, RZ, R17 ;  /* 0x000000ffff0d7224 */ /* 0x000fd800078e0011 */
        /* <DEDUP_REMOVED lines=8> */
.L_x_1163:
[----:B------:R-:W-:Y:S02]  /*177c0*/  IMAD.MOV.U32 R13, RZ, RZ, R18 ;  /* 0x000000ffff0d7224 */ /* 0x000fe400078e0012 */
[----:B------:R-:W-:Y:S02]  /*177d0*/  IMAD.MOV.U32 R12, RZ, RZ, 0x2 ;  /* 0x00000002ff0c7424 */ /* 0x000fe400078e00ff */
[----:B------:R-:W-:-:S07]  /*177e0*/  IMAD.MOV.U32 R2, RZ, RZ, R14 ;  /* 0x000000ffff027224 */ /* 0x000fce00078e000e */
[----:B------:R-:W-:Y:S05]  /*177f0*/  WARPSYNC.COLLECTIVE R15, `(.L_x_1164) ;  /* 0x000000000f087348 */ /* 0x000fea0003c00000 */
[----:B------:R0:W1:Y:S02]  /*17800*/  SHFL.IDX P6, R14, R13, R12, R11 ;  /* 0x0000000c0d0e7389 */ /* 0x00006400000c000b */
[----:B01----:R-:W-:Y:S01]  /*17810*/  ENDCOLLECTIVE ;  /* 0x000000000000791b */ /* 0x003fe20003800000 */
.L_x_1164:
        /* <DEDUP_REMOVED lines=12> */
.L_x_1165:
[----:B------:R-:W-:Y:S02]  /*178e0*/  IMAD.MOV.U32 R13, RZ, RZ, R18 ;  /* 0x000000ffff0d7224 */ /* 0x000fe400078e0012 */
[----:B------:R-:W-:Y:S02]  /*178f0*/  IMAD.MOV.U32 R12, RZ, RZ, 0x3 ;  /* 0x00000003ff0c7424 */ /* 0x000fe400078e00ff */
[----:B------:R-:W-:-:S07]  /*17900*/  IMAD.MOV.U32 R2, RZ, RZ, R14 ;  /* 0x000000ffff027224 */ /* 0x000fce00078e000e */
[----:B------:R-:W-:Y:S05]  /*17910*/  WARPSYNC.COLLECTIVE R15, `(.L_x_1166) ;  /* 0x000000000f087348 */ /* 0x000fea0003c00000 */
[----:B------:R0:W1:Y:S02]  /*17920*/  SHFL.IDX P6, R14, R13, R12, R11 ;  /* 0x0000000c0d0e7389 */ /* 0x00006400000c000b */
[----:B01----:R-:W-:Y:S01]  /*17930*/  ENDCOLLECTIVE ;  /* 0x000000000000791b */ /* 0x003fe20003800000 */
.L_x_1166:
        /* <DEDUP_REMOVED lines=12> */
.L_x_1167:
[----:B------:R-:W-:Y:S02]  /*17a00*/  IMAD.MOV.U32 R13, RZ, RZ, R18 ;  /* 0x000000ffff0d7224 */ /* 0x000fe400078e0012 */
[----:B------:R-:W-:Y:S02]  /*17a10*/  IMAD.MOV.U32 R12, RZ, RZ, 0x4 ;  /* 0x00000004ff0c7424 */ /* 0x000fe400078e00ff */
[----:B------:R-:W-:-:S07]  /*17a20*/  IMAD.MOV.U32 R2, RZ, RZ, R14 ;  /* 0x000000ffff027224 */ /* 0x000fce00078e000e */
[----:B------:R-:W-:Y:S05]  /*17a30*/  WARPSYNC.COLLECTIVE R15, `(.L_x_1168) ;  /* 0x000000000f087348 */ /* 0x000fea0003c00000 */
[----:B------:R0:W1:Y:S02]  /*17a40*/  SHFL.IDX P6, R14, R13, R12, R11 ;  /* 0x0000000c0d0e7389 */ /* 0x00006400000c000b */
[----:B01----:R-:W-:Y:S01]  /*17a50*/  ENDCOLLECTIVE ;  /* 0x000000000000791b */ /* 0x003fe20003800000 */
.L_x_1168:
        /* <DEDUP_REMOVED lines=12> */
.L_x_1169:
[----:B------:R-:W-:Y:S02]  /*17b20*/  IMAD.MOV.U32 R13, RZ, RZ, R18 ;  /* 0x000000ffff0d7224 */ /* 0x000fe400078e0012 */
[----:B------:R-:W-:Y:S02]  /*17b30*/  IMAD.MOV.U32 R12, RZ, RZ, 0x5 ;  /* 0x00000005ff0c7424 */ /* 0x000fe400078e00ff */
[----:B------:R-:W-:-:S07]  /*17b40*/  IMAD.MOV.U32 R2, RZ, RZ, R14 ;  /* 0x000000ffff027224 */ /* 0x000fce00078e000e */
[----:B------:R-:W-:Y:S05]  /*17b50*/  WARPSYNC.COLLECTIVE R15, `(.L_x_1170) ;  /* 0x000000000f087348 */ /* 0x000fea0003c00000 */
[----:B------:R0:W1:Y:S02]  /*17b60*/  SHFL.IDX P6, R14, R13, R12, R11 ;  /* 0x0000000c0d0e7389 */ /* 0x00006400000c000b */
[----:B01----:R-:W-:Y:S01]  /*17b70*/  ENDCOLLECTIVE ;  /* 0x000000000000791b */ /* 0x003fe20003800000 */
.L_x_1170:
        /* <DEDUP_REMOVED lines=12> */
.L_x_1171:
[----:B------:R-:W-:Y:S02]  /*17c40*/  IMAD.MOV.U32 R13, RZ, RZ, R18 ;  /* 0x000000ffff0d7224 */ /* 0x000fe400078e0012 */
[----:B------:R-:W-:Y:S02]  /*17c50*/  IMAD.MOV.U32 R12, RZ, RZ, 0x6 ;  /* 0x00000006ff0c7424 */ /* 0x000fe400078e00ff */
[----:B------:R-:W-:-:S07]  /*17c60*/  IMAD.MOV.U32 R2, RZ, RZ, R14 ;  /* 0x000000ffff027224 */ /* 0x000fce00078e000e */
[----:B------:R-:W-:Y:S05]  /*17c70*/  WARPSYNC.COLLECTIVE R15, `(.L_x_1172) ;  /* 0x000000000f087348 */ /* 0x000fea0003c00000 */
[----:B------:R0:W1:Y:S02]  /*17c80*/  SHFL.IDX P6, R14, R13, R12, R11 ;  /* 0x0000000c0d0e7389 */ /* 0x00006400000c000b */
[----:B01----:R-:W-:Y:S01]  /*17c90*/  ENDCOLLECTIVE ;  /* 0x000000000000791b */ /* 0x003fe20003800000 */
.L_x_1172:
        /* <DEDUP_REMOVED lines=12> */
.L_x_1173:
[----:B------:R-:W-:Y:S02]  /*17d60*/  IMAD.MOV.U32 R13, RZ, RZ, R18 ;  /* 0x000000ffff0d7224 */ /* 0x000fe400078e0012 */
[----:B------:R-:W-:Y:S02]  /*17d70*/  IMAD.MOV.U32 R12, RZ, RZ, 0x7 ;  /* 0x00000007ff0c7424 */ /* 0x000fe400078e00ff */
[----:B------:R-:W-:-:S07]  /*17d80*/  IMAD.MOV.U32 R2, RZ, RZ, R14 ;  /* 0x000000ffff027224 */ /* 0x000fce00078e000e */
[----:B------:R-:W-:Y:S05]  /*17d90*/  WARPSYNC.COLLECTIVE R15, `(.L_x_1174) ;  /* 0x000000000f087348 */ /* 0x000fea0003c00000 */
[----:B------:R0:W1:Y:S02]  /*17da0*/  SHFL.IDX P6, R14, R13, R12, R11 ;  /* 0x0000000c0d0e7389 */ /* 0x00006400000c000b */
[----:B01----:R-:W-:Y:S01]  /*17db0*/  ENDCOLLECTIVE ;  /* 0x000000000000791b */ /* 0x003fe20003800000 */
.L_x_1174:
[----:B------:R-:W-:-:S05]  /*17dc0*/  IADD3 R2, P0, R2, R7, RZ ;  /* 0x0000000702027210 */ /* 0x000fca0007f1e0ff */
[----:B------:R-:W-:Y:S01]  /*17dd0*/  IMAD.X R3, RZ, RZ, R3, P0 ;  /* 0x000000ffff037224 */ /* 0x000fe200000e0603 */
[----:B------:R-:W-:Y:S01]  /*17de0*/  ISETP.LT.OR P0, PT, R8, 0x61, P1 ;  /* 0x000000610800780c */ /* 0x000fe20000f01670 */
[----:B------:R-:W-:-:S12]  /*17df0*/  IMAD.MOV.U32 R13, RZ, RZ, R17 ;  /* 0x000000ffff0d7224 */ /* 0x000fd800078e0011 */
[----:B------:R-:W-:Y:S01]  /*17e00*/  @!PT LDS RZ, [RZ] ;  /* 0x00000000fffff984 */ /* 0x000fe20000000800 */
[----:B------:R-:W-:Y:S01]  /*17e10*/  @!PT LDS RZ, [RZ] ;  /* 0x00000000fffff984 */ /* 0x000fe20000000800 */
[----:B------:R-:W-:Y:S01]  /*17e20*/  @!PT LDS RZ, [RZ] ;  /* 0x00000000fffff984 */ /* 0x000fe20000000800 */
[----:B------:R0:W-:Y:S01]  /*17e30*/  LDGSTS.E.BYPASS.LTC128B.128 [R6+0x3400], desc[UR52][R2.64], !P0 ;  /* 0x0340000002067fae */ /* 0x0001e2000c101d74 */
[----:B------:R-:W-:-:S07]  /*17e40*/  IMAD.MOV.U32 R18, RZ, RZ, R14 ;  /* 0x000000ffff127224 */ /* 0x000fce00078e000e */
[----:B0-----:R-:W-:Y:S05]  /*17e50*/  WARPSYNC.COLLECTIVE R15, `(.L_x_1175) ;  /* 0x000000000f087348 */ /* 0x001fea0003c00000 */
[----:B------:R1:W2:Y:S02]  /*17e60*/  SHFL.IDX P6, R14, R13, R12, R11 ;  /* 0x0000000c0d0e7389 */ /* 0x0002a400000c000b */
[----:B012---:R-:W-:Y:S01]  /*17e70*/  ENDCOLLECTIVE ;  /* 0x000000000000791b */ /* 0x007fe20003800000 */
.L_x_1175:
[----:B------:R-:W-:Y:S01]  /*17e80*/  IMAD.MOV.U32 R2, RZ, RZ, R14 ;  /* 0x000000ffff027224 */ /* 0x000fe200078e000e */
[----:B------:R-:W-:Y:S06]  /*17e90*/  BRA `(.L_x_1176) ;  /* 0xffffffbc00c87947 */ /* 0x000fec000383ffff */
.L_x_1070:
[----:B0-----:R0:W1:Y:S02]  /*17ea0*/  SYNCS.PHASECHK.TRANS64.TRYWAIT P0, [R4+URZ+0x16860], R3 ;  /* 0x01686003040075a7 */ /* 0x001064000800017f */
[----:B-1----:R-:W-:Y:S05]  /*17eb0*/  @!P0 NANOSLEEP.SYNCS 0x989680 ;  /* 0x009896800000895d */ /* 0x002fea0003900000 */
[----:B------:R-:W1:Y:S02]  /*17ec0*/  @!P0 SYNCS.PHASECHK.TRANS64 P0, [R4+URZ+0x16860], R3 ;  /* 0x01686003040085a7 */ /* 0x000e64000800007f */
[----:B-1----:R-:W-:Y:S05]  /*17ed0*/  @!P0 BRA `(.L_x_1070) ;  /* 0xfffffffc00f08947 */ /* 0x002fea000383ffff */
[----:B------:R-:W-:Y:S05]  /*17ee0*/  BRA `(.L_x_1177) ;  /* 0xffffffc000dc7947 */ /* 0x000fea000383ffff */
.L_x_1071:
        /* <DEDUP_REMOVED lines=8> */
.L_x_1179:
[----:B------:R-:W-:Y:S05]  /*17f70*/  BSYNC B0 ;  /* 0x0000000000007941 */ /* 0x000fea0003800000 */
.L_x_1178:
        /* <DEDUP_REMOVED lines=10> */
.L_x_1180:
[----:B------:R-:W-:Y:S02]  /*18020*/  IMAD.MOV.U32 R13, RZ, RZ, R18 ;  /* 0x000000ffff0d7224 */ /* 0x000fe400078e0012 */
[----:B------:R-:W-:Y:S02]  /*18030*/  IMAD.MOV.U32 R12, RZ, RZ, 0x1 ;  /* 0x00000001ff0c7424 */ /* 0x000fe400078e00ff */
[----:B------:R-:W-:-:S05]  /*18040*/  IMAD.SHL.U32 R2, R2, 0x8, RZ ;  /* 0x0000000802027824 */ /* 0x000fca00078e00ff */
[----:B------:R-:W-:-:S05]  /*18050*/  LOP3.LUT R2, R2, 0x38, RZ, 0xc0, !PT ;  /* 0x0000003802027812 */ /* 0x000fca00078ec0ff */
[----:B------:R-:W-:-:S05]  /*18060*/  IMAD.SHL.U32 R6, R2, 0x2, RZ ;  /* 0x0000000202067824 */ /* 0x000fca00078e00ff */
[----:B------:R-:W-:-:S13]  /*18070*/  IADD3 R2, P0, R14, R6, RZ ;  /* 0x000000060e027210 */ /* 0x000fda0007f1e0ff */
[----:B------:R-:W-:Y:S05]  /*18080*/  WARPSYNC.COLLECTIVE R15, `(.L_x_1181) ;  /* 0x000000000f087348 */ /* 0x000fea0003c00000 */
[----:B------:R0:W1:Y:S02]  /*18090*/  SHFL.IDX P6, R14, R13, R12, R11 ;  /* 0x0000000c0d0e7389 */ /* 0x00006400000c000b */
[----:B01----:R-:W-:Y:S01]  /*180a0*/  ENDCOLLECTIVE ;  /* 0x000000000000791b */ /* 0x003fe20003800000 */
.L_x_1181:
        /* <DEDUP_REMOVED lines=11> */
.L_x_1182:
[----:B------:R-:W-:Y:S02]  /*18160*/  IMAD.MOV.U32 R13, RZ, RZ, R18 ;  /* 0x000000ffff0d7224 */ /* 0x000fe400078e0012 */
[----:B------:R-:W-:Y:S01]  /*18170*/  IMAD.MOV.U32 R12, RZ, RZ, 0x2 ;  /* 0x00000002ff0c7424 */ /* 0x000fe200078e00ff */
[----:B------:R-:W-:-:S13]  /*18180*/  IADD3 R2, P0, R14, R6, RZ ;  /* 0x000000060e027210 */ /* 0x000fda0007f1e0ff */
[----:B------:R-:W-:Y:S05]  /*18190*/  WARPSYNC.COLLECTIVE R15, `(.L_x_1183) ;  /* 0x000000000f087348 */ /* 0x000fea0003c00000 */
[----:B------:R0:W1:Y:S02]  /*181a0*/  SHFL.IDX P6, R14, R13, R12, R11 ;  /* 0x0000000c0d0e7389 */ /* 0x00006400000c000b */
[----:B01----:R-:W-:Y:S01]  /*181b0*/  ENDCOLLECTIVE ;  /* 0x000000000000791b */ /* 0x003fe20003800000 */
.L_x_1183:
        /* <DEDUP_REMOVED lines=11> */
.L_x_1184:
[----:B------:R-:W-:Y:S02]  /*18270*/  IMAD.MOV.U32 R13, RZ, RZ, R18 ;  /* 0x000000ffff0d7224 */ /* 0x000fe400078e0012 */
[----:B------:R-:W-:Y:S02]  /*18280*/  IMAD.MOV.U32 R12, RZ, RZ, 0x3 ;  /* 0x00000003ff0c7424 */ /* 0x000fe400078e00ff */
[----:B------:R-:W-:-:S07]  /*18290*/  IMAD.MOV.U32 R9, RZ, RZ, R14 ;  /* 0x000000ffff097224 */ /* 0x000fce00078e000e */
[----:B------:R-:W-:Y:S05]  /*182a0*/  WARPSYNC.COLLECTIVE R15, `(.L_x_1185) ;  /* 0x000000000f087348 */ /* 0x000fea0003c00000 */
[----:B------:R0:W1:Y:S02]  /*182b0*/  SHFL.IDX P6, R14, R13, R12, R11 ;  /* 0x0000000c0d0e7389 */ /* 0x00006400000c000b */
[----:B01----:R-:W-:Y:S01]  /*182c0*/  ENDCOLLECTIVE ;  /* 0x000000000000791b */ /* 0x003fe20003800000 */
.L_x_1185:
        /* <DEDUP_REMOVED lines=12> */
.L_x_1186:
[----:B------:R-:W-:Y:S02]  /*18390*/  IMAD.MOV.U32 R13, RZ, RZ, R18 ;  /* 0x000000ffff0d7224 */ /* 0x000fe400078e0012 */
[----:B------:R-:W-:Y:S01]  /*183a0*/  IMAD.MOV.U32 R12, RZ, RZ, 0x4 ;  /* 0x00000004ff0c7424 */ /* 0x000fe200078e00ff */
[----:B------:R-:W-:-:S13]  /*183b0*/  IADD3 R2, P0, R14, R6, RZ ;  /* 0x000000060e027210 */ /* 0x000fda0007f1e0ff */
[----:B------:R-:W-:Y:S05]  /*183c0*/  WARPSYNC.COLLECTIVE R15, `(.L_x_1187) ;  /* 0x000000000f087348 */ /* 0x000fea0003c00000 */
[----:B------:R0:W1:Y:S02]  /*183d0*/  SHFL.IDX P6, R14, R13, R12, R11 ;  /* 0x0000000c0d0e7389 */ /* 0x00006400000c000b */
[----:B01----:R-:W-:Y:S01]  /*183e0*/  ENDCOLLECTIVE ;  /* 0x000000000000791b */ /* 0x003fe20003800000 */
.L_x_1187:
        /* <DEDUP_REMOVED lines=11> */
.L_x_1188:
[----:B------:R-:W-:Y:S02]  /*184a0*/  IMAD.MOV.U32 R13, RZ, RZ, R18 ;  /* 0x000000ffff0d7224 */ /* 0x000fe400078e0012 */
[----:B------:R-:W-:Y:S02]  /*184b0*/  IMAD.MOV.U32 R12, RZ, RZ, 0x5 ;  /* 0x00000005ff0c7424 */ /* 0x000fe400078e00ff */
[----:B------:R-:W-:-:S07]  /*184c0*/  IMAD.MOV.U32 R9, RZ, RZ, R14 ;  /* 0x000000ffff097224 */ /* 0x000fce00078e000e */
[----:B------:R-:W-:Y:S05]  /*184d0*/  WARPSYNC.COLLECTIVE R15, `(.L_x_1189) ;  /* 0x000000000f087348 */ /* 0x000fea0003c00000 */
[----:B------:R0:W1:Y:S02]  /*184e0*/  SHFL.IDX P6, R14, R13, R12, R11 ;  /* 0x0000000c0d0e7389 */ /* 0x00006400000c000b */
[----:B01----:R-:W-:Y:S01]  /*184f0*/  ENDCOLLECTIVE ;  /* 0x000000000000791b */ /* 0x003fe20003800000 */
.L_x_1189:
        /* <DEDUP_REMOVED lines=12> */
.L_x_1190:
[----:B------:R-:W-:Y:S02]  /*185c0*/  IMAD.MOV.U32 R13, RZ, RZ, R18 ;  /* 0x000000ffff0d7224 */ /* 0x000fe400078e0012 */
[----:B------:R-:W-:Y:S01]  /*185d0*/  IMAD.MOV.U32 R12, RZ, RZ, 0x6 ;  /* 0x00000006ff0c7424 */ /* 0x000fe200078e00ff */
[----:B------:R-:W-:-:S13]  /*185e0*/  IADD3 R2, P0, R14, R6, RZ ;  /* 0x000000060e027210 */ /* 0x000fda0007f1e0ff */
[----:B------:R-:W-:Y:S05]  /*185f0*/  WARPSYNC.COLLECTIVE R15, `(.L_x_1191) ;  /* 0x000000000f087348 */ /* 0x000fea0003c00000 */
[----:B------:R0:W1:Y:S02]  /*18600*/  SHFL.IDX P6, R14, R13, R12, R11 ;  /* 0x0000000c0d0e7389 */ /* 0x00006400000c000b */
[----:B01----:R-:W-:Y:S01]  /*18610*/  ENDCOLLECTIVE ;  /* 0x000000000000791b */ /* 0x003fe20003800000 */
.L_x_1191:
        /* <DEDUP_REMOVED lines=11> */
.L_x_1192:
[----:B------:R-:W-:Y:S02]  /*186d0*/  IMAD.MOV.U32 R13, RZ, RZ, R18 ;  /* 0x000000ffff0d7224 */ /* 0x000fe400078e0012 */
[----:B------:R-:W-:Y:S02]  /*186e0*/  IMAD.MOV.U32 R12, RZ, RZ, 0x7 ;  /* 0x00000007ff0c7424 */ /* 0x000fe400078e00ff */
[----:B------:R-:W-:-:S07]  /*186f0*/  IMAD.MOV.U32 R9, RZ, RZ, R14 ;  /* 0x000000ffff097224 */ /* 0x000fce00078e000e */
[----:B------:R-:W-:Y:S05]  /*18700*/  WARPSYNC.COLLECTIVE R15, `(.L_x_1193) ;  /* 0x000000000f087348 */ /* 0x000fea0003c00000 */
[----:B------:R0:W1:Y:S02]  /*18710*/  SHFL.IDX P6, R14, R13, R12, R11 ;  /* 0x0000000c0d0e7389 */ /* 0x00006400000c000b */
[----:B01----:R-:W-:Y:S01]  /*18720*/  ENDCOLLECTIVE ;  /* 0x000000000000791b */ /* 0x003fe20003800000 */
.L_x_1193:
        /* <DEDUP_REMOVED lines=12> */
.L_x_1194:
[----:B------:R-:W-:Y:S05]  /*187f0*/  BRA `(.L_x_1195) ;  /* 0xffffffbc009c7947 */ /* 0x000fea000383ffff */
.L_x_1076:
[----:B------:R-:W-:Y:S01]  /*18800*/  BSSY B0, `(.L_x_1196) ;  /* 0x0000008000007945 */ /* 0x000fe20003800000 */
[----:B-----5:R-:W-:Y:S02]  /*18810*/  IMAD.MOV.U32 R13, RZ, RZ, R2 ;  /* 0x000000ffff0d7224 */ /* 0x020fe400078e0002 */
[----:B------:R-:W-:Y:S02]  /*18820*/  IMAD.MOV.U32 R12, RZ, RZ, RZ ;  /* 0x000000ffff0c7224 */ /* 0x000fe400078e00ff */
[----:B------:R-:W-:Y:S02]  /*18830*/  IMAD.MOV.U32 R11, RZ, RZ, 0x1f ;  /* 0x0000001fff0b7424 */ /* 0x000fe400078e00ff */
[----:B------:R-:W-:-:S07]  /*18840*/  IMAD.MOV.U32 R15, RZ, RZ, -0x1 ;  /* 0xffffffffff0f7424 */ /* 0x000fce00078e00ff */
[----:B01----:R-:W-:Y:S05]  /*18850*/  WARPSYNC.COLLECTIVE R15, `(.L_x_1197) ;  /* 0x000000000f087348 */ /* 0x003fea0003c00000 */
[----:B------:R2:W3:Y:S02]  /*18860*/  SHFL.IDX P6, R14, R13, R12, R11 ;  /* 0x0000000c0d0e7389 */ /* 0x0004e400000c000b */
[----:B0123--:R-:W-:Y:S01]  /*18870*/  ENDCOLLECTIVE ;  /* 0x000000000000791b */ /* 0x00ffe20003800000 */
.L_x_1197:
[----:B------:R-:W-:Y:S05]  /*18880*/  BSYNC B0 ;  /* 0x0000000000007941 */ /* 0x000fea0003800000 */
.L_x_1196:
[----:B------:R-:W-:Y:S05]  /*18890*/  BRA `(.L_x_1198) ;  /* 0xffffffc000207947 */ /* 0x000fea000383ffff */
.L_x_1079:
[----:B--2---:R2:W3:Y:S02]  /*188a0*/  SYNCS.PHASECHK.TRANS64.TRYWAIT P0, [R4+URZ+0x16820], R0 ;  /* 0x01682000040075a7 */ /* 0x0044e4000800017f */
[----:B---3--:R-:W-:Y:S05]  /*188b0*/  @!P0 NANOSLEEP.SYNCS 0x989680 ;  /* 0x009896800000895d */ /* 0x008fea0003900000 */
[----:B------:R-:W3:Y:S02]  /*188c0*/  @!P0 SYNCS.PHASECHK.TRANS64 P0, [R4+URZ+0x16820], R0 ;  /* 0x01682000040085a7 */ /* 0x000ee4000800007f */
[----:B---3--:R-:W-:Y:S05]  /*188d0*/  @!P0 BRA `(.L_x_1079) ;  /* 0xfffffffc00f08947 */ /* 0x008fea000383ffff */
[----:B------:R-:W-:Y:S05]  /*188e0*/  BRA `(.L_x_1199) ;  /* 0xffffffc0006c7947 */ /* 0x000fea000383ffff */
.L_x_1080:
[----:B------:R-:W1:Y:S01]  /*188f0*/  S2R R2, SR_TID.X ;  /* 0x0000000000027919 */ /* 0x000e620000002100 */
[----:B------:R-:W-:Y:S01]  /*18900*/  BSSY B0, `(.L_x_1200) ;  /* 0x000000a000007945 */ /* 0x000fe20003800000 */
[----:B------:R-:W-:Y:S02]  /*18910*/  IMAD.MOV.U32 R12, RZ, RZ, RZ ;  /* 0x000000ffff0c7224 */ /* 0x000fe400078e00ff */
[----:B------:R-:W-:Y:S02]  /*18920*/  IMAD.MOV.U32 R11, RZ, RZ, 0x1f ;  /* 0x0000001fff0b7424 */ /* 0x000fe400078e00ff */
[----:B------:R-:W-:Y:S01]  /*18930*/  IMAD.MOV.U32 R15, RZ, RZ, -0x1 ;  /* 0xffffffffff0f7424 */ /* 0x000fe200078e00ff */
[----:B-1----:R-:W-:-:S04]  /*18940*/  SHF.R.U32.HI R2, RZ, 0x5, R2 ;  /* 0x00000005ff027819 */ /* 0x002fc80000011602 */
[----:B------:R-:W-:-:S05]  /*18950*/  LOP3.LUT R2, R2, 0x3, RZ, 0xc0, !PT ;  /* 0x0000000302027812 */ /* 0x000fca00078ec0ff */
[----:B------:R-:W-:-:S07]  /*18960*/  IMAD.MOV.U32 R13, RZ, RZ, R2 ;  /* 0x000000ffff0d7224 */ /* 0x000fce00078e0002 */
[----:B0-2---:R-:W-:Y:S05]  /*18970*/  WARPSYNC.COLLECTIVE R15, `(.L_x_1201) ;  /* 0x000000000f087348 */ /* 0x005fea0003c00000 */
[----:B------:R1:W3:Y:S02]  /*18980*/  SHFL.IDX P6, R14, R13, R12, R11 ;  /* 0x0000000c0d0e7389 */ /* 0x0002e400000c000b */
[----:B0123--:R-:W-:Y:S01]  /*18990*/  ENDCOLLECTIVE ;  /* 0x000000000000791b */ /* 0x00ffe20003800000 */
.L_x_1201:
[----:B------:R-:W-:Y:S05]  /*189a0*/  BSYNC B0 ;  /* 0x0000000000007941 */ /* 0x000fea0003800000 */
.L_x_1200:
[----:B------:R-:W-:Y:S05]  /*189b0*/  BRA `(.L_x_1202) ;  /* 0xffffffc000547947 */ /* 0x000fea000383ffff */
.L_x_1083:
[----:B------:R-:W-:Y:S01]  /*189c0*/  BSSY B1, `(.L_x_1203) ;  /* 0x0000006000017945 */ /* 0x000fe20003800000 */
[----:B------:R-:W-:-:S07]  /*189d0*/  IMAD.MOV.U32 R15, RZ, RZ, -0x1 ;  /* 0xffffffffff0f7424 */ /* 0x000fce00078e00ff */
[----:B01----:R-:W-:Y:S05]  /*189e0*/  WARPSYNC.COLLECTIVE R15, `(.L_x_1204) ;  /* 0x000000000f0c7348 */ /* 0x003fea0003c00000 */
[----:B------:R-:W-:Y:S02]  /*189f0*/  ELECT P6, UR62, PT ;  /* 0x00000000003e782f */ /* 0x000fe400038c0000 */
[----:B------:R-:W-:Y:S01]  /*18a00*/  MOV R14, UR62 ;  /* 0x0000003e000e7c02 */ /* 0x000fe20008000f00 */
[----:B01----:R-:W-:Y:S10]  /*18a10*/  ENDCOLLECTIVE ;  /* 0x000000000000791b */ /* 0x003ff40003800000 */
.L_x_1204:
[----:B------:R-:W-:Y:S05]  /*18a20*/  BSYNC B1 ;  /* 0x0000000000017941 */ /* 0x000fea0003800000 */
.L_x_1203:
[----:B------:R-:W-:Y:S05]  /*18a30*/  BRA `(.L_x_1205) ;  /* 0xffffffc0004c7947 */ /* 0x000fea000383ffff */
.L_x_1085:
[----:B-1----:R1:W2:Y:S02]  /*18a40*/  SYNCS.PHASECHK.TRANS64.TRYWAIT P1, [R5+URZ+0x16840], R0 ;  /* 0x01684000050075a7 */ /* 0x0022a4000802017f */
[----:B--2---:R-:W-:Y:S05]  /*18a50*/  @!P1 NANOSLEEP.SYNCS 0x989680 ;  /* 0x009896800000995d */ /* 0x004fea0003900000 */
[----:B------:R-:W2:Y:S02]  /*18a60*/  @!P1 SYNCS.PHASECHK.TRANS64 P1, [R5+URZ+0x16840], R0 ;  /* 0x01684000050095a7 */ /* 0x000ea4000802007f */
[----:B--2---:R-:W-:Y:S05]  /*18a70*/  @!P1 BRA `(.L_x_1085) ;  /* 0xfffffffc00f09947 */ /* 0x004fea000383ffff */
[----:B------:R-:W-:Y:S05]  /*18a80*/  BRA `(.L_x_1206) ;  /* 0xffffffc0006c7947 */ /* 0x000fea000383ffff */
.L_x_1087:
[----:B--2---:R2:W3:Y:S02]  /*18a90*/  SYNCS.PHASECHK.TRANS64.TRYWAIT P1, [R23+URZ+0x16840], R2 ;  /* 0x01684002170075a7 */ /* 0x0044e4000802017f */
[----:B---3--:R-:W-:Y:S05]  /*18aa0*/  @!P1 NANOSLEEP.SYNCS 0x989680 ;  /* 0x009896800000995d */ /* 0x008fea0003900000 */
[----:B------:R-:W3:Y:S02]  /*18ab0*/  @!P1 SYNCS.PHASECHK.TRANS64 P1, [R23+URZ+0x16840], R2 ;  /* 0x01684002170095a7 */ /* 0x000ee4000802007f */
[----:B---3--:R-:W-:Y:S05]  /*18ac0*/  @!P1 BRA `(.L_x_1087) ;  /* 0xfffffffc00f09947 */ /* 0x008fea000383ffff */
[----:B------:R-:W-:Y:S05]  /*18ad0*/  BRA `(.L_x_1207) ;  /* 0xffffffc000787947 */ /* 0x000fea000383ffff */
.L_x_1089:
[----:B---3--:R3:W4:Y:S02]  /*18ae0*/  SYNCS.PHASECHK.TRANS64.TRYWAIT P1, [R5+URZ+0x16860], R0 ;  /* 0x01686000050075a7 */ /* 0x008724000802017f */
[----:B----4-:R-:W-:Y:S05]  /*18af0*/  @!P1 NANOSLEEP.SYNCS 0x989680 ;  /* 0x009896800000995d */ /* 0x010fea0003900000 */
[----:B------:R-:W4:Y:S02]  /*18b00*/  @!P1 SYNCS.PHASECHK.TRANS64 P1, [R5+URZ+0x16860], R0 ;  /* 0x01686000050095a7 */ /* 0x000f24000802007f */
[----:B----4-:R-:W-:Y:S05]  /*18b10*/  @!P1 BRA `(.L_x_1089) ;  /* 0xfffffffc00f09947 */ /* 0x010fea000383ffff */
[----:B------:R-:W-:Y:S05]  /*18b20*/  BRA `(.L_x_1208) ;  /* 0xffffffc000747947 */ /* 0x000fea000383ffff */
.L_x_1209:
        /* <DEDUP_REMOVED lines=13> */
.L_x_3108:


//--------------------- .text._ZN7cutlass13device_kernelIN5flash11enable_sm90INS1_16FlashAttnFwdSm90INS1_25CollectiveMainloopFwdSm90ILi2EN4cute5tupleIJNS5_1CILi1EEES8_S8_EEENS6_IJNS7_ILi192EEENS7_ILi128EEENS7_ILi64EEEEEELi64ENS_10bfloat16_tEfNS_4arch4Sm90ELb0ELb1ELb1ELb1ELb1ELb0ELb0ELb1ELb1ELb1ELb0ELb0EEENS1_21CollectiveEpilogueFwdINS6_IJSA_SC_SB_EEES9_SE_SG_Li384ELb1ELb1ELb0ELb0EEENS1_36VarlenDynamicPersistentTileSchedulerILi192ELi128ELi384ELi128ELb0ELb1ELb1ELb1ELb0ELb1EEEEEEEEEvNT_6ParamsE --------------------------
	.section	.text._ZN7cutlass13device_kernelIN5flash11enable_sm90INS1_16FlashAttnFwdSm90INS1_25CollectiveMainloopFwdSm90ILi2EN4cute5tupleIJNS5_1CILi1EEES8_S8_EEENS6_IJNS7_ILi192EEENS7_ILi128EEENS7_ILi64EEEEEELi64ENS_10bfloat16_tEfNS_4arch4Sm90ELb0ELb1ELb1ELb1ELb1ELb0ELb0ELb1ELb1ELb1ELb0ELb0EEENS1_21CollectiveEpilogueFwdINS6_IJSA_SC_SB_EEES9_SE_SG_Li384ELb1ELb1ELb0ELb0EEENS1_36VarlenDynamicPersistentTileSchedulerILi192ELi128ELi384ELi128ELb0ELb1ELb1ELb1ELb0ELb1EEEEEEEEEvNT_6ParamsE,"ax",@progbits
	.align	128
.text._ZN7cutlass13device_kernelIN5flash11enable_sm90INS1_16FlashAttnFwdSm90INS1_25CollectiveMainloopFwdSm90ILi2EN4cute5tupleIJNS5_1CILi1EEES8_S8_EEENS6_IJNS7_ILi192EEENS7_ILi128EEENS7_ILi64EEEEEELi64ENS_10bfloat16_tEfNS_4arch4Sm90ELb0ELb1ELb1ELb1ELb1ELb0ELb0ELb1ELb1ELb1ELb0ELb0EEENS1_21CollectiveEpilogueFwdINS6_IJSA_SC_SB_EEES9_SE_SG_Li384ELb1ELb1ELb0ELb0EEENS1_36VarlenDynamicPersistentTileSchedulerILi192ELi128ELi384ELi128ELb0ELb1ELb1ELb1ELb0ELb1EEEEEEEEEvNT_6ParamsE:
        .type           _ZN7cutlass13device_kernelIN5flash11enable_sm90INS1_16FlashAttnFwdSm90INS1_25CollectiveMainloopFwdSm90ILi2EN4cute5tupleIJNS5_1CILi1EEES8_S8_EEENS6_IJNS7_ILi192EEENS7_ILi128EEENS7_ILi64EEEEEELi64ENS_10bfloat16_tEfNS_4arch4Sm90ELb0ELb1ELb1ELb1ELb1ELb0ELb0ELb1ELb1ELb1ELb0ELb0EEENS1_21CollectiveEpilogueFwdINS6_IJSA_SC_SB_EEES9_SE_SG_Li384ELb1ELb1ELb0ELb0EEENS1_36VarlenDynamicPersistentTileSchedulerILi192ELi128ELi384ELi128ELb0ELb1ELb1ELb1ELb0ELb1EEEEEEEEEvNT_6ParamsE,@function
        .size           _ZN7cutlass13device_kernelIN5flash11enable_sm90INS1_16FlashAttnFwdSm90INS1_25CollectiveMainloopFwdSm90ILi2EN4cute5tupleIJNS5_1CILi1EEES8_S8_EEENS6_IJNS7_ILi192EEENS7_ILi128EEENS7_ILi64EEEEEELi64ENS_10bfloat16_tEfNS_4arch4Sm90ELb0ELb1ELb1ELb1ELb1ELb0ELb0ELb1ELb1ELb1ELb0ELb0EEENS1_21CollectiveEpilogueFwdINS6_IJSA_SC_SB_EEES9_SE_SG_Li384ELb1ELb1ELb0ELb0EEENS1_36VarlenDynamicPersistentTileSchedulerILi192ELi128ELi384ELi128ELb0ELb1ELb1ELb1ELb0ELb1EEEEEEEEEvNT_6ParamsE,(.L_x_3109 - _ZN7cutlass13device_kernelIN5flash11enable_sm90INS1_16FlashAttnFwdSm90INS1_25CollectiveMainloopFwdSm90ILi2EN4cute5tupleIJNS5_1CILi1EEES8_S8_EEENS6_IJNS7_ILi192EEENS7_ILi128EEENS7_ILi64EEEEEELi64ENS_10bfloat16_tEfNS_4arch4Sm90ELb0ELb1ELb1ELb1ELb1ELb0ELb0ELb1ELb1ELb1ELb0ELb0EEENS1_21CollectiveEpilogueFwdINS6_IJSA_SC_SB_EEES9_SE_SG_Li384ELb1ELb1ELb0ELb0EEENS1_36VarlenDynamicPersistentTileSchedulerILi192ELi128ELi384ELi128ELb0ELb1ELb1ELb1ELb0ELb1EEEEEEEEEvNT_6ParamsE)
        .other          _ZN7cutlass13device_kernelIN5flash11enable_sm90INS1_16FlashAttnFwdSm90INS1_25CollectiveMainloopFwdSm90ILi2EN4cute5tupleIJNS5_1CILi1EEES8_S8_EEENS6_IJNS7_ILi192EEENS7_ILi128EEENS7_ILi64EEEEEELi64ENS_10bfloat16_tEfNS_4arch4Sm90ELb0ELb1ELb1ELb1ELb1ELb0ELb0ELb1ELb1ELb1ELb0ELb0EEENS1_21CollectiveEpilogueFwdINS6_IJSA_SC_SB_EEES9_SE_SG_Li384ELb1ELb1ELb0ELb0EEENS1_36VarlenDynamicPersistentTileSchedulerILi192ELi128ELi384ELi128ELb0ELb1ELb1ELb1ELb0ELb1EEEEEEEEEvNT_6ParamsE,@"STO_CUDA_ENTRY STV_DEFAULT"
_ZN7cutlass13device_kernelIN5flash11enable_sm90INS1_16FlashAttnFwdSm90INS1_25CollectiveMainloopFwdSm90ILi2EN4cute5tupleIJNS5_1CILi1EEES8_S8_EEENS6_IJNS7_ILi192EEENS7_ILi128EEENS7_ILi64EEEEEELi64ENS_10bfloat16_tEfNS_4arch4Sm90ELb0ELb1ELb1ELb1ELb1ELb0ELb0ELb1ELb1ELb1ELb0ELb0EEENS1_21CollectiveEpilogueFwdINS6_IJSA_SC_SB_EEES9_SE_SG_Li384ELb1ELb1ELb0ELb0EEENS1_36VarlenDynamicPersistentTileSchedulerILi192ELi128ELi384ELi128ELb0ELb1ELb1ELb1ELb0ELb1EEEEEEEEEvNT_6ParamsE:
        /* <DEDUP_REMOVED lines=45> */
.L_x_1210:
        /* <DEDUP_REMOVED lines=22> */
.L_x_1211:
        /* <DEDUP_REMOVED lines=18> */
.L_x_1212:
        /* <DEDUP_REMOVED lines=22> */
.L_x_1213:
        /* <DEDUP_REMOVED lines=23> */
.L_x_1214:
        /* <DEDUP_REMOVED lines=8> */
.L_x_1216:
        /* <DEDUP_REMOVED lines=25> */
[----:B------:R-:W-:Y:S01]  /*0a30*/  R2UR UR5, R5 ;  /* 0x00000000050572ca */ /* 0x000fe200000e0000 */
[----:B------:R-:W-:Y:S01]  /*0a40*/  UMOV UR46, URZ ;  /* 0x0000003f002e7c82 */ /* 0x000fe20008000000 */
[CC--:B------:R-:W-:Y:S02]  /*0a50*/  LEA.HI R153, R0.reuse, R157.reuse, RZ, 0x7 ;  /* 0x0000009d00997211 */ /* 0x0c0fe400078f38ff */
[----:B------:R-:W-:-:S02]  /*0a60*/  LEA.HI R3, R0, R157, RZ, 0x5 ;  /* 0x0000009d00037211 */ /* 0x000fc400078f28ff */
[----:B------:R-:W-:Y:S02]  /*0a70*/  LOP3.LUT R152, R153, 0xffffff80, RZ, 0xc0, !PT ;  /* 0xffffff8099987812 */ /* 0x000fe400078ec0ff */
[CC--:B------:R-:W-:Y:S01]  /*0a80*/  LEA.HI R2, R0.reuse, R157.reuse, RZ, 0x4 ;  /* 0x0000009d00027211 */ /* 0x0c0fe200078f20ff */
[----:B------:R-:W-:Y:S01]  /*0a90*/  IMAD.SHL.U32 R3, R3, 0x20, RZ ;  /* 0x0000002003037824 */ /* 0x000fe200078e00ff */
[----:B------:R-:W-:Y:S01]  /*0aa0*/  LEA.HI R10, R0, R157, RZ, 0x2 ;  /* 0x0000009d000a7211 */ /* 0x000fe200078f10ff */
[C---:B------:R-:W-:Y:S01]  /*0ab0*/  IMAD.IADD R152, R157.reuse, 0x1, -R152 ;  /* 0x000000019d987824 */ /* 0x040fe200078e0a98 */
[----:B------:R-:W-:Y:S02]  /*0ac0*/  LOP3.LUT R4, R2, 0x3fffff0, RZ, 0xc0, !PT ;  /* 0x03fffff002047812 */ /* 0x000fe400078ec0ff */
[----:B------:R-:W-:Y:S02]  /*0ad0*/  SHF.R.S32.HI R5, RZ, 0x4, R2 ;  /* 0x00000004ff057819 */ /* 0x000fe40000011402 */
[----:B------:R-:W-:Y:S01]  /*0ae0*/  SHF.R.S32.HI R7, RZ, 0x1f, R152 ;  /* 0x0000001fff077819 */ /* 0x000fe20000011498 */
[----:B------:R-:W-:Y:S01]  /*0af0*/  IMAD.IADD R4, R157, 0x1, -R4 ;  /* 0x000000019d047824 */ /* 0x000fe200078e0a04 */
[----:B------:R-:W-:-:S02]  /*0b00*/  LOP3.LUT R3, R3, 0xfffffc00, RZ, 0xc0, !PT ;  /* 0xfffffc0003037812 */ /* 0x000fc400078ec0ff */
[----:B------:R-:W-:Y:S02]  /*0b10*/  LEA.HI R6, R7, R152, RZ, 0x2 ;  /* 0x0000009807067211 */ /* 0x000fe400078f10ff */
[----:B------:R-:W-:Y:S01]  /*0b20*/  LEA.HI R2, R2, R5, RZ, 0x1 ;  /* 0x0000000502027211 */ /* 0x000fe200078f08ff */
[----:B------:R-:W-:Y:S01]  /*0b30*/  IMAD R3, R4, 0x40, R3 ;  /* 0x0000004004037824 */ /* 0x000fe200078e0203 */
[--C-:B------:R-:W-:Y:S02]  /*0b40*/  SHF.R.S32.HI R8, RZ, 0x2, R6.reuse ;  /* 0x00000002ff087819 */ /* 0x100fe40000011406 */
[----:B------:R-:W-:Y:S02]  /*0b50*/  SHF.R.S32.HI R9, RZ, 0x1f, R6 ;  /* 0x0000001fff097819 */ /* 0x000fe40000011406 */
[----:B------:R-:W-:Y:S02]  /*0b60*/  SHF.R.S32.HI R153, RZ, 0x7, R153 ;  /* 0x00000007ff997819 */ /* 0x000fe40000011499 */
[----:B------:R-:W-:-:S02]  /*0b70*/  LOP3.LUT R10, R10, 0xfffffffc, RZ, 0xc0, !PT ;  /* 0xfffffffc0a0a7812 */ /* 0x000fc400078ec0ff */
[----:B------:R-:W-:Y:S01]  /*0b80*/  LEA.HI R9, R9, R8, RZ, 0x3 ;  /* 0x0000000809097211 */ /* 0x000fe200078f18ff */
[----:B------:R-:W-:Y:S01]  /*0b90*/  IMAD.HI R4, R153, 0x55555556, RZ ;  /* 0x5555555699047827 */ /* 0x000fe200078e02ff */
[----:B------:R-:W-:Y:S02]  /*0ba0*/  LOP3.LUT R2, R2, 0x1ffffffe, RZ, 0xc0, !PT ;  /* 0x1ffffffe02027812 */ /* 0x000fe400078ec0ff */
[----:B------:R-:W-:Y:S01]  /*0bb0*/  LEA.HI R0, R0, R157, RZ, 0x3 ;  /* 0x0000009d00007211 */ /* 0x000fe200078f18ff */
[----:B------:R-:W-:Y:S01]  /*0bc0*/  IMAD.IADD R10, R157, 0x1, -R10 ;  /* 0x000000019d0a7824 */ /* 0x000fe200078e0a0a */
[----:B------:R-:W-:Y:S01]  /*0bd0*/  LOP3.LUT R9, R9, 0xfffffff8, RZ, 0xc0, !PT ;  /* 0xfffffff809097812 */ /* 0x000fe200078ec0ff */
[----:B------:R-:W-:Y:S01]  /*0be0*/  IMAD.IADD R2, R5, 0x1, -R2 ;  /* 0x0000000105027824 */ /* 0x000fe200078e0a02 */
[----:B------:R-:W-:Y:S02]  /*0bf0*/  LEA.HI R7, R7, R152, RZ, 0x5 ;  /* 0x0000009807077211 */ /* 0x000fe400078f28ff */
[----:B------:R-:W-:Y:S01]  /*0c00*/  LOP3.LUT R18, R0, 0xfffffff8, RZ, 0xc0, !PT ;  /* 0xfffffff800127812 */ /* 0x000fe200078ec0ff */
[----:B------:R-:W-:Y:S01]  /*0c10*/  IMAD.IADD R8, R8, 0x1, -R9 ;  /* 0x0000000108087824 */ /* 0x000fe200078e0a09 */
[----:B------:R-:W-:Y:S01]  /*0c20*/  LEA.HI R4, R4, R4, RZ, 0x1 ;  /* 0x0000000404047211 */ /* 0x000fe200078f08ff */
[----:B------:R-:W-:Y:S01]  /*0c30*/  IMAD R155, R2, 0x8, R3 ;  /* 0x00000008029b7824 */ /* 0x000fe200078e0203 */
[----:B------:R-:W-:Y:S01]  /*0c40*/  LEA.HI R5, R10, R10, RZ, 0x1 ;  /* 0x0000000a0a057211 */ /* 0x000fe200078f08ff */
[----:B------:R-:W-:Y:S01]  /*0c50*/  IMAD.IADD R18, R157, 0x1, -R18 ;  /* 0x000000019d127824 */ /* 0x000fe200078e0a12 */
[----:B------:R-:W-:Y:S01]  /*0c60*/  SHF.R.S32.HI R7, RZ, 0x5, R7 ;  /* 0x00000005ff077819 */ /* 0x000fe20000011407 */
[----:B------:R-:W-:Y:S01]  /*0c70*/  IMAD R4, R4, -0x3, R153 ;  /* 0xfffffffd04047824 */ /* 0x000fe200078e0299 */
[----:B------:R-:W-:Y:S01]  /*0c80*/  LOP3.LUT R5, R5, 0x1ffffffe, RZ, 0xc0, !PT ;  /* 0x1ffffffe05057812 */ /* 0x000fe200078ec0ff */
[----:B------:R-:W-:Y:S01]  /*0c90*/  IMAD.SHL.U32 R19, R18, 0x8, RZ ;  /* 0x0000000812137824 */ /* 0x000fe200078e00ff */
[----:B------:R-:W-:Y:S01]  /*0ca0*/  LOP3.LUT R3, R6, 0x7ffffffc, RZ, 0xc0, !PT ;  /* 0x7ffffffc06037812 */ /* 0x000fe200078ec0ff */
[----:B------:R-:W-:Y:S01]  /*0cb0*/  IMAD R7, R7, 0x10, R8 ;  /* 0x0000001007077824 */ /* 0x000fe200078e0208 */
[----:B------:R-:W-:Y:S01]  /*0cc0*/  SHF.R.S32.HI R23, RZ, 0x3, R0 ;  /* 0x00000003ff177819 */ /* 0x000fe20000011400 */
[----:B------:R-:W-:Y:S01]  /*0cd0*/  IMAD.IADD R5, R10, 0x1, -R5 ;  /* 0x000000010a057824 */ /* 0x000fe200078e0a05 */
[----:B------:R-:W-:Y:S01]  /*0ce0*/  SHF.R.S32.HI R156, RZ, 0x1f, R19 ;  /* 0x0000001fff9c7819 */ /* 0x000fe20000011413 */
[----:B------:R-:W-:-:S02]  /*0cf0*/  IMAD R154, R4, 0x40, R7 ;  /* 0x00000040049a7824 */ /* 0x000fc400078e0207 */
[----:B------:R-:W-:Y:S02]  /*0d00*/  IMAD.IADD R16, R152, 0x1, -R3 ;  /* 0x0000000198107824 */ /* 0x000fe400078e0a03 */
[----:B------:R-:W-:-:S07]  /*0d10*/  IMAD R17, R5, 0x8, R154 ;  /* 0x0000000805117824 */ /* 0x000fce00078e029a */
.L_x_1312:
[----:B------:R-:W-:Y:S01]  /*0d20*/  ULDC.64 UR8, c[0x0][0xa28] ;  /* 0x00028a0000087ab9 */ /* 0x000fe20000000a00 */
[----:B------:R-:W-:Y:S01]  /*0d30*/  ULDC UR4, c[0x0][0x424] ;  /* 0x0001090000047ab9 */ /* 0x000fe20000000800 */
[----:B------:R-:W-:-:S04]  /*0d40*/  UISETP.NE.U32.AND UP0, UPT, UR8, URZ, UPT ;  /* 0x0000003f0800728c */ /* 0x000fc8000bf05070 */
[----:B------:R-:W-:-:S03]  /*0d50*/  UISETP.NE.AND.EX UP0, UPT, UR9, URZ, UPT, UP0 ;  /* 0x0000003f0900728c */ /* 0x000fc6000bf05300 */
[----:B------:R-:W-:Y:S02]  /*0d60*/  ULDC.64 UR8, c[0x0][0xa18] ;  /* 0x0002860000087ab9 */ /* 0x000fe40000000a00 */
[----:B------:R-:W-:Y:S01]  /*0d70*/  UISETP.NE.U32.AND UP1, UPT, UR8, URZ, UPT ;  /* 0x0000003f0800728c */ /* 0x000fe2000bf25070 */
[----:B------:R-:W-:-:S03]  /*0d80*/  PLOP3.LUT P0, PT, PT, PT, UP0, 0x80, 0x0 ;  /* 0x000000000000781c */ /* 0x000fc60003f0f008 */
[----:B------:R-:W-:-:S03]  /*0d90*/  UISETP.NE.AND.EX UP1, UPT, UR9, URZ, UPT, UP1 ;  /* 0x0000003f0900728c */ /* 0x000fc6000bf25310 */
[----:B------:R-:W-:Y:S02]  /*0da0*/  @UP0 ULDC.64 UR8, c[0x0][0xa28] ;  /* 0x00028a0000080ab9 */ /* 0x000fe40000000a00 */
[----:B------:R-:W-:Y:S01]  /*0db0*/  @UP0 UIMAD.WIDE UR8, UR6, 0x4, UR8 ;  /* 0x00000004060808a5 */ /* 0x000fe2000f8e0208 */
[----:B------:R-:W-:-:S05]  /*0dc0*/  PLOP3.LUT P2, PT, PT, PT, UP1, 0x80, 0x0 ;  /* 0x000000000000781c */ /* 0x000fca0003f4f018 */
[----:B------:R-:W-:Y:S01]  /*0dd0*/  @UP1 ULDC.64 UR10, c[0x0][0xa18] ;  /* 0x00028600000a1ab9 */ /* 0x000fe20000000a00 */
[----:B012---:R-:W-:Y:S02]  /*0de0*/  IMAD.U32 R2, RZ, RZ, UR8 ;  /* 0x00000008ff027e24 */ /* 0x007fe4000f8e00ff */
[----:B------:R-:W-:Y:S01]  /*0df0*/  IMAD.U32 R3, RZ, RZ, UR9 ;  /* 0x00000009ff037e24 */ /* 0x000fe2000f8e00ff */
[----:B------:R-:W-:-:S04]  /*0e00*/  @UP1 UIMAD.WIDE UR8, UR6, 0x4, UR10 ;  /* 0x00000004060818a5 */ /* 0x000fc8000f8e020a */
[----:B------:R-:W2:Y:S02]  /*0e10*/  @P0 LDG.E R2, desc[UR52][R2.64] ;  /* 0x0000003402020981 */ /* 0x000ea4000c1e1900 */
[----:B------:R-:W-:Y:S02]  /*0e20*/  IMAD.U32 R4, RZ, RZ, UR8 ;  /* 0x00000008ff047e24 */ /* 0x000fe4000f8e00ff */
[----:B------:R-:W-:Y:S01]  /*0e30*/  IMAD.U32 R5, RZ, RZ, UR9 ;  /* 0x00000009ff057e24 */ /* 0x000fe2000f8e00ff */
[----:B------:R-:W-:-:S04]  /*0e40*/  ULDC.64 UR8, c[0x0][0x418] ;  /* 0x0001060000087ab9 */ /* 0x000fc80000000a00 */
[----:B------:R-:W3:Y:S01]  /*0e50*/  @P2 LDG.E R4, desc[UR52][R4.64] ;  /* 0x0000003404042981 */ /* 0x000ee2000c1e1900 */
[----:B------:R-:W-:Y:S01]  /*0e60*/  UISETP.NE.U32.AND UP0, UPT, UR8, URZ, UPT ;  /* 0x0000003f0800728c */ /* 0x000fe2000bf05070 */
[----:B------:R-:W-:Y:S01]  /*0e70*/  UMOV UR41, URZ ;  /* 0x0000003f00297c82 */ /* 0x000fe20008000000 */
[----:B------:R-:W-:Y:S02]  /*0e80*/  UMOV UR38, UR7 ;  /* 0x0000000700267c82 */ /* 0x000fe40008000000 */
[----:B------:R-:W-:-:S03]  /*0e90*/  UISETP.NE.AND.EX UP0, UPT, UR9, URZ, UPT, UP0 ;  /* 0x0000003f0900728c */ /* 0x000fc6000bf05300 */
[----:B------:R-:W-:Y:S01]  /*0ea0*/  ULDC.64 UR8, c[0x0][0xa20] ;  /* 0x0002880000087ab9 */ /* 0x000fe20000000a00 */
[----:B------:R-:W-:Y:S01]  /*0eb0*/  USEL UR4, UR4, 0x1, UP0 ;  /* 0x0000000104047887 */ /* 0x000fe20008000000 */
[----:B------:R-:W-:Y:S01]  /*0ec0*/  ISETP.NE.U32.AND P1, PT, RZ, UR8, PT ;  /* 0x00000008ff007c0c */ /* 0x000fe2000bf25070 */
[----:B------:R-:W-:Y:S02]  /*0ed0*/  ULDC UR8, c[0x0][0x2f0] ;  /* 0x0000bc0000087ab9 */ /* 0x000fe40000000800 */
[----:B------:R-:W-:Y:S01]  /*0ee0*/  UIMAD UR4, UR4, UR8, URZ ;  /* 0x00000008040472a4 */ /* 0x000fe2000f8e023f */
[----:B------:R-:W-:Y:S02]  /*0ef0*/  ISETP.NE.AND.EX P1, PT, RZ, UR9, PT, P1 ;  /* 0x00000009ff007c0c */ /* 0x000fe4000bf25310 */
[----:B--2---:R-:W-:Y:S02]  /*0f00*/  @P0 R2UR UR41, R2 ;  /* 0x00000000022902ca */ /* 0x004fe400000e0000 */
[----:B---3--:R-:W-:Y:S01]  /*0f10*/  @P2 R2UR UR37, R4 ;  /* 0x00000000042522ca */ /* 0x008fe200000e0000 */
[----:B-----5:R-:W-:-:S14]  /*0f20*/  @P2 BRA `(.L_x_1217) ;  /* 0x0000000000382947 */ /* 0x020fdc0003800000 */
[----:B------:R-:W-:Y:S01]  /*0f30*/  ULDC.64 UR8, c[0x0][0xa00] ;  /* 0x0002800000087ab9 */ /* 0x000fe20000000a00 */
[----:B------:R-:W-:Y:S01]  /*0f40*/  ULDC UR37, c[0x0][0x288] ;  /* 0x0000a20000257ab9 */ /* 0x000fe20000000800 */
        /* <DEDUP_REMOVED lines=12> */
.L_x_1217:
[----:B------:R-:W-:Y:S01]  /*1010*/  UMOV UR39, UR6 ;  /* 0x0000000600277c82 */ /* 0x000fe20008000000 */
[----:B------:R-:W-:Y:S05]  /*1020*/  @!P1 BRA `(.L_x_1218) ;  /* 0x00000000001c9947 */ /* 0x000fea0003800000 */
[----:B------:R-:W-:Y:S02]  /*1030*/  ULDC.64 UR8, c[0x0][0xa20] ;  /* 0x0002880000087ab9 */ /* 0x000fe40000000a00 */
[----:B------:R-:W-:-:S06]  /*1040*/  UIMAD.WIDE UR6, UR6, 0x4, UR8 ;  /* 0x00000004060678a5 */ /* 0x000fcc000f8e0208 */
[----:B------:R-:W-:Y:S02]  /*1050*/  IMAD.U32 R2, RZ, RZ, UR6 ;  /* 0x00000006ff027e24 */ /* 0x000fe4000f8e00ff */
[----:B------:R-:W-:-:S05]  /*1060*/  IMAD.U32 R3, RZ, RZ, UR7 ;  /* 0x00000007ff037e24 */ /* 0x000fca000f8e00ff */
[----:B------:R-:W2:Y:S02]  /*1070*/  LDG.E R2, desc[UR52][R2.64] ;  /* 0x0000003402027981 */ /* 0x000ea4000c1e1900 */
[----:B--2---:R-:W-:Y:S01]  /*1080*/  R2UR UR4, R2 ;  /* 0x00000000020472ca */ /* 0x004fe200000e0000 */
[----:B------:R-:W-:-:S14]  /*1090*/  BRA `(.L_x_1219) ;  /* 0x0000000000347947 */ /* 0x000fdc0003800000 */
.L_x_1218:
        /* <DEDUP_REMOVED lines=13> */
.L_x_1219:
[----:B------:R-:W-:Y:S01]  /*1170*/  ULDC UR6, c[0x0][0x448] ;  /* 0x0001120000067ab9 */ /* 0x000fe20000000800 */
[----:B------:R-:W-:Y:S02]  /*1180*/  UIMAD UR40, UR5, 0xc0, URZ ;  /* 0x000000c0052878a4 */ /* 0x000fe4000f8e023f */
[----:B------:R-:W-:Y:S02]  /*1190*/  UISETP.NE.AND UP0, UPT, UR6, 0x1, UPT ;  /* 0x000000010600788c */ /* 0x000fe4000bf05270 */
[----:B------:R-:W-:Y:S02]  /*11a0*/  UIADD3 UR8, UR40, 0xbf, URZ ;  /* 0x000000bf28087890 */ /* 0x000fe4000fffe03f */
[----:B------:R-:W-:Y:S02]  /*11b0*/  UIADD3 UR41, -UR41, UR4, URZ ;  /* 0x0000000429297290 */ /* 0x000fe4000fffe13f */
[----:B------:R-:W-:Y:S01]  /*11c0*/  UP2UR UR51, UPR, URZ, 0x1 ;  /* 0x000000013f337883 */ /* 0x000fe20008000000 */
[----:B------:R-:W-:Y:S01]  /*11d0*/  ULDC.64 UR4, c[0x0][0x9e0] ;  /* 0x0002780000047ab9 */ /* 0x000fe20000000a00 */
[----:B------:R-:W-:-:S03]  /*11e0*/  UIADD3 UR9, UR41, 0x1, -UR37 ;  /* 0x0000000129097890 */ /* 0x000fc6000fffe825 */
[----:B------:R-:W-:Y:S01]  /*11f0*/  @UP0 ULDC UR6, c[0x0][0x44c] ;  /* 0x0001130000060ab9 */ /* 0x000fe20000000800 */
[----:B------:R-:W-:Y:S01]  /*1200*/  @UP0 ULDC UR10, c[0x0][0x450] ;  /* 0x00011400000a0ab9 */ /* 0x000fe20000000800 */
[----:B------:R-:W-:-:S04]  /*1210*/  UIMAD.WIDE.U32 UR6, UR8, UR6, URZ ;  /* 0x00000006080672a5 */ /* 0x000fc8000f8e003f */
[----:B------:R-:W-:Y:S02]  /*1220*/  @UP0 USHF.R.U32.HI UR8, URZ, UR10, UR7 ;  /* 0x0000000a3f080299 */ /* 0x000fe40008011607 */
[----:B------:R-:W-:Y:S02]  /*1230*/  UISETP.GE.AND UP0, UPT, UR5, 0x1, UPT ;  /* 0x000000010500788c */ /* 0x000fe4000bf06270 */
[----:B------:R-:W-:Y:S02]  /*1240*/  UIADD3 UR8, UR9, UR8, URZ ;  /* 0x0000000809087290 */ /* 0x000fe4000fffe03f */
[----:B------:R-:W-:Y:S02]  /*1250*/  UP2UR UR50, UPR, URZ, 0x1 ;  /* 0x000000013f327883 */ /* 0x000fe40008000000 */
[----:B------:R-:W-:Y:S01]  /*1260*/  PLOP3.LUT P0, PT, PT, PT, UP0, 0x40, 0x0 ;  /* 0x000000000000781c */ /* 0x000fe20003f0e808 */
[----:B------:R-:W-:-:S06]  /*1270*/  UIADD3 UR4, UR8, UR4, URZ ;  /* 0x0000000408047290 */ /* 0x000fcc000fffe03f */
[----:B------:R-:W-:-:S06]  /*1280*/  IMAD.U32 R0, RZ, RZ, UR4 ;  /* 0x00000004ff007e24 */ /* 0x000fcc000f8e00ff */
[----:B------:R-:W-:Y:S05]  /*1290*/  @P0 BRA `(.L_x_1220) ;  /* 0x0000000000400947 */ /* 0x000fea0003800000 */
        /* <DEDUP_REMOVED lines=10> */
.L_x_1221:
[----:B------:R-:W-:-:S11]  /*1340*/  UISETP.NE.AND UP0, UPT, UR5, 0x1, UPT ;  /* 0x000000010500788c */ /* 0x000fd6000bf05270 */
[----:B------:R-:W-:Y:S02]  /*1350*/  @UP0 ULDC.64 UR8, c[0x0][0x9e8] ;  /* 0x00027a0000080ab9 */ /* 0x000fe40000000a00 */
[----:B------:R-:W-:-:S04]  /*1360*/  UIMAD.WIDE.U32 UR6, UR4, UR8, URZ ;  /* 0x00000008040672a5 */ /* 0x000fc8000f8e003f */
[----:B------:R-:W-:-:S12]  /*1370*/  @UP0 USHF.R.U32.HI UR4, URZ, UR9, UR7 ;  /* 0x000000093f040299 */ /* 0x000fd80008011607 */
.L_x_1222:
[----:B------:R-:W-:-:S06]  /*1380*/  UIMAD UR4, UR4, UR5, UR5 ;  /* 0x00000005040472a4 */ /* 0x000fcc000f8e0205 */
[----:B------:R-:W-:-:S07]  /*1390*/  VIMNMX R0, R0, UR4, PT ;  /* 0x0000000400007c48 */ /* 0x000fce000bfe0100 */
.L_x_1220:
[----:B------:R-:W-:Y:S01]  /*13a0*/  UISETP.NE.AND UP0, UPT, UR51, URZ, UPT ;  /* 0x0000003f3300728c */ /* 0x000fe2000bf05270 */
[----:B------:R-:W-:Y:S01]  /*13b0*/  VIADD R0, R0, 0x7f ;  /* 0x0000007f00007836 */ /* 0x000fe20000000000 */
[----:B------:R-:W-:Y:S01]  /*13c0*/  UMOV UR9, UR40 ;  /* 0x0000002800097c82 */ /* 0x000fe20008000000 */
[----:B------:R-:W-:Y:S02]  /*13d0*/  UIADD3 UR4, UR41, 0x7f, URZ ;  /* 0x0000007f29047890 */ /* 0x000fe4000fffe03f */
[----:B------:R-:W-:Y:S01]  /*13e0*/  UIADD3 UR54, UR41, -UR37, URZ ;  /* 0x8000002529367290 */ /* 0x000fe2000fffe03f */
        /* <DEDUP_REMOVED lines=27> */
.L_x_1224:
[----:B------:R-:W-:-:S11]  /*15a0*/  UISETP.NE.AND UP0, UPT, UR5, 0x1, UPT ;  /* 0x000000010500788c */ /* 0x000fd6000bf05270 */
[----:B------:R-:W-:Y:S02]  /*15b0*/  @UP0 ULDC.64 UR10, c[0x0][0x9e8] ;  /* 0x00027a00000a0ab9 */ /* 0x000fe40000000a00 */
[----:B------:R-:W-:-:S04]  /*15c0*/  UIMAD.WIDE.U32 UR6, UR4, UR10, URZ ;  /* 0x0000000a040672a5 */ /* 0x000fc8000f8e003f */
[----:B------:R-:W-:-:S12]  /*15d0*/  @UP0 USHF.R.U32.HI UR4, URZ, UR11, UR7 ;  /* 0x0000000b3f040299 */ /* 0x000fd80008011607 */
.L_x_1225:
[----:B------:R-:W-:-:S04]  /*15e0*/  UIMAD UR4, UR4, UR5, URZ ;  /* 0x00000005040472a4 */ /* 0x000fc8000f8e023f */
[----:B------:R-:W-:-:S04]  /*15f0*/  UISETP.LT.AND UP0, UPT, UR9, UR4, UPT ;  /* 0x000000040900728c */ /* 0x000fc8000bf01270 */
[----:B------:R-:W-:-:S12]  /*1600*/  USEL UR9, UR9, UR4, !UP0 ;  /* 0x0000000409097287 */ /* 0x000fd8000c000000 */
.L_x_1223:
[----:B------:R-:W-:Y:S01]  /*1610*/  USHF.R.S32.HI UR4, URZ, 0x1f, UR9 ;  /* 0x0000001f3f047899 */ /* 0x000fe20008011409 */
[----:B------:R-:W-:Y:S01]  /*1620*/  PLOP3.LUT P0, PT, PT, PT, PT, 0x80, 0x0 ;  /* 0x000000000000781c */ /* 0x000fe20003f0f070 */
[----:B------:R-:W-:Y:S01]  /*1630*/  IMAD.MOV.U32 R0, RZ, RZ, RZ ;  /* 0x000000ffff007224 */ /* 0x000fe200078e00ff */
[----:B------:R-:W-:Y:S01]  /*1640*/  CS2R R118, SRZ ;  /* 0x0000000000767805 */ /* 0x000fe2000001ff00 */
[----:B------:R-:W-:Y:S01]  /*1650*/  ULEA.HI UR4, UR4, UR9, URZ, 0x7 ;  /* 0x0000000904047291 */ /* 0x000fe2000f8f383f */
[----:B------:R-:W-:Y:S01]  /*1660*/  IMAD.MOV.U32 R20, RZ, RZ, RZ ;  /* 0x000000ffff147224 */ /* 0x000fe200078e00ff */
[----:B------:R-:W-:Y:S02]  /*1670*/  CS2R R116, SRZ ;  /* 0x0000000000747805 */ /* 0x000fe4000001ff00 */
[----:B------:R-:W-:Y:S01]  /*1680*/  CS2R R114, SRZ ;  /* 0x0000000000727805 */ /* 0x000fe2000001ff00 */
[----:B------:R-:W-:Y:S01]  /*1690*/  USHF.R.S32.HI UR4, URZ, 0x7, UR4 ;  /* 0x000000073f047899 */ /* 0x000fe20008011404 */
[----:B------:R-:W-:-:S02]  /*16a0*/  CS2R R112, SRZ ;  /* 0x0000000000707805 */ /* 0x000fc4000001ff00 */
[----:B------:R-:W-:Y:S01]  /*16b0*/  CS2R R14, SRZ ;  /* 0x00000000000e7805 */ /* 0x000fe2000001ff00 */
[----:B------:R-:W-:Y:S01]  /*16c0*/  IMAD.MOV.U32 R110, RZ, RZ, RZ ;  /* 0x000000ffff6e7224 */ /* 0x000fe200078e00ff */
[----:B------:R-:W-:Y:S01]  /*16d0*/  UISETP.LT.AND UP0, UPT, URZ, UR4, UPT ;  /* 0x000000043f00728c */ /* 0x000fe2000bf01270 */
[----:B------:R-:W-:Y:S02]  /*16e0*/  CS2R R24, SRZ ;  /* 0x0000000000187805 */ /* 0x000fe4000001ff00 */
[----:B------:R-:W-:Y:S01]  /*16f0*/  CS2R R12, SRZ ;  /* 0x00000000000c7805 */ /* 0x000fe2000001ff00 */
[----:B------:R-:W-:Y:S01]  /*1700*/  IMAD.MOV.U32 R106, RZ, RZ, RZ ;  /* 0x000000ffff6a7224 */ /* 0x000fe200078e00ff */
[----:B------:R-:W-:Y:S01]  /*1710*/  USEL UR42, URZ, UR4, !UP0 ;  /* 0x000000043f2a7287 */ /* 0x000fe2000c000000 */
[----:B------:R-:W-:Y:S01]  /*1720*/  IMAD.MOV.U32 R27, RZ, RZ, RZ ;  /* 0x000000ffff1b7224 */ /* 0x000fe200078e00ff */
[----:B------:R-:W-:Y:S02]  /*1730*/  CS2R R102, SRZ ;  /* 0x0000000000667805 */ /* 0x000fe4000001ff00 */
[----:B------:R-:W-:-:S02]  /*1740*/  CS2R R100, SRZ ;  /* 0x0000000000647805 */ /* 0x000fc4000001ff00 */
[----:B------:R-:W-:Y:S02]  /*1750*/  CS2R R98, SRZ ;  /* 0x0000000000627805 */ /* 0x000fe4000001ff00 */
[----:B------:R-:W-:Y:S02]  /*1760*/  CS2R R96, SRZ ;  /* 0x0000000000607805 */ /* 0x000fe4000001ff00 */
[----:B------:R-:W-:Y:S02]  /*1770*/  ISETP.GT.AND P1, PT, R88, UR42, PT ;  /* 0x0000002a58007c0c */ /* 0x000fe4000bf24270 */
[----:B------:R-:W-:Y:S02]  /*1780*/  CS2R R94, SRZ ;  /* 0x00000000005e7805 */ /* 0x000fe4000001ff00 */
[----:B------:R-:W-:Y:S02]  /*1790*/  CS2R R92, SRZ ;  /* 0x00000000005c7805 */ /* 0x000fe4000001ff00 */
[----:B------:R-:W-:Y:S01]  /*17a0*/  CS2R R90, SRZ ;  /* 0x00000000005a7805 */ /* 0x000fe2000001ff00 */
[----:B------:R-:W-:-:S06]  /*17b0*/  IMAD.MOV.U32 R89, RZ, RZ, RZ ;  /* 0x000000ffff597224 */ /* 0x000fcc00078e00ff */
        /* <DEDUP_REMOVED lines=32> */
.L_x_1227:
        /* <DEDUP_REMOVED lines=9> */
.L_x_1405:
[----:B------:R-:W-:Y:S05]  /*1a50*/  @!P0 BRA `(.L_x_1229) ;  /* 0x0000000000048947 */ /* 0x000fea0003800000 */
[----:B------:R-:W-:Y:S01]  /*1a60*/  BPT.TRAP 0x1 ;  /* 0x000000040000795c */ /* 0x000fe20000300000 */
.L_x_1229:
[----:B------:R-:W-:Y:S02]  /*1a70*/  IMAD.U32 R13, RZ, RZ, UR46 ;  /* 0x0000002eff0d7e24 */ /* 0x000fe4000f8e00ff */
[----:B0-----:R-:W-:-:S03]  /*1a80*/  IMAD.U32 R0, RZ, RZ, UR47 ;  /* 0x0000002fff007e24 */ /* 0x001fc6000f8e00ff */
[----:B------:R-:W-:Y:S02]  /*1a90*/  LEA R13, R13, UR45, 0x3 ;  /* 0x0000002d0d0d7c11 */ /* 0x000fe4000f8e18ff */
[----:B------:R-:W-:-:S04]  /*1aa0*/  SHF.L.U32 R0, R0, 0x1f, RZ ;  /* 0x0000001f00007819 */ /* 0x000fc800000006ff */
[----:B------:R0:W1:Y:S01]  /*1ab0*/  SYNCS.PHASECHK.TRANS64.TRYWAIT P1, [R13+URZ+0x16830], R0 ;  /* 0x016830000d0075a7 */ /* 0x000062000802017f */
[----:B------:R-:W-:Y:S05]  /*1ac0*/  @!P0 BRA `(.L_x_1230) ;  /* 0x0000000000048947 */ /* 0x000fea0003800000 */
[----:B------:R-:W-:Y:S01]  /*1ad0*/  BPT.TRAP 0x1 ;  /* 0x000000040000795c */ /* 0x000fe20000300000 */
.L_x_1230:
[----:B-1----:R-:W-:Y:S05]  /*1ae0*/  @P1 BRA `(.L_x_1231) ;  /* 0x0000000000081947 */ /* 0x002fea0003800000 */
[----:B------:R-:W1:Y:S02]  /*1af0*/  SYNCS.PHASECHK.TRANS64.TRYWAIT P1, [R13+URZ+0x16830], R0 ;  /* 0x016830000d0075a7 */ /* 0x000e64000802017f */
[----:B-1----:R-:W-:Y:S05]  /*1b00*/  @!P1 BRA `(.L_x_1232) ;  /* 0x0000014c00849947 */ /* 0x002fea0003800000 */
.L_x_1231:
        /* <DEDUP_REMOVED lines=35> */
.L_x_1233:
[----:B------:R-:W-:Y:S01]  /*1d40*/  UISETP.NE.AND UP1, UPT, UR51, URZ, UPT ;  /* 0x0000003f3300728c */ /* 0x000fe2000bf25270 */
[----:B------:R-:W-:Y:S01]  /*1d50*/  R2UR UR6, R13 ;  /* 0x000000000d0672ca */ /* 0x000fe200000e0000 */
[----:B------:R-:W-:Y:S01]  /*1d60*/  ULDC UR7, c[0x0][0x9d8] ;  /* 0x0002760000077ab9 */ /* 0x000fe20000000800 */
[----:B------:R-:W-:Y:S01]  /*1d70*/  UISETP.NE.AND UP0, UPT, UR50, URZ, UPT ;  /* 0x0000003f3200728c */ /* 0x000fe2000bf05270 */
[----:B------:R-:W-:Y:S01]  /*1d80*/  FMUL.FTZ R7, R34, UR7 ;  /* 0x0000000722077c20 */ /* 0x000fe20008410000 */
[----:B------:R-:W-:Y:S01]  /*1d90*/  FMUL.FTZ R34, R63, UR7 ;  /* 0x000000073f227c20 */ /* 0x000fe20008410000 */
[----:B------:R-:W-:Y:S01]  /*1da0*/  PLOP3.LUT P1, PT, PT, PT, UP1, 0x80, 0x0 ;  /* 0x000000000000781c */ /* 0x000fe20003f2f018 */
[----:B------:R-:W-:Y:S01]  /*1db0*/  VIADD R63, R17, UR40 ;  /* 0x00000028113f7c36 */ /* 0x000fe20008000000 */
[----:B------:R-:W-:Y:S01]  /*1dc0*/  PLOP3.LUT P2, PT, PT, PT, UP1, 0x80, 0x0 ;  /* 0x000000000000781c */ /* 0x000fe20003f4f018 */
[----:B------:R-:W-:Y:S01]  /*1dd0*/  FMUL.FTZ R9, R38, UR7 ;  /* 0x0000000726097c20 */ /* 0x000fe20008410000 */
[----:B------:R-:W-:Y:S01]  /*1de0*/  FMUL.FTZ R6, R35, UR7 ;  /* 0x0000000723067c20 */ /* 0x000fe20008410000 */
[----:B------:R-:W-:Y:S01]  /*1df0*/  @UP1 ULDC UR10, c[0x0][0x44c] ;  /* 0x00011300000a1ab9 */ /* 0x000fe20000000800 */
[----:B------:R-:W-:Y:S01]  /*1e00*/  FMUL.FTZ R38, R40, UR7 ;  /* 0x0000000728267c20 */ /* 0x000fe20008410000 */
[----:B------:R-:W-:Y:S01]  /*1e10*/  FMUL.FTZ R35, R62, UR7 ;  /* 0x000000073e237c20 */ /* 0x000fe20008410000 */
[----:B------:R-:W-:Y:S01]  /*1e20*/  FMUL.FTZ R40, R66, UR7 ;  /* 0x0000000742287c20 */ /* 0x000fe20008410000 */
[----:B------:R-:W-:Y:S01]  /*1e30*/  FMUL.FTZ R66, R69, UR7 ;  /* 0x0000000745427c20 */ /* 0x000fe20008410000 */
[----:B------:R-:W-:Y:S01]  /*1e40*/  UIADD3 UR6, UR6, 0x16840, URZ ;  /* 0x0001684006067890 */ /* 0x000fe2000fffe03f */
[----:B------:R-:W-:Y:S01]  /*1e50*/  FMUL.FTZ R5, R24, UR7 ;  /* 0x0000000718057c20 */ /* 0x000fe20008410000 */
[----:B------:R-:W-:Y:S01]  /*1e60*/  FMUL.FTZ R12, R25, UR7 ;  /* 0x00000007190c7c20 */ /* 0x000fe20008410000 */
[----:B01----:R-:W-:Y:S01]  /*1e70*/  @P1 IMAD.HI.U32 R13, R63, UR10, RZ ;  /* 0x0000000a3f0d1c27 */ /* 0x003fe2000f8e00ff */
[----:B------:R-:W-:-:S03]  /*1e80*/  @UP1 ULDC UR10, c[0x0][0x450] ;  /* 0x00011400000a1ab9 */ /* 0x000fc60000000800 */
[----:B------:R-:W-:Y:S01]  /*1e90*/  FMUL.FTZ R4, R30, UR7 ;  /* 0x000000071e047c20 */ /* 0x000fe20008410000 */
[----:B------:R-:W-:Y:S01]  /*1ea0*/  FMUL.FTZ R3, R31, UR7 ;  /* 0x000000071f037c20 */ /* 0x000fe20008410000 */
[----:B------:R-:W-:Y:S01]  /*1eb0*/  FMUL.FTZ R92, R33, UR7 ;  /* 0x00000007215c7c20 */ /* 0x000fe20008410000 */
[----:B------:R-:W-:Y:S01]  /*1ec0*/  @P2 SHF.R.U32.HI R63, RZ, UR10, R13 ;  /* 0x0000000aff3f2c19 */ /* 0x000fe2000801160d */
[----:B------:R-:W-:Y:S02]  /*1ed0*/  IMAD.MOV.U32 R13, RZ, RZ, -0x80 ;  /* 0xffffff80ff0d7424 */ /* 0x000fe400078e00ff */
[----:B------:R-:W-:Y:S01]  /*1ee0*/  FMUL.FTZ R91, R32, UR7 ;  /* 0x00000007205b7c20 */ /* 0x000fe20008410000 */
[----:B------:R-:W-:Y:S01]  /*1ef0*/  FMUL.FTZ R8, R39, UR7 ;  /* 0x0000000727087c20 */ /* 0x000fe20008410000 */
[----:B------:R-:W-:Y:S01]  /*1f00*/  FMUL.FTZ R11, R42, UR7 ;  /* 0x000000072a0b7c20 */ /* 0x000fe20008410000 */
[----:B------:R-:W0:Y:S01]  /*1f10*/  SHFL.IDX PT, R62, R63, RZ, 0x1c1f ;  /* 0x001c1fff3f3e7589 */ /* 0x000e2200000e0000 */
[----:B------:R-:W-:-:S02]  /*1f20*/  IMAD R69, R88, R13, 0x80 ;  /* 0x0000008058457424 */ /* 0x000fc400078e020d */
        /* <DEDUP_REMOVED lines=24> */
[----:B------:R-:W-:-:S02]  /*20b0*/  VIADD R13, R69, 0x1 ;  /* 0x00000001450d7836 */ /* 0x000fc40000000000 */
        /* <DEDUP_REMOVED lines=27> */
[----:B------:R-:W-:Y:S01]  /*2270*/  IMAD.U32 R57, RZ, RZ, UR37 ;  /* 0x00000025ff397e24 */ /* 0x000fe2000f8e00ff */
[----:B------:R-:W1:Y:S01]  /*2280*/  MUFU.TANH R5, R5 ;  /* 0x0000000500057308 */ /* 0x000e620000002400 */
[----:B------:R-:W-:Y:S01]  /*2290*/  ULDC UR22, c[0x0][0x9dc] ;  /* 0x0002770000167ab9 */ /* 0x000fe20000000800 */
[----:B------:R-:W-:Y:S01]  /*22a0*/  SYNCS.ARRIVE.TRANS64.RED.A1T0 RZ, [UR6], RZ ;  /* 0x000000ffffff79a7 */ /* 0x000fe20008100406 */
[----:B------:R-:W-:Y:S01]  /*22b0*/  ULOP3.LUT UR6, URZ, UR22, URZ, 0x33, !UPT ;  /* 0x000000163f067292 */ /* 0x000fe2000f8e333f */
[----:B------:R-:W-:Y:S01]  /*22c0*/  IADD3 R56, -R57, UR41, R56 ;  /* 0x0000002939387c10 */ /* 0x000fe2000fffe138 */
[----:B------:R-:W-:Y:S01]  /*22d0*/  VIADD R13, R69, UR41 ;  /* 0x00000029450d7c36 */ /* 0x000fe20008000000 */
[----:B------:R-:W-:Y:S01]  /*22e0*/  ULDC UR11, c[0x0][0x9e0] ;  /* 0x00027800000b7ab9 */ /* 0x000fe20000000800 */
[----:B------:R-:W-:Y:S01]  /*22f0*/  LEA R74, R88, 0xffffff80, 0x7 ;  /* 0xffffff80584a7811 */ /* 0x000fe200078e38ff */
[----:B------:R-:W2:Y:S01]  /*2300*/  MUFU.TANH R12, R12 ;  /* 0x0000000c000c7308 */ /* 0x000ea20000002400 */
[----:B------:R-:W-:-:S02]  /*2310*/  IMAD R71, R16, -0x2, R13 ;  /* 0xfffffffe10477824 */ /* 0x000fc400078e020d */
[C---:B------:R-:W-:Y:S02]  /*2320*/  VIADD R78, R56.reuse, UR11 ;  /* 0x0000000b384e7c36 */ /* 0x040fe40008000000 */
[----:B------:R-:W-:-:S03]  /*2330*/  VIADD R73, R56, UR6 ;  /* 0x0000000638497c36 */ /* 0x000fc60008000000 */
[----:B------:R-:W3:Y:S01]  /*2340*/  MUFU.TANH R0, R0 ;  /* 0x0000000000007308 */ /* 0x000ee20000002400 */
[----:B0-----:R-:W-:Y:S01]  /*2350*/  VIADDMNMX R13, R62, R78, R71, PT ;  /* 0x0000004e3e0d7246 */ /* 0x001fe20003800147 */
[----:B------:R-:W-:-:S06]  /*2360*/  IMAD.IADD R65, R73, 0x1, R62 ;  /* 0x0000000149417824 */ /* 0x000fcc00078e023e */
[----:B------:R-:W0:Y:S08]  /*2370*/  MUFU.TANH R2, R2 ;  /* 0x0000000200027308 */ /* 0x000e300000002400 */
        /* <DEDUP_REMOVED lines=61> */
[----:B------:R-:W-:Y:S01]  /*2750*/  IMAD.U32 R67, RZ, RZ, UR37 ;  /* 0x00000025ff437e24 */ /* 0x000fe2000f8e00ff */
[----:B------:R-:W-:Y:S04]  /*2760*/  BSSY B0, `(.L_x_1235) ;  /* 0x0000013000007945 */ /* 0x000fe80003800000 */
[----:B------:R-:W-:-:S04]  /*2770*/  IADD3 R67, -R67, UR41, R62 ;  /* 0x0000002943437c10 */ /* 0x000fc8000fffe13e */
        /* <DEDUP_REMOVED lines=11> */
.L_x_1236:
[----:B------:R-:W-:Y:S02]  /*2830*/  ULDC UR6, c[0x0][0x9e4] ;  /* 0x0002790000067ab9 */ /* 0x000fe40000000800 */
[----:B------:R-:W-:-:S05]  /*2840*/  IMAD.U32 R62, RZ, RZ, UR6 ;  /* 0x00000006ff3e7e24 */ /* 0x000fca000f8e00ff */
[----:B------:R-:W-:-:S13]  /*2850*/  ISETP.NE.AND P1, PT, R62, 0x1, PT ;  /* 0x000000013e00780c */ /* 0x000fda0003f25270 */
[----:B------:R-:W1:Y:S02]  /*2860*/  @P1 LDC.64 R56, c[0x0][0x9e8] ;  /* 0x00027a00ff381b82 */ /* 0x000e640000000a00 */
[----:B-1----:R-:W-:-:S05]  /*2870*/  @P1 IMAD.HI.U32 R56, R67, R56, RZ ;  /* 0x0000003843381227 */ /* 0x002fca00078e00ff */
[----:B------:R-:W-:-:S07]  /*2880*/  @P1 SHF.R.U32.HI R67, RZ, R57, R56 ;  /* 0x00000039ff431219 */ /* 0x000fce0000011638 */
.L_x_1237:
[----:B------:R-:W-:Y:S05]  /*2890*/  BSYNC B0 ;  /* 0x0000000000007941 */ /* 0x000fea0003800000 */
.L_x_1235:
[----:B------:R-:W-:-:S04]  /*28a0*/  IMAD R67, R67, R62, -R74 ;  /* 0x0000003e43437224 */ /* 0x000fc800078e0a4a */
[----:B------:R-:W-:-:S05]  /*28b0*/  IMAD R56, R16, -0x2, R67 ;  /* 0xfffffffe10387824 */ /* 0x000fca00078e0243 */
[----:B------:R-:W-:Y:S02]  /*28c0*/  VIADDMNMX R13, R56, R62, R13, PT ;  /* 0x0000003e380d7246 */ /* 0x000fe4000380010d */
[----:B------:R-:W-:-:S07]  /*28d0*/  VIMNMX R65, R65, R56, !PT ;  /* 0x0000003841417248 */ /* 0x000fce0007fe0100 */
.L_x_1234:
[----:B------:R-:W2:Y:S01]  /*28e0*/  LDL.LU R57, [R1] ;  /* 0x0000000001397983 */ /* 0x000ea20000300800 */
[C---:B------:R-:W-:Y:S01]  /*28f0*/  ISETP.GE.AND P6, PT, R69.reuse, 0xa, PT ;  /* 0x0000000a4500780c */ /* 0x040fe20003fc6270 */
[----:B------:R-:W-:Y:S01]  /*2900*/  UISETP.NE.AND UP0, UPT, UR50, URZ, UPT ;  /* 0x0000003f3200728c */ /* 0x000fe2000bf05270 */
[C---:B------:R-:W-:Y:S02]  /*2910*/  ISETP.GE.AND P1, PT, R69.reuse, 0x2, PT ;  /* 0x000000024500780c */ /* 0x040fe40003f26270 */
[C---:B------:R-:W-:Y:S02]  /*2920*/  ISETP.GE.AND P2, PT, R69.reuse, 0x9, PT ;  /* 0x000000094500780c */ /* 0x040fe40003f46270 */
[----:B------:R-:W-:Y:S02]  /*2930*/  ISETP.GE.AND P5, PT, R69, 0x11, PT ;  /* 0x000000114500780c */ /* 0x000fe40003fa6270 */
[C---:B------:R-:W-:Y:S02]  /*2940*/  ISETP.GT.AND P4, PT, R65.reuse, 0x1, !P1 ;  /* 0x000000014100780c */ /* 0x040fe40004f84270 */
[----:B------:R-:W-:-:S02]  /*2950*/  ISETP.GT.AND P3, PT, R65, 0x8, !P2 ;  /* 0x000000084100780c */ /* 0x000fc40005764270 */
[C---:B------:R-:W-:Y:S02]  /*2960*/  ISETP.LT.OR P4, PT, R13.reuse, 0x2, P4 ;  /* 0x000000020d00780c */ /* 0x040fe40002781670 */
[----:B------:R-:W-:Y:S02]  /*2970*/  ISETP.LT.OR P3, PT, R13, 0x9, P3 ;  /* 0x000000090d00780c */ /* 0x000fe40001f61670 */
[----:B------:R-:W-:Y:S02]  /*2980*/  FSEL R130, R12, -INF , !P4 ;  /* 0xff8000000c827808 */ /* 0x000fe40006000000 */
[----:B------:R-:W-:Y:S01]  /*2990*/  FSEL R128, R89, -INF , !P3 ;  /* 0xff80000059807808 */ /* 0x000fe20005800000 */
[----:B------:R-:W1:Y:S01]  /*29a0*/  SHFL.IDX PT, R12, R63, 0x1, 0x1c1f ;  /* 0x003c1f003f0c7f89 */ /* 0x000e6200000e0000 */
[C---:B------:R-:W-:Y:S02]  /*29b0*/  ISETP.GT.AND P4, PT, R65.reuse, 0x9, !P6 ;  /* 0x000000094100780c */ /* 0x040fe40007784270 */
[----:B------:R-:W-:-:S02]  /*29c0*/  ISETP.GT.AND P3, PT, R65, 0x10, !P5 ;  /* 0x000000104100780c */ /* 0x000fc40006f64270 */
[C---:B------:R-:W-:Y:S02]  /*29d0*/  ISETP.LT.OR P4, PT, R13.reuse, 0xa, P4 ;  /* 0x0000000a0d00780c */ /* 0x040fe40002781670 */
[----:B------:R-:W-:Y:S02]  /*29e0*/  ISETP.LT.OR P3, PT, R13, 0x11, P3 ;  /* 0x000000110d00780c */ /* 0x000fe40001f61670 */
[----:B0-----:R-:W-:Y:S02]  /*29f0*/  FSEL R126, R90, -INF , !P4 ;  /* 0xff8000005a7e7808 */ /* 0x001fe40006000000 */
[----:B------:R-:W-:Y:S02]  /*2a00*/  ISETP.GE.AND P4, PT, R69, 0x19, PT ;  /* 0x000000194500780c */ /* 0x000fe40003f86270 */
[----:B------:R-:W-:Y:S02]  /*2a10*/  FSEL R124, R91, -INF , !P3 ;  /* 0xff8000005b7c7808 */ /* 0x000fe40005800000 */
[----:B--2---:R-:W-:-:S04]  /*2a20*/  LOP3.LUT R57, R57, 0xfffffffb, RZ, 0xc0, !PT ;  /* 0xfffffffb39397812 */ /* 0x004fc800078ec0ff */
[----:B------:R-:W-:-:S04]  /*2a30*/  @P6 LOP3.LUT R57, R57, 0x4, RZ, 0xfc, !PT ;  /* 0x0000000439396812 */ /* 0x000fc800078efcff */
[----:B------:R-:W-:-:S04]  /*2a40*/  LOP3.LUT R57, R57, 0xfffffff7, RZ, 0xc0, !PT ;  /* 0xfffffff739397812 */ /* 0x000fc800078ec0ff */
[----:B------:R-:W-:Y:S02]  /*2a50*/  @P5 LOP3.LUT R57, R57, 0x8, RZ, 0xfc, !PT ;  /* 0x0000000839395812 */ /* 0x000fe400078efcff */
[----:B------:R-:W-:Y:S02]  /*2a60*/  ISETP.GE.AND P5, PT, R69, 0x12, PT ;  /* 0x000000124500780c */ /* 0x000fe40003fa6270 */
[----:B------:R-:W-:Y:S02]  /*2a70*/  LOP3.LUT R57, R57, 0xffffffef, RZ, 0xc0, !PT ;  /* 0xffffffef39397812 */ /* 0x000fe400078ec0ff */
[----:B------:R-:W-:-:S04]  /*2a80*/  ISETP.GT.AND P3, PT, R65, 0x11, !P5 ;  /* 0x000000114100780c */ /* 0x000fc80006f64270 */
[----:B------:R-:W-:-:S04]  /*2a90*/  ISETP.LT.OR P3, PT, R13, 0x12, P3 ;  /* 0x000000120d00780c */ /* 0x000fc80001f61670 */
[----:B------:R-:W-:Y:S02]  /*2aa0*/  FSEL R120, R92, -INF , !P3 ;  /* 0xff8000005c787808 */ /* 0x000fe40005800000 */
[----:B------:R-:W-:Y:S02]  /*2ab0*/  @P5 LOP3.LUT R57, R57, 0x10, RZ, 0xfc, !PT ;  /* 0x0000001039395812 */ /* 0x000fe400078efcff */
[----:B------:R-:W-:Y:S02]  /*2ac0*/  ISETP.GT.AND P3, PT, R65, 0x18, !P4 ;  /* 0x000000184100780c */ /* 0x000fe40006764270 */
[----:B------:R-:W-:Y:S02]  /*2ad0*/  LOP3.LUT R57, R57, 0xfdffffff, RZ, 0xc0, !PT ;  /* 0xfdffffff39397812 */ /* 0x000fe400078ec0ff */
[----:B------:R-:W-:Y:S02]  /*2ae0*/  ISETP.LT.OR P3, PT, R13, 0x19, P3 ;  /* 0x000000190d00780c */ /* 0x000fe40001f61670 */
[----:B------:R-:W-:-:S02]  /*2af0*/  @P4 LOP3.LUT R57, R57, 0x2000000, RZ, 0xfc, !PT ;  /* 0x0200000039394812 */ /* 0x000fc400078efcff */
        /* <DEDUP_REMOVED lines=150> */
[----:B------:R-:W-:-:S03]  /*3460*/  ISETP.GT.AND P6, PT, R65, 0x79, !P6 ;  /* 0x000000794100780c */ /* 0x000fc600077c4270 */
[----:B------:R0:W-:Y:S01]  /*3470*/  STL [R1], R57 ;  /* 0x0000003901007387 */ /* 0x0001e20000100800 */
[----:B------:R-:W-:-:S04]  /*3480*/  ISETP.LT.OR P6, PT, R13, 0x7a, P6 ;  /* 0x0000007a0d00780c */ /* 0x000fc800037c1670 */
[----:B------:R-:W-:Y:S02]  /*3490*/  FSEL R42, R85, -INF , !P6 ;  /* 0xff800000552a7808 */ /* 0x000fe40007000000 */
[----:B------:R-:W-:-:S13]  /*34a0*/  PLOP3.LUT P6, PT, PT, PT, UP0, 0x40, 0x0 ;  /* 0x000000000000781c */ /* 0x000fda0003fce808 */
[----:B0-----:R-:W-:Y:S05]  /*34b0*/  @P6 BRA `(.L_x_1238) ;  /* 0x0000000000646947 */ /* 0x001fea0003800000 */
        /* <DEDUP_REMOVED lines=14> */
.L_x_1240:
[----:B------:R-:W-:Y:S02]  /*35a0*/  ULDC UR6, c[0x0][0x9e4] ;  /* 0x0002790000067ab9 */ /* 0x000fe40000000800 */
[----:B------:R-:W-:-:S05]  /*35b0*/  IMAD.U32 R47, RZ, RZ, UR6 ;  /* 0x00000006ff2f7e24 */ /* 0x000fca000f8e00ff */
[----:B------:R-:W-:-:S13]  /*35c0*/  ISETP.NE.AND P6, PT, R47, 0x1, PT ;  /* 0x000000012f00780c */ /* 0x000fda0003fc5270 */
[----:B------:R-:W0:Y:S02]  /*35d0*/  @P6 LDC.64 R12, c[0x0][0x9e8] ;  /* 0x00027a00ff0c6b82 */ /* 0x000e240000000a00 */
[----:B0-----:R-:W-:-:S05]  /*35e0*/  @P6 IMAD.HI.U32 R12, R43, R12, RZ ;  /* 0x0000000c2b0c6227 */ /* 0x001fca00078e00ff */
[----:B------:R-:W-:-:S07]  /*35f0*/  @P6 SHF.R.U32.HI R43, RZ, R13, R12 ;  /* 0x0000000dff2b6219 */ /* 0x000fce000001160c */
.L_x_1241:
[----:B------:R-:W-:Y:S05]  /*3600*/  BSYNC B0 ;  /* 0x0000000000007941 */ /* 0x000fea0003800000 */
.L_x_1239:
[----:B------:R-:W-:-:S04]  /*3610*/  IMAD R43, R43, R47, -R74 ;  /* 0x0000002f2b2b7224 */ /* 0x000fc800078e0a4a */
[----:B------:R-:W-:-:S05]  /*3620*/  IMAD R12, R16, -0x2, R43 ;  /* 0xfffffffe100c7824 */ /* 0x000fca00078e022b */
[----:B------:R-:W-:Y:S02]  /*3630*/  VIADDMNMX R5, R12, R47, R5, PT ;  /* 0x0000002f0c057246 */ /* 0x000fe40003800105 */
[----:B------:R-:W-:-:S07]  /*3640*/  VIMNMX R37, R37, R12, !PT ;  /* 0x0000000c25257248 */ /* 0x000fce0007fe0100 */
.L_x_1238:
        /* <DEDUP_REMOVED lines=110> */
[C---:B------:R-:W-:Y:S02]  /*3d30*/  ISETP.GT.AND P5, PT, R37.reuse, 0x78, !P5 ;  /* 0x000000782500780c */ /* 0x040fe40006fa4270 */
[----:B------:R-:W-:Y:S02]  /*3d40*/  ISETP.GT.AND P1, PT, R37, 0x41, !P1 ;  /* 0x000000412500780c */ /* 0x000fe40004f24270 */
[C---:B------:R-:W-:Y:S02]  /*3d50*/  ISETP.LT.OR P3, PT, R5.reuse, 0x71, P3 ;  /* 0x000000710500780c */ /* 0x040fe40001f61670 */
        /* <DEDUP_REMOVED lines=51> */
[----:B------:R-:W-:Y:S01]  /*4090*/  ISETP.GT.AND P6, PT, R37, 0x79, !P6 ;  /* 0x000000792500780c */ /* 0x000fe200077c4270 */
[-CC-:B------:R-:W-:Y:S01]  /*40a0*/  FFMA.FTZ R148, R39, R9.reuse, -R31.reuse ;  /* 0x0000000927947223 */ /* 0x180fe2000001081f */
[----:B------:R-:W-:Y:S01]  /*40b0*/  FSEL R0, R0, -INF , !P1 ;  /* 0xff80000000007808 */ /* 0x000fe20004800000 */
[-CC-:B------:R-:W-:Y:S01]  /*40c0*/  FFMA.FTZ R3, R130, R9.reuse, -R31.reuse ;  /* 0x0000000982037223 */ /* 0x180fe2000001081f */
[----:B------:R-:W-:Y:S01]  /*40d0*/  LOP3.LUT P1, RZ, R57, 0x4000000, RZ, 0xc0, !PT ;  /* 0x0400000039ff7812 */ /* 0x000fe2000782c0ff */
[-CC-:B------:R-:W-:Y:S01]  /*40e0*/  FFMA.FTZ R150, R128, R9.reuse, -R31.reuse ;  /* 0x0000000980967223 */ /* 0x180fe2000001081f */
[----:B------:R-:W-:Y:S01]  /*40f0*/  FMNMX.FTZ R11, R0, R94, !PT ;  /* 0x0000005e000b7209 */ /* 0x000fe20007810000 */
[----:B------:R-:W-:Y:S01]  /*4100*/  MUFU.EX2 R148, R148 ;  /* 0x0000009400947308 */ /* 0x000fe20000000800 */
[----:B------:R-:W-:Y:S01]  /*4110*/  ISETP.GT.AND P1, PT, R37, 0x68, !P1 ;  /* 0x000000682500780c */ /* 0x000fe20004f24270 */
[--C-:B------:R-:W-:Y:S01]  /*4120*/  FFMA.FTZ R7, R126, R9, -R31.reuse ;  /* 0x000000097e077223 */ /* 0x100fe2000001081f */
[----:B------:R-:W-:Y:S01]  /*4130*/  FMNMX.FTZ R11, R76, R11, !PT ;  /* 0x0000000b4c0b7209 */ /* 0x000fe20007810000 */
[-CC-:B------:R-:W-:Y:S01]  /*4140*/  FFMA.FTZ R144, R124, R9.reuse, -R31.reuse ;  /* 0x000000097c907223 */ /* 0x180fe2000001081f */
[----:B------:R-:W-:Y:S01]  /*4150*/  ISETP.LT.OR P1, PT, R5, 0x69, P1 ;  /* 0x000000690500780c */ /* 0x000fe20000f21670 */
[--C-:B------:R-:W-:Y:S01]  /*4160*/  FFMA.FTZ R120, R120, R9, -R31.reuse ;  /* 0x0000000978787223 */ /* 0x100fe2000001081f */
[----:B------:R-:W-:Y:S01]  /*4170*/  FMNMX.FTZ R11, R92, R11, !PT ;  /* 0x0000000b5c0b7209 */ /* 0x000fe20007810000 */
[----:B------:R-:W0:Y:S01]  /*4180*/  MUFU.EX2 R3, R3 ;  /* 0x0000000300037308 */ /* 0x000e220000000800 */
        /* <DEDUP_REMOVED lines=21> */
[--C-:B------:R-:W-:Y:S01]  /*42e0*/  FFMA.FTZ R138, R108, R9, -R31.reuse ;  /* 0x000000096c8a7223 */ /* 0x100fe2000001081f */
[----:B------:R-:W-:Y:S01]  /*42f0*/  FMNMX.FTZ R15, R84, R15, !PT ;  /* 0x0000000f540f7209 */ /* 0x000fe20007810000 */
[----:B------:R0:W-:Y:S01]  /*4300*/  MUFU.EX2 R13, R96 ;  /* 0x00000060000d7308 */ /* 0x0001e20000000800 */
[-CC-:B------:R-:W-:Y:S01]  /*4310*/  FFMA.FTZ R104, R104, R9.reuse, -R31.reuse ;  /* 0x0000000968687223 */ /* 0x180fe2000001081f */
[--C-:B------:R-:W-:Y:S01]  /*4320*/  FFMA.FTZ R134, R62, R9, -R31.reuse ;  /* 0x000000093e867223 */ /* 0x100fe2000001081f */
[----:B------:R-:W-:Y:S01]  /*4330*/  FMNMX.FTZ R15, R10, R15, !PT ;  /* 0x0000000f0a0f7209 */ /* 0x000fe20007810000 */
[-CC-:B------:R-:W-:Y:S01]  /*4340*/  FFMA.FTZ R128, R58, R9.reuse, -R31.reuse ;  /* 0x000000093a807223 */ /* 0x180fe2000001081f */
[-CC-:B------:R-:W-:Y:S01]  /*4350*/  FFMA.FTZ R130, R60, R9.reuse, -R31.reuse ;  /* 0x000000093c827223 */ /* 0x180fe2000001081f */
[--C-:B------:R-:W-:Y:S01]  /*4360*/  FFMA.FTZ R29, R66, R9, -R31.reuse ;  /* 0x00000009421d7223 */ /* 0x100fe2000001081f */
[----:B------:R-:W-:Y:S01]  /*4370*/  FMNMX.FTZ R15, R82, R15, !PT ;  /* 0x0000000f520f7209 */ /* 0x000fe20007810000 */
[----:B------:R-:W3:Y:S01]  /*4380*/  MUFU.EX2 R144, R144 ;  /* 0x0000009000907308 */ /* 0x000ee20000000800 */
[----:B0-----:R-:W-:Y:S01]  /*4390*/  FSEL R96, R21, -INF , !P2 ;  /* 0xff80000015607808 */ /* 0x001fe20005000000 */
[--C-:B------:R-:W-:Y:S01]  /*43a0*/  FFMA.FTZ R21, R54, R9, -R31.reuse ;  /* 0x0000000936157223 */ /* 0x100fe2000001081f */
[----:B------:R-:W-:Y:S01]  /*43b0*/  FMNMX.FTZ R25, R14, R15, !PT ;  /* 0x0000000f0e197209 */ /* 0x000fe20007810000 */
[-CC-:B------:R-:W-:Y:S01]  /*43c0*/  FFMA.FTZ R124, R56, R9.reuse, -R31.reuse ;  /* 0x00000009387c7223 */ /* 0x180fe2000001081f */
[-CC-:B------:R-:W-:Y:S01]  /*43d0*/  FFMA.FTZ R126, R52, R9.reuse, -R31.reuse ;  /* 0x00000009347e7223 */ /* 0x180fe2000001081f */
[--C-:B------:R-:W-:Y:S01]  /*43e0*/  FFMA.FTZ R39, R50, R9, -R31.reuse ;  /* 0x0000000932277223 */ /* 0x100fe2000001081f */
[----:B------:R-:W-:Y:S01]  /*43f0*/  FMNMX.FTZ R25, R80, R25, !PT ;  /* 0x0000001950197209 */ /* 0x000fe20007810000 */
[----:B------:R0:W4:Y:S01]  /*4400*/  MUFU.EX2 R11, R120 ;  /* 0x00000078000b7308 */ /* 0x0001220000000800 */
[----:B------:R-:W-:Y:S01]  /*4410*/  FFMA.FTZ R36, R36, R9, -R31 ;  /* 0x0000000924247223 */ /* 0x000fe2000001081f */
[----:B------:R-:W-:-:S02]  /*4420*/  F2FP.BF16.F32.PACK_AB R148, R3, R148 ;  /* 0x000000940394723e */ /* 0x000fc400000010ff */
[----:B------:R-:W-:-:S04]  /*4430*/  FMNMX.FTZ R25, R78, R25, !PT ;  /* 0x000000194e197209 */ /* 0x000fc80007810000 */
[----:B------:R-:W-:Y:S01]  /*4440*/  FMNMX.FTZ R25, R30, R25, !PT ;  /* 0x000000191e197209 */ /* 0x000fe20007810000 */
[----:B------:R-:W5:Y:S01]  /*4450*/  MUFU.EX2 R146, R146 ;  /* 0x0000009200927308 */ /* 0x000f620000000800 */
[----:B0-----:R-:W-:Y:S01]  /*4460*/  FFMA.FTZ R120, R46, R9, -R31 ;  /* 0x000000092e787223 */ /* 0x001fe2000001081f */
[----:B-1----:R-:W-:Y:S01]  /*4470*/  FADD.FTZ R46, R150, R45 ;  /* 0x0000002d962e7221 */ /* 0x002fe20000010000 */
[----:B------:R-:W-:Y:S02]  /*4480*/  FMNMX.FTZ R33, R24, R25, !PT ;  /* 0x0000001918217209 */ /* 0x000fe40007810000 */
[C---:B--2---:R-:W-:Y:S01]  /*4490*/  F2FP.BF16.F32.PACK_AB R150, R7.reuse, R150 ;  /* 0x000000960796723e */ /* 0x044fe200000010ff */
[----:B------:R-:W-:Y:S01]  /*44a0*/  FADD.FTZ R45, R7, R46 ;  /* 0x0000002e072d7221 */ /* 0x000fe20000010000 */
[----:B------:R-:W-:Y:S01]  /*44b0*/  FMNMX.FTZ R33, R32, R33, !PT ;  /* 0x0000002120217209 */ /* 0x000fe20007810000 */
[----:B------:R-:W0:Y:S02]  /*44c0*/  MUFU.EX2 R140, R140 ;  /* 0x0000008c008c7308 */ /* 0x000e240000000800 */
[----:B---3--:R-:W-:Y:S01]  /*44d0*/  FADD.FTZ R46, R144, R45 ;  /* 0x0000002d902e7221 */ /* 0x008fe20000010000 */
[----:B------:R-:W-:-:S02]  /*44e0*/  FMNMX.FTZ R33, R2, R33, !PT ;  /* 0x0000002102217209 */ /* 0x000fc40007810000 */
[C---:B----4-:R-:W-:Y:S01]  /*44f0*/  F2FP.BF16.F32.PACK_AB R144, R11.reuse, R144 ;  /* 0x000000900b90723e */ /* 0x050fe200000010ff */
[----:B------:R-:W-:Y:S01]  /*4500*/  FADD.FTZ R45, R11, R46 ;  /* 0x0000002e0b2d7221 */ /* 0x000fe20000010000 */
[----:B------:R-:W-:Y:S01]  /*4510*/  FMNMX.FTZ R33, R34, R33, !PT ;  /* 0x0000002122217209 */ /* 0x000fe20007810000 */
[----:B------:R-:W1:Y:S03]  /*4520*/  MUFU.EX2 R15, R102 ;  /* 0x00000066000f7308 */ /* 0x000e660000000800 */
[----:B------:R-:W-:-:S04]  /*4530*/  FMNMX.FTZ R35, R40, R33, !PT ;  /* 0x0000002128237209 */ /* 0x000fc80007810000 */
[----:B------:R-:W-:Y:S01]  /*4540*/  FMNMX.FTZ R35, R106, R35, !PT ;  /* 0x000000236a237209 */ /* 0x000fe20007810000 */
[----:B------:R-:W2:Y:S03]  /*4550*/  MUFU.EX2 R142, R142 ;  /* 0x0000008e008e7308 */ /* 0x000ea60000000800 */
[----:B------:R-:W-:-:S04]  /*4560*/  FMNMX.FTZ R35, R44, R35, !PT ;  /* 0x000000232c237209 */ /* 0x000fc80007810000 */
[----:B------:R-:W-:Y:S01]  /*4570*/  FMNMX.FTZ R35, R118, R35, !PT ;  /* 0x0000002376237209 */ /* 0x000fe20007810000 */
[----:B------:R-:W3:Y:S03]  /*4580*/  MUFU.EX2 R25, R98 ;  /* 0x0000006200197308 */ /* 0x000ee60000000800 */
[----:B------:R-:W-:-:S04]  /*4590*/  FMNMX.FTZ R37, R122, R35, !PT ;  /* 0x000000237a257209 */ /* 0x000fc80007810000 */
[----:B------:R-:W-:Y:S01]  /*45a0*/  FMNMX.FTZ R37, R48, R37, !PT ;  /* 0x0000002530257209 */ /* 0x000fe20007810000 */
[----:B------:R-:W4:Y:S03]  /*45b0*/  MUFU.EX2 R136, R136 ;  /* 0x0000008800887308 */ /* 0x000f260000000800 */
        /* <DEDUP_REMOVED lines=9> */
[----:B-----5:R-:W-:-:S03]  /*4650*/  FFMA.FTZ R27, R68, R9, -R31 ;  /* 0x00000009441b7223 */ /* 0x020fc6000001081f */
[----:B------:R-:W5:Y:S04]  /*4660*/  SHFL.BFLY PT, R6, R37, 0x2, 0x1f ;  /* 0x0c401f0025067f89 */ /* 0x000f6800000e0000 */
[----:B------:R-:W-:Y:S08]  /*4670*/  MUFU.EX2 R35, R104 ;  /* 0x0000006800237308 */ /* 0x000ff00000000800 */
[----:B------:R-:W-:Y:S08]  /*4680*/  MUFU.EX2 R132, R132 ;  /* 0x0000008400847308 */ /* 0x000ff00000000800 */
[----:B------:R-:W-:Y:S01]  /*4690*/  MUFU.EX2 R134, R134 ;  /* 0x0000008600867308 */ /* 0x000fe20000000800 */
[----:B-----5:R-:W-:Y:S01]  /*46a0*/  FMNMX.FTZ R43, R37, R6, !PT ;  /* 0x00000006252b7209 */ /* 0x020fe20007810000 */
[-CC-:B------:R-:W-:Y:S01]  /*46b0*/  FFMA.FTZ R37, R64, R9.reuse, -R31.reuse ;  /* 0x0000000940257223 */ /* 0x180fe2000001081f */
[----:B------:R-:W-:-:S05]  /*46c0*/  FFMA.FTZ R31, R42, R9, -R31 ;  /* 0x000000092a1f7223 */ /* 0x000fca000001081f */
[----:B------:R-:W-:Y:S01]  /*46d0*/  MUFU.EX2 R21, R21 ;  /* 0x0000001500157308 */ /* 0x000fe20000000800 */
[----:B------:R-:W5:Y:S07]  /*46e0*/  SHFL.BFLY PT, R6, R43, 0x1, 0x1f ;  /* 0x0c201f002b067f89 */ /* 0x000f6e00000e0000 */
[----:B------:R-:W-:Y:S08]  /*46f0*/  MUFU.EX2 R128, R128 ;  /* 0x0000008000807308 */ /* 0x000ff00000000800 */
[----:B------:R-:W-:Y:S08]  /*4700*/  MUFU.EX2 R27, R27 ;  /* 0x0000001b001b7308 */ /* 0x000ff00000000800 */
        /* <DEDUP_REMOVED lines=16> */
[----:B------:R-:W-:Y:S01]  /*4810*/  FADD.FTZ R45, R13, R24 ;  /* 0x000000180d2d7221 */ /* 0x000fe20000010000 */
[-CC-:B------:R-:W-:Y:S01]  /*4820*/  FFMA.FTZ R24, R32, R9.reuse, -R43.reuse ;  /* 0x0000000920187223 */ /* 0x180fe2000001082b */
[-CC-:B------:R-:W-:Y:S01]  /*4830*/  FFMA.FTZ R147, R74, R9.reuse, -R43.reuse ;  /* 0x000000094a937223 */ /* 0x180fe2000001082b */
[-C--:B------:R-:W-:Y:S01]  /*4840*/  FFMA.FTZ R135, R2, R9.reuse, -R43 ;  /* 0x0000000902877223 */ /* 0x080fe2000001082b */
[----:B0-----:R-:W-:Y:S01]  /*4850*/  FADD.FTZ R32, R140, R45 ;  /* 0x0000002d8c207221 */ /* 0x001fe20000010000 */
[----:B------:R-:W0:Y:S01]  /*4860*/  MUFU.EX2 R0, R0 ;  /* 0x0000000000007308 */ /* 0x000e220000000800 */
[-CC-:B------:R-:W-:Y:S01]  /*4870*/  FFMA.FTZ R42, R86, R9.reuse, -R43.reuse ;  /* 0x00000009562a7223 */ /* 0x180fe2000001082b */
[-CC-:B------:R-:W-:Y:S01]  /*4880*/  FFMA.FTZ R141, R8, R9.reuse, -R43.reuse ;  /* 0x00000009088d7223 */ /* 0x180fe2000001082b */
[----:B-1----:R-:W-:Y:S01]  /*4890*/  FADD.FTZ R45, R15, R32 ;  /* 0x000000200f2d7221 */ /* 0x002fe20000010000 */
[-CC-:B------:R-:W-:Y:S01]  /*48a0*/  FFMA.FTZ R8, R84, R9.reuse, -R43.reuse ;  /* 0x0000000954087223 */ /* 0x180fe2000001082b */
[-CC-:B------:R-:W-:Y:S01]  /*48b0*/  FFMA.FTZ R143, R10, R9.reuse, -R43.reuse ;  /* 0x000000090a8f7223 */ /* 0x180fe2000001082b */
[-C--:B------:R-:W-:Y:S01]  /*48c0*/  FFMA.FTZ R10, R82, R9.reuse, -R43 ;  /* 0x00000009520a7223 */ /* 0x080fe2000001082b */
[----:B--2---:R-:W-:Y:S01]  /*48d0*/  FADD.FTZ R32, R142, R45 ;  /* 0x0000002d8e207221 */ /* 0x004fe20000010000 */
[----:B------:R-:W1:Y:S01]  /*48e0*/  MUFU.EX2 R151, R151 ;  /* 0x0000009700977308 */ /* 0x000e620000000800 */
[-CC-:B------:R-:W-:Y:S01]  /*48f0*/  FFMA.FTZ R129, R40, R9.reuse, -R43.reuse ;  /* 0x0000000928817223 */ /* 0x180fe2000001082b */
[-CC-:B------:R-:W-:Y:S01]  /*4900*/  FFMA.FTZ R137, R14, R9.reuse, -R43.reuse ;  /* 0x000000090e897223 */ /* 0x180fe2000001082b */
[----:B---3--:R-:W-:Y:S01]  /*4910*/  FADD.FTZ R47, R25, R32 ;  /* 0x00000020192f7221 */ /* 0x008fe20000010000 */
[-CC-:B------:R-:W-:Y:S01]  /*4920*/  FFMA.FTZ R32, R34, R9.reuse, -R43.reuse ;  /* 0x0000000922207223 */ /* 0x180fe2000001082b */
[-CC-:B------:R-:W-:Y:S01]  /*4930*/  FFMA.FTZ R14, R80, R9.reuse, -R43.reuse ;  /* 0x00000009500e7223 */ /* 0x180fe2000001082b */
[-C--:B------:R-:W-:Y:S01]  /*4940*/  FFMA.FTZ R139, R78, R9.reuse, -R43 ;  /* 0x000000094e8b7223 */ /* 0x080fe2000001082b */
[----:B----4-:R-:W-:Y:S01]  /*4950*/  FADD.FTZ R34, R136, R47 ;  /* 0x0000002f88227221 */ /* 0x010fe20000010000 */
        /* <DEDUP_REMOVED lines=13> */
[-CC-:B------:R-:W-:Y:S01]  /*4a30*/  FFMA.FTZ R20, R20, R9.reuse, -R43.reuse ;  /* 0x0000000914147223 */ /* 0x180fe2000001082b */
[-C--:B------:R-:W-:Y:S01]  /*4a40*/  FFMA.FTZ R96, R96, R9.reuse, -R43 ;  /* 0x0000000960607223 */ /* 0x080fe2000001082b */
[----:B------:R-:W-:Y:S01]  /*4a50*/  FADD.FTZ R40, R132, R47 ;  /* 0x0000002f84287221 */ /* 0x000fe20000010000 */
[----:B------:R-:W1:Y:S01]  /*4a60*/  MUFU.EX2 R4, R4 ;  /* 0x0000000400047308 */ /* 0x000e620000000800 */
[----:B--2---:R-:W-:Y:S01]  /*4a70*/  FADD.FTZ R2, R38, R45 ;  /* 0x0000002d26027221 */ /* 0x004fe20000010000 */
[C---:B------:R-:W-:Y:S01]  /*4a80*/  F2FP.BF16.F32.PACK_AB R132, R5.reuse, R132 ;  /* 0x000000840584723e */ /* 0x040fe200000010ff */
[----:B------:R-:W-:Y:S01]  /*4a90*/  FADD.FTZ R47, R5, R40 ;  /* 0x00000028052f7221 */ /* 0x000fe20000010000 */
[--C-:B------:R-:W-:Y:S01]  /*4aa0*/  FFMA.FTZ R26, R26, R9, -R43.reuse ;  /* 0x000000091a1a7223 */ /* 0x100fe2000001082b */
[----:B------:R-:W-:Y:S01]  /*4ab0*/  F2FP.BF16.F32.PACK_AB R149, R0, R149 ;  /* 0x000000950095723e */ /* 0x000fe200000010ff */
[-C--:B------:R-:W-:Y:S01]  /*4ac0*/  FFMA.FTZ R72, R72, R9.reuse, -R43 ;  /* 0x0000000948487223 */ /* 0x080fe2000001082b */
[----:B------:R-:W-:Y:S01]  /*4ad0*/  FADD.FTZ R40, R134, R47 ;  /* 0x0000002f86287221 */ /* 0x000fe20000010000 */
[----:B------:R-:W2:Y:S01]  /*4ae0*/  MUFU.EX2 R147, R147 ;  /* 0x0000009300937308 */ /* 0x000ea20000000800 */
[----:B0-----:R-:W-:Y:S01]  /*4af0*/  FADD.FTZ R45, R145, R2 ;  /* 0x00000002912d7221 */ /* 0x001fe20000010000 */
[-CC-:B------:R-:W-:Y:S01]  /*4b00*/  FFMA.FTZ R28, R28, R9.reuse, -R43.reuse ;  /* 0x000000091c1c7223 */ /* 0x180fe2000001082b */
[----:B------:R-:W-:Y:S01]  /*4b10*/  FADD.FTZ R47, R21, R40 ;  /* 0x00000028152f7221 */ /* 0x000fe20000010000 */
[----:B------:R-:W-:Y:S01]  /*4b20*/  FFMA.FTZ R43, R70, R9, -R43 ;  /* 0x00000009462b7223 */ /* 0x000fe2000001082b */
[----:B------:R-:W-:-:S02]  /*4b30*/  F2FP.BF16.F32.PACK_AB R146, R13, R146 ;  /* 0x000000920d92723e */ /* 0x000fc400000010ff */
[----:B------:R-:W-:Y:S01]  /*4b40*/  FADD.FTZ R40, R128, R47 ;  /* 0x0000002f80287221 */ /* 0x000fe20000010000 */
[----:B------:R-:W0:Y:S01]  /*4b50*/  MUFU.EX2 R42, R42 ;  /* 0x0000002a002a7308 */ /* 0x000e220000000800 */
[----:B-1----:R-:W-:Y:S01]  /*4b60*/  FADD.FTZ R2, R4, R45 ;  /* 0x0000002d04027221 */ /* 0x002fe20000010000 */
[----:B------:R-:W-:Y:S02]  /*4b70*/  F2FP.BF16.F32.PACK_AB R140, R15, R140 ;  /* 0x0000008c0f8c723e */ /* 0x000fe400000010ff */
[----:B------:R-:W-:Y:S02]  /*4b80*/  F2FP.BF16.F32.PACK_AB R142, R25, R142 ;  /* 0x0000008e198e723e */ /* 0x000fe400000010ff */
[----:B------:R-:W-:Y:S02]  /*4b90*/  F2FP.BF16.F32.PACK_AB R136, R33, R136 ;  /* 0x000000882188723e */ /* 0x000fe400000010ff */
[----:B------:R-:W1:Y:S01]  /*4ba0*/  MUFU.EX2 R141, R141 ;  /* 0x0000008d008d7308 */ /* 0x000e620000000800 */
[----:B--2---:R-:W-:Y:S01]  /*4bb0*/  FADD.FTZ R45, R147, R2 ;  /* 0x00000002932d7221 */ /* 0x004fe20000010000 */
[----:B------:R-:W-:-:S02]  /*4bc0*/  F2FP.BF16.F32.PACK_AB R138, R35, R138 ;  /* 0x0000008a238a723e */ /* 0x000fc400000010ff */
[----:B------:R-:W-:Y:S02]  /*4bd0*/  F2FP.BF16.F32.PACK_AB R134, R21, R134 ;  /* 0x000000861586723e */ /* 0x000fe400000010ff */
[----:B------:R-:W-:Y:S02]  /*4be0*/  F2FP.BF16.F32.PACK_AB R128, R27, R128 ;  /* 0x000000801b80723e */ /* 0x000fe400000010ff */
[----:B------:R-:W2:Y:S01]  /*4bf0*/  MUFU.EX2 R8, R8 ;  /* 0x0000000800087308 */ /* 0x000ea20000000800 */
[----:B0-----:R-:W-:Y:S01]  /*4c00*/  FADD.FTZ R2, R42, R45 ;  /* 0x0000002d2a027221 */ /* 0x001fe20000010000 */
[----:B------:R-:W-:Y:S02]  /*4c10*/  F2FP.BF16.F32.PACK_AB R151, R38, R151 ;  /* 0x000000972697723e */ /* 0x000fe400000010ff */
[----:B------:R-:W-:Y:S02]  /*4c20*/  F2FP.BF16.F32.PACK_AB R145, R4, R145 ;  /* 0x000000910491723e */ /* 0x000fe400000010ff */
[----:B------:R-:W-:-:S02]  /*4c30*/  F2FP.BF16.F32.PACK_AB R147, R42, R147 ;  /* 0x000000932a93723e */ /* 0x000fc400000010ff */
        /* <DEDUP_REMOVED lines=95> */
.L_x_1243:
[----:B------:R-:W-:Y:S02]  /*5230*/  ULDC UR14, c[0x0][0x9e4] ;  /* 0x00027900000e7ab9 */ /* 0x000fe40000000800 */
[----:B------:R-:W-:-:S11]  /*5240*/  UISETP.NE.AND UP0, UPT, UR14, 0x1, UPT ;  /* 0x000000010e00788c */ /* 0x000fd6000bf05270 */
[----:B------:R-:W-:Y:S02]  /*5250*/  @UP0 ULDC.64 UR18, c[0x0][0x9e8] ;  /* 0x00027a0000120ab9 */ /* 0x000fe40000000a00 */
[----:B------:R-:W-:-:S04]  /*5260*/  UIMAD.WIDE.U32 UR6, UR11, UR18, URZ ;  /* 0x000000120b0672a5 */ /* 0x000fc8000f8e003f */
[----:B------:R-:W-:-:S12]  /*5270*/  @UP0 USHF.R.U32.HI UR11, URZ, UR19, UR7 ;  /* 0x000000133f0b0299 */ /* 0x000fd80008011607 */
.L_x_1244:
[----:B------:R-:W-:-:S04]  /*5280*/  UIMAD UR11, UR11, UR14, UR14 ;  /* 0x0000000e0b0b72a4 */ /* 0x000fc8000f8e020e */
[----:B------:R-:W-:-:S04]  /*5290*/  UISETP.LT.AND UP0, UPT, UR10, UR11, UPT ;  /* 0x0000000b0a00728c */ /* 0x000fc8000bf01270 */
[----:B------:R-:W-:-:S12]  /*52a0*/  USEL UR10, UR10, UR11, UP0 ;  /* 0x0000000b0a0a7287 */ /* 0x000fd80008000000 */
.L_x_1242:
        /* <DEDUP_REMOVED lines=32> */
.L_x_1264:
[----:B------:R-:W-:Y:S01]  /*54b0*/  ISETP.NE.AND P2, PT, RZ, UR44, PT ;  /* 0x0000002cff007c0c */ /* 0x000fe2000bf45270 */
[----:B------:R-:W-:-:S04]  /*54c0*/  UISETP.NE.AND UP0, UPT, UR26, 0x1, UPT ;  /* 0x000000011a00788c */ /* 0x000fc8000bf05270 */
[----:B------:R-:W-:-:S04]  /*54d0*/  USEL UR47, URZ, 0x1, UP0 ;  /* 0x000000013f2f7887 */ /* 0x000fc80008000000 */
[----:B------:R-:W-:-:S04]  /*54e0*/  ULOP3.LUT UR47, UR27, UR47, URZ, 0x3c, !UPT ;  /* 0x0000002f1b2f7292 */ /* 0x000fc8000f8e3c3f */
[----:B------:R-:W-:Y:S08]  /*54f0*/  @P2 BRA `(.L_x_1246) ;  /* 0x0000000000382947 */ /* 0x000ff00003800000 */
[----:B------:R-:W-:Y:S05]  /*5500*/  @!P0 BRA `(.L_x_1247) ;  /* 0x0000000000048947 */ /* 0x000fea0003800000 */
[----:B------:R-:W-:Y:S01]  /*5510*/  BPT.TRAP 0x1 ;  /* 0x000000040000795c */ /* 0x000fe20000300000 */
.L_x_1247:
        /* <DEDUP_REMOVED lines=9> */
.L_x_1248:
[----:B-1----:R-:W-:Y:S05]  /*55b0*/  @P1 BRA `(.L_x_1246) ;  /* 0x0000000000081947 */ /* 0x002fea0003800000 */
[----:B------:R-:W1:Y:S02]  /*55c0*/  SYNCS.PHASECHK.TRANS64.TRYWAIT P1, [UR6+0x16830], R6 ;  /* 0x01683006ff0075a7 */ /* 0x000e640008020146 */
[----:B-1----:R-:W-:Y:S05]  /*55d0*/  @!P1 BRA `(.L_x_1249) ;  /* 0x0000011000e49947 */ /* 0x002fea0003800000 */
.L_x_1246:
        /* <DEDUP_REMOVED lines=28> */
.L_x_1251:
[----:B------:R-:W-:Y:S01]  /*57a0*/  ULEA UR6, UR26, UR45, 0x3 ;  /* 0x0000002d1a067291 */ /* 0x000fe2000f8e183f */
[----:B------:R-:W-:-:S05]  /*57b0*/  IMAD.U32 R6, RZ, RZ, UR27 ;  /* 0x0000001bff067e24 */ /* 0x000fca000f8e00ff */
[----:B------:R-:W-:-:S04]  /*57c0*/  SHF.L.U32 R6, R6, 0x1f, RZ ;  /* 0x0000001f06067819 */ /* 0x000fc800000006ff */
[----:B------:R0:W1:Y:S01]  /*57d0*/  SYNCS.PHASECHK.TRANS64.TRYWAIT P1, [UR6+0x16850], R6 ;  /* 0x01685006ff0075a7 */ /* 0x0000620008020146 */
[----:B------:R-:W-:Y:S05]  /*57e0*/  @!P0 BRA `(.L_x_1252) ;  /* 0x0000000000048947 */ /* 0x000fea0003800000 */
[----:B------:R-:W-:Y:S01]  /*57f0*/  BPT.TRAP 0x1 ;  /* 0x000000040000795c */ /* 0x000fe20000300000 */
.L_x_1252:
[----:B-1----:R-:W-:Y:S05]  /*5800*/  @P1 BRA `(.L_x_1250) ;  /* 0x0000000000081947 */ /* 0x002fea0003800000 */
[----:B------:R-:W1:Y:S02]  /*5810*/  SYNCS.PHASECHK.TRANS64.TRYWAIT P1, [UR6+0x16850], R6 ;  /* 0x01685006ff0075a7 */ /* 0x000e640008020146 */
[----:B-1----:R-:W-:Y:S05]  /*5820*/  @!P1 BRA `(.L_x_1253) ;  /* 0x0000011000689947 */ /* 0x002fea0003800000 */
.L_x_1250:
        /* <DEDUP_REMOVED lines=51> */
.L_x_1254:
[----:B------:R-:W-:Y:S01]  /*5b60*/  UISETP.NE.AND UP1, UPT, UR51, URZ, UPT ;  /* 0x0000003f3300728c */ /* 0x000fe2000bf25270 */
[----:B------:R-:W-:Y:S01]  /*5b70*/  FMUL.FTZ R126, R64, UR24 ;  /* 0x00000018407e7c20 */ /* 0x000fe20008410000 */
[----:B------:R-:W-:Y:S01]  /*5b80*/  VIADD R64, R17, UR40 ;  /* 0x0000002811407c36 */ /* 0x000fe20008000000 */
[----:B------:R-:W-:Y:S01]  /*5b90*/  ULEA UR6, UR46, UR45, 0x3 ;  /* 0x0000002d2e067291 */ /* 0x000fe2000f8e183f */
[----:B------:R-:W-:Y:S01]  /*5ba0*/  FMUL.FTZ R128, R65, UR24 ;  /* 0x0000001841807c20 */ /* 0x000fe20008410000 */
[----:B------:R-:W-:Y:S01]  /*5bb0*/  IMAD.SHL.U32 R65, R5, 0x80, RZ ;  /* 0x0000008005417824 */ /* 0x000fe200078e00ff */
[----:B------:R-:W-:Y:S01]  /*5bc0*/  PLOP3.LUT P1, PT, PT, PT, UP1, 0x80, 0x0 ;  /* 0x000000000000781c */ /* 0x000fe20003f2f018 */
[----:B------:R-:W-:Y:S01]  /*5bd0*/  UIADD3 UR6, UR6, 0x16840, URZ ;  /* 0x0001684006067890 */ /* 0x000fe2000fffe03f */
[----:B------:R-:W-:Y:S01]  /*5be0*/  PLOP3.LUT P2, PT, PT, PT, UP1, 0x80, 0x0 ;  /* 0x000000000000781c */ /* 0x000fe20003f4f018 */
[----:B------:R-:W-:Y:S01]  /*5bf0*/  FMUL.FTZ R20, R35, UR24 ;  /* 0x0000001823147c20 */ /* 0x000fe20008410000 */
[----:B------:R-:W-:Y:S01]  /*5c00*/  FMUL.FTZ R7, R27, UR24 ;  /* 0x000000181b077c20 */ /* 0x000fe20008410000 */
[----:B------:R-:W-:Y:S01]  /*5c10*/  @UP1 ULDC UR7, c[0x0][0x44c] ;  /* 0x0001130000071ab9 */ /* 0x000fe20000000800 */
[----:B------:R-:W-:Y:S01]  /*5c20*/  FMUL.FTZ R15, R28, UR24 ;  /* 0x000000181c0f7c20 */ /* 0x000fe20008410000 */
[----:B------:R-:W-:Y:S01]  /*5c30*/  FMUL.FTZ R10, R31, UR24 ;  /* 0x000000181f0a7c20 */ /* 0x000fe20008410000 */
[----:B------:R-:W-:Y:S01]  /*5c40*/  FMUL.FTZ R35, R41, UR24 ;  /* 0x0000001829237c20 */ /* 0x000fe20008410000 */
[----:B------:R-:W-:Y:S01]  /*5c50*/  UISETP.NE.AND UP0, UPT, UR50, URZ, UPT ;  /* 0x0000003f3200728c */ /* 0x000fe2000bf05270 */
[----:B------:R-:W-:Y:S01]  /*5c60*/  FMUL.FTZ R9, R24, UR24 ;  /* 0x0000001818097c20 */ /* 0x000fe20008410000 */
[----:B------:R-:W-:Y:S01]  /*5c70*/  FMUL.FTZ R11, R25, UR24 ;  /* 0x00000018190b7c20 */ /* 0x000fe20008410000 */
[----:B0-----:R-:W-:Y:S01]  /*5c80*/  FMUL.FTZ R6, R26, UR24 ;  /* 0x000000181a067c20 */ /* 0x001fe20008410000 */
        /* <DEDUP_REMOVED lines=8> */
[----:B------:R-:W-:Y:S01]  /*5d10*/  FMUL.FTZ R41, R55, UR24 ;  /* 0x0000001837297c20 */ /* 0x000fe20008410000 */
[----:B------:R-:W-:Y:S01]  /*5d20*/  FMUL.FTZ R25, R32, UR24 ;  /* 0x0000001820197c20 */ /* 0x000fe20008410000 */
        /* <DEDUP_REMOVED lines=51> */
[----:B------:R-:W-:Y:S01]  /*6060*/  IMAD R13, R16, -0x2, R13 ;  /* 0xfffffffe100d7824 */ /* 0x000fe200078e020d */
[----:B------:R-:W1:Y:S01]  /*6070*/  MUFU.TANH R9, R9 ;  /* 0x0000000900097308 */ /* 0x000e620000002400 */
[----:B------:R-:W-:Y:S01]  /*6080*/  IMAD.U32 R66, RZ, RZ, UR37 ;  /* 0x00000025ff427e24 */ /* 0x000fe2000f8e00ff */
[----:B------:R-:W-:Y:S01]  /*6090*/  SYNCS.ARRIVE.TRANS64.RED.A1T0 RZ, [UR6], RZ ;  /* 0x000000ffffff79a7 */ /* 0x000fe20008100406 */
[----:B------:R-:W-:-:S03]  /*60a0*/  ULOP3.LUT UR6, URZ, UR22, URZ, 0x33, !UPT ;  /* 0x000000163f067292 */ /* 0x000fc6000f8e333f */
[----:B------:R-:W-:Y:S02]  /*60b0*/  IADD3 R13, -R66, UR41, R13 ;  /* 0x00000029420d7c10 */ /* 0x000fe4000fffe10d */
[----:B------:R-:W2:Y:S03]  /*60c0*/  MUFU.TANH R11, R11 ;  /* 0x0000000b000b7308 */ /* 0x000ea60000002400 */
[C---:B------:R-:W-:Y:S02]  /*60d0*/  VIADD R67, R13.reuse, UR23 ;  /* 0x000000170d437c36 */ /* 0x040fe40008000000 */
[----:B------:R-:W-:Y:S02]  /*60e0*/  VIADD R69, R13, UR6 ;  /* 0x000000060d457c36 */ /* 0x000fe40008000000 */
[--C-:B0-----:R-:W-:Y:S01]  /*60f0*/  IMAD.IADD R71, R67, 0x1, R12.reuse ;  /* 0x0000000143477824 */ /* 0x101fe200078e020c */
        /* <DEDUP_REMOVED lines=77> */
.L_x_1257:
[----:B------:R-:W-:-:S05]  /*65d0*/  IMAD.U32 R66, RZ, RZ, UR21 ;  /* 0x00000015ff427e24 */ /* 0x000fca000f8e00ff */
[----:B------:R-:W-:-:S13]  /*65e0*/  ISETP.NE.AND P1, PT, R66, 0x1, PT ;  /* 0x000000014200780c */ /* 0x000fda0003f25270 */
[----:B------:R-:W1:Y:S02]  /*65f0*/  @P1 LDC.64 R12, c[0x0][0x9e8] ;  /* 0x00027a00ff0c1b82 */ /* 0x000e640000000a00 */
[----:B-1----:R-:W-:-:S05]  /*6600*/  @P1 IMAD.HI.U32 R12, R63, R12, RZ ;  /* 0x0000000c3f0c1227 */ /* 0x002fca00078e00ff */
[----:B------:R-:W-:-:S07]  /*6610*/  @P1 SHF.R.U32.HI R63, RZ, R13, R12 ;  /* 0x0000000dff3f1219 */ /* 0x000fce000001160c */
.L_x_1258:
[----:B------:R-:W-:Y:S05]  /*6620*/  BSYNC B0 ;  /* 0x0000000000007941 */ /* 0x000fea0003800000 */
.L_x_1256:
[----:B------:R-:W-:-:S04]  /*6630*/  IMAD R63, R63, R66, -R65 ;  /* 0x000000423f3f7224 */ /* 0x000fc800078e0a41 */
[----:B------:R-:W-:-:S05]  /*6640*/  IMAD R12, R16, -0x2, R63 ;  /* 0xfffffffe100c7824 */ /* 0x000fca00078e023f */
[----:B------:R-:W-:Y:S02]  /*6650*/  VIADDMNMX R71, R12, R66, R71, PT ;  /* 0x000000420c477246 */ /* 0x000fe40003800147 */
[----:B------:R-:W-:-:S07]  /*6660*/  VIMNMX R73, R73, R12, !PT ;  /* 0x0000000c49497248 */ /* 0x000fce0007fe0100 */
.L_x_1255:
[----:B------:R-:W-:Y:S01]  /*6670*/  ISETP.GT.AND P1, PT, R5, -0x1, PT ;  /* 0xffffffff0500780c */ /* 0x000fe20003f24270 */
[----:B------:R-:W1:Y:S01]  /*6680*/  SHFL.IDX PT, R12, R64, 0x1, 0x1c1f ;  /* 0x003c1f00400c7f89 */ /* 0x000e6200000e0000 */
[----:B------:R-:W-:Y:S02]  /*6690*/  UISETP.NE.AND UP0, UPT, UR50, URZ, UPT ;  /* 0x0000003f3200728c */ /* 0x000fe4000bf05270 */
[C---:B------:R-:W-:Y:S02]  /*66a0*/  ISETP.GT.AND P3, PT, R73.reuse, 0x8, P1 ;  /* 0x000000084900780c */ /* 0x040fe40000f64270 */
[----:B------:R-:W-:Y:S02]  /*66b0*/  ISETP.GT.AND P6, PT, R73, RZ, P1 ;  /* 0x000000ff4900720c */ /* 0x000fe40000fc4270 */
[----:B------:R-:W-:Y:S02]  /*66c0*/  ISETP.LT.OR P3, PT, R71, 0x9, P3 ;  /* 0x000000094700780c */ /* 0x000fe40001f61670 */
[----:B------:R-:W-:-:S02]  /*66d0*/  ISETP.GT.AND P2, PT, R73, 0x1, P1 ;  /* 0x000000014900780c */ /* 0x000fc40000f44270 */
[----:B------:R-:W-:Y:S02]  /*66e0*/  FSEL R66, R15, -INF , !P3 ;  /* 0xff8000000f427808 */ /* 0x000fe40005800000 */
[----:B------:R-:W-:Y:S02]  /*66f0*/  ISETP.GT.AND P3, PT, R73, 0x19, P1 ;  /* 0x000000194900780c */ /* 0x000fe40000f64270 */
[C---:B------:R-:W-:Y:S02]  /*6700*/  ISETP.LT.OR P6, PT, R71.reuse, 0x1, P6 ;  /* 0x000000014700780c */ /* 0x040fe400037c1670 */
[C---:B------:R-:W-:Y:S02]  /*6710*/  ISETP.LT.OR P2, PT, R71.reuse, 0x2, P2 ;  /* 0x000000024700780c */ /* 0x040fe40001741670 */
[----:B------:R-:W-:Y:S02]  /*6720*/  ISETP.LT.OR P3, PT, R71, 0x1a, P3 ;  /* 0x0000001a4700780c */ /* 0x000fe40001f61670 */
[----:B------:R-:W-:-:S02]  /*6730*/  FSEL R63, R9, -INF , !P6 ;  /* 0xff800000093f7808 */ /* 0x000fc40007000000 */
[----:B------:R-:W-:Y:S01]  /*6740*/  FSEL R150, R11, -INF , !P2 ;  /* 0xff8000000b967808 */ /* 0x000fe20005000000 */
[--C-:B-1----:R-:W-:Y:S01]  /*6750*/  IMAD.IADD R11, R67, 0x1, R12.reuse ;  /* 0x00000001430b7824 */ /* 0x102fe200078e020c */
[----:B------:R-:W-:Y:S01]  /*6760*/  ISETP.GT.AND P5, PT, R73, 0x9, P1 ;  /* 0x000000094900780c */ /* 0x000fe20000fa4270 */
[----:B------:R-:W-:Y:S01]  /*6770*/  IMAD.IADD R15, R69, 0x1, R12 ;  /* 0x00000001450f7824 */ /* 0x000fe200078e020c */
        /* <DEDUP_REMOVED lines=99> */
.L_x_1261:
[----:B------:R-:W-:-:S05]  /*6db0*/  IMAD.U32 R21, RZ, RZ, UR21 ;  /* 0x00000015ff157e24 */ /* 0x000fca000f8e00ff */
[----:B------:R-:W-:-:S13]  /*6dc0*/  ISETP.NE.AND P2, PT, R21, 0x1, PT ;  /* 0x000000011500780c */ /* 0x000fda0003f45270 */
[----:B------:R-:W0:Y:S02]  /*6dd0*/  @P2 LDC.64 R12, c[0x0][0x9e8] ;  /* 0x00027a00ff0c2b82 */ /* 0x000e240000000a00 */
[----:B0-----:R-:W-:-:S05]  /*6de0*/  @P2 IMAD.HI.U32 R12, R9, R12, RZ ;  /* 0x0000000c090c2227 */ /* 0x001fca00078e00ff */
[----:B------:R-:W-:-:S07]  /*6df0*/  @P2 SHF.R.U32.HI R9, RZ, R13, R12 ;  /* 0x0000000dff092219 */ /* 0x000fce000001160c */
.L_x_1262:
[----:B------:R-:W-:Y:S05]  /*6e00*/  BSYNC B0 ;  /* 0x0000000000007941 */ /* 0x000fea0003800000 */
.L_x_1260:
[----:B------:R-:W-:-:S04]  /*6e10*/  IMAD R9, R9, R21, -R65 ;  /* 0x0000001509097224 */ /* 0x000fc800078e0a41 */
[----:B------:R-:W-:-:S05]  /*6e20*/  IMAD R12, R16, -0x2, R9 ;  /* 0xfffffffe100c7824 */ /* 0x000fca00078e0209 */
[----:B------:R-:W-:Y:S02]  /*6e30*/  VIADDMNMX R11, R12, R21, R11, PT ;  /* 0x000000150c0b7246 */ /* 0x000fe4000380010b */
[----:B------:R-:W-:-:S07]  /*6e40*/  VIMNMX R15, R15, R12, !PT ;  /* 0x0000000c0f0f7248 */ /* 0x000fce0007fe0100 */
.L_x_1259:
[----:B------:R-:W-:Y:S02]  /*6e50*/  FMNMX.FTZ R9, R63, R4, !PT ;  /* 0x000000043f097209 */ /* 0x000fe40007810000 */
[----:B------:R-:W-:Y:S02]  /*6e60*/  ISETP.GT.AND P5, PT, R15, 0x10, P1 ;  /* 0x000000100f00780c */ /* 0x000fe40000fa4270 */
[----:B------:R-:W-:Y:S02]  /*6e70*/  FMNMX.FTZ R9, R150, R9, !PT ;  /* 0x0000000996097209 */ /* 0x000fe40007810000 */
[----:B------:R-:W-:Y:S02]  /*6e80*/  ISETP.LT.OR P5, PT, R11, 0x11, P5 ;  /* 0x000000110b00780c */ /* 0x000fe40002fa1670 */
[----:B------:R-:W-:Y:S02]  /*6e90*/  FMNMX.FTZ R9, R66, R9, !PT ;  /* 0x0000000942097209 */ /* 0x000fe40007810000 */
[----:B------:R-:W-:-:S02]  /*6ea0*/  ISETP.GT.AND P6, PT, R15, 0x1, P1 ;  /* 0x000000010f00780c */ /* 0x000fc40000fc4270 */
[----:B------:R-:W-:Y:S02]  /*6eb0*/  FMNMX.FTZ R9, R64, R9, !PT ;  /* 0x0000000940097209 */ /* 0x000fe40007810000 */
[----:B------:R-:W-:Y:S02]  /*6ec0*/  FSEL R14, R14, -INF , !P5 ;  /* 0xff8000000e0e7808 */ /* 0x000fe40006800000 */
[----:B------:R-:W-:Y:S02]  /*6ed0*/  FMNMX.FTZ R9, R68, R9, !PT ;  /* 0x0000000944097209 */ /* 0x000fe40007810000 */
[----:B------:R-:W-:Y:S02]  /*6ee0*/  ISETP.GT.AND P5, PT, R15, 0x20, P1 ;  /* 0x000000200f00780c */ /* 0x000fe40000fa4270 */
[----:B------:R-:W-:Y:S02]  /*6ef0*/  FMNMX.FTZ R9, R70, R9, !PT ;  /* 0x0000000946097209 */ /* 0x000fe40007810000 */
[----:B------:R-:W-:-:S02]  /*6f00*/  ISETP.LT.OR P6, PT, R11, 0x2, P6 ;  /* 0x000000020b00780c */ /* 0x000fc400037c1670 */
[----:B------:R-:W-:Y:S02]  /*6f10*/  FMNMX.FTZ R9, R72, R9, !PT ;  /* 0x0000000948097209 */ /* 0x000fe40007810000 */
[----:B------:R-:W-:Y:S02]  /*6f20*/  ISETP.LT.OR P5, PT, R11, 0x21, P5 ;  /* 0x000000210b00780c */ /* 0x000fe40002fa1670 */
[----:B------:R-:W-:Y:S02]  /*6f30*/  FMNMX.FTZ R9, R74, R9, !PT ;  /* 0x000000094a097209 */ /* 0x000fe40007810000 */
[----:B------:R-:W-:Y:S02]  /*6f40*/  FSEL R7, R7, -INF , !P6 ;  /* 0xff80000007077808 */ /* 0x000fe40007000000 */
[----:B------:R-:W-:Y:S02]  /*6f50*/  FMNMX.FTZ R9, R76, R9, !PT ;  /* 0x000000094c097209 */ /* 0x000fe40007810000 */
[----:B------:R-:W-:-:S02]  /*6f60*/  FSEL R28, R28, -INF , !P5 ;  /* 0xff8000001c1c7808 */ /* 0x000fc40006800000 */
[----:B------:R-:W-:Y:S02]  /*6f70*/  FMNMX.FTZ R9, R78, R9, !PT ;  /* 0x000000094e097209 */ /* 0x000fe40007810000 */
[----:B------:R-:W-:Y:S02]  /*6f80*/  ISETP.GT.AND P5, PT, R15, RZ, P1 ;  /* 0x000000ff0f00720c */ /* 0x000fe40000fa4270 */
[----:B------:R-:W-:Y:S02]  /*6f90*/  FMNMX.FTZ R9, R80, R9, !PT ;  /* 0x0000000950097209 */ /* 0x000fe40007810000 */
[----:B------:R-:W-:Y:S02]  /*6fa0*/  ISETP.LT.OR P5, PT, R11, 0x1, P5 ;  /* 0x000000010b00780c */ /* 0x000fe40002fa1670 */
[----:B------:R-:W-:Y:S02]  /*6fb0*/  FMNMX.FTZ R9, R82, R9, !PT ;  /* 0x0000000952097209 */ /* 0x000fe40007810000 */
[----:B------:R-:W-:-:S02]  /*6fc0*/  ISETP.GT.AND P3, PT, R15, 0x8, P1 ;  /* 0x000000080f00780c */ /* 0x000fc40000f64270 */
[----:B------:R-:W-:Y:S02]  /*6fd0*/  FMNMX.FTZ R9, R84, R9, !PT ;  /* 0x0000000954097209 */ /* 0x000fe40007810000 */
[----:B------:R-:W-:Y:S02]  /*6fe0*/  ISETP.GT.AND P4, PT, R15, 0x9, P1 ;  /* 0x000000090f00780c */ /* 0x000fe40000f84270 */
[----:B------:R-:W-:Y:S02]  /*6ff0*/  FMNMX.FTZ R9, R120, R9, !PT ;  /* 0x0000000978097209 */ /* 0x000fe40007810000 */
[C---:B------:R-:W-:Y:S02]  /*7000*/  ISETP.LT.OR P3, PT, R11.reuse, 0x9, P3 ;  /* 0x000000090b00780c */ /* 0x040fe40001f61670 */
[----:B------:R-:W-:Y:S02]  /*7010*/  FMNMX.FTZ R9, R122, R9, !PT ;  /* 0x000000097a097209 */ /* 0x000fe40007810000 */
[----:B------:R-:W-:-:S02]  /*7020*/  ISETP.LT.OR P4, PT, R11, 0xa, P4 ;  /* 0x0000000a0b00780c */ /* 0x000fc40002781670 */
[----:B------:R-:W-:Y:S02]  /*7030*/  FMNMX.FTZ R9, R52, R9, !PT ;  /* 0x0000000934097209 */ /* 0x000fe40007810000 */
[----:B------:R-:W-:Y:S02]  /*7040*/  FSEL R8, R8, -INF , !P3 ;  /* 0xff80000008087808 */ /* 0x000fe40005800000 */
[----:B------:R-:W-:Y:S02]  /*7050*/  FMNMX.FTZ R9, R56, R9, !PT ;  /* 0x0000000938097209 */ /* 0x000fe40007810000 */
[----:B------:R-:W-:Y:S02]  /*7060*/  ISETP.GT.AND P2, PT, R15, 0x11, P1 ;  /* 0x000000110f00780c */ /* 0x000fe40000f44270 */
[----:B------:R-:W-:Y:S02]  /*7070*/  FMNMX.FTZ R9, R86, R9, !PT ;  /* 0x0000000956097209 */ /* 0x000fe40007810000 */
[----:B------:R-:W-:-:S02]  /*7080*/  FSEL R10, R10, -INF , !P4 ;  /* 0xff8000000a0a7808 */ /* 0x000fc40006000000 */
[----:B------:R-:W-:Y:S02]  /*7090*/  FMNMX.FTZ R9, R58, R9, !PT ;  /* 0x000000093a097209 */ /* 0x000fe40007810000 */
[----:B------:R-:W-:Y:S02]  /*70a0*/  ISETP.GT.AND P3, PT, R15, 0x18, P1 ;  /* 0x000000180f00780c */ /* 0x000fe40000f64270 */
[----:B------:R-:W-:Y:S02]  /*70b0*/  FMNMX.FTZ R9, R124, R9, !PT ;  /* 0x000000097c097209 */ /* 0x000fe40007810000 */
[----:B------:R-:W-:Y:S02]  /*70c0*/  ISETP.LT.OR P2, PT, R11, 0x12, P2 ;  /* 0x000000120b00780c */ /* 0x000fe40001741670 */
[----:B------:R-:W-:Y:S02]  /*70d0*/  FMNMX.FTZ R9, R126, R9, !PT ;  /* 0x000000097e097209 */ /* 0x000fe40007810000 */
[----:B------:R-:W-:-:S02]  /*70e0*/  ISETP.GT.AND P4, PT, R15, 0x19, P1 ;  /* 0x000000190f00780c */ /* 0x000fc40000f84270 */
[----:B------:R-:W-:Y:S02]  /*70f0*/  FMNMX.FTZ R9, R128, R9, !PT ;  /* 0x0000000980097209 */ /* 0x000fe40007810000 */
[C---:B------:R-:W-:Y:S02]  /*7100*/  ISETP.LT.OR P3, PT, R11.reuse, 0x19, P3 ;  /* 0x000000190b00780c */ /* 0x040fe40001f61670 */
[----:B------:R-:W-:Y:S02]  /*7110*/  FMNMX.FTZ R9, R130, R9, !PT ;  /* 0x0000000982097209 */ /* 0x000fe40007810000 */
[----:B------:R-:W-:Y:S02]  /*7120*/  FSEL R20, R20, -INF , !P2 ;  /* 0xff80000014147808 */ /* 0x000fe40005000000 */
        /* <DEDUP_REMOVED lines=15> */
[----:B------:R-:W-:Y:S02]  /*7220*/  ISETP.LT.OR P3, PT, R11, 0x29, P3 ;  /* 0x000000290b00780c */ /* 0x000fe40001f61670 */
[----:B------:R-:W-:Y:S02]  /*7230*/  FMNMX.FTZ R13, R134, R9, !PT ;  /* 0x00000009860d7209 */ /* 0x000fe40007810000 */
[----:B------:R-:W0:Y:S01]  /*7240*/  LDC R9, c[0x0][0x988] ;  /* 0x00026200ff097b82 */ /* 0x000e220000000800 */
[----:B------:R-:W-:Y:S02]  /*7250*/  FSEL R30, R30, -INF , !P2 ;  /* 0xff8000001e1e7808 */ /* 0x000fe40005000000 */
[----:B------:R-:W1:Y:S01]  /*7260*/  SHFL.BFLY PT, R12, R13, 0x2, 0x1f ;  /* 0x0c401f000d0c7f89 */ /* 0x000e6200000e0000 */
[----:B------:R-:W-:-:S02]  /*7270*/  ISETP.GT.AND P2, PT, R15, 0x30, P1 ;  /* 0x000000300f00780c */ /* 0x000fc40000f44270 */
[----:B------:R-:W-:Y:S02]  /*7280*/  FSEL R32, R32, -INF , !P3 ;  /* 0xff80000020207808 */ /* 0x000fe40005800000 */
[----:B------:R-:W-:Y:S02]  /*7290*/  ISETP.LT.OR P4, PT, R11, 0x2a, P4 ;  /* 0x0000002a0b00780c */ /* 0x000fe40002781670 */
[----:B------:R-:W-:Y:S02]  /*72a0*/  ISETP.GT.AND P3, PT, R15, 0x31, P1 ;  /* 0x000000310f00780c */ /* 0x000fe40000f64270 */
[C---:B------:R-:W-:Y:S02]  /*72b0*/  ISETP.LT.OR P2, PT, R11.reuse, 0x31, P2 ;  /* 0x000000310b00780c */ /* 0x040fe40001741670 */
[----:B------:R-:W-:-:S04]  /*72c0*/  ISETP.LT.OR P3, PT, R11, 0x32, P3 ;  /* 0x000000320b00780c */ /* 0x000fc80001f61670 */
[----:B------:R-:W-:Y:S02]  /*72d0*/  FSEL R38, R38, -INF , !P3 ;  /* 0xff80000026267808 */ /* 0x000fe40005800000 */
[----:B------:R-:W-:-:S04]  /*72e0*/  ISETP.GT.AND P3, PT, R15, 0x41, P1 ;  /* 0x000000410f00780c */ /* 0x000fc80000f64270 */
[----:B------:R-:W-:Y:S02]  /*72f0*/  ISETP.LT.OR P3, PT, R11, 0x42, P3 ;  /* 0x000000420b00780c */ /* 0x000fe40001f61670 */
[----:B-1----:R-:W-:-:S05]  /*7300*/  FMNMX.FTZ R21, R13, R12, !PT ;  /* 0x0000000c0d157209 */ /* 0x002fca0007810000 */
[----:B------:R-:W1:Y:S02]  /*7310*/  SHFL.BFLY PT, R12, R21, 0x1, 0x1f ;  /* 0x0c201f00150c7f89 */ /* 0x000e6400000e0000 */
[----:B-1----:R-:W-:-:S04]  /*7320*/  FMNMX.FTZ R12, R21, R12, !PT ;  /* 0x0000000c150c7209 */ /* 0x002fc80007810000 */
[C---:B------:R-:W-:Y:S01]  /*7330*/  FSETP.NEU.FTZ.AND P6, PT, R12.reuse, -INF , PT ;  /* 0xff8000000c00780b */ /* 0x040fe20003fdd000 */
[----:B0-----:R-:W-:-:S05]  /*7340*/  FMUL.FTZ R13, R12, R9 ;  /* 0x000000090c0d7220 */ /* 0x001fca0000410000 */
[----:B------:R-:W-:-:S05]  /*7350*/  FSEL R13, R13, RZ, P6 ;  /* 0x000000ff0d0d7208 */ /* 0x000fca0003000000 */
[-CC-:B------:R-:W-:Y:S01]  /*7360*/  FFMA.FTZ R29, R64, R9.reuse, -R13.reuse ;  /* 0x00000009401d7223 */ /* 0x180fe2000001080d */
[----:B------:R-:W-:Y:S01]  /*7370*/  FSEL R64, R6, -INF , !P5 ;  /* 0xff80000006407808 */ /* 0x000fe20006800000 */
[-CC-:B------:R-:W-:Y:S01]  /*7380*/  FFMA.FTZ R35, R72, R9.reuse, -R13.reuse ;  /* 0x0000000948237223 */ /* 0x180fe2000001080d */
[-CC-:B------:R-:W-:Y:S01]  /*7390*/  FFMA.FTZ R27, R150, R9.reuse, -R13.reuse ;  /* 0x00000009961b7223 */ /* 0x180fe2000001080d */
[--C-:B------:R-:W-:Y:S01]  /*73a0*/  FFMA.FTZ R150, R66, R9, -R13.reuse ;  /* 0x0000000942967223 */ /* 0x100fe2000001080d */
[----:B------:R-:W-:Y:S01]  /*73b0*/  FMNMX.FTZ R6, R64, R3, !PT ;  /* 0x0000000340067209 */ /* 0x000fe20007810000 */
[-CC-:B------:R-:W-:Y:S01]  /*73c0*/  FFMA.FTZ R21, R63, R9.reuse, -R13.reuse ;  /* 0x000000093f157223 */ /* 0x180fe2000001080d */
[----:B------:R-:W-:Y:S01]  /*73d0*/  FSEL R66, R34, -INF , !P4 ;  /* 0xff80000022427808 */ /* 0x000fe20006000000 */
[----:B------:R0:W-:Y:S01]  /*73e0*/  MUFU.EX2 R26, R27 ;  /* 0x0000001b001a7308 */ /* 0x0001e20000000800 */
[----:B------:R-:W-:Y:S01]  /*73f0*/  FMNMX.FTZ R31, R7, R6, !PT ;  /* 0x00000006071f7209 */ /* 0x000fe20007810000 */
[-CC-:B------:R-:W-:Y:S01]  /*7400*/  FFMA.FTZ R34, R70, R9.reuse, -R13.reuse ;  /* 0x0000000946227223 */ /* 0x180fe2000001080d */
[C---:B------:R-:W-:Y:S01]  /*7410*/  ISETP.GT.AND P5, PT, R15.reuse, 0x38, P1 ;  /* 0x000000380f00780c */ /* 0x040fe20000fa4270 */
[--C-:B------:R-:W-:Y:S01]  /*7420*/  FFMA.FTZ R58, R58, R9, -R13.reuse ;  /* 0x000000093a3a7223 */ /* 0x100fe2000001080d */
[----:B------:R-:W-:Y:S01]  /*7430*/  FMNMX.FTZ R31, R8, R31, !PT ;  /* 0x0000001f081f7209 */ /* 0x000fe20007810000 */
[--C-:B------:R-:W-:Y:S01]  /*7440*/  FFMA.FTZ R122, R122, R9, -R13.reuse ;  /* 0x000000097a7a7223 */ /* 0x100fe2000001080d */
[----:B------:R-:W-:Y:S01]  /*7450*/  ISETP.GT.AND P4, PT, R15, 0x39, P1 ;  /* 0x000000390f00780c */ /* 0x000fe20000f84270 */
[----:B------:R-:W-:Y:S01]  /*7460*/  MUFU.EX2 R21, R21 ;  /* 0x0000001500157308 */ /* 0x000fe20000000800 */
[----:B------:R-:W-:Y:S01]  /*7470*/  FMNMX.FTZ R31, R10, R31, !PT ;  /* 0x0000001f0a1f7209 */ /* 0x000fe20007810000 */
[-CC-:B0-----:R-:W-:Y:S01]  /*7480*/  FFMA.FTZ R27, R68, R9.reuse, -R13.reuse ;  /* 0x00000009441b7223 */ /* 0x181fe2000001080d */
[----:B------:R-:W-:Y:S01]  /*7490*/  FSEL R68, R36, -INF , !P2 ;  /* 0xff80000024447808 */ /* 0x000fe20005000000 */
[--C-:B------:R-:W-:Y:S01]  /*74a0*/  FFMA.FTZ R36, R74, R9, -R13.reuse ;  /* 0x000000094a247223 */ /* 0x100fe2000001080d */
[----:B------:R-:W-:Y:S01]  /*74b0*/  FMNMX.FTZ R31, R14, R31, !PT ;  /* 0x0000001f0e1f7209 */ /* 0x000fe20007810000 */
[--C-:B------:R-:W-:Y:S01]  /*74c0*/  FFMA.FTZ R128, R128, R9, -R13.reuse ;  /* 0x0000000980807223 */ /* 0x100fe2000001080d */
[----:B------:R-:W-:Y:S01]  /*74d0*/  ISETP.LT.OR P5, PT, R11, 0x39, P5 ;  /* 0x000000390b00780c */ /* 0x000fe20002fa1670 */
[----:B------:R-:W-:Y:S01]  /*74e0*/  MUFU.EX2 R150, R150 ;  /* 0x0000009600967308 */ /* 0x000fe20000000800 */
[----:B------:R-:W-:Y:S01]  /*74f0*/  FMNMX.FTZ R33, R20, R31, !PT ;  /* 0x0000001f14217209 */ /* 0x000fe20007810000 */
[----:B------:R-:W-:Y:S01]  /*7500*/  FFMA.FTZ R130, R130, R9, -R13 ;  /* 0x0000000982827223 */ /* 0x000fe2000001080d */
[----:B------:R-:W-:-:S02]  /*7510*/  ISETP.GT.AND P2, PT, R15, 0x40, P1 ;  /* 0x000000400f00780c */ /* 0x000fc40000f44270 */
[----:B------:R-:W-:Y:S02]  /*7520*/  FMNMX.FTZ R6, R24, R33, !PT ;  /* 0x0000002118067209 */ /* 0x000fe40007810000 */
[----:B------:R-:W-:Y:S01]  /*7530*/  FSEL R70, R40, -INF , !P5 ;  /* 0xff80000028467808 */ /* 0x000fe20006800000 */
[----:B------:R0:W-:Y:S01]  /*7540*/  MUFU.EX2 R31, R35 ;  /* 0x00000023001f7308 */ /* 0x0001e20000000800 */
[----:B------:R-:W-:Y:S01]  /*7550*/  FMNMX.FTZ R33, R25, R6, !PT ;  /* 0x0000000619217209 */ /* 0x000fe20007810000 */
[-CC-:B------:R-:W-:Y:S01]  /*7560*/  FFMA.FTZ R6, R76, R9.reuse, -R13.reuse ;  /* 0x000000094c067223 */ /* 0x180fe2000001080d */
[C---:B------:R-:W-:Y:S01]  /*7570*/  ISETP.LT.OR P4, PT, R11.reuse, 0x3a, P4 ;  /* 0x0000003a0b00780c */ /* 0x040fe20002781670 */
[----:B------:R-:W-:Y:S01]  /*7580*/  FFMA.FTZ R40, R78, R9, -R13 ;  /* 0x000000094e287223 */ /* 0x000fe2000001080d */
[----:B------:R-:W-:Y:S02]  /*7590*/  FMNMX.FTZ R33, R28, R33, !PT ;  /* 0x000000211c217209 */ /* 0x000fe40007810000 */
[----:B------:R-:W-:Y:S01]  /*75a0*/  ISETP.LT.OR P2, PT, R11, 0x41, P2 ;  /* 0x000000410b00780c */ /* 0x000fe20001741670 */
[----:B------:R-:W-:Y:S01]  /*75b0*/  MUFU.EX2 R29, R29 ;  /* 0x0000001d001d7308 */ /* 0x000fe20000000800 */
[----:B0-----:R-:W-:-:S02]  /*75c0*/  FMNMX.FTZ R35, R30, R33, !PT ;  /* 0x000000211e237209 */ /* 0x001fc40007810000 */
[----:B------:R-:W-:Y:S02]  /*75d0*/  FSEL R72, R41, -INF , !P4 ;  /* 0xff80000029487808 */ /* 0x000fe40006000000 */
[----:B------:R-:W-:Y:S02]  /*75e0*/  FMNMX.FTZ R35, R32, R35, !PT ;  /* 0x0000002320237209 */ /* 0x000fe40007810000 */
[----:B------:R-:W-:Y:S01]  /*75f0*/  ISETP.GT.AND P5, PT, R15, 0x48, P1 ;  /* 0x000000480f00780c */ /* 0x000fe20000fa4270 */
[----:B------:R0:W-:Y:S01]  /*7600*/  MUFU.EX2 R33, R6 ;  /* 0x0000000600217308 */ /* 0x0001e20000000800 */
[----:B------:R-:W-:Y:S02]  /*7610*/  FMNMX.FTZ R35, R66, R35, !PT ;  /* 0x0000002342237209 */ /* 0x000fe40007810000 */
[----:B------:R-:W-:Y:S01]  /*7620*/  FSEL R74, R42, -INF , !P2 ;  /* 0xff8000002a4a7808 */ /* 0x000fe20005000000 */
[----:B------:R-:W-:Y:S01]  /*7630*/  FFMA.FTZ R42, R82, R9, -R13 ;  /* 0x00000009522a7223 */ /* 0x000fe2000001080d */
[----:B------:R-:W-:-:S02]  /*7640*/  FMNMX.FTZ R35, R68, R35, !PT ;  /* 0x0000002344237209 */ /* 0x000fc40007810000 */
[----:B------:R-:W-:Y:S01]  /*7650*/  ISETP.GT.AND P4, PT, R15, 0x49, P1 ;  /* 0x000000490f00780c */ /* 0x000fe20000f84270 */
[----:B------:R-:W-:Y:S01]  /*7660*/  MUFU.EX2 R27, R27 ;  /* 0x0000001b001b7308 */ /* 0x000fe20000000800 */
[----:B------:R-:W-:Y:S01]  /*7670*/  FMNMX.FTZ R37, R38, R35, !PT ;  /* 0x0000002326257209 */ /* 0x000fe20007810000 */
[--C-:B0-----:R-:W-:Y:S01]  /*7680*/  FFMA.FTZ R6, R80, R9, -R13.reuse ;  /* 0x0000000950067223 */ /* 0x101fe2000001080d */
[----:B------:R-:W-:Y:S02]  /*7690*/  ISETP.LT.OR P5, PT, R11, 0x49, P5 ;  /* 0x000000490b00780c */ /* 0x000fe40002fa1670 */
[----:B------:R-:W-:Y:S02]  /*76a0*/  FMNMX.FTZ R37, R70, R37, !PT ;  /* 0x0000002546257209 */ /* 0x000fe40007810000 */
[----:B------:R-:W-:Y:S01]  /*76b0*/  FSEL R76, R43, -INF , !P3 ;  /* 0xff8000002b4c7808 */ /* 0x000fe20005800000 */
[----:B------:R0:W-:Y:S01]  /*76c0*/  MUFU.EX2 R35, R6 ;  /* 0x0000000600237308 */ /* 0x0001e20000000800 */
[----:B------:R-:W-:Y:S01]  /*76d0*/  FMNMX.FTZ R37, R72, R37, !PT ;  /* 0x0000002548257209 */ /* 0x000fe20007810000 */
[----:B------:R-:W-:Y:S01]  /*76e0*/  FFMA.FTZ R43, R84, R9, -R13 ;  /* 0x00000009542b7223 */ /* 0x000fe2000001080d */
[----:B------:R-:W-:-:S02]  /*76f0*/  ISETP.GT.AND P2, PT, R15, 0x50, P1 ;  /* 0x000000500f00780c */ /* 0x000fc40000f44270 */
[----:B------:R-:W-:Y:S02]  /*7700*/  FMNMX.FTZ R37, R74, R37, !PT ;  /* 0x000000254a257209 */ /* 0x000fe40007810000 */
[----:B------:R-:W-:Y:S01]  /*7710*/  FSEL R78, R44, -INF , !P5 ;  /* 0xff8000002c4e7808 */ /* 0x000fe20006800000 */
[----:B------:R-:W-:Y:S01]  /*7720*/  MUFU.EX2 R34, R34 ;  /* 0x0000002200227308 */ /* 0x000fe20000000800 */
[----:B------:R-:W-:Y:S01]  /*7730*/  ISETP.LT.OR P4, PT, R11, 0x4a, P4 ;  /* 0x0000004a0b00780c */ /* 0x000fe20002781670 */
[--C-:B------:R-:W-:Y:S01]  /*7740*/  FFMA.FTZ R44, R120, R9, -R13.reuse ;  /* 0x00000009782c7223 */ /* 0x100fe2000001080d */
[----:B------:R-:W-:Y:S01]  /*7750*/  FMNMX.FTZ R39, R76, R37, !PT ;  /* 0x000000254c277209 */ /* 0x000fe20007810000 */
[----:B------:R-:W-:Y:S01]  /*7760*/  FFMA.FTZ R120, R144, R9, -R13 ;  /* 0x0000000990787223 */ /* 0x000fe2000001080d */
[----:B------:R-:W-:Y:S02]  /*7770*/  ISETP.GT.AND P3, PT, R15, 0x51, P1 ;  /* 0x000000510f00780c */ /* 0x000fe40000f64270 */
[----:B------:R-:W-:Y:S01]  /*7780*/  ISETP.LT.OR P2, PT, R11, 0x51, P2 ;  /* 0x000000510b00780c */ /* 0x000fe20001741670 */
[----:B------:R1:W-:Y:S01]  /*7790*/  MUFU.EX2 R37, R43 ;  /* 0x0000002b00257308 */ /* 0x0003e20000000800 */
[----:B------:R-:W-:-:S02]  /*77a0*/  FSEL R80, R45, -INF , !P4 ;  /* 0xff8000002d507808 */ /* 0x000fc40006000000 */
[----:B------:R-:W-:Y:S02]  /*77b0*/  FMNMX.FTZ R39, R78, R39, !PT ;  /* 0x000000274e277209 */ /* 0x000fe40007810000 */
[----:B------:R-:W-:Y:S02]  /*77c0*/  ISETP.GT.AND P5, PT, R15, 0x58, P1 ;  /* 0x000000580f00780c */ /* 0x000fe40000fa4270 */
[----:B------:R-:W-:Y:S01]  /*77d0*/  FSEL R41, R46, -INF , !P2 ;  /* 0xff8000002e297808 */ /* 0x000fe20005000000 */
[----:B------:R-:W-:Y:S01]  /*77e0*/  FFMA.FTZ R46, R52, R9, -R13 ;  /* 0x00000009342e7223 */ /* 0x000fe2000001080d */
[----:B------:R-:W-:Y:S01]  /*77f0*/  ISETP.LT.OR P3, PT, R11, 0x52, P3 ;  /* 0x000000520b00780c */ /* 0x000fe20001f61670 */
[----:B------:R-:W-:Y:S01]  /*7800*/  MUFU.EX2 R36, R36 ;  /* 0x0000002400247308 */ /* 0x000fe20000000800 */
[----:B0-----:R-:W-:Y:S02]  /*7810*/  FMNMX.FTZ R6, R80, R39, !PT ;  /* 0x0000002750067209 */ /* 0x001fe40007810000 */
[----:B------:R-:W-:-:S02]  /*7820*/  ISETP.GT.AND P4, PT, R15, 0x59, P1 ;  /* 0x000000590f00780c */ /* 0x000fc40000f84270 */
[----:B------:R-:W-:Y:S02]  /*7830*/  ISETP.LT.OR P5, PT, R11, 0x59, P5 ;  /* 0x000000590b00780c */ /* 0x000fe40002fa1670 */
[----:B------:R-:W-:Y:S01]  /*7840*/  FSEL R82, R47, -INF , !P3 ;  /* 0xff8000002f527808 */ /* 0x000fe20005800000 */
[----:B------:R-:W-:Y:S01]  /*7850*/  MUFU.EX2 R40, R40 ;  /* 0x0000002800287308 */ /* 0x000fe20000000800 */
[----:B------:R-:W-:Y:S01]  /*7860*/  FMNMX.FTZ R39, R41, R6, !PT ;  /* 0x0000000629277209 */ /* 0x000fe20007810000 */
[-CC-:B------:R-:W-:Y:S01]  /*7870*/  FFMA.FTZ R47, R142, R9.reuse, -R13.reuse ;  /* 0x000000098e2f7223 */ /* 0x180fe2000001080d */
[----:B------:R-:W-:Y:S02]  /*7880*/  ISETP.GT.AND P2, PT, R15, 0x60, P1 ;  /* 0x000000600f00780c */ /* 0x000fe40000f44270 */
[----:B------:R-:W-:Y:S01]  /*7890*/  FSEL R84, R48, -INF , !P5 ;  /* 0xff80000030547808 */ /* 0x000fe20006800000 */
[----:B------:R-:W-:Y:S01]  /*78a0*/  FFMA.FTZ R48, R86, R9, -R13 ;  /* 0x0000000956307223 */ /* 0x000fe2000001080d */
[----:B------:R-:W-:Y:S01]  /*78b0*/  ISETP.LT.OR P4, PT, R11, 0x5a, P4 ;  /* 0x0000005a0b00780c */ /* 0x000fe20002781670 */
[----:B------:R-:W-:Y:S01]  /*78c0*/  MUFU.EX2 R42, R42 ;  /* 0x0000002a002a7308 */ /* 0x000fe20000000800 */
[----:B-1----:R-:W-:-:S02]  /*78d0*/  FMNMX.FTZ R43, R82, R39, !PT ;  /* 0x00000027522b7209 */ /* 0x002fc40007810000 */
[----:B------:R-:W-:Y:S02]  /*78e0*/  ISETP.GT.AND P3, PT, R15, 0x61, P1 ;  /* 0x000000610f00780c */ /* 0x000fe40000f64270 */
[----:B------:R-:W-:Y:S02]  /*78f0*/  ISETP.LT.OR P2, PT, R11, 0x61, P2 ;  /* 0x000000610b00780c */ /* 0x000fe40001741670 */
[----:B------:R-:W-:Y:S01]  /*7900*/  FSEL R55, R49, -INF , !P4 ;  /* 0xff80000031377808 */ /* 0x000fe20006000000 */
[----:B------:R-:W-:Y:S01]  /*7910*/  MUFU.EX2 R44, R44 ;  /* 0x0000002c002c7308 */ /* 0x000fe20000000800 */
[----:B------:R-:W-:Y:S01]  /*7920*/  FMNMX.FTZ R6, R84, R43, !PT ;  /* 0x0000002b54067209 */ /* 0x000fe20007810000 */
[-CC-:B------:R-:W-:Y:S01]  /*7930*/  FFMA.FTZ R49, R148, R9.reuse, -R13.reuse ;  /* 0x0000000994317223 */ /* 0x180fe2000001080d */
[----:B------:R-:W-:Y:S02]  /*7940*/  ISETP.GT.AND P5, PT, R15, 0x68, P1 ;  /* 0x000000680f00780c */ /* 0x000fe40000fa4270 */
[----:B------:R-:W-:Y:S01]  /*7950*/  FSEL R57, R50, -INF , !P2 ;  /* 0xff80000032397808 */ /* 0x000fe20005000000 */
[-CC-:B------:R-:W-:Y:S01]  /*7960*/  FFMA.FTZ R50, R124, R9.reuse, -R13.reuse ;  /* 0x000000097c327223 */ /* 0x180fe2000001080d */
[----:B------:R-:W-:Y:S01]  /*7970*/  ISETP.LT.OR P3, PT, R11, 0x62, P3 ;  /* 0x000000620b00780c */ /* 0x000fe20001f61670 */
[----:B------:R0:W-:Y:S01]  /*7980*/  MUFU.EX2 R39, R122 ;  /* 0x0000007a00277308 */ /* 0x0001e20000000800 */
[----:B------:R-:W-:Y:S01]  /*7990*/  FMNMX.FTZ R6, R55, R6, !PT ;  /* 0x0000000637067209 */ /* 0x000fe20007810000 */
[----:B------:R-:W-:Y:S01]  /*79a0*/  FFMA.FTZ R124, R136, R9, -R13 ;  /* 0x00000009887c7223 */ /* 0x000fe2000001080d */
[----:B------:R-:W-:-:S02]  /*79b0*/  ISETP.GT.AND P4, PT, R15, 0x69, P1 ;  /* 0x000000690f00780c */ /* 0x000fc40000f84270 */
[----:B------:R-:W-:Y:S02]  /*79c0*/  ISETP.LT.OR P5, PT, R11, 0x69, P5 ;  /* 0x000000690b00780c */ /* 0x000fe40002fa1670 */
[----:B------:R-:W-:Y:S01]  /*79d0*/  FSEL R63, R51, -INF , !P3 ;  /* 0xff800000333f7808 */ /* 0x000fe20005800000 */
[----:B------:R-:W-:Y:S01]  /*79e0*/  MUFU.EX2 R46, R46 ;  /* 0x0000002e002e7308 */ /* 0x000fe20000000800 */
[----:B------:R-:W-:Y:S01]  /*79f0*/  FMNMX.FTZ R6, R57, R6, !PT ;  /* 0x0000000639067209 */ /* 0x000fe20007810000 */
[-CC-:B------:R-:W-:Y:S01]  /*7a00*/  FFMA.FTZ R51, R132, R9.reuse, -R13.reuse ;  /* 0x0000000984337223 */ /* 0x180fe2000001080d */
[----:B------:R-:W-:Y:S01]  /*7a10*/  ISETP.GT.AND P2, PT, R15, 0x70, P1 ;  /* 0x000000700f00780c */ /* 0x000fe20000f44270 */
[----:B0-----:R-:W-:Y:S01]  /*7a20*/  FFMA.FTZ R122, R140, R9, -R13 ;  /* 0x000000098c7a7223 */ /* 0x001fe2000001080d */
[----:B------:R-:W-:Y:S02]  /*7a30*/  FSEL R52, R53, -INF , !P5 ;  /* 0xff80000035347808 */ /* 0x000fe40006800000 */
[----:B------:R-:W-:Y:S01]  /*7a40*/  ISETP.LT.OR P4, PT, R11, 0x6a, P4 ;  /* 0x0000006a0b00780c */ /* 0x000fe20002781670 */
[----:B------:R-:W-:Y:S01]  /*7a50*/  MUFU.EX2 R48, R48 ;  /* 0x0000003000307308 */ /* 0x000fe20000000800 */
[----:B------:R-:W-:-:S02]  /*7a60*/  FMNMX.FTZ R43, R63, R6, !PT ;  /* 0x000000063f2b7209 */ /* 0x000fc40007810000 */
[----:B------:R-:W-:Y:S02]  /*7a70*/  ISETP.GT.AND P3, PT, R15, 0x71, P1 ;  /* 0x000000710f00780c */ /* 0x000fe40000f64270 */
[----:B------:R-:W-:Y:S02]  /*7a80*/  ISETP.LT.OR P2, PT, R11, 0x71, P2 ;  /* 0x000000710b00780c */ /* 0x000fe40001741670 */
[----:B------:R-:W-:Y:S01]  /*7a90*/  FSEL R54, R54, -INF , !P4 ;  /* 0xff80000036367808 */ /* 0x000fe20006000000 */
[----:B------:R-:W-:Y:S01]  /*7aa0*/  MUFU.EX2 R50, R50 ;  /* 0x0000003200327308 */ /* 0x000fe20000000800 */
[----:B------:R-:W-:Y:S02]  /*7ab0*/  FMNMX.FTZ R43, R52, R43, !PT ;  /* 0x0000002b342b7209 */ /* 0x000fe40007810000 */
[C---:B------:R-:W-:Y:S02]  /*7ac0*/  ISETP.GT.AND P5, PT, R15.reuse, 0x78, P1 ;  /* 0x000000780f00780c */ /* 0x040fe40000fa4270 */
[----:B------:R-:W-:Y:S01]  /*7ad0*/  ISETP.GT.AND P1, PT, R15, 0x79, P1 ;  /* 0x000000790f00780c */ /* 0x000fe20000f24270 */
[----:B------:R-:W-:Y:S01]  /*7ae0*/  FFMA.FTZ R15, R56, R9, -R13 ;  /* 0x00000009380f7223 */ /* 0x000fe2000001080d */
[----:B------:R-:W-:Y:S01]  /*7af0*/  ISETP.LT.OR P3, PT, R11, 0x72, P3 ;  /* 0x000000720b00780c */ /* 0x000fe20001f61670 */
[----:B------:R-:W-:Y:S01]  /*7b00*/  MUFU.EX2 R128, R128 ;  /* 0x0000008000807308 */ /* 0x000fe20000000800 */
[----:B------:R-:W-:-:S02]  /*7b10*/  FSEL R56, R59, -INF , !P2 ;  /* 0xff8000003b387808 */ /* 0x000fc40005000000 */
[----:B------:R-:W-:Y:S02]  /*7b20*/  FMNMX.FTZ R43, R54, R43, !PT ;  /* 0x0000002b362b7209 */ /* 0x000fe40007810000 */
[C---:B------:R-:W-:Y:S02]  /*7b30*/  ISETP.LT.OR P5, PT, R11.reuse, 0x79, P5 ;  /* 0x000000790b00780c */ /* 0x040fe40002fa1670 */
[----:B------:R-:W-:Y:S01]  /*7b40*/  FSEL R60, R60, -INF , !P3 ;  /* 0xff8000003c3c7808 */ /* 0x000fe20005800000 */
[----:B------:R-:W-:Y:S01]  /*7b50*/  MUFU.EX2 R15, R15 ;  /* 0x0000000f000f7308 */ /* 0x000fe20000000800 */
[----:B------:R-:W-:Y:S02]  /*7b60*/  FMNMX.FTZ R43, R56, R43, !PT ;  /* 0x0000002b382b7209 */ /* 0x000fe40007810000 */
[----:B------:R-:W-:Y:S02]  /*7b70*/  ISETP.LT.OR P1, PT, R11, 0x7a, P1 ;  /* 0x0000007a0b00780c */ /* 0x000fe40000f21670 */
[----:B------:R-:W-:-:S02]  /*7b80*/  FSEL R86, R61, -INF , !P5 ;  /* 0xff8000003d567808 */ /* 0x000fc40006800000 */
[----:B------:R-:W-:Y:S01]  /*7b90*/  FMNMX.FTZ R11, R60, R43, !PT ;  /* 0x0000002b3c0b7209 */ /* 0x000fe20007810000 */
[----:B------:R-:W-:Y:S01]  /*7ba0*/  MUFU.EX2 R130, R130 ;  /* 0x0000008200827308 */ /* 0x000fe20000000800 */
[----:B------:R-:W-:Y:S02]  /*7bb0*/  FSEL R62, R62, -INF , !P1 ;  /* 0xff8000003e3e7808 */ /* 0x000fe40004800000 */
[----:B------:R-:W-:Y:S02]  /*7bc0*/  FMNMX.FTZ R11, R86, R11, !PT ;  /* 0x0000000b560b7209 */ /* 0x000fe40007810000 */
[----:B------:R-:W-:Y:S02]  /*7bd0*/  FSEL R59, R12, RZ, P6 ;  /* 0x000000ff0c3b7208 */ /* 0x000fe40003000000 */
[----:B------:R-:W-:Y:S01]  /*7be0*/  FMNMX.FTZ R6, R62, R11, !PT ;  /* 0x0000000b3e067209 */ /* 0x000fe20007810000 */
[----:B------:R0:W-:Y:S01]  /*7bf0*/  MUFU.EX2 R43, R58 ;  /* 0x0000003a002b7308 */ /* 0x0001e20000000800 */
[-CC-:B------:R-:W-:Y:S01]  /*7c00*/  FFMA.FTZ R11, R126, R9.reuse, -R13.reuse ;  /* 0x000000097e0b7223 */ /* 0x180fe2000001080d */
[----:B------:R-:W-:Y:S01]  /*7c10*/  FADD.FTZ R4, -R59, R4 ;  /* 0x000000043b047221 */ /* 0x000fe20000010100 */
[-C--:B------:R-:W-:Y:S01]  /*7c20*/  FFMA.FTZ R126, R138, R9.reuse, -R13 ;  /* 0x000000098a7e7223 */ /* 0x080fe2000001080d */
[----:B------:R-:W1:Y:S02]  /*7c30*/  SHFL.BFLY PT, R45, R6, 0x2, 0x1f ;  /* 0x0c401f00062d7f89 */ /* 0x000e6400000e0000 */
[----:B------:R-:W-:-:S02]  /*7c40*/  FMUL.FTZ R4, R4, R9 ;  /* 0x0000000904047220 */ /* 0x000fc40000410000 */
[----:B------:R-:W-:Y:S08]  /*7c50*/  MUFU.EX2 R11, R11 ;  /* 0x0000000b000b7308 */ /* 0x000ff00000000800 */
[----:B------:R-:W2:Y:S08]  /*7c60*/  MUFU.EX2 R4, R4 ;  /* 0x0000000400047308 */ /* 0x000eb00000000800 */
[----:B------:R-:W-:Y:S01]  /*7c70*/  MUFU.EX2 R51, R51 ;  /* 0x0000003300337308 */ /* 0x000fe20000000800 */
[----:B-1----:R-:W-:Y:S01]  /*7c80*/  FMNMX.FTZ R53, R6, R45, !PT ;  /* 0x0000002d06357209 */ /* 0x002fe20007810000 */
[-CC-:B------:R-:W-:Y:S01]  /*7c90*/  FFMA.FTZ R45, R146, R9.reuse, -R13.reuse ;  /* 0x00000009922d7223 */ /* 0x180fe2000001080d */
[----:B------:R-:W-:-:S05]  /*7ca0*/  FFMA.FTZ R13, R134, R9, -R13 ;  /* 0x00000009860d7223 */ /* 0x000fca000001080d */
[----:B------:R-:W-:Y:S01]  /*7cb0*/  MUFU.EX2 R124, R124 ;  /* 0x0000007c007c7308 */ /* 0x000fe20000000800 */
[----:B------:R-:W1:Y:S07]  /*7cc0*/  SHFL.BFLY PT, R6, R53, 0x1, 0x1f ;  /* 0x0c201f0035067f89 */ /* 0x000e6e00000e0000 */
[----:B------:R-:W-:Y:S08]  /*7cd0*/  MUFU.EX2 R49, R49 ;  /* 0x0000003100317308 */ /* 0x000ff00000000800 */
[----:B------:R-:W-:Y:S08]  /*7ce0*/  MUFU.EX2 R126, R126 ;  /* 0x0000007e007e7308 */ /* 0x000ff00000000800 */
[----:B------:R-:W-:Y:S01]  /*7cf0*/  MUFU.EX2 R47, R47 ;  /* 0x0000002f002f7308 */ /* 0x000fe20000000800 */
[----:B-1----:R-:W-:-:S04]  /*7d00*/  FMNMX.FTZ R6, R53, R6, !PT ;  /* 0x0000000635067209 */ /* 0x002fc80007810000 */
[C---:B------:R-:W-:Y:S01]  /*7d10*/  FSETP.NEU.FTZ.AND P1, PT, R6.reuse, -INF , PT ;  /* 0xff8000000600780b */ /* 0x040fe20003f3d000 */
[----:B------:R-:W-:Y:S02]  /*7d20*/  FMUL.FTZ R53, R6, R9 ;  /* 0x0000000906357220 */ /* 0x000fe40000410000 */
[----:B------:R-:W-:Y:S03]  /*7d30*/  MUFU.EX2 R120, R120 ;  /* 0x0000007800787308 */ /* 0x000fe60000000800 */
[----:B------:R-:W-:-:S05]  /*7d40*/  FSEL R53, R53, RZ, P1 ;  /* 0x000000ff35357208 */ /* 0x000fca0000800000 */
[-CC-:B------:R-:W-:Y:S01]  /*7d50*/  FFMA.FTZ R151, R8, R9.reuse, -R53.reuse ;  /* 0x0000000908977223 */ /* 0x180fe20000010835 */
[-CC-:B------:R-:W-:Y:S01]  /*7d60*/  FFMA.FTZ R8, R10, R9.reuse, -R53.reuse ;  /* 0x000000090a087223 */ /* 0x180fe20000010835 */
[-CC-:B------:R-:W-:Y:S01]  /*7d70*/  FFMA.FTZ R10, R20, R9.reuse, -R53.reuse ;  /* 0x00000009140a7223 */ /* 0x180fe20000010835 */
[-CC-:B------:R-:W-:Y:S01]  /*7d80*/  FFMA.FTZ R20, R30, R9.reuse, -R53.reuse ;  /* 0x000000091e147223 */ /* 0x180fe20000010835 */
[----:B------:R-:W-:Y:S01]  /*7d90*/  FSEL R30, R6, RZ, P1 ;  /* 0x000000ff061e7208 */ /* 0x000fe20000800000 */
[-CC-:B0-----:R-:W-:Y:S01]  /*7da0*/  FFMA.FTZ R58, R64, R9.reuse, -R53.reuse ;  /* 0x00000009403a7223 */ /* 0x181fe20000010835 */
[-CC-:B------:R-:W-:Y:S01]  /*7db0*/  FFMA.FTZ R149, R7, R9.reuse, -R53.reuse ;  /* 0x0000000907957223 */ /* 0x180fe20000010835 */
[----:B------:R-:W-:Y:S01]  /*7dc0*/  MUFU.EX2 R151, R151 ;  /* 0x0000009700977308 */ /* 0x000fe20000000800 */
[-C--:B------:R-:W-:Y:S01]  /*7dd0*/  FFMA.FTZ R145, R14, R9.reuse, -R53 ;  /* 0x000000090e917223 */ /* 0x080fe20000010835 */
[----:B------:R-:W-:Y:S01]  /*7de0*/  FADD.FTZ R30, -R30, R3 ;  /* 0x000000031e1e7221 */ /* 0x000fe20000010100 */
[----:B--2---:R-:W-:Y:S01]  /*7df0*/  FFMA.FTZ R7, R4, R2, R21 ;  /* 0x0000000204077223 */ /* 0x004fe20000010015 */
[-CC-:B------:R-:W-:Y:S01]  /*7e00*/  FFMA.FTZ R147, R24, R9.reuse, -R53.reuse ;  /* 0x0000000918937223 */ /* 0x180fe20000010835 */
[-C--:B------:R-:W-:Y:S01]  /*7e10*/  FFMA.FTZ R14, R25, R9.reuse, -R53 ;  /* 0x00000009190e7223 */ /* 0x080fe20000010835 */
[-C--:B------:R-:W-:Y:S01]  /*7e20*/  FMUL.FTZ R3, R30, R9.reuse ;  /* 0x000000091e037220 */ /* 0x080fe20000410000 */
[----:B------:R-:W-:Y:S01]  /*7e30*/  FADD.FTZ R7, R26, R7 ;  /* 0x000000071a077221 */ /* 0x000fe20000010000 */
[----:B------:R-:W-:Y:S01]  /*7e40*/  MUFU.EX2 R58, R58 ;  /* 0x0000003a003a7308 */ /* 0x000fe20000000800 */
[-CC-:B------:R-:W-:Y:S01]  /*7e50*/  FFMA.FTZ R141, R28, R9.reuse, -R53.reuse ;  /* 0x000000091c8d7223 */ /* 0x180fe20000010835 */
[-C--:B------:R-:W-:Y:S01]  /*7e60*/  FFMA.FTZ R143, R32, R9.reuse, -R53 ;  /* 0x00000009208f7223 */ /* 0x080fe20000010835 */
[----:B------:R-:W-:Y:S01]  /*7e70*/  FADD.FTZ R2, R150, R7 ;  /* 0x0000000796027221 */ /* 0x000fe20000010000 */
[-CC-:B------:R-:W-:Y:S01]  /*7e80*/  FFMA.FTZ R24, R66, R9.reuse, -R53.reuse ;  /* 0x0000000942187223 */ /* 0x180fe20000010835 */
[-CC-:B------:R-:W-:Y:S01]  /*7e90*/  FFMA.FTZ R137, R68, R9.reuse, -R53.reuse ;  /* 0x0000000944897223 */ /* 0x180fe20000010835 */
[-CC-:B------:R-:W-:Y:S01]  /*7ea0*/  FFMA.FTZ R28, R38, R9.reuse, -R53.reuse ;  /* 0x00000009261c7223 */ /* 0x180fe20000010835 */
[----:B------:R-:W-:Y:S01]  /*7eb0*/  FADD.FTZ R2, R29, R2 ;  /* 0x000000021d027221 */ /* 0x000fe20000010000 */
[----:B------:R-:W0:Y:S01]  /*7ec0*/  MUFU.EX2 R3, R3 ;  /* 0x0000000300037308 */ /* 0x000e220000000800 */
[-CC-:B------:R-:W-:Y:S01]  /*7ed0*/  FFMA.FTZ R139, R70, R9.reuse, -R53.reuse ;  /* 0x00000009468b7223 */ /* 0x180fe20000010835 */
[-CC-:B------:R-:W-:Y:S01]  /*7ee0*/  FFMA.FTZ R30, R72, R9.reuse, -R53.reuse ;  /* 0x00000009481e7223 */ /* 0x180fe20000010835 */
[-CC-:B------:R-:W-:Y:S01]  /*7ef0*/  FFMA.FTZ R133, R74, R9.reuse, -R53.reuse ;  /* 0x000000094a857223 */ /* 0x180fe20000010835 */
        /* <DEDUP_REMOVED lines=16> */
[-CC-:B------:R-:W-:Y:S01]  /*8000*/  FFMA.FTZ R123, R86, R9.reuse, -R53.reuse ;  /* 0x00000009567b7223 */ /* 0x180fe20000010835 */
[----:B------:R-:W-:-:S03]  /*8010*/  FFMA.FTZ R56, R62, R9, -R53 ;  /* 0x000000093e387223 */ /* 0x000fc60000010835 */
[----:B------:R-:W0:Y:S01]  /*8020*/  MUFU.EX2 R145, R145 ;  /* 0x0000009100917308 */ /* 0x000e220000000800 */
[----:B-1----:R-:W-:-:S04]  /*8030*/  FADD.FTZ R0, R149, R0 ;  /* 0x0000000095007221 */ /* 0x002fc80000010000 */
[----:B------:R-:W-:-:S03]  /*8040*/  FADD.FTZ R7, R151, R0 ;  /* 0x0000000097077221 */ /* 0x000fc60000010000 */
[----:B------:R-:W1:Y:S01]  /*8050*/  MUFU.EX2 R10, R10 ;  /* 0x0000000a000a7308 */ /* 0x000e620000000800 */
[----:B--2---:R-:W-:Y:S01]  /*8060*/  FADD.FTZ R0, R8, R7 ;  /* 0x0000000708007221 */ /* 0x004fe20000010000 */
[----:B------:R-:W-:-:S06]  /*8070*/  FADD.FTZ R7, R27, R2 ;  /* 0x000000021b077221 */ /* 0x000fcc0000010000 */
        /* <DEDUP_REMOVED lines=34> */
[----:B------:R-:W-:-:S06]  /*82a0*/  FADD.FTZ R7, R128, R7 ;  /* 0x0000000780077221 */ /* 0x000fcc0000010000 */
        /* <DEDUP_REMOVED lines=16> */
[----:B------:R-:W-:-:S06]  /*83b0*/  FADD.FTZ R2, R130, R7 ;  /* 0x0000000782027221 */ /* 0x000fcc0000010000 */
        /* <DEDUP_REMOVED lines=34> */
.L_x_1263:
        /* <DEDUP_REMOVED lines=75> */
.L_x_1245:
[----:B------:R-:W-:Y:S02]  /*8a90*/  UISETP.NE.AND UP1, UPT, UR51, URZ, UPT ;  /* 0x0000003f3300728c */ /* 0x000fe4000bf25270 */
[----:B------:R-:W-:Y:S02]  /*8aa0*/  UISETP.NE.AND UP0, UPT, UR50, URZ, UPT ;  /* 0x0000003f3200728c */ /* 0x000fe4000bf05270 */
[----:B------:R-:W-:Y:S02]  /*8ab0*/  UIADD3 UR10, UR40, 0xbf, URZ ;  /* 0x000000bf280a7890 */ /* 0x000fe4000fffe03f */
[----:B------:R-:W-:Y:S02]  /*8ac0*/  UIADD3 UR11, UR41, 0x1, -UR37 ;  /* 0x00000001290b7890 */ /* 0x000fe4000fffe825 */
[----:B------:R-:W-:-:S03]  /*8ad0*/  PLOP3.LUT P1, PT, PT, PT, UP0, 0x40, 0x0 ;  /* 0x000000000000781c */ /* 0x000fc60003f2e808 */
[----:B------:R-:W-:Y:S01]  /*8ae0*/  @UP1 ULDC UR6, c[0x0][0x44c] ;  /* 0x0001130000061ab9 */ /* 0x000fe20000000800 */
[----:B------:R-:W-:Y:S01]  /*8af0*/  @UP1 ULDC UR14, c[0x0][0x450] ;  /* 0x00011400000e1ab9 */ /* 0x000fe20000000800 */
[----:B------:R-:W-:-:S04]  /*8b00*/  UIMAD.WIDE.U32 UR6, UR10, UR6, URZ ;  /* 0x000000060a0672a5 */ /* 0x000fc8000f8e003f */
[----:B------:R-:W-:-:S04]  /*8b10*/  @UP1 USHF.R.U32.HI UR10, URZ, UR14, UR7 ;  /* 0x0000000e3f0a1299 */ /* 0x000fc80008011607 */
[----:B------:R-:W-:-:S04]  /*8b20*/  UIADD3 UR10, UR11, UR10, URZ ;  /* 0x0000000a0b0a7290 */ /* 0x000fc8000fffe03f */
[----:B------:R-:W-:Y:S01]  /*8b30*/  UIADD3 UR22, UR10, -UR22, URZ ;  /* 0x800000160a167290 */ /* 0x000fe2000fffe03f */
[----:B------:R-:W-:Y:S11]  /*8b40*/  @P1 BRA `(.L_x_1265) ;  /* 0x00000000004c1947 */ /* 0x000ff60003800000 */
[----:B------:R-:W-:-:S06]  /*8b50*/  UISETP.GT.AND UP0, UPT, UR10, -0x1, UPT ;  /* 0xffffffff0a00788c */ /* 0x000fcc000bf04270 */
[----:B------:R-:W-:-:S13]  /*8b60*/  PLOP3.LUT P1, PT, PT, PT, UP0, 0x80, 0x0 ;  /* 0x000000000000781c */ /* 0x000fda0003f2f008 */
[----:B------:R-:W-:Y:S05]  /*8b70*/  @P1 BRA `(.L_x_1266) ;  /* 0x0000000000201947 */ /* 0x000fea0003800000 */
[----:B------:R-:W-:Y:S01]  /*8b80*/  ULDC UR11, c[0x0][0x9e4] ;  /* 0x00027900000b7ab9 */ /* 0x000fe20000000800 */
[----:B------:R-:W-:Y:S02]  /*8b90*/  ULOP3.LUT UR10, URZ, UR10, URZ, 0x33, !UPT ;  /* 0x0000000a3f0a7292 */ /* 0x000fe4000f8e333f */
[----:B------:R-:W-:-:S11]  /*8ba0*/  UISETP.NE.AND UP0, UPT, UR11, 0x1, UPT ;  /* 0x000000010b00788c */ /* 0x000fd6000bf05270 */
[----:B------:R-:W-:Y:S02]  /*8bb0*/  @UP0 ULDC.64 UR14, c[0x0][0x9e8] ;  /* 0x00027a00000e0ab9 */ /* 0x000fe40000000a00 */
[----:B------:R-:W-:-:S04]  /*8bc0*/  UIMAD.WIDE.U32 UR6, UR10, UR14, URZ ;  /* 0x0000000e0a0672a5 */ /* 0x000fc8000f8e003f */
[----:B------:R-:W-:-:S04]  /*8bd0*/  @UP0 USHF.R.U32.HI UR10, URZ, UR15, UR7 ;  /* 0x0000000f3f0a0299 */ /* 0x000fc80008011607 */
[----:B------:R-:W-:Y:S01]  /*8be0*/  ULOP3.LUT UR10, URZ, UR10, URZ, 0x33, !UPT ;  /* 0x0000000a3f0a7292 */ /* 0x000fe2000f8e333f */
[----:B------:R-:W-:Y:S11]  /*8bf0*/  BRA `(.L_x_1267) ;  /* 0x0000000000147947 */ /* 0x000ff60003800000 */
.L_x_1266:
[----:B------:R-:W-:Y:S02]  /*8c00*/  ULDC UR11, c[0x0][0x9e4] ;  /* 0x00027900000b7ab9 */ /* 0x000fe40000000800 */
[----:B------:R-:W-:-:S11]  /*8c10*/  UISETP.NE.AND UP0, UPT, UR11, 0x1, UPT ;  /* 0x000000010b00788c */ /* 0x000fd6000bf05270 */
[----:B------:R-:W-:Y:S02]  /*8c20*/  @UP0 ULDC.64 UR14, c[0x0][0x9e8] ;  /* 0x00027a00000e0ab9 */ /* 0x000fe40000000a00 */
[----:B------:R-:W-:-:S04]  /*8c30*/  UIMAD.WIDE.U32 UR6, UR10, UR14, URZ ;  /* 0x0000000e0a0672a5 */ /* 0x000fc8000f8e003f */
[----:B------:R-:W-:-:S12]  /*8c40*/  @UP0 USHF.R.U32.HI UR10, URZ, UR15, UR7 ;  /* 0x0000000f3f0a0299 */ /* 0x000fd80008011607 */
.L_x_1267:
[----:B------:R-:W-:-:S04]  /*8c50*/  UIMAD UR10, UR10, UR11, URZ ;  /* 0x0000000b0a0a72a4 */ /* 0x000fc8000f8e023f */
[----:B------:R-:W-:-:S04]  /*8c60*/  UISETP.LT.AND UP0, UPT, UR22, UR10, UPT ;  /* 0x0000000a1600728c */ /* 0x000fc8000bf01270 */
[----:B------:R-:W-:-:S12]  /*8c70*/  USEL UR22, UR22, UR10, !UP0 ;  /* 0x0000000a16167287 */ /* 0x000fd8000c000000 */
.L_x_1265:
[----:B------:R-:W-:-:S04]  /*8c80*/  UIADD3 UR22, UR22, 0x7f, URZ ;  /* 0x0000007f16167890 */ /* 0x000fc8000fffe03f */
[----:B------:R-:W-:-:S04]  /*8c90*/  USHF.R.S32.HI UR6, URZ, 0x1f, UR22 ;  /* 0x0000001f3f067899 */ /* 0x000fc80008011416 */
[----:B------:R-:W-:-:S04]  /*8ca0*/  ULEA.HI UR6, UR6, UR22, URZ, 0x7 ;  /* 0x0000001606067291 */ /* 0x000fc8000f8f383f */
[----:B------:R-:W-:-:S04]  /*8cb0*/  USHF.R.S32.HI UR6, URZ, 0x7, UR6 ;  /* 0x000000073f067899 */ /* 0x000fc80008011406 */
[----:B------:R-:W-:-:S04]  /*8cc0*/  UISETP.LT.AND UP0, UPT, UR42, UR6, UPT ;  /* 0x000000062a00728c */ /* 0x000fc8000bf01270 */
[----:B------:R-:W-:-:S06]  /*8cd0*/  USEL UR22, UR42, UR6, !UP0 ;  /* 0x000000062a167287 */ /* 0x000fcc000c000000 */
[----:B------:R-:W-:-:S13]  /*8ce0*/  ISETP.GE.AND P1, PT, R5, UR22, PT ;  /* 0x0000001605007c0c */ /* 0x000fda000bf26270 */
[----:B------:R-:W-:Y:S05]  /*8cf0*/  @!P1 BRA `(.L_x_1268) ;  /* 0x0000002400489947 */ /* 0x000fea0003800000 */
[----:B------:R-:W-:Y:S01]  /*8d00*/  IMAD.MOV.U32 R4, RZ, RZ, R6 ;  /* 0x000000ffff047224 */ /* 0x000fe200078e0006 */
[----:B------:R-:W-:Y:S01]  /*8d10*/  UMOV UR24, UR47 ;  /* 0x0000002f00187c82 */ /* 0x000fe20008000000 */
[----:B------:R-:W-:Y:S01]  /*8d20*/  IMAD.MOV.U32 R3, RZ, RZ, R12 ;  /* 0x000000ffff037224 */ /* 0x000fe200078e000c */
[----:B------:R-:W-:Y:S01]  /*8d30*/  UMOV UR23, UR46 ;  /* 0x0000002e00177c82 */ /* 0x000fe20008000000 */
[----:B------:R-:W-:-:S05]  /*8d40*/  ULDC UR21, c[0x0][0x9d8] ;  /* 0x0002760000157ab9 */ /* 0x000fca0000000800 */
.L_x_1279:
[----:B------:R-:W-:Y:S01]  /*8d50*/  ISETP.NE.AND P2, PT, RZ, UR44, PT ;  /* 0x0000002cff007c0c */ /* 0x000fe2000bf45270 */
[----:B------:R-:W-:-:S04]  /*8d60*/  UISETP.NE.AND UP0, UPT, UR23, 0x1, UPT ;  /* 0x000000011700788c */ /* 0x000fc8000bf05270 */
[----:B------:R-:W-:-:S04]  /*8d70*/  USEL UR47, URZ, 0x1, UP0 ;  /* 0x000000013f2f7887 */ /* 0x000fc80008000000 */
[----:B------:R-:W-:-:S04]  /*8d80*/  ULOP3.LUT UR47, UR24, UR47, URZ, 0x3c, !UPT ;  /* 0x0000002f182f7292 */ /* 0x000fc8000f8e3c3f */
[----:B------:R-:W-:Y:S08]  /*8d90*/  @P2 BRA `(.L_x_1269) ;  /* 0x0000000000382947 */ /* 0x000ff00003800000 */
[----:B------:R-:W-:Y:S05]  /*8da0*/  @!P0 BRA `(.L_x_1270) ;  /* 0x0000000000048947 */ /* 0x000fea0003800000 */
[----:B------:R-:W-:Y:S01]  /*8db0*/  BPT.TRAP 0x1 ;  /* 0x000000040000795c */ /* 0x000fe20000300000 */
.L_x_1270:
        /* <DEDUP_REMOVED lines=9> */
.L_x_1271:
[----:B-1----:R-:W-:Y:S05]  /*8e50*/  @P1 BRA `(.L_x_1269) ;  /* 0x0000000000081947 */ /* 0x002fea0003800000 */
[----:B------:R-:W1:Y:S02]  /*8e60*/  SYNCS.PHASECHK.TRANS64.TRYWAIT P1, [UR6+0x16830], R6 ;  /* 0x01683006ff0075a7 */ /* 0x000e640008020146 */
[----:B-1----:R-:W-:Y:S05]  /*8e70*/  @!P1 BRA `(.L_x_1272) ;  /* 0x000000d800ec9947 */ /* 0x002fea0003800000 */
.L_x_1269:
        /* <DEDUP_REMOVED lines=28> */
.L_x_1274:
[----:B------:R-:W-:Y:S01]  /*9040*/  ULEA UR6, UR23, UR45, 0x3 ;  /* 0x0000002d17067291 */ /* 0x000fe2000f8e183f */
[----:B------:R-:W-:-:S05]  /*9050*/  IMAD.U32 R6, RZ, RZ, UR24 ;  /* 0x00000018ff067e24 */ /* 0x000fca000f8e00ff */
[----:B------:R-:W-:-:S04]  /*9060*/  SHF.L.U32 R6, R6, 0x1f, RZ ;  /* 0x0000001f06067819 */ /* 0x000fc800000006ff */
[----:B------:R0:W1:Y:S01]  /*9070*/  SYNCS.PHASECHK.TRANS64.TRYWAIT P1, [UR6+0x16850], R6 ;  /* 0x01685006ff0075a7 */ /* 0x0000620008020146 */
[----:B------:R-:W-:Y:S05]  /*9080*/  @!P0 BRA `(.L_x_1275) ;  /* 0x0000000000048947 */ /* 0x000fea0003800000 */
[----:B------:R-:W-:Y:S01]  /*9090*/  BPT.TRAP 0x1 ;  /* 0x000000040000795c */ /* 0x000fe20000300000 */
.L_x_1275:
[----:B-1----:R-:W-:Y:S05]  /*90a0*/  @P1 BRA `(.L_x_1273) ;  /* 0x0000000000081947 */ /* 0x002fea0003800000 */
[----:B------:R-:W1:Y:S02]  /*90b0*/  SYNCS.PHASECHK.TRANS64.TRYWAIT P1, [UR6+0x16850], R6 ;  /* 0x01685006ff0075a7 */ /* 0x000e640008020146 */
[----:B-1----:R-:W-:Y:S05]  /*90c0*/  @!P1 BRA `(.L_x_1276) ;  /* 0x000000d800709947 */ /* 0x002fea0003800000 */
.L_x_1273:
        /* <DEDUP_REMOVED lines=51> */
.L_x_1277:
        /* <DEDUP_REMOVED lines=19> */
[----:B------:R-:W-:Y:S01]  /*9530*/  FMUL.FTZ R126, R41, UR21 ;  /* 0x00000015297e7c20 */ /* 0x000fe20008410000 */
[----:B------:R-:W-:Y:S01]  /*9540*/  FMUL.FTZ R42, R42, UR21 ;  /* 0x000000152a2a7c20 */ /* 0x000fe20008410000 */
[----:B------:R-:W-:Y:S01]  /*9550*/  FMUL.FTZ R128, R43, UR21 ;  /* 0x000000152b807c20 */ /* 0x000fe20008410000 */
[----:B------:R-:W3:Y:S01]  /*9560*/  MUFU.TANH R7, R7 ;  /* 0x0000000700077308 */ /* 0x000ee20000002400 */
        /* <DEDUP_REMOVED lines=16> */
[----:B---3--:R-:W-:Y:S01]  /*9670*/  FMNMX.FTZ R11, R7, R4, !PT ;  /* 0x00000004070b7209 */ /* 0x008fe20007810000 */
        /* <DEDUP_REMOVED lines=42> */
[----:B------:R-:W-:-:S04]  /*9920*/  ULEA UR6, UR46, UR45, 0x3 ;  /* 0x0000002d2e067291 */ /* 0x000fc8000f8e183f */
[----:B------:R-:W2:Y:S01]  /*9930*/  MUFU.TANH R34, R34 ;  /* 0x0000002200227308 */ /* 0x000ea20000002400 */
[----:B---3--:R-:W-:Y:S01]  /*9940*/  FMNMX.FTZ R9, R30, R9, !PT ;  /* 0x000000091e097209 */ /* 0x008fe20007810000 */
[----:B------:R-:W-:-:S04]  /*9950*/  UIADD3 UR6, UR6, 0x16840, URZ ;  /* 0x0001684006067890 */ /* 0x000fc8000fffe03f */
[----:B------:R-:W-:Y:S02]  /*9960*/  UPRMT UR6, UR43, 0x654, UR6 ;  /* 0x000006542b067896 */ /* 0x000fe40008000006 */
[----:B------:R-:W3:Y:S01]  /*9970*/  MUFU.TANH R120, R120 ;  /* 0x0000007800787308 */ /* 0x000ee20000002400 */
[----:B-1----:R-:W-:-:S06]  /*9980*/  FMNMX.FTZ R9, R32, R9, !PT ;  /* 0x0000000920097209 */ /* 0x002fcc0007810000 */
[----:B------:R-:W-:Y:S01]  /*9990*/  SYNCS.ARRIVE.TRANS64.RED.A1T0 RZ, [UR6], RZ ;  /* 0x000000ffffff79a7 */ /* 0x000fe20008100406 */
[----:B------:R-:W1:Y:S01]  /*99a0*/  MUFU.TANH R36, R36 ;  /* 0x0000002400247308 */ /* 0x000e620000002400 */
[----:B--2---:R-:W-:-:S07]  /*99b0*/  FMNMX.FTZ R11, R34, R11, !PT ;  /* 0x0000000b220b7209 */ /* 0x004fce0007810000 */
[----:B------:R-:W2:Y:S01]  /*99c0*/  MUFU.TANH R122, R122 ;  /* 0x0000007a007a7308 */ /* 0x000ea20000002400 */
[----:B---3--:R-:W-:-:S07]  /*99d0*/  FMNMX.FTZ R11, R120, R11, !PT ;  /* 0x0000000b780b7209 */ /* 0x008fce0007810000 */
[----:B------:R-:W3:Y:S01]  /*99e0*/  MUFU.TANH R38, R38 ;  /* 0x0000002600267308 */ /* 0x000ee20000002400 */
[----:B-1----:R-:W-:-:S07]  /*99f0*/  FMNMX.FTZ R9, R36, R9, !PT ;  /* 0x0000000924097209 */ /* 0x002fce0007810000 */
        /* <DEDUP_REMOVED lines=50> */
[----:B------:R-:W0:Y:S01]  /*9d20*/  MUFU.TANH R150, R150 ;  /* 0x0000009600967308 */ /* 0x000e220000002400 */
[----:B---3--:R-:W-:-:S07]  /*9d30*/  FMNMX.FTZ R11, R60, R11, !PT ;  /* 0x0000000b3c0b7209 */ /* 0x008fce0007810000 */
[----:B------:R-:W2:Y:S01]  /*9d40*/  MUFU.TANH R13, R13 ;  /* 0x0000000d000d7308 */ /* 0x000ea20000002400 */
[----:B-1----:R-:W-:-:S07]  /*9d50*/  FMNMX.FTZ R11, R62, R11, !PT ;  /* 0x0000000b3e0b7209 */ /* 0x002fce0007810000 */
[----:B------:R-:W1:Y:S01]  /*9d60*/  MUFU.TANH R64, R64 ;  /* 0x0000004000407308 */ /* 0x000e620000002400 */
[----:B0-----:R-:W-:Y:S02]  /*9d70*/  FMNMX.FTZ R6, R150, R9, !PT ;  /* 0x0000000996067209 */ /* 0x001fe40007810000 */
[----:B------:R-:W0:Y:S05]  /*9d80*/  LDC R9, c[0x0][0x988] ;  /* 0x00026200ff097b82 */ /* 0x000e2a0000000800 */
[----:B------:R-:W3:Y:S01]  /*9d90*/  MUFU.TANH R66, R66 ;  /* 0x0000004200427308 */ /* 0x000ee20000002400 */
[----:B--2---:R-:W-:-:S07]  /*9da0*/  FMNMX.FTZ R6, R13, R6, !PT ;  /* 0x000000060d067209 */ /* 0x004fce0007810000 */
[----:B------:R-:W2:Y:S01]  /*9db0*/  MUFU.TANH R15, R15 ;  /* 0x0000000f000f7308 */ /* 0x000ea20000002400 */
[----:B-1----:R-:W-:-:S07]  /*9dc0*/  FMNMX.FTZ R11, R64, R11, !PT ;  /* 0x0000000b400b7209 */ /* 0x002fce0007810000 */
[----:B------:R-:W1:Y:S01]  /*9dd0*/  MUFU.TANH R21, R21 ;  /* 0x0000001500157308 */ /* 0x000e620000002400 */
[----:B---3--:R-:W-:-:S07]  /*9de0*/  FMNMX.FTZ R11, R66, R11, !PT ;  /* 0x0000000b420b7209 */ /* 0x008fce0007810000 */
        /* <DEDUP_REMOVED lines=35> */
[----:B---3--:R-:W-:-:S05]  /*a020*/  FMNMX.FTZ R33, R69, R6, !PT ;  /* 0x0000000645217209 */ /* 0x008fca0007810000 */
[----:B------:R-:W3:Y:S01]  /*a030*/  SHFL.BFLY PT, R6, R33, 0x2, 0x1f ;  /* 0x0c401f0021067f89 */ /* 0x000ee200000e0000 */
[----:B--2---:R-:W-:-:S04]  /*a040*/  FMNMX.FTZ R11, R84, R11, !PT ;  /* 0x0000000b540b7209 */ /* 0x004fc80007810000 */
[----:B-1----:R-:W-:-:S05]  /*a050*/  FMNMX.FTZ R11, R86, R11, !PT ;  /* 0x0000000b560b7209 */ /* 0x002fca0007810000 */
[----:B------:R-:W1:Y:S01]  /*a060*/  SHFL.BFLY PT, R12, R11, 0x2, 0x1f ;  /* 0x0c401f000b0c7f89 */ /* 0x000e6200000e0000 */
[----:B---3--:R-:W-:Y:S02]  /*a070*/  FMNMX.FTZ R35, R33, R6, !PT ;  /* 0x0000000621237209 */ /* 0x008fe40007810000 */
[----:B-1----:R-:W-:-:S03]  /*a080*/  FMNMX.FTZ R37, R11, R12, !PT ;  /* 0x0000000c0b257209 */ /* 0x002fc60007810000 */
[----:B------:R-:W1:Y:S04]  /*a090*/  SHFL.BFLY PT, R12, R35, 0x1, 0x1f ;  /* 0x0c201f00230c7f89 */ /* 0x000e6800000e0000 */
[----:B------:R-:W2:Y:S01]  /*a0a0*/  SHFL.BFLY PT, R6, R37, 0x1, 0x1f ;  /* 0x0c201f0025067f89 */ /* 0x000ea200000e0000 */
[----:B-1----:R-:W-:Y:S02]  /*a0b0*/  FMNMX.FTZ R12, R35, R12, !PT ;  /* 0x0000000c230c7209 */ /* 0x002fe40007810000 */
[----:B--2---:R-:W-:-:S03]  /*a0c0*/  FMNMX.FTZ R6, R37, R6, !PT ;  /* 0x0000000625067209 */ /* 0x004fc60007810000 */
[C---:B------:R-:W-:Y:S01]  /*a0d0*/  FADD.FTZ R3, -R12.reuse, R3 ;  /* 0x000000030c037221 */ /* 0x040fe20000010100 */
[----:B0-----:R-:W-:-:S03]  /*a0e0*/  FMUL.FTZ R71, R12, R9 ;  /* 0x000000090c477220 */ /* 0x001fc60000410000 */
[-C--:B------:R-:W-:Y:S01]  /*a0f0*/  FMUL.FTZ R41, R3, R9.reuse ;  /* 0x0000000903297220 */ /* 0x080fe20000410000 */
[----:B------:R-:W-:Y:S01]  /*a100*/  FADD.FTZ R4, -R6, R4 ;  /* 0x0000000406047221 */ /* 0x000fe20000010100 */
[-CC-:B------:R-:W-:Y:S01]  /*a110*/  FFMA.FTZ R57, R32, R9.reuse, -R71.reuse ;  /* 0x0000000920397223 */ /* 0x180fe20000010847 */
[-CC-:B------:R-:W-:Y:S01]  /*a120*/  FFMA.FTZ R39, R8, R9.reuse, -R71.reuse ;  /* 0x0000000908277223 */ /* 0x180fe20000010847 */
[----:B------:R0:W-:Y:S01]  /*a130*/  MUFU.EX2 R11, R41 ;  /* 0x00000029000b7308 */ /* 0x0001e20000000800 */
[-CC-:B------:R-:W-:Y:S01]  /*a140*/  FFMA.FTZ R32, R40, R9.reuse, -R71.reuse ;  /* 0x0000000928207223 */ /* 0x180fe20000010847 */
[-C--:B------:R-:W-:Y:S01]  /*a150*/  FMUL.FTZ R3, R4, R9.reuse ;  /* 0x0000000904037220 */ /* 0x080fe20000410000 */
[-CC-:B------:R-:W-:Y:S01]  /*a160*/  FFMA.FTZ R61, R10, R9.reuse, -R71.reuse ;  /* 0x000000090a3d7223 */ /* 0x180fe20000010847 */
[-CC-:B------:R-:W-:Y:S01]  /*a170*/  FFMA.FTZ R37, R20, R9.reuse, -R71.reuse ;  /* 0x0000000914257223 */ /* 0x180fe20000010847 */
[-CC-:B------:R-:W-:Y:S01]  /*a180*/  FFMA.FTZ R59, R24, R9.reuse, -R71.reuse ;  /* 0x00000009183b7223 */ /* 0x180fe20000010847 */
[-CC-:B------:R-:W-:Y:S01]  /*a190*/  FFMA.FTZ R35, R30, R9.reuse, -R71.reuse ;  /* 0x000000091e237223 */ /* 0x180fe20000010847 */
[-CC-:B------:R-:W-:Y:S01]  /*a1a0*/  FFMA.FTZ R33, R36, R9.reuse, -R71.reuse ;  /* 0x0000000924217223 */ /* 0x180fe20000010847 */
[----:B------:R-:W1:Y:S01]  /*a1b0*/  MUFU.EX2 R39, R39 ;  /* 0x0000002700277308 */ /* 0x000e620000000800 */
[-CC-:B0-----:R-:W-:Y:S01]  /*a1c0*/  FFMA.FTZ R41, R21, R9.reuse, -R71.reuse ;  /* 0x0000000915297223 */ /* 0x181fe20000010847 */
[-CC-:B------:R-:W-:Y:S01]  /*a1d0*/  FFMA.FTZ R21, R27, R9.reuse, -R71.reuse ;  /* 0x000000091b157223 */ /* 0x180fe20000010847 */
[-C--:B------:R-:W-:Y:S01]  /*a1e0*/  FMUL.FTZ R27, R6, R9.reuse ;  /* 0x00000009061b7220 */ /* 0x080fe20000410000 */
[-CC-:B------:R-:W-:Y:S01]  /*a1f0*/  FFMA.FTZ R36, R122, R9.reuse, -R71.reuse ;  /* 0x000000097a247223 */ /* 0x180fe20000010847 */
[-CC-:B------:R-:W-:Y:S01]  /*a200*/  FFMA.FTZ R55, R126, R9.reuse, -R71.reuse ;  /* 0x000000097e377223 */ /* 0x180fe20000010847 */
[-C--:B------:R-:W-:Y:S01]  /*a210*/  FFMA.FTZ R30, R44, R9.reuse, -R71 ;  /* 0x000000092c1e7223 */ /* 0x080fe20000010847 */
[-CC-:B------:R-:W-:Y:S01]  /*a220*/  FFMA.FTZ R40, R7, R9.reuse, -R27.reuse ;  /* 0x0000000907287223 */ /* 0x180fe2000001081b */
[-CC-:B------:R-:W-:Y:S01]  /*a230*/  FFMA.FTZ R149, R14, R9.reuse, -R27.reuse ;  /* 0x000000090e957223 */ /* 0x180fe2000001081b */
[----:B------:R-:W-:Y:S01]  /*a240*/  MUFU.EX2 R3, R3 ;  /* 0x0000000300037308 */ /* 0x000fe20000000800 */
[-CC-:B------:R-:W-:Y:S01]  /*a250*/  FFMA.FTZ R151, R26, R9.reuse, -R27.reuse ;  /* 0x000000091a977223 */ /* 0x180fe2000001081b */
[-CC-:B------:R-:W-:Y:S01]  /*a260*/  FFMA.FTZ R14, R28, R9.reuse, -R27.reuse ;  /* 0x000000091c0e7223 */ /* 0x180fe2000001081b */
[-CC-:B------:R-:W-:Y:S01]  /*a270*/  FFMA.FTZ R145, R34, R9.reuse, -R27.reuse ;  /* 0x0000000922917223 */ /* 0x180fe2000001081b */
[-CC-:B------:R-:W-:Y:S01]  /*a280*/  FFMA.FTZ R26, R120, R9.reuse, -R27.reuse ;  /* 0x00000009781a7223 */ /* 0x180fe2000001081b */
[-CC-:B------:R-:W-:Y:S01]  /*a290*/  FFMA.FTZ R147, R38, R9.reuse, -R27.reuse ;  /* 0x0000000926937223 */ /* 0x180fe2000001081b */
[-CC-:B------:R-:W-:Y:S01]  /*a2a0*/  FFMA.FTZ R28, R124, R9.reuse, -R27.reuse ;  /* 0x000000097c1c7223 */ /* 0x180fe2000001081b */
[-C--:B------:R-:W-:Y:S01]  /*a2b0*/  FFMA.FTZ R141, R42, R9.reuse, -R27 ;  /* 0x000000092a8d7223 */ /* 0x080fe2000001081b */
[----:B------:R-:W0:Y:S01]  /*a2c0*/  MUFU.EX2 R40, R40 ;  /* 0x0000002800287308 */ /* 0x000e220000000800 */
[----:B-1----:R-:W-:Y:S01]  /*a2d0*/  FFMA.FTZ R2, R11, R2, R39 ;  /* 0x000000020b027223 */ /* 0x002fe20000010027 */
[-CC-:B------:R-:W-:Y:S01]  /*a2e0*/  FFMA.FTZ R34, R128, R9.reuse, -R27.reuse ;  /* 0x0000000980227223 */ /* 0x180fe2000001081b */
[-C--:B------:R-:W-:Y:S01]  /*a2f0*/  FFMA.FTZ R143, R46, R9.reuse, -R27 ;  /* 0x000000092e8f7223 */ /* 0x080fe2000001081b */
[-C--:B------:R-:W-:Y:S01]  /*a300*/  FFMA.FTZ R53, R130, R9.reuse, -R71 ;  /* 0x0000000982357223 */ /* 0x080fe20000010847 */
[-C--:B------:R-:W-:Y:S01]  /*a310*/  FFMA.FTZ R38, R132, R9.reuse, -R27 ;  /* 0x0000000984267223 */ /* 0x080fe2000001081b */
[-CC-:B------:R-:W-:Y:S01]  /*a320*/  FFMA.FTZ R126, R29, R9.reuse, -R71.reuse ;  /* 0x000000091d7e7223 */ /* 0x180fe20000010847 */
[-C--:B------:R-:W-:Y:S01]  /*a330*/  FFMA.FTZ R24, R134, R9.reuse, -R71 ;  /* 0x0000000986187223 */ /* 0x080fe20000010847 */
[----:B------:R-:W1:Y:S01]  /*a340*/  MUFU.EX2 R61, R61 ;  /* 0x0000003d003d7308 */ /* 0x000e620000000800 */
        /* <DEDUP_REMOVED lines=16> */
[----:B-1----:R-:W-:Y:S01]  /*a450*/  FADD.FTZ R2, R61, R2 ;  /* 0x000000023d027221 */ /* 0x002fe20000010000 */
[-C--:B------:R-:W-:Y:S01]  /*a460*/  FFMA.FTZ R45, R148, R9.reuse, -R71 ;  /* 0x00000009942d7223 */ /* 0x080fe20000010847 */
[-C--:B------:R-:W-:Y:S01]  /*a470*/  FFMA.FTZ R48, R62, R9.reuse, -R27 ;  /* 0x000000093e307223 */ /* 0x080fe2000001081b */
[-C--:B------:R-:W-:Y:S01]  /*a480*/  FFMA.FTZ R10, R150, R9.reuse, -R71 ;  /* 0x00000009960a7223 */ /* 0x080fe20000010847 */
[-C--:B------:R-:W-:Y:S01]  /*a490*/  FFMA.FTZ R129, R64, R9.reuse, -R27 ;  /* 0x0000000940817223 */ /* 0x080fe2000001081b */
[-C--:B------:R-:W-:Y:S01]  /*a4a0*/  FFMA.FTZ R43, R13, R9.reuse, -R71 ;  /* 0x000000090d2b7223 */ /* 0x080fe20000010847 */
[-C--:B------:R-:W-:Y:S01]  /*a4b0*/  FFMA.FTZ R50, R66, R9.reuse, -R27 ;  /* 0x0000000942327223 */ /* 0x080fe2000001081b */
[----:B------:R-:W1:Y:S01]  /*a4c0*/  MUFU.EX2 R151, R151 ;  /* 0x0000009700977308 */ /* 0x000e620000000800 */
[----:B--2---:R-:W-:Y:S01]  /*a4d0*/  FADD.FTZ R0, R149, R0 ;  /* 0x0000000095007221 */ /* 0x004fe20000010000 */
[-C--:B------:R-:W-:Y:S01]  /*a4e0*/  FFMA.FTZ R130, R15, R9.reuse, -R71 ;  /* 0x000000090f827223 */ /* 0x080fe20000010847 */
[-CC-:B------:R-:W-:Y:S01]  /*a4f0*/  FFMA.FTZ R131, R68, R9.reuse, -R27.reuse ;  /* 0x0000000944837223 */ /* 0x180fe2000001081b */
[-C--:B------:R-:W-:Y:S01]  /*a500*/  FFMA.FTZ R52, R70, R9.reuse, -R27 ;  /* 0x0000000946347223 */ /* 0x080fe2000001081b */
[-C--:B------:R-:W-:Y:S01]  /*a510*/  FFMA.FTZ R8, R25, R9.reuse, -R71 ;  /* 0x0000000919087223 */ /* 0x080fe20000010847 */
[-CC-:B------:R-:W-:Y:S01]  /*a520*/  FFMA.FTZ R125, R72, R9.reuse, -R27.reuse ;  /* 0x00000009487d7223 */ /* 0x180fe2000001081b */
[-CC-:B------:R-:W-:Y:S01]  /*a530*/  FFMA.FTZ R54, R74, R9.reuse, -R27.reuse ;  /* 0x000000094a367223 */ /* 0x180fe2000001081b */
[----:B------:R-:W2:Y:S01]  /*a540*/  MUFU.EX2 R59, R59 ;  /* 0x0000003b003b7308 */ /* 0x000ea20000000800 */
[----:B0-----:R-:W-:Y:S01]  /*a550*/  FADD.FTZ R2, R37, R2 ;  /* 0x0000000225027221 */ /* 0x001fe20000010000 */
        /* <DEDUP_REMOVED lines=12> */
[----:B------:R-:W-:-:S02]  /*a620*/  FFMA.FTZ R60, R86, R9, -R27 ;  /* 0x00000009563c7223 */ /* 0x000fc4000001081b */
        /* <DEDUP_REMOVED lines=116> */
.L_x_1278:
[----:B------:R-:W-:Y:S01]  /*ad70*/  ULEA UR6, UR23, UR45, 0x3 ;  /* 0x0000002d17067291 */ /* 0x000fe2000f8e183f */
[----:B------:R-:W-:Y:S01]  /*ad80*/  ISETP.GT.AND P1, PT, R5, UR22, PT ;  /* 0x0000001605007c0c */ /* 0x000fe2000bf24270 */
        /* <DEDUP_REMOVED lines=73> */
.L_x_1268:
        /* <DEDUP_REMOVED lines=9> */
[----:B------:R-:W-:-:S05]  /*b2b0*/  ULDC UR22, c[0x0][0x9e0] ;  /* 0x0002780000167ab9 */ /* 0x000fca0000000800 */
.L_x_1299:
        /* <DEDUP_REMOVED lines=9> */
.L_x_1282:
[----:B------:R-:W-:Y:S01]  /*b350*/  ULEA UR6, UR46, UR45, 0x3 ;  /* 0x0000002d2e067291 */ /* 0x000fe2000f8e183f */
[----:B------:R-:W-:-:S05]  /*b360*/  IMAD.U32 R6, RZ, RZ, UR47 ;  /* 0x0000002fff067e24 */ /* 0x000fca000f8e00ff */
[----:B------:R-:W-:-:S04]  /*b370*/  SHF.L.U32 R6, R6, 0x1f, RZ ;  /* 0x0000001f06067819 */ /* 0x000fc800000006ff */
[----:B------:R0:W1:Y:S01]  /*b380*/  SYNCS.PHASECHK.TRANS64.TRYWAIT P1, [UR6+0x16830], R6 ;  /* 0x01683006ff0075a7 */ /* 0x0000620008020146 */
[----:B------:R-:W-:Y:S05]  /*b390*/  @!P0 BRA `(.L_x_1283) ;  /* 0x0000000000048947 */ /* 0x000fea0003800000 */
[----:B------:R-:W-:Y:S01]  /*b3a0*/  BPT.TRAP 0x1 ;  /* 0x000000040000795c */ /* 0x000fe20000300000 */
.L_x_1283:
[----:B-1----:R-:W-:Y:S05]  /*b3b0*/  @P1 BRA `(.L_x_1281) ;  /* 0x0000000000081947 */ /* 0x002fea0003800000 */
[----:B------:R-:W1:Y:S02]  /*b3c0*/  SYNCS.PHASECHK.TRANS64.TRYWAIT P1, [UR6+0x16830], R6 ;  /* 0x01683006ff0075a7 */ /* 0x000e640008020146 */
[----:B-1----:R-:W-:Y:S05]  /*b3d0*/  @!P1 BRA `(.L_x_1284) ;  /* 0x000000b400c49947 */ /* 0x002fea0003800000 */
.L_x_1281:
        /* <DEDUP_REMOVED lines=25> */
.L_x_1286:
[----:B------:R-:W-:Y:S01]  /*b570*/  ULEA UR6, UR25, UR45, 0x3 ;  /* 0x0000002d19067291 */ /* 0x000fe2000f8e183f */
[----:B------:R-:W-:-:S05]  /*b580*/  IMAD.U32 R6, RZ, RZ, UR26 ;  /* 0x0000001aff067e24 */ /* 0x000fca000f8e00ff */
[----:B------:R-:W-:-:S04]  /*b590*/  SHF.L.U32 R6, R6, 0x1f, RZ ;  /* 0x0000001f06067819 */ /* 0x000fc800000006ff */
[----:B------:R0:W1:Y:S01]  /*b5a0*/  SYNCS.PHASECHK.TRANS64.TRYWAIT P1, [UR6+0x16850], R6 ;  /* 0x01685006ff0075a7 */ /* 0x0000620008020146 */
[----:B------:R-:W-:Y:S05]  /*b5b0*/  @!P0 BRA `(.L_x_1287) ;  /* 0x0000000000048947 */ /* 0x000fea0003800000 */
[----:B------:R-:W-:Y:S01]  /*b5c0*/  BPT.TRAP 0x1 ;  /* 0x000000040000795c */ /* 0x000fe20000300000 */
.L_x_1287:
[----:B-1----:R-:W-:Y:S05]  /*b5d0*/  @P1 BRA `(.L_x_1285) ;  /* 0x0000000000081947 */ /* 0x002fea0003800000 */
[----:B------:R-:W1:Y:S02]  /*b5e0*/  SYNCS.PHASECHK.TRANS64.TRYWAIT P1, [UR6+0x16850], R6 ;  /* 0x01685006ff0075a7 */ /* 0x000e640008020146 */
[----:B-1----:R-:W-:Y:S05]  /*b5f0*/  @!P1 BRA `(.L_x_1288) ;  /* 0x000000b400549947 */ /* 0x002fea0003800000 */
.L_x_1285:
        /* <DEDUP_REMOVED lines=51> */
.L_x_1289:
[----:B------:R-:W-:Y:S01]  /*b930*/  UISETP.NE.AND UP1, UPT, UR51, URZ, UPT ;  /* 0x0000003f3300728c */ /* 0x000fe2000bf25270 */
[----:B------:R-:W-:Y:S01]  /*b940*/  FMUL.FTZ R126, R64, UR24 ;  /* 0x00000018407e7c20 */ /* 0x000fe20008410000 */
[----:B------:R-:W-:Y:S02]  /*b950*/  VIADD R64, R17, UR40 ;  /* 0x0000002811407c36 */ /* 0x000fe40008000000 */
[----:B0-----:R-:W-:Y:S01]  /*b960*/  FMUL.FTZ R6, R26, UR24 ;  /* 0x000000181a067c20 */ /* 0x001fe20008410000 */
[----:B------:R-:W-:Y:S01]  /*b970*/  ULEA UR6, UR46, UR45, 0x3 ;  /* 0x0000002d2e067291 */ /* 0x000fe2000f8e183f */
[----:B------:R-:W-:Y:S01]  /*b980*/  FMUL.FTZ R26, R39, UR24 ;  /* 0x00000018271a7c20 */ /* 0x000fe20008410000 */
[----:B------:R-:W-:Y:S01]  /*b990*/  PLOP3.LUT P1, PT, PT, PT, UP1, 0x80, 0x0 ;  /* 0x000000000000781c */ /* 0x000fe20003f2f018 */
[----:B------:R-:W-:Y:S01]  /*b9a0*/  FMUL.FTZ R39, R45, UR24 ;  /* 0x000000182d277c20 */ /* 0x000fe20008410000 */
[----:B------:R-:W-:Y:S01]  /*b9b0*/  PLOP3.LUT P2, PT, PT, PT, UP1, 0x80, 0x0 ;  /* 0x000000000000781c */ /* 0x000fe20003f4f018 */
[----:B------:R-:W-:Y:S01]  /*b9c0*/  FMUL.FTZ R45, R63, UR24 ;  /* 0x000000183f2d7c20 */ /* 0x000fe20008410000 */
[----:B------:R-:W-:Y:S01]  /*b9d0*/  UIADD3 UR6, UR6, 0x16840, URZ ;  /* 0x0001684006067890 */ /* 0x000fe2000fffe03f */
[----:B------:R-:W-:Y:S01]  /*b9e0*/  IMAD.SHL.U32 R63, R5, 0x80, RZ ;  /* 0x00000080053f7824 */ /* 0x000fe200078e00ff */
[----:B------:R-:W-:Y:S01]  /*b9f0*/  @UP1 ULDC UR7, c[0x0][0x44c] ;  /* 0x0001130000071ab9 */ /* 0x000fe20000000800 */
[----:B------:R-:W-:Y:S01]  /*ba00*/  FMUL.FTZ R20, R35, UR24 ;  /* 0x0000001823147c20 */ /* 0x000fe20008410000 */
[----:B------:R-:W-:Y:S01]  /*ba10*/  FMUL.FTZ R7, R27, UR24 ;  /* 0x000000181b077c20 */ /* 0x000fe20008410000 */
[----:B------:R-:W-:Y:S01]  /*ba20*/  FMUL.FTZ R15, R28, UR24 ;  /* 0x000000181c0f7c20 */ /* 0x000fe20008410000 */
[----:B------:R-:W-:Y:S01]  /*ba30*/  FMUL.FTZ R10, R31, UR24 ;  /* 0x000000181f0a7c20 */ /* 0x000fe20008410000 */
[----:B------:R-:W-:Y:S01]  /*ba40*/  FMUL.FTZ R35, R41, UR24 ;  /* 0x0000001829237c20 */ /* 0x000fe20008410000 */
[----:B------:R-:W-:Y:S01]  /*ba50*/  UISETP.NE.AND UP0, UPT, UR50, URZ, UPT ;  /* 0x0000003f3200728c */ /* 0x000fe2000bf05270 */
        /* <DEDUP_REMOVED lines=148> */
.L_x_1292:
[----:B------:R-:W-:-:S05]  /*c3a0*/  IMAD.U32 R66, RZ, RZ, UR21 ;  /* 0x00000015ff427e24 */ /* 0x000fca000f8e00ff */
[----:B------:R-:W-:-:S13]  /*c3b0*/  ISETP.NE.AND P1, PT, R66, 0x1, PT ;  /* 0x000000014200780c */ /* 0x000fda0003f25270 */
[----:B------:R-:W1:Y:S02]  /*c3c0*/  @P1 LDC.64 R12, c[0x0][0x9e8] ;  /* 0x00027a00ff0c1b82 */ /* 0x000e640000000a00 */
[----:B-1----:R-:W-:-:S05]  /*c3d0*/  @P1 IMAD.HI.U32 R12, R65, R12, RZ ;  /* 0x0000000c410c1227 */ /* 0x002fca00078e00ff */
[----:B------:R-:W-:-:S07]  /*c3e0*/  @P1 SHF.R.U32.HI R65, RZ, R13, R12 ;  /* 0x0000000dff411219 */ /* 0x000fce000001160c */
.L_x_1293:
[----:B------:R-:W-:Y:S05]  /*c3f0*/  BSYNC B0 ;  /* 0x0000000000007941 */ /* 0x000fea0003800000 */
.L_x_1291:
[----:B------:R-:W-:-:S04]  /*c400*/  IMAD R65, R65, R66, -R63 ;  /* 0x0000004241417224 */ /* 0x000fc800078e0a3f */
[----:B------:R-:W-:-:S05]  /*c410*/  IMAD R12, R16, -0x2, R65 ;  /* 0xfffffffe100c7824 */ /* 0x000fca00078e0241 */
[----:B------:R-:W-:Y:S02]  /*c420*/  VIADDMNMX R71, R12, R66, R71, PT ;  /* 0x000000420c477246 */ /* 0x000fe40003800147 */
[----:B------:R-:W-:-:S07]  /*c430*/  VIMNMX R73, R73, R12, !PT ;  /* 0x0000000c49497248 */ /* 0x000fce0007fe0100 */
.L_x_1290:
        /* <DEDUP_REMOVED lines=116> */
.L_x_1296:
[----:B------:R-:W-:-:S05]  /*cb80*/  IMAD.U32 R21, RZ, RZ, UR21 ;  /* 0x00000015ff157e24 */ /* 0x000fca000f8e00ff */
[----:B------:R-:W-:-:S13]  /*cb90*/  ISETP.NE.AND P2, PT, R21, 0x1, PT ;  /* 0x000000011500780c */ /* 0x000fda0003f45270 */
[----:B------:R-:W0:Y:S02]  /*cba0*/  @P2 LDC.64 R12, c[0x0][0x9e8] ;  /* 0x00027a00ff0c2b82 */ /* 0x000e240000000a00 */
[----:B0-----:R-:W-:-:S05]  /*cbb0*/  @P2 IMAD.HI.U32 R12, R9, R12, RZ ;  /* 0x0000000c090c2227 */ /* 0x001fca00078e00ff */
[----:B------:R-:W-:-:S07]  /*cbc0*/  @P2 SHF.R.U32.HI R9, RZ, R13, R12 ;  /* 0x0000000dff092219 */ /* 0x000fce000001160c */
.L_x_1297:
[----:B------:R-:W-:Y:S05]  /*cbd0*/  BSYNC B0 ;  /* 0x0000000000007941 */ /* 0x000fea0003800000 */
.L_x_1295:
[----:B------:R-:W-:-:S04]  /*cbe0*/  IMAD R9, R9, R21, -R63 ;  /* 0x0000001509097224 */ /* 0x000fc800078e0a3f */
[----:B------:R-:W-:-:S05]  /*cbf0*/  IMAD R12, R16, -0x2, R9 ;  /* 0xfffffffe100c7824 */ /* 0x000fca00078e0209 */
[----:B------:R-:W-:Y:S02]  /*cc00*/  VIADDMNMX R11, R12, R21, R11, PT ;  /* 0x000000150c0b7246 */ /* 0x000fe4000380010b */
[----:B------:R-:W-:-:S07]  /*cc10*/  VIMNMX R15, R15, R12, !PT ;  /* 0x0000000c0f0f7248 */ /* 0x000fce0007fe0100 */
.L_x_1294:
        /* <DEDUP_REMOVED lines=92> */
[----:B------:R-:W-:Y:S01]  /*d1e0*/  ISETP.GT.AND P5, PT, R15, 0x38, P1 ;  /* 0x000000380f00780c */ /* 0x000fe20000fa4270 */
        /* <DEDUP_REMOVED lines=284> */
.L_x_1298:
        /* <DEDUP_REMOVED lines=75> */
.L_x_1280:
[----:B------:R-:W-:Y:S06]  /*e860*/  BAR.ARV 0x8, 0x200 ;  /* 0x0208000000007b1d */ /* 0x000fec0000002000 */
[----:B------:R-:W-:Y:S05]  /*e870*/  @!P0 BRA `(.L_x_1300) ;  /* 0x0000000000048947 */ /* 0x000fea0003800000 */
[----:B------:R-:W-:Y:S01]  /*e880*/  BPT.TRAP 0x1 ;  /* 0x000000040000795c */ /* 0x000fe20000300000 */
.L_x_1300:
[----:B------:R-:W-:Y:S01]  /*e890*/  ULEA UR5, UR46, UR45, 0x3 ;  /* 0x0000002d2e057291 */ /* 0x000fe2000f8e183f */
[----:B------:R-:W-:-:S05]  /*e8a0*/  IMAD.U32 R3, RZ, RZ, UR47 ;  /* 0x0000002fff037e24 */ /* 0x000fca000f8e00ff */
[----:B------:R-:W-:-:S04]  /*e8b0*/  SHF.L.U32 R3, R3, 0x1f, RZ ;  /* 0x0000001f03037819 */ /* 0x000fc800000006ff */
[----:B------:R0:W1:Y:S01]  /*e8c0*/  SYNCS.PHASECHK.TRANS64.TRYWAIT P1, [UR5+0x16850], R3 ;  /* 0x01685003ff0075a7 */ /* 0x0000620008020145 */
[----:B------:R-:W-:Y:S05]  /*e8d0*/  @!P0 BRA `(.L_x_1301) ;  /* 0x0000000000048947 */ /* 0x000fea0003800000 */
[----:B------:R-:W-:Y:S01]  /*e8e0*/  BPT.TRAP 0x1 ;  /* 0x000000040000795c */ /* 0x000fe20000300000 */
.L_x_1301:
[----:B-1----:R-:W-:Y:S05]  /*e8f0*/  @P1 BRA `(.L_x_1302) ;  /* 0x0000000000081947 */ /* 0x002fea0003800000 */
[----:B------:R-:W1:Y:S02]  /*e900*/  SYNCS.PHASECHK.TRANS64.TRYWAIT P1, [UR5+0x16850], R3 ;  /* 0x01685003ff0075a7 */ /* 0x000e640008020145 */
[----:B-1----:R-:W-:Y:S05]  /*e910*/  @!P1 BRA `(.L_x_1303) ;  /* 0x0000008000a49947 */ /* 0x002fea0003800000 */
.L_x_1302:
[----:B------:R-:W-:Y:S01]  /*e920*/  UIADD3 UR45, UR45, 0x400, URZ ;  /* 0x000004002d2d7890 */ /* 0x000fe2000fffe03f */
[----:B------:R-:W-:Y:S01]  /*e930*/  WARPGROUP.ARRIVE ;  /* 0x00000000000079c5 */ /* 0x000fe20000000000 */
[----:B------:R-:W-:Y:S01]  /*e940*/  UMOV UR7, 0x40000040 ;  /* 0x4000004000077882 */ /* 0x000fe20000000000 */
[----:B01----:R-:W0:Y:S01]  /*e950*/  SHFL.BFLY PT, R3, R2, 0x2, 0x1f ;  /* 0x0c401f0002037f89 */ /* 0x003e2200000e0000 */
[----:B------:R-:W-:Y:S01]  /*e960*/  USHF.R.U32.HI UR45, URZ, 0x4, UR45 ;  /* 0x000000043f2d7899 */ /* 0x000fe2000801162d */
[----:B------:R-:W-:Y:S02]  /*e970*/  IMAD.MOV.U32 R20, RZ, RZ, -0x800000 ;  /* 0xff800000ff147424 */ /* 0x000fe400078e00ff */
        /* <DEDUP_REMOVED lines=8> */
[----:B------:R-:W-:Y:S02]  /*ea00*/  IMAD.MOV.U32 R2, RZ, RZ, RZ ;  /* 0x000000ffff027224 */ /* 0x000fe400078e00ff */
[----:B-1----:R-:W-:Y:S02]  /*ea10*/  FADD.FTZ R5, R5, R0 ;  /* 0x0000000005057221 */ /* 0x002fe40000010000 */
[----:B------:R-:W0:Y:S01]  /*ea20*/  SHFL.BFLY PT, R4, R3, 0x1, 0x1f ;  /* 0x0c201f0003047f89 */ /* 0x000e2200000e0000 */
[----:B------:R-:W-:-:S03]  /*ea30*/  IMAD.MOV.U32 R0, RZ, RZ, -0x800000 ;  /* 0xff800000ff007424 */ /* 0x000fc600078e00ff */
[----:B------:R-:W1:Y:S01]  /*ea40*/  SHFL.BFLY PT, R8, R5, 0x1, 0x1f ;  /* 0x0c201f0005087f89 */ /* 0x000e6200000e0000 */
[----:B0-----:R-:W-:Y:S01]  /*ea50*/  FADD.FTZ R10, R3, R4 ;  /* 0x00000004030a7221 */ /* 0x001fe20000010000 */
[----:B-1----:R-:W-:-:S04]  /*ea60*/  FADD.FTZ R8, R5, R8 ;  /* 0x0000000805087221 */ /* 0x002fc80000010000 */
[----:B------:R-:W-:Y:S01]  /*ea70*/  FSETP.NE.FTZ.AND P1, PT, R10, RZ, PT ;  /* 0x000000ff0a00720b */ /* 0x000fe20003f35000 */
[----:B------:R-:W-:Y:S01]  /*ea80*/  IMAD.MOV.U32 R5, RZ, RZ, RZ ;  /* 0x000000ffff057224 */ /* 0x000fe200078e00ff */
        /* <DEDUP_REMOVED lines=48> */
.L_x_1304:
        /* <DEDUP_REMOVED lines=14> */
[----:B------:R-:W-:Y:S01]  /*ee70*/  USEL UR4, URZ, 0x1, UP0 ;  /* 0x000000013f047887 */ /* 0x000fe20008000000 */
        /* <DEDUP_REMOVED lines=27> */
.L_x_1226:
[----:B------:R-:W0:Y:S01]  /*f030*/  S2R R2, SR_CgaCtaId ;  /* 0x0000000000027919 */ /* 0x000e220000008800 */
[----:B------:R-:W-:Y:S01]  /*f040*/  MOV R21, 0x400 ;  /* 0x0000040000157802 */ /* 0x000fe20000000f00 */
[----:B------:R-:W-:Y:S01]  /*f050*/  BSSY B0, `(.L_x_1305) ;  /* 0x000018a000007945 */ /* 0x000fe20003800000 */
[----:B------:R-:W-:Y:S02]  /*f060*/  BAR.SYNC.DEFER_BLOCKING 0x5, 0x200 ;  /* 0x0148000000007b1d */ /* 0x000fe40000010000 */
[----:B0-----:R-:W-:-:S05]  /*f070*/  LEA R21, R2, R21, 0x18 ;  /* 0x0000001502157211 */ /* 0x001fca00078ec0ff */
[----:B------:R-:W0:Y:S02]  /*f080*/  LDS.128 R4, [R21+0x168d0] ;  /* 0x0168d00015047984 */ /* 0x000e240000000c00 */
[----:B0-----:R-:W-:Y:S02]  /*f090*/  R2UR UR5, R5 ;  /* 0x00000000050572ca */ /* 0x001fe400000e0000 */
[----:B------:R-:W-:Y:S02]  /*f0a0*/  R2UR UR7, R6 ;  /* 0x00000000060772ca */ /* 0x000fe400000e0000 */
        /* <DEDUP_REMOVED lines=9> */
[----:B------:R-:W1:Y:S01]  /*f140*/  LDC R33, c[0x0][0xbe8] ;  /* 0x0002fa00ff217b82 */ /* 0x000e620000000800 */
[----:B------:R-:W-:Y:S01]  /*f150*/  F2FP.BF16.F32.PACK_AB R14, R14, R25 ;  /* 0x000000190e0e723e */ /* 0x000fe200000010ff */
[----:B------:R-:W-:Y:S01]  /*f160*/  UISETP.NE.AND.EX UP0, UPT, UR9, URZ, UPT, UP0 ;  /* 0x0000003f0900728c */ /* 0x000fe2000bf05300 */
[----:B------:R-:W-:-:S05]  /*f170*/  F2FP.BF16.F32.PACK_AB R15, R15, R110 ;  /* 0x0000006e0f0f723e */ /* 0x000fca00000010ff */
[----:B------:R-:W-:Y:S01]  /*f180*/  BAR.SYNC.DEFER_BLOCKING 0x1, 0x180 ;  /* 0x0046000000007b1d */ /* 0x000fe20000010000 */
[----:B------:R-:W-:Y:S02]  /*f190*/  F2FP.BF16.F32.PACK_AB R113, R115, R114 ;  /* 0x000000727371723e */ /* 0x000fe400000010ff */
[----:B------:R-:W-:Y:S02]  /*f1a0*/  F2FP.BF16.F32.PACK_AB R114, R117, R116 ;  /* 0x000000747572723e */ /* 0x000fe400000010ff */
[----:B------:R-:W-:Y:S01]  /*f1b0*/  F2FP.BF16.F32.PACK_AB R115, R119, R118 ;  /* 0x000000767773723e */ /* 0x000fe200000010ff */
[----:B------:R-:W-:Y:S01]  /*f1c0*/  ULDC.64 UR8, c[0x0][0xc00] ;  /* 0x0003000000087ab9 */ /* 0x000fe20000000a00 */
[----:B------:R-:W-:Y:S01]  /*f1d0*/  UMOV UR4, URZ ;  /* 0x0000003f00047c82 */ /* 0x000fe20008000000 */
[----:B------:R-:W-:Y:S02]  /*f1e0*/  UIMAD.WIDE UR8, UR39, 0x4, UR8 ;  /* 0x00000004270878a5 */ /* 0x000fe4000f8e0208 */
[----:B------:R-:W-:Y:S01]  /*f1f0*/  USHF.R.S32.HI UR18, URZ, 0x1f, UR38 ;  /* 0x0000001f3f127899 */ /* 0x000fe20008011426 */
[----:B------:R-:W-:Y:S01]  /*f200*/  ULDC.64 UR12, c[0x0][0xb90] ;  /* 0x0002e400000c7ab9 */ /* 0x000fe20000000a00 */
[----:B------:R-:W-:-:S02]  /*f210*/  USHF.R.S32.HI UR11, URZ, 0x1f, UR39 ;  /* 0x0000001f3f0b7899 */ /* 0x000fc40008011427 */
        /* <DEDUP_REMOVED lines=20> */
[--C-:B------:R-:W-:Y:S01]  /*f360*/  IMAD.X R11, RZ, RZ, R5.reuse, P2 ;  /* 0x000000ffff0b7224 */ /* 0x100fe200010e0605 */
[----:B------:R-:W-:Y:S01]  /*f370*/  LOP3.LUT R4, R7, R4, RZ, 0x3c, !PT ;  /* 0x0000000407047212 */ /* 0x000fe200078e3cff */
[----:B------:R-:W-:Y:S01]  /*f380*/  IMAD.X R7, RZ, RZ, R5, P0 ;  /* 0x000000ffff077224 */ /* 0x000fe200000e0605 */
[----:B------:R-:W-:-:S02]  /*f390*/  LOP3.LUT R6, R6, R29, RZ, 0x3c, !PT ;  /* 0x0000001d06067212 */ /* 0x000fc400078e3cff */
[----:B------:R-:W-:Y:S02]  /*f3a0*/  MOV R29, R8 ;  /* 0x00000008001d7202 */ /* 0x000fe40000000f00 */
[----:B------:R-:W-:Y:S02]  /*f3b0*/  MOV R30, R10 ;  /* 0x0000000a001e7202 */ /* 0x000fe40000000f00 */
[----:B------:R-:W-:Y:S02]  /*f3c0*/  MOV R31, R4 ;  /* 0x00000004001f7202 */ /* 0x000fe40000000f00 */
[----:B------:R-:W-:Y:S02]  /*f3d0*/  MOV R28, R6 ;  /* 0x00000006001c7202 */ /* 0x000fe40000000f00 */
[----:B------:R-:W-:Y:S01]  /*f3e0*/  F2FP.BF16.F32.PACK_AB R8, R89, R24 ;  /* 0x000000185908723e */ /* 0x000fe200000010ff */
[----:B------:R-:W-:Y:S01]  /*f3f0*/  IMAD.U32 R24, RZ, RZ, UR8 ;  /* 0x00000008ff187e24 */ /* 0x000fe2000f8e00ff */
[----:B------:R-:W-:-:S02]  /*f400*/  F2FP.BF16.F32.PACK_AB R9, R91, R90 ;  /* 0x0000005a5b09723e */ /* 0x000fc400000010ff */
[----:B------:R-:W-:Y:S02]  /*f410*/  F2FP.BF16.F32.PACK_AB R10, R93, R92 ;  /* 0x0000005c5d0a723e */ /* 0x000fe400000010ff */
[----:B------:R-:W-:Y:S02]  /*f420*/  F2FP.BF16.F32.PACK_AB R11, R95, R94 ;  /* 0x0000005e5f0b723e */ /* 0x000fe400000010ff */
[----:B------:R-:W-:Y:S02]  /*f430*/  F2FP.BF16.F32.PACK_AB R4, R97, R96 ;  /* 0x000000606104723e */ /* 0x000fe400000010ff */
[----:B------:R-:W-:Y:S01]  /*f440*/  F2FP.BF16.F32.PACK_AB R5, R99, R98 ;  /* 0x000000626305723e */ /* 0x000fe200000010ff */
[----:B------:R0:W-:Y:S01]  /*f450*/  STSM.16.M88.4 [R31], R8 ;  /* 0x000000081f007844 */ /* 0x0001e20000000200 */
[----:B------:R-:W-:Y:S02]  /*f460*/  F2FP.BF16.F32.PACK_AB R6, R101, R100 ;  /* 0x000000646506723e */ /* 0x000fe400000010ff */
[----:B------:R-:W-:-:S02]  /*f470*/  F2FP.BF16.F32.PACK_AB R7, R103, R102 ;  /* 0x000000666707723e */ /* 0x000fc400000010ff */
[----:B------:R-:W-:-:S03]  /*f480*/  PLOP3.LUT P2, PT, PT, PT, UP0, 0x80, 0x0 ;  /* 0x000000000000781c */ /* 0x000fc60003f4f008 */
[----:B------:R2:W-:Y:S04]  /*f490*/  STSM.16.M88.4 [R30], R4 ;  /* 0x000000041e007844 */ /* 0x0005e80000000200 */
[----:B------:R3:W-:Y:S04]  /*f4a0*/  STSM.16.M88.4 [R29], R12 ;  /* 0x0000000c1d007844 */ /* 0x0007e80000000200 */
[----:B------:R3:W-:Y:S01]  /*f4b0*/  STSM.16.M88.4 [R28], R112 ;  /* 0x000000701c007844 */ /* 0x0007e20000000200 */
[----:B------:R-:W-:Y:S06]  /*f4c0*/  BAR.SYNC.DEFER_BLOCKING 0x1, 0x180 ;  /* 0x0046000000007b1d */ /* 0x000fec0000010000 */
[----:B------:R-:W4:Y:S01]  /*f4d0*/  @P2 LDG.E R26, desc[UR52][R24.64] ;  /* 0x00000034181a2981 */ /* 0x000f22000c1e1900 */
[----:B-1----:R-:W-:Y:S01]  /*f4e0*/  ISETP.NE.AND P1, PT, R33, 0x1, PT ;  /* 0x000000012100780c */ /* 0x002fe20003f25270 */
[----:B0-----:R-:W-:Y:S01]  /*f4f0*/  VIADD R8, R17, UR40 ;  /* 0x0000002811087c36 */ /* 0x001fe20008000000 */
[----:B------:R-:W-:-:S02]  /*f500*/  UIMAD UR8, UR18, UR12, URZ ;  /* 0x0000000c120872a4 */ /* 0x000fc4000f8e023f */
[----:B------:R-:W-:Y:S01]  /*f510*/  USEL UR11, UR11, URZ, !UP0 ;  /* 0x0000003f0b0b7287 */ /* 0x000fe2000c000000 */
[----:B--2---:R-:W-:Y:S01]  /*f520*/  IMAD.MOV.U32 R4, RZ, RZ, R8 ;  /* 0x000000ffff047224 */ /* 0x004fe200078e0008 */
[----:B------:R-:W-:Y:S02]  /*f530*/  UIMAD UR14, UR38, UR13, UR8 ;  /* 0x0000000d260e72a4 */ /* 0x000fe4000f8e0208 */
[----:B------:R-:W-:Y:S02]  /*f540*/  USEL UR10, UR39, URZ, !UP0 ;  /* 0x0000003f270a7287 */ /* 0x000fe4000c000000 */
[----:B------:R-:W-:-:S03]  /*f550*/  UISETP.NE.U32.AND UP0, UPT, UR20, URZ, UPT ;  /* 0x0000003f1400728c */ /* 0x000fc6000bf05070 */
        /* <DEDUP_REMOVED lines=17> */
[----:B------:R-:W-:Y:S01]  /*f670*/  UIMAD UR14, UR10, UR17, UR14 ;  /* 0x000000110a0e72a4 */ /* 0x000fe2000f8e020e */
[----:B------:R-:W-:-:S03]  /*f680*/  ULDC UR16, c[0x0][0xa88] ;  /* 0x0002a20000107ab9 */ /* 0x000fc60000000800 */
[----:B------:R-:W-:Y:S02]  /*f690*/  IADD3 R4, P0, R4, UR12, RZ ;  /* 0x0000000c04047c10 */ /* 0x000fe4000ff1e0ff */
[----:B------:R-:W-:Y:S01]  /*f6a0*/  IMAD.U32 R9, RZ, RZ, UR14 ;  /* 0x0000000eff097e24 */ /* 0x000fe2000f8e00ff */
[----:B------:R-:W-:Y:S02]  /*f6b0*/  ULDC.64 UR14, c[0x0][0xb88] ;  /* 0x0002e200000e7ab9 */ /* 0x000fe40000000a00 */
[----:B------:R-:W-:Y:S02]  /*f6c0*/  IMAD R8, R5, UR14, RZ ;  /* 0x0000000e05087c24 */ /* 0x000fe4000f8e02ff */
[----:B------:R-:W-:Y:S01]  /*f6d0*/  IADD3.X R5, R6, UR13, R9, P0, !PT ;  /* 0x0000000d06057c10 */ /* 0x000fe200087fe409 */
[----:B------:R-:W-:Y:S01]  /*f6e0*/  @UP0 ULDC.64 UR12, c[0x0][0xc08] ;  /* 0x00030200000c0ab9 */ /* 0x000fe20000000a00 */
[----:B------:R-:W-:Y:S01]  /*f6f0*/  IMAD R9, R7, UR15, R8 ;  /* 0x0000000f07097c24 */ /* 0x000fe2000f8e0208 */
[----:B------:R-:W-:Y:S01]  /*f700*/  @UP0 UIMAD.WIDE UR12, UR39, 0x4, UR12 ;  /* 0x00000004270c08a5 */ /* 0x000fe2000f8e020c */
[----:B------:R-:W-:-:S02]  /*f710*/  IMAD.U32 R6, RZ, RZ, UR16 ;  /* 0x00000010ff067e24 */ /* 0x000fc4000f8e00ff */
[----:B------:R-:W-:Y:S01]  /*f720*/  IMAD.WIDE.U32 R4, R7, UR14, R4 ;  /* 0x0000000e07047c25 */ /* 0x000fe2000f8e0004 */
[----:B------:R-:W-:-:S03]  /*f730*/  ULDC.64 UR14, c[0x0][0xb50] ;  /* 0x0002d400000e7ab9 */ /* 0x000fc60000000a00 */
[----:B------:R-:W-:Y:S01]  /*f740*/  IMAD.IADD R5, R5, 0x1, R9 ;  /* 0x0000000105057824 */ /* 0x000fe200078e0209 */
[C---:B------:R-:W-:Y:S01]  /*f750*/  LEA R7, P0, R4.reuse, UR14, 0x2 ;  /* 0x0000000e04077c11 */ /* 0x040fe2000f8010ff */
[----:B------:R-:W-:Y:S02]  /*f760*/  IMAD.U32 R8, RZ, RZ, UR12 ;  /* 0x0000000cff087e24 */ /* 0x000fe4000f8e00ff */
[----:B------:R-:W-:Y:S01]  /*f770*/  IMAD.U32 R9, RZ, RZ, UR13 ;  /* 0x0000000dff097e24 */ /* 0x000fe2000f8e00ff */
[----:B------:R-:W-:Y:S01]  /*f780*/  LEA.HI.X R10, R4, UR15, R5, 0x2, P0 ;  /* 0x0000000f040a7c11 */ /* 0x000fe200080f1405 */
[----:B------:R-:W-:-:S03]  /*f790*/  IMAD R5, R23, 0x40, R19 ;  /* 0x0000004017057824 */ /* 0x000fc600078e0213 */
[----:B------:R3:W5:Y:S01]  /*f7a0*/  @P3 LDG.E R6, desc[UR52][R8.64] ;  /* 0x0000003408063981 */ /* 0x000762000c1e1900 */
[----:B------:R-:W-:Y:S05]  /*f7b0*/  @P3 BRA `(.L_x_1307) ;  /* 0x0000000000103947 */ /* 0x000fea0003800000 */
[----:B------:R-:W-:Y:S05]  /*f7c0*/  @!P2 BRA `(.L_x_1307) ;  /* 0x00000000000ca947 */ /* 0x000fea0003800000 */
[----:B---3--:R-:W2:Y:S04]  /*f7d0*/  LDG.E R9, desc[UR52][R24.64] ;  /* 0x0000003418097981 */ /* 0x008ea8000c1e1900 */
[----:B-----5:R-:W2:Y:S02]  /*f7e0*/  LDG.E R6, desc[UR52][R24.64+0x4] ;  /* 0x0000043418067981 */ /* 0x020ea4000c1e1900 */
[----:B--2---:R-:W-:-:S07]  /*f7f0*/  IMAD.IADD R6, R6, 0x1, -R9 ;  /* 0x0000000106067824 */ /* 0x004fce00078e0a09 */
.L_x_1307:
[----:B---3--:R-:W-:Y:S01]  /*f800*/  SHFL.IDX PT, R12, R7, RZ, 0x1c1f ;  /* 0x001c1fff070c7589 */ /* 0x008fe200000e0000 */
[----:B------:R-:W-:Y:S01]  /*f810*/  IMAD.WIDE R2, R5, 0x2, R2 ;  /* 0x0000000205027825 */ /* 0x000fe200078e0202 */
[----:B------:R-:W-:Y:S01]  /*f820*/  LOP3.LUT P0, RZ, R152, 0x3, RZ, 0xc0, !PT ;  /* 0x0000000398ff7812 */ /* 0x000fe2000780c0ff */
[----:B------:R-:W0:Y:S01]  /*f830*/  @P1 LDC R31, c[0x0][0xbf0] ;  /* 0x0002fc00ff1f1b82 */ /* 0x000e220000000800 */
[----:B------:R-:W1:Y:S01]  /*f840*/  SHFL.IDX PT, R13, R10, RZ, 0x1c1f ;  /* 0x001c1fff0a0d7589 */ /* 0x000e6200000e0000 */
[----:B------:R-:W-:Y:S01]  /*f850*/  VIADD R8, R154, UR40 ;  /* 0x000000289a087c36 */ /* 0x000fe20008000000 */
[----:B------:R-:W-:Y:S01]  /*f860*/  IADD3 R9, P3, R2, 0x1800, RZ ;  /* 0x0000180002097810 */ /* 0x000fe20007f7e0ff */
[----:B-----5:R-:W-:Y:S01]  /*f870*/  IMAD R35, R6, R33, RZ ;  /* 0x0000002106237224 */ /* 0x020fe200078e02ff */
[----:B------:R-:W-:Y:S01]  /*f880*/  SHFL.IDX PT, R14, R7, 0x1, 0x1c1f ;  /* 0x003c1f00070e7f89 */ /* 0x000fe200000e0000 */
[----:B------:R-:W-:Y:S01]  /*f890*/  VIADD R4, R8, 0x8 ;  /* 0x0000000808047836 */ /* 0x000fe20000000000 */
[----:B------:R-:W-:Y:S01]  /*f8a0*/  IADD3 R25, P4, R2, 0x3000, RZ ;  /* 0x0000300002197810 */ /* 0x000fe20007f9e0ff */
[----:B------:R-:W-:Y:S01]  /*f8b0*/  ULDC.64 UR14, c[0x0][0xaa0] ;  /* 0x0002a800000e7ab9 */ /* 0x000fe20000000a00 */
[----:B------:R-:W2:Y:S01]  /*f8c0*/  SHFL.IDX PT, R15, R10, 0x1, 0x1c1f ;  /* 0x003c1f000a0f7f89 */ /* 0x000ea200000e0000 */
[----:B------:R-:W-:-:S02]  /*f8d0*/  ISETP.GE.OR P2, PT, R8, R35, P0 ;  /* 0x000000230800720c */ /* 0x000fc40000746670 */
[----:B------:R-:W-:Y:S02]  /*f8e0*/  LOP3.LUT R5, R2, 0x380, RZ, 0xc0, !PT ;  /* 0x0000038002057812 */ /* 0x000fe400078ec0ff */
[----:B------:R-:W-:Y:S02]  /*f8f0*/  LOP3.LUT R8, R9, 0x380, RZ, 0xc0, !PT ;  /* 0x0000038009087812 */ /* 0x000fe400078ec0ff */
[----:B------:R-:W-:Y:S02]  /*f900*/  ISETP.GE.OR P0, PT, R4, R35, P0 ;  /* 0x000000230400720c */ /* 0x000fe40000706670 */
[----:B------:R-:W-:Y:S02]  /*f910*/  LOP3.LUT R24, R25, 0x380, RZ, 0xc0, !PT ;  /* 0x0000038019187812 */ /* 0x000fe400078ec0ff */
[----:B------:R-:W-:Y:S02]  /*f920*/  SHF.R.U64 R5, R5, 0x3, RZ ;  /* 0x0000000305057819 */ /* 0x000fe400000012ff */
[----:B------:R-:W-:-:S02]  /*f930*/  SHF.R.U64 R8, R8, 0x3, RZ ;  /* 0x0000000308087819 */ /* 0x000fc400000012ff */
[----:B------:R-:W-:Y:S01]  /*f940*/  SHF.R.U64 R24, R24, 0x3, RZ ;  /* 0x0000000318187819 */ /* 0x000fe200000012ff */
[----:B-1----:R1:W-:Y:S01]  /*f950*/  @!P2 ST.E desc[UR52][R12.64], R20 ;  /* 0x000000140c00a985 */ /* 0x0023e2000c101934 */
[----:B------:R-:W-:Y:S01]  /*f960*/  LOP3.LUT R4, R5, R2, RZ, 0x3c, !PT ;  /* 0x0000000205047212 */ /* 0x000fe200078e3cff */
[--C-:B------:R-:W-:Y:S01]  /*f970*/  IMAD.MOV.U32 R5, RZ, RZ, R3.reuse ;  /* 0x000000ffff057224 */ /* 0x100fe200078e0003 */
[----:B------:R-:W-:Y:S01]  /*f980*/  LOP3.LUT R8, R8, R9, RZ, 0x3c, !PT ;  /* 0x0000000908087212 */ /* 0x000fe200078e3cff */
[--C-:B------:R-:W-:Y:S01]  /*f990*/  IMAD.X R9, RZ, RZ, R3.reuse, P3 ;  /* 0x000000ffff097224 */ /* 0x100fe200018e0603 */
[----:B------:R-:W-:Y:S01]  /*f9a0*/  LOP3.LUT R24, R24, R25, RZ, 0x3c, !PT ;  /* 0x0000001918187212 */ /* 0x000fe200078e3cff */
[----:B------:R-:W-:Y:S01]  /*f9b0*/  IMAD.X R25, RZ, RZ, R3, P4 ;  /* 0x000000ffff197224 */ /* 0x000fe200020e0603 */
[----:B--2---:R2:W-:Y:S04]  /*f9c0*/  @!P0 ST.E desc[UR52][R14.64], R0 ;  /* 0x000000000e008985 */ /* 0x0045e8000c101934 */
[----:B------:R-:W3:Y:S04]  /*f9d0*/  LD.E.128 R4, desc[UR52][R4.64] ;  /* 0x0000003404047980 */ /* 0x000ee8000c101d00 */
[----:B------:R-:W4:Y:S04]  /*f9e0*/  LD.E.128 R8, desc[UR52][R8.64] ;  /* 0x0000003408087980 */ /* 0x000f28000c101d00 */
[----:B------:R-:W4:Y:S01]  /*f9f0*/  LD.E.128 R24, desc[UR52][R24.64] ;  /* 0x0000003418187980 */ /* 0x000f22000c101d00 */
[----:B------:R-:W-:Y:S01]  /*fa00*/  IADD3 R29, P0, R2, 0x4800, RZ ;  /* 0x00004800021d7810 */ /* 0x000fe20007f1e0ff */
[----:B------:R-:W-:-:S04]  /*fa10*/  UIMAD UR12, UR9, UR14, URZ ;  /* 0x0000000e090c72a4 */ /* 0x000fc8000f8e023f */
[----:B-1----:R-:W-:Y:S01]  /*fa20*/  IMAD.X R13, RZ, RZ, R3, P0 ;  /* 0x000000ffff0d7224 */ /* 0x002fe200000e0603 */
[----:B------:R-:W-:Y:S01]  /*fa30*/  LOP3.LUT R2, R29, 0x380, RZ, 0xc0, !PT ;  /* 0x000003801d027812 */ /* 0x000fe200078ec0ff */
[----:B------:R-:W1:Y:S01]  /*fa40*/  @P1 LDC R3, c[0x0][0xbec] ;  /* 0x0002fb00ff031b82 */ /* 0x000e620000000800 */
[----:B------:R-:W-:Y:S02]  /*fa50*/  UIMAD.WIDE.U32 UR8, UR4, UR14, URZ ;  /* 0x0000000e040872a5 */ /* 0x000fe4000f8e003f */
[----:B------:R-:W-:Y:S01]  /*fa60*/  UIMAD UR12, UR4, UR15, UR12 ;  /* 0x0000000f040c72a4 */ /* 0x000fe2000f8e020c */
[----:B--2---:R-:W-:Y:S01]  /*fa70*/  IMAD R0, R18, 0x30, R23 ;  /* 0x0000003012007824 */ /* 0x004fe200078e0217 */
[----:B------:R-:W-:Y:S01]  /*fa80*/  SHF.R.U64 R2, R2, 0x3, RZ ;  /* 0x0000000302027819 */ /* 0x000fe200000012ff */
[----:B------:R-:W-:Y:S01]  /*fa90*/  ULDC.64 UR14, c[0x0][0xae8] ;  /* 0x0002ba00000e7ab9 */ /* 0x000fe20000000a00 */
[----:B------:R-:W-:Y:S02]  /*faa0*/  UIADD3 UR9, UR9, UR12, URZ ;  /* 0x0000000c09097290 */ /* 0x000fe4000fffe03f */
[----:B------:R-:W-:Y:S01]  /*fab0*/  UIMAD UR4, UR18, UR14, URZ ;  /* 0x0000000e120472a4 */ /* 0x000fe2000f8e023f */
[----:B------:R-:W-:Y:S01]  /*fac0*/  VIADD R28, R0, UR40 ;  /* 0x00000028001c7c36 */ /* 0x000fe20008000000 */
[----:B------:R-:W-:Y:S01]  /*fad0*/  UIMAD.WIDE.U32 UR8, UR38, UR14, UR8 ;  /* 0x0000000e260872a5 */ /* 0x000fe2000f8e0008 */
[----:B------:R-:W-:Y:S01]  /*fae0*/  LOP3.LUT R12, R2, R29, RZ, 0x3c, !PT ;  /* 0x0000001d020c7212 */ /* 0x000fe200078e3cff */
[----:B------:R-:W-:Y:S01]  /*faf0*/  UIMAD UR4, UR38, UR15, UR4 ;  /* 0x0000000f260472a4 */ /* 0x000fe2000f8e0204 */
[----:B------:R-:W-:-:S02]  /*fb00*/  ULDC.64 UR12, c[0x0][0xaf0] ;  /* 0x0002bc00000c7ab9 */ /* 0x000fc40000000a00 */
[----:B------:R-:W-:Y:S01]  /*fb10*/  UIMAD UR11, UR11, UR12, URZ ;  /* 0x0000000c0b0b72a4 */ /* 0x000fe2000f8e023f */
[----:B------:R-:W-:Y:S01]  /*fb20*/  IMAD.MOV.U32 R29, RZ, RZ, R28 ;  /* 0x000000ffff1d7224 */ /* 0x000fe200078e001c */
[----:B------:R-:W-:Y:S01]  /*fb30*/  UIADD3 UR9, UR9, UR4, URZ ;  /* 0x0000000409097290 */ /* 0x000fe2000fffe03f */
[----:B------:R-:W5:Y:S01]  /*fb40*/  LD.E.128 R12, desc[UR52][R12.64] ;  /* 0x000000340c0c7980 */ /* 0x000f62000c101d00 */
[----:B------:R-:W-:Y:S01]  /*fb50*/  UIMAD UR4, UR10, UR13, UR11 ;  /* 0x0000000d0a0472a4 */ /* 0x000fe2000f8e020b */
[----:B------:R-:W-:Y:S01]  /*fb60*/  VIADD R32, R23, UR40 ;  /* 0x0000002817207c36 */ /* 0x000fe20008000000 */
[----:B------:R-:W-:Y:S01]  /*fb70*/  UIMAD.WIDE.U32 UR10, UR10, UR12, UR8 ;  /* 0x0000000c0a0a72a5 */ /* 0x000fe2000f8e0008 */
[----:B-1----:R-:W-:Y:S01]  /*fb80*/  @P1 IMAD.HI.U32 R0, R28, R3, RZ ;  /* 0x000000031c001227 */ /* 0x002fe200078e00ff */
[----:B------:R-:W-:Y:S01]  /*fb90*/  @!PT LDS RZ, [RZ] ;  /* 0x00000000fffff984 */ /* 0x000fe20000000800 */
[----:B------:R-:W-:Y:S01]  /*fba0*/  @!PT LDS RZ, [RZ] ;  /* 0x00000000fffff984 */ /* 0x000fe20000000800 */
[----:B------:R-:W-:Y:S01]  /*fbb0*/  @!PT LDS RZ, [RZ] ;  /* 0x00000000fffff984 */ /* 0x000fe20000000800 */
[----:B------:R-:W-:Y:S01]  /*fbc0*/  @!PT LDS RZ, [RZ] ;  /* 0x00000000fffff984 */ /* 0x000fe20000000800 */
[----:B------:R1:W-:Y:S06]  /*fbd0*/  MEMBAR.ALL.CTA ;  /* 0x0000000000007992 */ /* 0x0003ec0000008000 */
[----:B-1----:R-:W1:Y:S01]  /*fbe0*/  FENCE.VIEW.ASYNC.S ;  /* 0x00000000000073c6 */ /* 0x002e620000000000 */
[----:B------:R-:W-:Y:S01]  /*fbf0*/  ULDC.64 UR8, c[0x0][0xae0] ;  /* 0x0002b80000087ab9 */ /* 0x000fe20000000a00 */
[----:B------:R-:W-:Y:S01]  /*fc00*/  UIADD3 UR4, UR11, UR4, URZ ;  /* 0x000000040b047290 */ /* 0x000fe2000fffe03f */
[----:B------:R-:W-:Y:S01]  /*fc10*/  VIADD R21, R21, 0x16820 ;  /* 0x0001682015157836 */ /* 0x000fe20000000000 */
[----:B0-----:R-:W-:Y:S01]  /*fc20*/  @P1 SHF.R.U32.HI R29, RZ, R31, R0 ;  /* 0x0000001fff1d1219 */ /* 0x001fe20000011600 */
[----:B------:R-:W-:-:S02]  /*fc30*/  IMAD.U32 R3, RZ, RZ, UR11 ;  /* 0x0000000bff037e24 */ /* 0x000fc4000f8e00ff */
[----:B------:R-:W-:Y:S01]  /*fc40*/  IMAD.U32 R2, RZ, RZ, UR10 ;  /* 0x0000000aff027e24 */ /* 0x000fe2000f8e00ff */
[--C-:B------:R-:W-:Y:S01]  /*fc50*/  SHF.R.S32.HI R0, RZ, 0x1f, R29.reuse ;  /* 0x0000001fff007819 */ /* 0x100fe2000001141d */
[----:B------:R-:W-:Y:S01]  /*fc60*/  IMAD.MOV R20, RZ, RZ, -R29 ;  /* 0x000000ffff147224 */ /* 0x000fe200078e0a1d */
[----:B------:R-:W-:Y:S01]  /*fc70*/  PRMT R21, RZ, 0x654, R21 ;  /* 0x00000654ff157816 */ /* 0x000fe20000000015 */
[----:B------:R-:W-:Y:S01]  /*fc80*/  IMAD.U32 R3, RZ, RZ, UR4 ;  /* 0x00000004ff037e24 */ /* 0x000fe2000f8e00ff */
[----:B------:R-:W-:Y:S01]  /*fc90*/  ULDC UR4, c[0x0][0xac8] ;  /* 0x0002b20000047ab9 */ /* 0x000fe20000000800 */
[----:B------:R-:W-:Y:S02]  /*fca0*/  IMAD R0, R0, UR8, RZ ;  /* 0x0000000800007c24 */ /* 0x000fe4000f8e02ff */
[----:B------:R-:W-:Y:S02]  /*fcb0*/  IMAD R31, R33, R20, R28 ;  /* 0x00000014211f7224 */ /* 0x000fe400078e021c */
[----:B------:R-:W-:-:S02]  /*fcc0*/  IMAD R33, R29, UR9, R0 ;  /* 0x000000091d217c24 */ /* 0x000fc4000f8e0200 */
[----:B------:R-:W-:Y:S01]  /*fcd0*/  IMAD.WIDE.U32 R2, R29, UR8, R2 ;  /* 0x000000081d027c25 */ /* 0x000fe2000f8e0002 */
[----:B------:R-:W-:Y:S01]  /*fce0*/  SHF.R.S32.HI R0, RZ, 0x1f, R31 ;  /* 0x0000001fff007819 */ /* 0x000fe2000001141f */
[----:B------:R-:W-:Y:S02]  /*fcf0*/  ULDC.64 UR8, c[0x0][0xad8] ;  /* 0x0002b60000087ab9 */ /* 0x000fe40000000a00 */
[----:B------:R-:W-:Y:S01]  /*fd00*/  IMAD.IADD R3, R3, 0x1, R33 ;  /* 0x0000000103037824 */ /* 0x000fe200078e0221 */
[----:B-1----:R0:W-:Y:S01]  /*fd10*/  SYNCS.ARRIVE.TRANS64.RED.A1T0 RZ, [R21+URZ], RZ ;  /* 0x000000ff15ff79a7 */ /* 0x0021e2000810043f */
[----:B------:R-:W-:Y:S02]  /*fd20*/  IMAD R0, R0, UR8, RZ ;  /* 0x0000000800007c24 */ /* 0x000fe4000f8e02ff */
[----:B------:R-:W-:-:S04]  /*fd30*/  IMAD.WIDE.U32 R2, R31, UR8, R2 ;  /* 0x000000081f027c25 */ /* 0x000fc8000f8e0002 */
[----:B------:R-:W-:Y:S01]  /*fd40*/  IMAD R29, R31, UR9, R0 ;  /* 0x000000091f1d7c24 */ /* 0x000fe2000f8e0200 */
[----:B------:R-:W-:Y:S01]  /*fd50*/  ULDC.64 UR8, c[0x0][0xa80] ;  /* 0x0002a00000087ab9 */ /* 0x000fe20000000a00 */
[----:B------:R-:W-:Y:S01]  /*fd60*/  VIADD R0, R32, 0x30 ;  /* 0x0000003020007836 */ /* 0x000fe20000000000 */
[----:B------:R-:W-:Y:S01]  /*fd70*/  LEA R30, P0, R2, UR8, 0x1 ;  /* 0x00000008021e7c11 */ /* 0x000fe2000f8008ff */
[----:B------:R-:W-:-:S04]  /*fd80*/  IMAD.IADD R3, R3, 0x1, R29 ;  /* 0x0000000103037824 */ /* 0x000fc800078e021d */
[----:B------:R-:W1:Y:S01]  /*fd90*/  SHFL.IDX PT, R20, R30, RZ, 0x181f ;  /* 0x00181fff1e147589 */ /* 0x000e6200000e0000 */
[----:B------:R-:W-:Y:S01]  /*fda0*/  LEA.HI.X R31, R2, UR9, R3, 0x1, P0 ;  /* 0x00000009021f7c11 */ /* 0x000fe200080f0c03 */
[C---:B------:R-:W-:Y:S01]  /*fdb0*/  VIADD R2, R32.reuse, 0x60 ;  /* 0x0000006020027836 */ /* 0x040fe20000000000 */
[C---:B------:R-:W-:Y:S01]  /*fdc0*/  ISETP.GE.AND P0, PT, R19.reuse, UR4, PT ;  /* 0x0000000413007c0c */ /* 0x040fe2000bf06270 */
[----:B------:R-:W2:Y:S03]  /*fdd0*/  SHFL.IDX PT, R28, R30, 0x1, 0x181f ;  /* 0x00381f001e1c7f89 */ /* 0x000ea600000e0000 */
[-C--:B------:R-:W-:Y:S01]  /*fde0*/  ISETP.GE.OR P1, PT, R32, R35.reuse, P0 ;  /* 0x000000232000720c */ /* 0x080fe20000726670 */
[----:B------:R-:W0:Y:S01]  /*fdf0*/  SHFL.IDX PT, R34, R30, 0x2, 0x181f ;  /* 0x00581f001e227f89 */ /* 0x000e2200000e0000 */
[-C--:B------:R-:W-:Y:S01]  /*fe00*/  ISETP.GE.OR P2, PT, R0, R35.reuse, P0 ;  /* 0x000000230000720c */ /* 0x080fe20000746670 */
[----:B------:R-:W-:Y:S01]  /*fe10*/  VIADD R0, R32, 0x90 ;  /* 0x0000009020007836 */ /* 0x000fe20000000000 */
[-C--:B------:R-:W-:Y:S01]  /*fe20*/  ISETP.GE.OR P3, PT, R2, R35.reuse, P0 ;  /* 0x000000230200720c */ /* 0x080fe20000766670 */
[----:B------:R-:W0:Y:S03]  /*fe30*/  SHFL.IDX PT, R3, R31, RZ, 0x181f ;  /* 0x00181fff1f037589 */ /* 0x000e2600000e0000 */
[----:B------:R-:W-:Y:S01]  /*fe40*/  ISETP.GE.OR P0, PT, R0, R35, P0 ;  /* 0x000000230000720c */ /* 0x000fe20000706670 */
[----:B------:R-:W0:Y:S04]  /*fe50*/  SHFL.IDX PT, R29, R31, 0x1, 0x181f ;  /* 0x00381f001f1d7f89 */ /* 0x000e2800000e0000 */
[----:B------:R-:W0:Y:S01]  /*fe60*/  SHFL.IDX PT, R33, R31, 0x2, 0x181f ;  /* 0x00581f001f217f89 */ /* 0x000e2200000e0000 */
[----:B-1----:R-:W-:-:S03]  /*fe70*/  @!P1 LEA R2, P4, R19, R20, 0x1 ;  /* 0x0000001413029211 */ /* 0x002fc600078808ff */
[----:B------:R-:W1:Y:S01]  /*fe80*/  SHFL.IDX PT, R30, R30, 0x3, 0x181f ;  /* 0x00781f001e1e7f89 */ /* 0x000e6200000e0000 */
[----:B--2---:R-:W-:-:S03]  /*fe90*/  @!P2 LEA R20, P5, R19, R28, 0x1 ;  /* 0x0000001c1314a211 */ /* 0x004fc600078a08ff */
[----:B------:R-:W2:Y:S01]  /*fea0*/  SHFL.IDX PT, R31, R31, 0x3, 0x181f ;  /* 0x00781f001f1f7f89 */ /* 0x000ea200000e0000 */
[C---:B0-----:R-:W-:Y:S02]  /*feb0*/  @!P3 LEA R28, P6, R19.reuse, R34, 0x1 ;  /* 0x00000022131cb211 */ /* 0x041fe400078c08ff */
[C-C-:B------:R-:W-:Y:S02]  /*fec0*/  @!P1 LEA.HI.X R3, R19.reuse, R3, R156.reuse, 0x1, P4 ;  /* 0x0000000313039211 */ /* 0x140fe400020f0c9c */
[C-C-:B------:R-:W-:Y:S02]  /*fed0*/  @!P2 LEA.HI.X R21, R19.reuse, R29, R156.reuse, 0x1, P5 ;  /* 0x0000001d1315a211 */ /* 0x140fe400028f0c9c */
[----:B------:R-:W-:Y:S01]  /*fee0*/  @!P3 LEA.HI.X R29, R19, R33, R156, 0x1, P6 ;  /* 0x00000021131db211 */ /* 0x000fe200030f0c9c */
[----:B---3--:R0:W-:Y:S04]  /*fef0*/  @!P1 ST.E.128 desc[UR52][R2.64], R4 ;  /* 0x0000000402009985 */ /* 0x0081e8000c101d34 */
[----:B----4-:R0:W-:Y:S04]  /*ff00*/  @!P2 ST.E.128 desc[UR52][R20.64], R8 ;  /* 0x000000081400a985 */ /* 0x0101e8000c101d34 */
[----:B------:R0:W-:Y:S01]  /*ff10*/  @!P3 ST.E.128 desc[UR52][R28.64], R24 ;  /* 0x000000181c00b985 */ /* 0x0001e2000c101d34 */
[----:B-12---:R-:W-:Y:S05]  /*ff20*/  @P0 BRA `(.L_x_1308) ;  /* 0x0000000800700947 */ /* 0x006fea0003800000 */
[----:B0-----:R-:W-:-:S04]  /*ff30*/  LEA R2, P0, R19, R30, 0x1 ;  /* 0x0000001e13027211 */ /* 0x001fc800078008ff */
[----:B------:R-:W-:-:S05]  /*ff40*/  LEA.HI.X R3, R19, R31, R156, 0x1, P0 ;  /* 0x0000001f13037211 */ /* 0x000fca00000f0c9c */
[----:B-----5:R2:W-:Y:S01]  /*ff50*/  ST.E.128 desc[UR52][R2.64], R12 ;  /* 0x0000000c02007985 */ /* 0x0205e2000c101d34 */
[----:B------:R-:W-:Y:S05]  /*ff60*/  BRA `(.L_x_1308) ;  /* 0x0000000800607947 */ /* 0x000fea0003800000 */
.L_x_1306:
        /* <DEDUP_REMOVED lines=11> */
[----:B------:R-:W-:Y:S01]  /*10020*/  UISETP.NE.U32.AND UP1, UPT, UR8, URZ, UPT ;  /* 0x0000003f0800728c */ /* 0x000fe2000bf25070 */
[----:B------:R-:W-:Y:S02]  /*10030*/  IMAD.U32 R0, RZ, RZ, UR4 ;  /* 0x00000004ff007e24 */ /* 0x000fe4000f8e00ff */
[----:B------:R-:W2:Y:S01]  /*10040*/  @P2 LDG.E R6, desc[UR52][R2.64] ;  /* 0x0000003402062981 */ /* 0x000ea2000c1e1900 */
[----:B------:R-:W-:-:S06]  /*10050*/  UISETP.NE.AND.EX UP1, UPT, UR9, URZ, UPT, UP1 ;  /* 0x0000003f0900728c */ /* 0x000fcc000bf25310 */
        /* <DEDUP_REMOVED lines=11> */
[----:B--2---:R-:W-:Y:S01]  /*10110*/  @P2 R2UR UR4, R6 ;  /* 0x00000000060422ca */ /* 0x004fe200000e0000 */
[----:B01----:R-:W-:-:S14]  /*10120*/  @P3 BRA `(.L_x_1309) ;  /* 0x0000000000103947 */ /* 0x003fdc0003800000 */
[----:B------:R-:W-:Y:S05]  /*10130*/  @!P2 BRA `(.L_x_1309) ;  /* 0x00000000000ca947 */ /* 0x000fea0003800000 */
[----:B------:R-:W2:Y:S04]  /*10140*/  LDG.E R5, desc[UR52][R2.64] ;  /* 0x0000003402057981 */ /* 0x000ea8000c1e1900 */
[----:B-----5:R-:W2:Y:S02]  /*10150*/  LDG.E R0, desc[UR52][R2.64+0x4] ;  /* 0x0000043402007981 */ /* 0x020ea4000c1e1900 */
[----:B--2---:R-:W-:-:S07]  /*10160*/  IMAD.IADD R0, R0, 0x1, -R5 ;  /* 0x0000000100007824 */ /* 0x004fce00078e0a05 */
.L_x_1309:
[----:B------:R-:W-:Y:S01]  /*10170*/  USHF.R.S32.HI UR8, URZ, 0x1f, UR39 ;  /* 0x0000001f3f087899 */ /* 0x000fe20008011427 */
[----:B------:R-:W-:Y:S01]  /*10180*/  BSSY B1, `(.L_x_1310) ;  /* 0x000002e000017945 */ /* 0x000fe20003800000 */
[----:B------:R-:W-:Y:S02]  /*10190*/  USHF.R.S32.HI UR11, URZ, 0x1f, UR4 ;  /* 0x0000001f3f0b7899 */ /* 0x000fe40008011404 */
[----:B------:R-:W-:Y:S02]  /*101a0*/  USEL UR13, UR39, URZ, !UP0 ;  /* 0x0000003f270d7287 */ /* 0x000fe4000c000000 */
[----:B------:R-:W-:Y:S01]  /*101b0*/  USEL UR14, UR8, URZ, !UP0 ;  /* 0x0000003f080e7287 */ /* 0x000fe2000c000000 */
[----:B------:R-:W-:Y:S11]  /*101c0*/  @P1 BRA `(.L_x_1311) ;  /* 0x0000000000a41947 */ /* 0x000ff60003800000 */
[----:B------:R-:W0:Y:S01]  /*101d0*/  S2R R3, SR_TID.X ;  /* 0x0000000000037919 */ /* 0x000e220000002100 */
[----:B------:R-:W1:Y:S01]  /*101e0*/  LDC R7, c[0x0][0xbe8] ;  /* 0x0002fa00ff077b82 */ /* 0x000e620000000800 */
[----:B------:R-:W-:Y:S02]  /*101f0*/  IMAD.U32 R4, RZ, RZ, UR40 ;  /* 0x00000028ff047e24 */ /* 0x000fe4000f8e00ff */
[----:B-1---5:R-:W-:-:S03]  /*10200*/  IMAD R2, R0, R7, RZ ;  /* 0x0000000700027224 */ /* 0x022fc600078e02ff */
[----:B0-----:R-:W-:-:S04]  /*10210*/  IADD3 R4, R4, -0x80, R3 ;  /* 0xffffff8004047810 */ /* 0x001fc80007ffe003 */
[----:B------:R-:W-:-:S13]  /*10220*/  ISETP.GE.AND P1, PT, R4, R2, PT ;  /* 0x000000020400720c */ /* 0x000fda0003f26270 */
[----:B------:R-:W-:Y:S05]  /*10230*/  @P1 BRA `(.L_x_1311) ;  /* 0x0000000000881947 */ /* 0x000fea0003800000 */
[----:B------:R-:W-:Y:S01]  /*10240*/  ISETP.NE.AND P1, PT, R7, 0x1, PT ;  /* 0x000000010700780c */ /* 0x000fe20003f25270 */
[----:B------:R-:W-:Y:S01]  /*10250*/  ULDC.64 UR16, c[0x0][0xb90] ;  /* 0x0002e40000107ab9 */ /* 0x000fe20000000a00 */
[----:B------:R-:W-:Y:S01]  /*10260*/  UMOV UR8, UR4 ;  /* 0x0000000400087c82 */ /* 0x000fe20008000000 */
[----:B------:R-:W-:Y:S01]  /*10270*/  UIMAD UR10, UR12, UR16, URZ ;  /* 0x000000100c0a72a4 */ /* 0x000fe2000f8e023f */
[----:B------:R-:W-:Y:S01]  /*10280*/  IMAD.MOV.U32 R2, RZ, RZ, R4 ;  /* 0x000000ffff027224 */ /* 0x000fe200078e0004 */
[----:B------:R-:W-:Y:S02]  /*10290*/  UMOV UR9, UR11 ;  /* 0x0000000b00097c82 */ /* 0x000fe40008000000 */
[----:B------:R-:W-:Y:S02]  /*102a0*/  UIMAD.WIDE.U32 UR8, UR38, UR16, UR8 ;  /* 0x00000010260872a5 */ /* 0x000fe4000f8e0008 */
[----:B------:R-:W-:-:S03]  /*102b0*/  UIMAD UR10, UR38, UR17, UR10 ;  /* 0x00000011260a72a4 */ /* 0x000fc6000f8e020a */
[----:B------:R-:W-:Y:S01]  /*102c0*/  ULDC.64 UR16, c[0x0][0xb98] ;  /* 0x0002e60000107ab9 */ /* 0x000fe20000000a00 */
[----:B------:R-:W0:Y:S01]  /*102d0*/  @P1 LDC R3, c[0x0][0xbec] ;  /* 0x0002fb00ff031b82 */ /* 0x000e220000000800 */
[----:B------:R-:W-:Y:S02]  /*102e0*/  UIADD3 UR9, UR9, UR10, URZ ;  /* 0x0000000a09097290 */ /* 0x000fe4000fffe03f */
[----:B------:R-:W-:Y:S02]  /*102f0*/  UIMAD UR10, UR14, UR16, URZ ;  /* 0x000000100e0a72a4 */ /* 0x000fe4000f8e023f */
[----:B------:R-:W-:Y:S02]  /*10300*/  UIMAD.WIDE.U32 UR8, UR13, UR16, UR8 ;  /* 0x000000100d0872a5 */ /* 0x000fe4000f8e0008 */
[----:B------:R-:W-:Y:S01]  /*10310*/  UIMAD UR10, UR13, UR17, UR10 ;  /* 0x000000110d0a72a4 */ /* 0x000fe2000f8e020a */
[----:B------:R-:W1:Y:S02]  /*10320*/  @P1 LDC R6, c[0x0][0xbf0] ;  /* 0x0002fc00ff061b82 */ /* 0x000e640000000800 */
[----:B------:R-:W-:Y:S01]  /*10330*/  ULDC.64 UR16, c[0x0][0xb88] ;  /* 0x0002e20000107ab9 */ /* 0x000fe20000000a00 */
[----:B0-----:R-:W-:-:S05]  /*10340*/  @P1 IMAD.HI.U32 R3, R4, R3, RZ ;  /* 0x0000000304031227 */ /* 0x001fca00078e00ff */
[----:B-1----:R-:W-:Y:S01]  /*10350*/  @P1 SHF.R.U32.HI R2, RZ, R6, R3 ;  /* 0x00000006ff021219 */ /* 0x002fe20000011603 */
[----:B------:R-:W-:-:S03]  /*10360*/  IMAD.U32 R6, RZ, RZ, UR10 ;  /* 0x0000000aff067e24 */ /* 0x000fc6000f8e00ff */
[--C-:B------:R-:W-:Y:S01]  /*10370*/  SHF.R.S32.HI R3, RZ, 0x1f, R2.reuse ;  /* 0x0000001fff037819 */ /* 0x100fe20000011402 */
[----:B------:R-:W-:Y:S01]  /*10380*/  IMAD.MOV R5, RZ, RZ, -R2 ;  /* 0x000000ffff057224 */ /* 0x000fe200078e0a02 */
[----:B------:R-:W-:-:S03]  /*10390*/  IADD3 R2, P1, R2, UR8, RZ ;  /* 0x0000000802027c10 */ /* 0x000fc6000ff3e0ff */
[----:B------:R-:W-:Y:S01]  /*103a0*/  IMAD R5, R7, R5, R4 ;  /* 0x0000000507057224 */ /* 0x000fe200078e0204 */
[----:B------:R-:W-:Y:S01]  /*103b0*/  IADD3.X R3, R3, UR9, R6, P1, !PT ;  /* 0x0000000903037c10 */ /* 0x000fe20008ffe406 */
[----:B------:R-:W-:-:S03]  /*103c0*/  ULDC.64 UR8, c[0x0][0xb50] ;  /* 0x0002d40000087ab9 */ /* 0x000fc60000000a00 */
[----:B------:R-:W-:Y:S01]  /*103d0*/  SHF.R.S32.HI R4, RZ, 0x1f, R5 ;  /* 0x0000001fff047819 */ /* 0x000fe20000011405 */
[----:B------:R-:W-:-:S04]  /*103e0*/  IMAD.WIDE.U32 R2, R5, UR16, R2 ;  /* 0x0000001005027c25 */ /* 0x000fc8000f8e0002 */
[----:B------:R-:W-:-:S04]  /*103f0*/  IMAD R4, R4, UR16, RZ ;  /* 0x0000001004047c24 */ /* 0x000fc8000f8e02ff */
[----:B------:R-:W-:Y:S01]  /*10400*/  IMAD R7, R5, UR17, R4 ;  /* 0x0000001105077c24 */ /* 0x000fe2000f8e0204 */
[----:B------:R-:W-:-:S03]  /*10410*/  LEA R4, P1, R2, UR8, 0x2 ;  /* 0x0000000802047c11 */ /* 0x000fc6000f8210ff */
[----:B------:R-:W-:-:S05]  /*10420*/  IMAD.IADD R3, R3, 0x1, R7 ;  /* 0x0000000103037824 */ /* 0x000fca00078e0207 */
[----:B------:R-:W-:Y:S01]  /*10430*/  LEA.HI.X R5, R2, UR9, R3, 0x2, P1 ;  /* 0x0000000902057c11 */ /* 0x000fe200088f1403 */
[----:B------:R-:W-:-:S05]  /*10440*/  IMAD.MOV.U32 R3, RZ, RZ, -0x800000 ;  /* 0xff800000ff037424 */ /* 0x000fca00078e00ff */
[----:B------:R0:W-:Y:S02]  /*10450*/  STG.E desc[UR52][R4.64], R3 ;  /* 0x0000000304007986 */ /* 0x0001e4000c101934 */
.L_x_1311:
[----:B------:R-:W-:Y:S05]  /*10460*/  BSYNC B1 ;  /* 0x0000000000017941 */ /* 0x000fea0003800000 */
.L_x_1310:
[----:B0-----:R-:W0:Y:S01]  /*10470*/  @P0 LDC R3, c[0x0][0xbf0] ;  /* 0x0002fc00ff030b82 */ /* 0x001e220000000800 */
[----:B------:R-:W-:Y:S01]  /*10480*/  ULDC.64 UR16, c[0x0][0xaa0] ;  /* 0x0002a80000107ab9 */ /* 0x000fe20000000a00 */
[----:B------:R-:W-:Y:S01]  /*10490*/  IMAD R2, R18, 0x30, R23 ;  /* 0x0000003012027824 */ /* 0x000fe200078e0217 */
[----:B------:R-:W-:Y:S01]  /*104a0*/  UIMAD UR10, UR11, UR16, URZ ;  /* 0x000000100b0a72a4 */ /* 0x000fe2000f8e023f */
[----:B------:R-:W-:Y:S01]  /*104b0*/  VIADD R20, R23, UR40 ;  /* 0x0000002817147c36 */ /* 0x000fe20008000000 */
[----:B------:R-:W-:Y:S01]  /*104c0*/  UIMAD.WIDE.U32 UR8, UR4, UR16, URZ ;  /* 0x00000010040872a5 */ /* 0x000fe2000f8e003f */
[----:B------:R-:W-:Y:S01]  /*104d0*/  VIADD R4, R2, UR40 ;  /* 0x0000002802047c36 */ /* 0x000fe20008000000 */
[----:B------:R-:W-:Y:S01]  /*104e0*/  UIMAD UR10, UR4, UR17, UR10 ;  /* 0x00000011040a72a4 */ /* 0x000fe2000f8e020a */
[----:B-----5:R-:W-:Y:S02]  /*104f0*/  IMAD R13, R0, R11, RZ ;  /* 0x0000000b000d7224 */ /* 0x020fe400078e02ff */
[----:B------:R-:W-:Y:S01]  /*10500*/  ULDC.64 UR16, c[0x0][0xae8] ;  /* 0x0002ba0000107ab9 */ /* 0x000fe20000000a00 */
[----:B------:R-:W-:Y:S01]  /*10510*/  UIADD3 UR9, UR9, UR10, URZ ;  /* 0x0000000a09097290 */ /* 0x000fe2000fffe03f */
[----:B------:R-:W-:Y:S01]  /*10520*/  @P0 IMAD.HI.U32 R2, R4, R9, RZ ;  /* 0x0000000904020227 */ /* 0x000fe200078e00ff */
[----:B------:R-:W-:-:S02]  /*10530*/  UIMAD UR4, UR12, UR16, URZ ;  /* 0x000000100c0472a4 */ /* 0x000fc4000f8e023f */
[----:B------:R-:W-:Y:S01]  /*10540*/  UIMAD.WIDE.U32 UR8, UR38, UR16, UR8 ;  /* 0x00000010260872a5 */ /* 0x000fe2000f8e0008 */
[----:B------:R-:W-:Y:S01]  /*10550*/  IMAD.MOV.U32 R5, RZ, RZ, R4 ;  /* 0x000000ffff057224 */ /* 0x000fe200078e0004 */
[----:B------:R-:W-:Y:S01]  /*10560*/  UIMAD UR4, UR38, UR17, UR4 ;  /* 0x00000011260472a4 */ /* 0x000fe2000f8e0204 */
[----:B------:R-:W-:Y:S01]  /*10570*/  VIADD R0, R20, 0x30 ;  /* 0x0000003014007836 */ /* 0x000fe20000000000 */
[----:B------:R-:W-:Y:S02]  /*10580*/  ULDC.64 UR10, c[0x0][0xaf0] ;  /* 0x0002bc00000a7ab9 */ /* 0x000fe40000000a00 */
[----:B------:R-:W-:Y:S02]  /*10590*/  UIADD3 UR9, UR9, UR4, URZ ;  /* 0x0000000409097290 */ /* 0x000fe4000fffe03f */
[----:B------:R-:W-:Y:S01]  /*105a0*/  UIMAD UR4, UR14, UR10, URZ ;  /* 0x0000000a0e0472a4 */ /* 0x000fe2000f8e023f */
[----:B0-----:R-:W-:Y:S01]  /*105b0*/  @P0 SHF.R.U32.HI R5, RZ, R3, R2 ;  /* 0x00000003ff050219 */ /* 0x001fe20000011602 */
[----:B------:R-:W-:-:S02]  /*105c0*/  UIMAD.WIDE.U32 UR8, UR13, UR10, UR8 ;  /* 0x0000000a0d0872a5 */ /* 0x000fc4000f8e0008 */
[----:B------:R-:W-:Y:S01]  /*105d0*/  UIMAD UR4, UR13, UR11, UR4 ;  /* 0x0000000b0d0472a4 */ /* 0x000fe2000f8e0204 */
[--C-:B------:R-:W-:Y:S01]  /*105e0*/  SHF.R.S32.HI R2, RZ, 0x1f, R5.reuse ;  /* 0x0000001fff027819 */ /* 0x100fe20000011405 */
[----:B------:R-:W-:Y:S01]  /*105f0*/  IMAD.MOV R7, RZ, RZ, -R5 ;  /* 0x000000ffff077224 */ /* 0x000fe200078e0a05 */
[----:B------:R-:W-:Y:S01]  /*10600*/  ULDC.64 UR10, c[0x0][0xae0] ;  /* 0x0002b800000a7ab9 */ /* 0x000fe20000000a00 */
[----:B------:R-:W-:Y:S02]  /*10610*/  UIADD3 UR4, UR9, UR4, URZ ;  /* 0x0000000409047290 */ /* 0x000fe4000fffe03f */
[----:B------:R-:W-:Y:S02]  /*10620*/  IMAD.U32 R3, RZ, RZ, UR9 ;  /* 0x00000009ff037e24 */ /* 0x000fe4000f8e00ff */
[----:B------:R-:W-:Y:S02]  /*10630*/  IMAD R7, R11, R7, R4 ;  /* 0x000000070b077224 */ /* 0x000fe400078e0204 */
[----:B------:R-:W-:-:S02]  /*10640*/  IMAD R6, R2, UR10, RZ ;  /* 0x0000000a02067c24 */ /* 0x000fc4000f8e02ff */
        /* <DEDUP_REMOVED lines=13> */
[----:B------:R-:W-:-:S04]  /*10720*/  LEA R4, P0, R2, UR8, 0x1 ;  /* 0x0000000802047c11 */ /* 0x000fc8000f8008ff */
[----:B------:R-:W-:Y:S01]  /*10730*/  LEA.HI.X R8, R2, UR9, R3, 0x1, P0 ;  /* 0x0000000902087c11 */ /* 0x000fe200080f0c03 */
[----:B------:R-:W0:Y:S01]  /*10740*/  SHFL.IDX PT, R6, R4, RZ, 0x181f ;  /* 0x00181fff04067589 */ /* 0x000e2200000e0000 */
[----:B------:R-:W-:Y:S01]  /*10750*/  ISETP.GE.AND P0, PT, R19, UR4, PT ;  /* 0x0000000413007c0c */ /* 0x000fe2000bf06270 */
[C---:B------:R-:W-:Y:S02]  /*10760*/  VIADD R2, R20.reuse, 0x60 ;  /* 0x0000006014027836 */ /* 0x040fe40000000000 */
[----:B------:R-:W1:Y:S01]  /*10770*/  SHFL.IDX PT, R10, R4, 0x1, 0x181f ;  /* 0x00381f00040a7f89 */ /* 0x000e6200000e0000 */
[CC--:B------:R-:W-:Y:S01]  /*10780*/  ISETP.GE.OR P3, PT, R20.reuse, R13.reuse, P0 ;  /* 0x0000000d1400720c */ /* 0x0c0fe20000766670 */
[----:B------:R-:W-:Y:S01]  /*10790*/  VIADD R3, R20, 0x90 ;  /* 0x0000009014037836 */ /* 0x000fe20000000000 */
[-C--:B------:R-:W-:Y:S01]  /*107a0*/  ISETP.GE.OR P2, PT, R0, R13.reuse, P0 ;  /* 0x0000000d0000720c */ /* 0x080fe20000746670 */
[----:B------:R-:W2:Y:S01]  /*107b0*/  SHFL.IDX PT, R12, R4, 0x2, 0x181f ;  /* 0x00581f00040c7f89 */ /* 0x000ea200000e0000 */
[----:B------:R-:W-:-:S02]  /*107c0*/  ISETP.GE.OR P1, PT, R2, R13, P0 ;  /* 0x0000000d0200720c */ /* 0x000fc40000726670 */
[----:B------:R-:W-:Y:S01]  /*107d0*/  ISETP.GE.OR P0, PT, R3, R13, P0 ;  /* 0x0000000d0300720c */ /* 0x000fe20000706670 */
[----:B------:R-:W3:Y:S04]  /*107e0*/  SHFL.IDX PT, R5, R8, RZ, 0x181f ;  /* 0x00181fff08057589 */ /* 0x000ee800000e0000 */
        /* <DEDUP_REMOVED lines=16> */
.L_x_1308:
[----:B------:R-:W-:Y:S05]  /*108f0*/  BSYNC B0 ;  /* 0x0000000000007941 */ /* 0x000fea0003800000 */
.L_x_1305:
[----:B------:R-:W-:Y:S02]  /*10900*/  ULDC UR4, c[0x0][0xc3c] ;  /* 0x00030f0000047ab9 */ /* 0x000fe40000000800 */
[----:B------:R-:W-:-:S06]  /*10910*/  UISETP.GE.AND UP0, UPT, UR6, UR4, UPT ;  /* 0x000000040600728c */ /* 0x000fcc000bf06270 */
[----:B------:R-:W-:-:S13]  /*10920*/  PLOP3.LUT P0, PT, PT, PT, UP0, 0x80, 0x0 ;  /* 0x000000000000781c */ /* 0x000fda0003f0f008 */
[----:B------:R-:W-:Y:S05]  /*10930*/  @!P0 BRA `(.L_x_1312) ;  /* 0xffffff0000f88947 */ /* 0x000fea000383ffff */
[----:B------:R-:W-:Y:S05]  /*10940*/  EXIT ;  /* 0x000000000000794d */ /* 0x000fea0003800000 */
.L_x_1215:
        /* <DEDUP_REMOVED lines=18> */
.L_x_1313:
        /* <DEDUP_REMOVED lines=37> */
[----:B------:R-:W-:Y:S01]  /*10cc0*/  IMAD.MOV.U32 R4, RZ, RZ, R3 ;  /* 0x000000ffff047224 */ /* 0x000fe200078e0003 */
[----:B------:R-:W-:Y:S01]  /*10cd0*/  UMOV UR4, URZ ;  /* 0x0000003f00047c82 */ /* 0x000fe20008000000 */
[----:B------:R-:W-:-:S05]  /*10ce0*/  ULDC UR5, c[0x0][0xc38] ;  /* 0x00030e0000057ab9 */ /* 0x000fca0000000800 */
.L_x_1319:
        /* <DEDUP_REMOVED lines=12> */
.L_x_1318:
[----:B------:R-:W-:Y:S05]  /*10db0*/  BSYNC B0 ;  /* 0x0000000000007941 */ /* 0x000fea0003800000 */
.L_x_1317:
        /* <DEDUP_REMOVED lines=20> */
.L_x_1315:
[----:B------:R-:W-:-:S04]  /*10f00*/  IMAD.IADD R13, R4, 0x1, -R3 ;  /* 0x00000001040d7824 */ /* 0x000fc800078e0a03 */
[----:B------:R-:W-:-:S05]  /*10f10*/  IMAD R2, R6, UR5, R13 ;  /* 0x0000000506027c24 */ /* 0x000fca000f8e020d */
[----:B------:R-:W-:Y:S02]  /*10f20*/  ISETP.GT.AND P0, PT, R2, UR6, PT ;  /* 0x0000000602007c0c */ /* 0x000fe4000bf04270 */
[----:B------:R-:W0:Y:S11]  /*10f30*/  LDC.64 R2, c[0x0][0xc90] ;  /* 0x00032400ff027b82 */ /* 0x000e360000000a00 */
[----:B------:R-:W-:-:S04]  /*10f40*/  VOTE.ANY R7, PT, !P0 ;  /* 0x0000000000077806 */ /* 0x000fc800040e0100 */
[----:B------:R-:W1:Y:S02]  /*10f50*/  POPC R15, R7 ;  /* 0x00000007000f7309 */ /* 0x000e640000000000 */
[----:B-1----:R-:W-:-:S04]  /*10f60*/  VIADD R19, R15, UR4 ;  /* 0x000000040f137c36 */ /* 0x002fc80008000000 */
[----:B0-----:R-:W-:-:S05]  /*10f70*/  IMAD.WIDE R2, R19, 0x4, R2 ;  /* 0x0000000413027825 */ /* 0x001fca00078e0202 */
[----:B------:R-:W2:Y:S01]  /*10f80*/  LDG.E R9, desc[UR52][R2.64] ;  /* 0x0000003402097981 */ /* 0x000ea2000c1e1900 */
[----:B------:R-:W-:-:S03]  /*10f90*/  ISETP.NE.AND P0, PT, R7, RZ, PT ;  /* 0x000000ff0700720c */ /* 0x000fc60003f05270 */
[----:B------:R-:W2:Y:S02]  /*10fa0*/  SHFL.IDX PT, R0, R0, R15, 0x1f ;  /* 0x00001f0f00007589 */ /* 0x000ea400000e0000 */
[----:B--2---:R-:W-:-:S05]  /*10fb0*/  IMAD R4, R0, R9, RZ ;  /* 0x0000000900047224 */ /* 0x004fca00078e02ff */
[----:B------:R-:W-:-:S04]  /*10fc0*/  IABS R8, R4 ;  /* 0x0000000400087213 */ /* 0x000fc80000000000 */
[----:B------:R-:W0:Y:S08]  /*10fd0*/  I2F.RP R10, R8 ;  /* 0x00000008000a7306 */ /* 0x000e300000209400 */
[----:B0-----:R-:W0:Y:S02]  /*10fe0*/  MUFU.RCP R10, R10 ;  /* 0x0000000a000a7308 */ /* 0x001e240000001000 */
[----:B0-----:R-:W-:-:S06]  /*10ff0*/  VIADD R11, R10, 0xffffffe ;  /* 0x0ffffffe0a0b7836 */ /* 0x001fcc0000000000 */
[----:B------:R0:W1:Y:S01]  /*11000*/  F2I.FTZ.U32.TRUNC.NTZ R3, R11 ;  /* 0x0000000b00037305 */ /* 0x000062000021f000 */
[----:B------:R-:W-:Y:S05]  /*11010*/  @!P0 BRA `(.L_x_1320) ;  /* 0x0000000000088947 */ /* 0x000fea0003800000 */
[----:B------:R-:W-:-:S05]  /*11020*/  VIADD R7, R15, 0xffffffff ;  /* 0xffffffff0f077836 */ /* 0x000fca0000000000 */
[----:B------:R2:W3:Y:S02]  /*11030*/  SHFL.IDX PT, R16, R6, R7, 0x1f ;  /* 0x00001f0706107589 */ /* 0x0004e400000e0000 */
.L_x_1320:
[----:B---3--:R-:W-:Y:S01]  /*11040*/  IMAD R16, R16, UR5, R13 ;  /* 0x0000000510107c24 */ /* 0x008fe2000f8e020d */
[----:B------:R-:W-:Y:S01]  /*11050*/  IABS R2, R4 ;  /* 0x0000000400027213 */ /* 0x000fe20000000000 */
[----:B01----:R-:W-:-:S03]  /*11060*/  IMAD.MOV R11, RZ, RZ, -R3 ;  /* 0x000000ffff0b7224 */ /* 0x003fc600078e0a03 */
[----:B--2---:R-:W-:Y:S01]  /*11070*/  IADD3 R7, -R16, UR6, RZ ;  /* 0x0000000610077c10 */ /* 0x004fe2000fffe1ff */
        /* <DEDUP_REMOVED lines=10> */
[----:B------:R-:W-:Y:S02]  /*11120*/  @!P1 IMAD.IADD R3, R3, 0x1, -R8 ;  /* 0x0000000103039824 */ /* 0x000fe400078e0a08 */
[----:B------:R-:W-:Y:S01]  /*11130*/  @!P1 VIADD R2, R2, 0x1 ;  /* 0x0000000102029836 */ /* 0x000fe20000000000 */
[----:B------:R-:W-:Y:S02]  /*11140*/  ISETP.NE.AND P1, PT, R4, RZ, PT ;  /* 0x000000ff0400720c */ /* 0x000fe40003f25270 */
[----:B------:R-:W-:Y:S02]  /*11150*/  ISETP.GE.U32.AND P0, PT, R3, R8, PT ;  /* 0x000000080300720c */ /* 0x000fe40003f06070 */
[----:B------:R-:W-:-:S04]  /*11160*/  LOP3.LUT R3, R7, R4, RZ, 0x3c, !PT ;  /* 0x0000000407037212 */ /* 0x000fc800078e3cff */
[----:B------:R-:W-:-:S07]  /*11170*/  ISETP.GE.AND P2, PT, R3, RZ, PT ;  /* 0x000000ff0300720c */ /* 0x000fce0003f46270 */
[----:B------:R-:W-:-:S06]  /*11180*/  @P0 VIADD R2, R2, 0x1 ;  /* 0x0000000102020836 */ /* 0x000fcc0000000000 */
[----:B------:R-:W-:Y:S01]  /*11190*/  @!P2 IMAD.MOV R2, RZ, RZ, -R2 ;  /* 0x000000ffff02a224 */ /* 0x000fe200078e0a02 */
[----:B------:R-:W-:-:S05]  /*111a0*/  @!P1 LOP3.LUT R2, RZ, R4, RZ, 0x33, !PT ;  /* 0x00000004ff029212 */ /* 0x000fca00078e33ff */
[----:B------:R-:W-:Y:S02]  /*111b0*/  IMAD R6, R9, R2, RZ ;  /* 0x0000000209067224 */ /* 0x000fe400078e02ff */
[----:B------:R-:W-:Y:S02]  /*111c0*/  IMAD.MOV R2, RZ, RZ, -R2 ;  /* 0x000000ffff027224 */ /* 0x000fe400078e0a02 */
[----:B------:R-:W-:Y:S02]  /*111d0*/  IMAD.MOV R8, RZ, RZ, -R6 ;  /* 0x000000ffff087224 */ /* 0x000fe400078e0a06 */
[----:B------:R-:W-:Y:S02]  /*111e0*/  IMAD R4, R4, R2, R7 ;  /* 0x0000000204047224 */ /* 0x000fe400078e0207 */
[----:B------:R-:W-:Y:S01]  /*111f0*/  IMAD.MOV.U32 R2, RZ, RZ, RZ ;  /* 0x000000ffff027224 */ /* 0x000fe200078e00ff */
[----:B------:R-:W-:-:S04]  /*11200*/  VIADDMNMX R9, R8, UR5, R9, PT ;  /* 0x0000000508097c46 */ /* 0x000fc8000b800109 */
[-C--:B------:R-:W-:Y:S02]  /*11210*/  IABS R8, R9.reuse ;  /* 0x0000000900087213 */ /* 0x080fe40000000000 */
[----:B------:R-:W-:Y:S02]  /*11220*/  IABS R12, R9 ;  /* 0x00000009000c7213 */ /* 0x000fe40000000000 */
[----:B------:R-:W0:Y:S08]  /*11230*/  I2F.RP R10, R8 ;  /* 0x00000008000a7306 */ /* 0x000e300000209400 */
[----:B0-----:R-:W0:Y:S02]  /*11240*/  MUFU.RCP R10, R10 ;  /* 0x0000000a000a7308 */ /* 0x001e240000001000 */
[----:B0-----:R-:W-:-:S06]  /*11250*/  VIADD R3, R10, 0xffffffe ;  /* 0x0ffffffe0a037836 */ /* 0x001fcc0000000000 */
[----:B------:R-:W0:Y:S02]  /*11260*/  F2I.FTZ.U32.TRUNC.NTZ R3, R3 ;  /* 0x0000000300037305 */ /* 0x000e24000021f000 */
[----:B0-----:R-:W-:-:S04]  /*11270*/  IMAD.MOV R11, RZ, RZ, -R3 ;  /* 0x000000ffff0b7224 */ /* 0x001fc800078e0a03 */
[----:B------:R-:W-:Y:S01]  /*11280*/  IMAD.MOV.U32 R7, RZ, RZ, R11 ;  /* 0x000000ffff077224 */ /* 0x000fe200078e000b */
[----:B------:R-:W-:-:S03]  /*11290*/  IABS R11, R4 ;  /* 0x00000004000b7213 */ /* 0x000fc60000000000 */
[----:B------:R-:W-:-:S04]  /*112a0*/  IMAD R7, R7, R8, RZ ;  /* 0x0000000807077224 */ /* 0x000fc800078e02ff */
[----:B------:R-:W-:-:S04]  /*112b0*/  IMAD.HI.U32 R2, R3, R7, R2 ;  /* 0x0000000703027227 */ /* 0x000fc800078e0002 */
[----:B------:R-:W-:Y:S02]  /*112c0*/  IMAD.MOV R3, RZ, RZ, -R12 ;  /* 0x000000ffff037224 */ /* 0x000fe400078e0a0c */
        /* <DEDUP_REMOVED lines=8> */
[----:B------:R-:W-:Y:S01]  /*11350*/  ISETP.GE.AND P2, PT, R3, RZ, PT ;  /* 0x000000ff0300720c */ /* 0x000fe20003f46270 */
[----:B------:R-:W-:-:S06]  /*11360*/  IMAD.IADD R3, R4, 0x1, R6 ;  /* 0x0000000104037824 */ /* 0x000fcc00078e0206 */
[----:B------:R-:W-:-:S06]  /*11370*/  @P0 VIADD R2, R2, 0x1 ;  /* 0x0000000102020836 */ /* 0x000fcc0000000000 */
[----:B------:R-:W-:Y:S01]  /*11380*/  @!P2 IMAD.MOV R2, RZ, RZ, -R2 ;  /* 0x000000ffff02a224 */ /* 0x000fe200078e0a02 */
[----:B------:R-:W-:Y:S01]  /*11390*/  @!P1 LOP3.LUT R2, RZ, R9, RZ, 0x33, !PT ;  /* 0x00000009ff029212 */ /* 0x000fe200078e33ff */
[----:B------:R-:W-:-:S03]  /*113a0*/  IMAD.MOV R9, RZ, RZ, -R9 ;  /* 0x000000ffff097224 */ /* 0x000fc600078e0a09 */
[----:B------:R-:W-:Y:S01]  /*113b0*/  LOP3.LUT R17, RZ, R2, RZ, 0x33, !PT ;  /* 0x00000002ff117212 */ /* 0x000fe200078e33ff */
[----:B------:R-:W-:-:S04]  /*113c0*/  IMAD R18, R2, R9, R3 ;  /* 0x0000000902127224 */ /* 0x000fc800078e0203 */
[----:B------:R-:W-:Y:S01]  /*113d0*/  IMAD.IADD R17, R0, 0x1, R17 ;  /* 0x0000000100117824 */ /* 0x000fe200078e0211 */
[----:B------:R-:W-:Y:S06]  /*113e0*/  BRA `(.L_x_1321) ;  /* 0x0000000000147947 */ /* 0x000fec0003800000 */
.L_x_1316:
[----:B------:R-:W-:Y:S01]  /*113f0*/  ULDC UR4, c[0x0][0xc3c] ;  /* 0x00030f0000047ab9 */ /* 0x000fe20000000800 */
[----:B------:R-:W-:Y:S02]  /*11400*/  IMAD.MOV.U32 R17, RZ, RZ, RZ ;  /* 0x000000ffff117224 */ /* 0x000fe400078e00ff */
[----:B------:R-:W-:Y:S02]  /*11410*/  IMAD.U32 R16, RZ, RZ, UR6 ;  /* 0x00000006ff107e24 */ /* 0x000fe4000f8e00ff */
[----:B------:R-:W-:Y:S02]  /*11420*/  IMAD.MOV.U32 R18, RZ, RZ, RZ ;  /* 0x000000ffff127224 */ /* 0x000fe400078e00ff */
[----:B------:R-:W-:-:S07]  /*11430*/  IMAD.U32 R19, RZ, RZ, UR4 ;  /* 0x00000004ff137e24 */ /* 0x000fce000f8e00ff */
.L_x_1321:
[----:B------:R-:W-:-:S13]  /*11440*/  ISETP.NE.AND P0, PT, R5, RZ, PT ;  /* 0x000000ff0500720c */ /* 0x000fda0003f05270 */
[----:B------:R-:W0:Y:S01]  /*11450*/  @!P0 S2R R3, SR_CgaCtaId ;  /* 0x0000000000038919 */ /* 0x000e220000008800 */
[----:B------:R-:W-:-:S04]  /*11460*/  @!P0 MOV R0, 0x400 ;  /* 0x0000040000008802 */ /* 0x000fc80000000f00 */
[----:B0-----:R-:W-:-:S05]  /*11470*/  @!P0 LEA R0, R3, R0, 0x18 ;  /* 0x0000000003008211 */ /* 0x001fca00078ec0ff */
[----:B------:R0:W-:Y:S01]  /*11480*/  @!P0 STS.128 [R0+0x168d0], R16 ;  /* 0x0168d01000008388 */ /* 0x0001e20000000c00 */
[----:B------:R-:W-:Y:S06]  /*11490*/  BAR.ARV 0x5, 0x200 ;  /* 0x0148000000007b1d */ /* 0x000fec0000002000 */
.L_x_1314:
[----:B------:R2:W-:Y:S01]  /*114a0*/  STL [R1+0x34], RZ ;  /* 0x000034ff01007387 */ /* 0x0005e20000100800 */
[----:B------:R-:W-:Y:S01]  /*114b0*/  ULDC UR4, c[0x0][0xc3c] ;  /* 0x00030f0000047ab9 */ /* 0x000fe20000000800 */
[----:B------:R-:W-:Y:S01]  /*114c0*/  IMAD.MOV.U32 R27, RZ, RZ, 0x1 ;  /* 0x00000001ff1b7424 */ /* 0x000fe200078e00ff */
[----:B-1----:R-:W-:Y:S01]  /*114d0*/  ISETP.GE.AND P0, PT, R19, UR4, PT ;  /* 0x0000000413007c0c */ /* 0x002fe2000bf06270 */
[----:B------:R-:W-:-:S12]  /*114e0*/  IMAD.MOV.U32 R24, RZ, RZ, RZ ;  /* 0x000000ffff187224 */ /* 0x000fd800078e00ff */
[----:B--2---:R-:W-:Y:S05]  /*114f0*/  @P0 BRA `(.L_x_1322) ;  /* 0x0000005000080947 */ /* 0x004fea0003800000 */
[----:B------:R-:W1:Y:S01]  /*11500*/  S2R R3, SR_TID.X ;  /* 0x0000000000037919 */ /* 0x000e620000002100 */
[----:B------:R-:W2:Y:S01]  /*11510*/  S2UR UR5, SR_CgaCtaId ;  /* 0x00000000000579c3 */ /* 0x000ea20000008800 */
[----:B------:R-:W-:Y:S01]  /*11520*/  UMOV UR4, 0x400 ;  /* 0x0000040000047882 */ /* 0x000fe20000000000 */
[----:B------:R-:W-:Y:S01]  /*11530*/  BSSY B8, `(.L_x_1322) ;  /* 0x00004fe000087945 */ /* 0x000fe20003800000 */
[----:B------:R3:W-:Y:S01]  /*11540*/  STL [R1+0x34], RZ ;  /* 0x000034ff01007387 */ /* 0x0007e20000100800 */
[----:B------:R-:W-:Y:S01]  /*11550*/  IMAD.MOV.U32 R27, RZ, RZ, 0x1 ;  /* 0x00000001ff1b7424 */ /* 0x000fe200078e00ff */
[----:B------:R-:W-:Y:S01]  /*11560*/  ULOP3.LUT UR37, UR36, 0x2, URZ, 0xfc, !UPT ;  /* 0x0000000224257892 */ /* 0x000fe2000f8efc3f */
[----:B------:R-:W-:Y:S01]  /*11570*/  IMAD.MOV.U32 R24, RZ, RZ, RZ ;  /* 0x000000ffff187224 */ /* 0x000fe200078e00ff */
        /* <DEDUP_REMOVED lines=15> */
.L_x_1391:
[----:B------:R-:W-:Y:S05]  /*11670*/  YIELD ;  /* 0x0000000000007946 */ /* 0x000fea0003800000 */
[----:B------:R-:W-:Y:S01]  /*11680*/  ULDC.64 UR4, c[0x0][0xa28] ;  /* 0x00028a0000047ab9 */ /* 0x000fe20000000a00 */
[----:B--2---:R-:W2:Y:S01]  /*11690*/  LDL.LU R6, [R1] ;  /* 0x0000000001067983 */ /* 0x004ea20000300800 */
[----:B------:R-:W-:Y:S01]  /*116a0*/  ISETP.NE.U32.AND P0, PT, RZ, UR4, PT ;  /* 0x00000004ff007c0c */ /* 0x000fe2000bf05070 */
[----:B------:R-:W-:-:S03]  /*116b0*/  IMAD.MOV.U32 R23, RZ, RZ, RZ ;  /* 0x000000ffff177224 */ /* 0x000fc600078e00ff */
[----:B------:R-:W-:Y:S01]  /*116c0*/  ISETP.NE.AND.EX P0, PT, RZ, UR5, PT, P0 ;  /* 0x00000005ff007c0c */ /* 0x000fe2000bf05300 */
[----:B------:R-:W-:-:S12]  /*116d0*/  ULDC.64 UR4, c[0x0][0xa18] ;  /* 0x0002860000047ab9 */ /* 0x000fd80000000a00 */
[----:B0-----:R-:W0:Y:S02]  /*116e0*/  @P0 LDC.64 R2, c[0x0][0xa28] ;  /* 0x00028a00ff020b82 */ /* 0x001e240000000a00 */
[----:B0-----:R-:W-:-:S05]  /*116f0*/  @P0 IMAD.WIDE R2, R19, 0x4, R2 ;  /* 0x0000000413020825 */ /* 0x001fca00078e0202 */
[----:B------:R0:W4:Y:S01]  /*11700*/  @P0 LDG.E R23, desc[UR52][R2.64] ;  /* 0x0000003402170981 */ /* 0x000122000c1e1900 */
[----:B------:R-:W-:Y:S01]  /*11710*/  ISETP.NE.U32.AND P0, PT, RZ, UR4, PT ;  /* 0x00000004ff007c0c */ /* 0x000fe2000bf05070 */
[----:B---3--:R-:W-:-:S03]  /*11720*/  IMAD.MOV.U32 R0, RZ, RZ, RZ ;  /* 0x000000ffff007224 */ /* 0x008fc600078e00ff */
[----:B------:R-:W-:Y:S01]  /*11730*/  ISETP.NE.AND.EX P1, PT, RZ, UR5, PT, P0 ;  /* 0x00000005ff007c0c */ /* 0x000fe2000bf25300 */
[----:B------:R-:W-:Y:S02]  /*11740*/  ULDC.64 UR4, c[0x0][0xa00] ;  /* 0x0002800000047ab9 */ /* 0x000fe40000000a00 */
[----:B------:R-:W-:Y:S01]  /*11750*/  ISETP.NE.U32.AND P0, PT, RZ, UR4, PT ;  /* 0x00000004ff007c0c */ /* 0x000fe2000bf05070 */
[----:B0-----:R-:W0:Y:S03]  /*11760*/  LDC.64 R2, c[0x0][0xa00] ;  /* 0x00028000ff027b82 */ /* 0x001e260000000a00 */
[----:B------:R-:W-:Y:S01]  /*11770*/  ISETP.NE.AND.EX P2, PT, RZ, UR5, PT, P0 ;  /* 0x00000005ff007c0c */ /* 0x000fe2000bf45300 */
[----:B------:R-:W-:-:S05]  /*11780*/  ULDC.64 UR4, c[0x0][0x418] ;  /* 0x0001060000047ab9 */ /* 0x000fca0000000a00 */
[----:B-1----:R-:W1:Y:S01]  /*11790*/  @P1 LDC.64 R4, c[0x0][0xa18] ;  /* 0x00028600ff041b82 */ /* 0x002e620000000a00 */
[----:B0-----:R-:W-:-:S06]  /*117a0*/  IMAD.WIDE R2, R19, 0x4, R2 ;  /* 0x0000000413027825 */ /* 0x001fcc00078e0202 */
[----:B------:R-:W3:Y:S01]  /*117b0*/  @P2 LDG.E R0, desc[UR52][R2.64] ;  /* 0x0000003402002981 */ /* 0x000ee2000c1e1900 */
[----:B-1----:R-:W-:-:S05]  /*117c0*/  @P1 IMAD.WIDE R4, R19, 0x4, R4 ;  /* 0x0000000413041825 */ /* 0x002fca00078e0204 */
[----:B------:R0:W5:Y:S01]  /*117d0*/  @P1 LDG.E R29, desc[UR52][R4.64] ;  /* 0x00000034041d1981 */ /* 0x000162000c1e1900 */
[----:B------:R-:W-:-:S03]  /*117e0*/  UISETP.NE.U32.AND UP0, UPT, UR4, URZ, UPT ;  /* 0x0000003f0400728c */ /* 0x000fc6000bf05070 */
[----:B------:R-:W-:Y:S01]  /*117f0*/  ULDC UR4, c[0x0][0x424] ;  /* 0x0001090000047ab9 */ /* 0x000fe20000000800 */
[----:B------:R-:W-:-:S03]  /*11800*/  UISETP.NE.AND.EX UP0, UPT, UR5, URZ, UPT, UP0 ;  /* 0x0000003f0500728c */ /* 0x000fc6000bf05300 */
[----:B------:R-:W-:Y:S01]  /*11810*/  ULDC UR5, c[0x0][0x2f0] ;  /* 0x0000bc0000057ab9 */ /* 0x000fe20000000800 */
[----:B------:R-:W-:-:S04]  /*11820*/  USEL UR4, UR4, 0x1, UP0 ;  /* 0x0000000104047887 */ /* 0x000fc80008000000 */
[----:B------:R-:W-:Y:S01]  /*11830*/  UIMAD UR4, UR4, UR5, URZ ;  /* 0x00000005040472a4 */ /* 0x000fe2000f8e023f */
[----:B--2---:R-:W-:-:S04]  /*11840*/  LOP3.LUT R6, R6, 0xffffffef, RZ, 0xc0, !PT ;  /* 0xffffffef06067812 */ /* 0x004fc800078ec0ff */
[----:B------:R-:W-:-:S05]  /*11850*/  @P2 LOP3.LUT R6, R6, 0x10, RZ, 0xfc, !PT ;  /* 0x0000001006062812 */ /* 0x000fca00078efcff */
[----:B------:R-:W-:Y:S04]  /*11860*/  STL [R1], R6 ;  /* 0x0000000601007387 */ /* 0x000fe80000100800 */
[----:B---3--:R1:W-:Y:S04]  /*11870*/  STL [R1+0x24], R0 ;  /* 0x0000240001007387 */ /* 0x0083e80000100800 */
[----:B----4-:R0:W-:Y:S01]  /*11880*/  STL [R1+0x18], R23 ;  /* 0x0000181701007387 */ /* 0x0101e20000100800 */
[----:B-1----:R-:W-:Y:S01]  /*11890*/  IMAD.U32 R0, RZ, RZ, UR4 ;  /* 0x00000004ff007e24 */ /* 0x002fe2000f8e00ff */
[----:B------:R-:W-:Y:S06]  /*118a0*/  @P1 BRA `(.L_x_1323) ;  /* 0x0000000000181947 */ /* 0x000fec0003800000 */
[----:B------:R-:W-:Y:S02]  /*118b0*/  ULDC UR4, c[0x0][0x288] ;  /* 0x0000a20000047ab9 */ /* 0x000fe40000000800 */
[----:B-----5:R-:W-:Y:S01]  /*118c0*/  IMAD.U32 R29, RZ, RZ, UR4 ;  /* 0x00000004ff1d7e24 */ /* 0x020fe2000f8e00ff */
[----:B------:R-:W-:Y:S06]  /*118d0*/  @!P2 BRA `(.L_x_1323) ;  /* 0x00000000000ca947 */ /* 0x000fec0003800000 */
[----:B0-----:R-:W2:Y:S04]  /*118e0*/  LDG.E R4, desc[UR52][R2.64] ;  /* 0x0000003402047981 */ /* 0x001ea8000c1e1900 */
[----:B------:R-:W2:Y:S02]  /*118f0*/  LDG.E R29, desc[UR52][R2.64+0x4] ;  /* 0x00000434021d7981 */ /* 0x000ea4000c1e1900 */
[----:B--2---:R-:W-:-:S07]  /*11900*/  IMAD.IADD R29, R29, 0x1, -R4 ;  /* 0x000000011d1d7824 */ /* 0x004fce00078e0a04 */
.L_x_1323:
[----:B------:R-:W-:Y:S02]  /*11910*/  ULDC.64 UR4, c[0x0][0xa20] ;  /* 0x0002880000047ab9 */ /* 0x000fe40000000a00 */
[----:B------:R-:W-:-:S04]  /*11920*/  ISETP.NE.U32.AND P0, PT, RZ, UR4, PT ;  /* 0x00000004ff007c0c */ /* 0x000fc8000bf05070 */
[----:B------:R-:W-:-:S13]  /*11930*/  ISETP.NE.AND.EX P0, PT, RZ, UR5, PT, P0 ;  /* 0x00000005ff007c0c */ /* 0x000fda000bf05300 */
[----:B------:R-:W-:Y:S05]  /*11940*/  @!P0 BRA `(.L_x_1324) ;  /* 0x0000000000108947 */ /* 0x000fea0003800000 */
[----:B------:R-:W1:Y:S02]  /*11950*/  LDC.64 R2, c[0x0][0xa20] ;  /* 0x00028800ff027b82 */ /* 0x000e640000000a00 */
[----:B-1----:R-:W-:-:S05]  /*11960*/  IMAD.WIDE R2, R19, 0x4, R2 ;  /* 0x0000000413027825 */ /* 0x002fca00078e0202 */
[----:B------:R1:W5:Y:S01]  /*11970*/  LDG.E R0, desc[UR52][R2.64] ;  /* 0x0000003402007981 */ /* 0x000362000c1e1900 */
[----:B------:R-:W-:Y:S05]  /*11980*/  BRA `(.L_x_1325) ;  /* 0x0000000000247947 */ /* 0x000fea0003800000 */
.L_x_1324:
[----:B------:R-:W-:Y:S02]  /*11990*/  ULDC.64 UR4, c[0x0][0xa08] ;  /* 0x0002820000047ab9 */ /* 0x000fe40000000a00 */
[----:B------:R-:W-:-:S04]  /*119a0*/  ISETP.NE.U32.AND P0, PT, RZ, UR4, PT ;  /* 0x00000004ff007c0c */ /* 0x000fc8000bf05070 */
[----:B------:R-:W-:-:S13]  /*119b0*/  ISETP.NE.AND.EX P0, PT, RZ, UR5, PT, P0 ;  /* 0x00000005ff007c0c */ /* 0x000fda000bf05300 */
[----:B------:R-:W-:Y:S05]  /*119c0*/  @!P0 BRA `(.L_x_1325) ;  /* 0x0000000000148947 */ /* 0x000fea0003800000 */
[----:B------:R-:W1:Y:S02]  /*119d0*/  LDC.64 R2, c[0x0][0xa08] ;  /* 0x00028200ff027b82 */ /* 0x000e640000000a00 */
[----:B-1----:R-:W-:-:S05]  /*119e0*/  IMAD.WIDE R2, R19, 0x4, R2 ;  /* 0x0000000413027825 */ /* 0x002fca00078e0202 */
[----:B------:R-:W2:Y:S04]  /*119f0*/  LDG.E R0, desc[UR52][R2.64] ;  /* 0x0000003402007981 */ /* 0x000ea8000c1e1900 */
[----:B0-----:R-:W2:Y:S02]  /*11a00*/  LDG.E R5, desc[UR52][R2.64+0x4] ;  /* 0x0000043402057981 */ /* 0x001ea4000c1e1900 */
[----:B--2---:R-:W-:-:S07]  /*11a10*/  IMAD.IADD R0, R5, 0x1, -R0 ;  /* 0x0000000105007824 */ /* 0x004fce00078e0a00 */
.L_x_1325:
[----:B-1----:R-:W1:Y:S01]  /*11a20*/  LDC R3, c[0x0][0x448] ;  /* 0x00011200ff037b82 */ /* 0x002e620000000800 */
[----:B------:R-:W-:Y:S02]  /*11a30*/  IMAD.MOV.U32 R2, RZ, RZ, R6 ;  /* 0x000000ffff027224 */ /* 0x000fe400078e0006 */
[----:B-----5:R-:W-:Y:S02]  /*11a40*/  IMAD.IADD R8, R0, 0x1, -R23 ;  /* 0x0000000100087824 */ /* 0x020fe400078e0a17 */
[----:B------:R-:W-:Y:S01]  /*11a50*/  IMAD R26, R17, 0xc0, RZ ;  /* 0x000000c0111a7824 */ /* 0x000fe200078e02ff */
[----:B------:R-:W-:Y:S02]  /*11a60*/  LOP3.LUT R2, R2, 0xfffffff7, RZ, 0xc0, !PT ;  /* 0xfffffff702027812 */ /* 0x000fe400078ec0ff */
[----:B------:R-:W-:Y:S01]  /*11a70*/  IADD3 R0, R8, 0x1, -R29 ;  /* 0x0000000108007810 */ /* 0x000fe20007ffe81d */
[----:B------:R-:W-:Y:S01]  /*11a80*/  VIADD R7, R26, 0xbf ;  /* 0x000000bf1a077836 */ /* 0x000fe20000000000 */
[----:B-1----:R-:W-:-:S13]  /*11a90*/  ISETP.NE.AND P2, PT, R3, 0x1, PT ;  /* 0x000000010300780c */ /* 0x002fda0003f45270 */
[----:B------:R-:W-:Y:S01]  /*11aa0*/  @P2 LOP3.LUT R2, R2, 0x8, RZ, 0xfc, !PT ;  /* 0x0000000802022812 */ /* 0x000fe200078efcff */
[----:B------:R-:W1:Y:S04]  /*11ab0*/  @P2 LDC R6, c[0x0][0x44c] ;  /* 0x00011300ff062b82 */ /* 0x000e680000000800 */
[----:B------:R2:W-:Y:S04]  /*11ac0*/  STL [R1], R2 ;  /* 0x0000000201007387 */ /* 0x0005e80000100800 */
[----:B0-----:R-:W0:Y:S01]  /*11ad0*/  @P2 LDC R4, c[0x0][0x450] ;  /* 0x00011400ff042b82 */ /* 0x001e220000000800 */
[----:B------:R3:W-:Y:S07]  /*11ae0*/  STL [R1+0x10], R8 ;  /* 0x0000100801007387 */ /* 0x0007ee0000100800 */
[----:B--2---:R-:W2:Y:S01]  /*11af0*/  LDC.64 R2, c[0x0][0x9e0] ;  /* 0x00027800ff027b82 */ /* 0x004ea20000000a00 */
[----:B-1----:R-:W-:-:S05]  /*11b00*/  @P2 IMAD.HI.U32 R5, R7, R6, RZ ;  /* 0x0000000607052227 */ /* 0x002fca00078e00ff */
[----:B0-----:R-:W-:-:S05]  /*11b10*/  @P2 SHF.R.U32.HI R7, RZ, R4, R5 ;  /* 0x00000004ff072219 */ /* 0x001fca0000011605 */
[----:B------:R-:W-:Y:S01]  /*11b20*/  IMAD.IADD R7, R0, 0x1, R7 ;  /* 0x0000000100077824 */ /* 0x000fe200078e0207 */
[----:B--2---:R-:W-:-:S03]  /*11b30*/  ISETP.GE.AND P1, PT, R3, 0x1, PT ;  /* 0x000000010300780c */ /* 0x004fc60003f26270 */
[----:B------:R-:W-:-:S10]  /*11b40*/  IMAD.IADD R2, R7, 0x1, R2 ;  /* 0x0000000107027824 */ /* 0x000fd400078e0202 */
[----:B---3--:R-:W-:Y:S05]  /*11b50*/  @!P1 BRA `(.L_x_1326) ;  /* 0x0000000000489947 */ /* 0x008fea0003800000 */
[C---:B------:R-:W-:Y:S01]  /*11b60*/  ISETP.GT.AND P0, PT, R7.reuse, RZ, PT ;  /* 0x000000ff0700720c */ /* 0x040fe20003f04270 */
[----:B------:R-:W-:Y:S01]  /*11b70*/  BSSY B0, `(.L_x_1327) ;  /* 0x000000e000007945 */ /* 0x000fe20003800000 */
[----:B------:R-:W-:-:S11]  /*11b80*/  VIADD R0, R7, 0xffffffff ;  /* 0xffffffff07007836 */ /* 0x000fd60000000000 */
[----:B------:R-:W-:Y:S05]  /*11b90*/  @P0 BRA `(.L_x_1328) ;  /* 0x00000000001c0947 */ /* 0x000fea0003800000 */
[----:B------:R-:W-:Y:S01]  /*11ba0*/  ISETP.NE.AND P0, PT, R3, 0x1, PT ;  /* 0x000000010300780c */ /* 0x000fe20003f05270 */
[----:B------:R-:W-:-:S12]  /*11bb0*/  IMAD.MOV R7, RZ, RZ, -R7 ;  /* 0x000000ffff077224 */ /* 0x000fd800078e0a07 */
[----:B------:R-:W0:Y:S02]  /*11bc0*/  @P0 LDC.64 R4, c[0x0][0x9e8] ;  /* 0x00027a00ff040b82 */ /* 0x000e240000000a00 */
[----:B0-----:R-:W-:-:S05]  /*11bd0*/  @P0 IMAD.HI.U32 R4, R7, R4, RZ ;  /* 0x0000000407040227 */ /* 0x001fca00078e00ff */
[----:B------:R-:W-:-:S04]  /*11be0*/  @P0 SHF.R.U32.HI R7, RZ, R5, R4 ;  /* 0x00000005ff070219 */ /* 0x000fc80000011604 */
[----:B------:R-:W-:Y:S01]  /*11bf0*/  LOP3.LUT R0, RZ, R7, RZ, 0x33, !PT ;  /* 0x00000007ff007212 */ /* 0x000fe200078e33ff */
[----:B------:R-:W-:Y:S06]  /*11c00*/  BRA `(.L_x_1329) ;  /* 0x0000000000107947 */ /* 0x000fec0003800000 */
.L_x_1328:
[----:B------:R-:W-:-:S13]  /*11c10*/  ISETP.NE.AND P0, PT, R3, 0x1, PT ;  /* 0x000000010300780c */ /* 0x000fda0003f05270 */
[----:B------:R-:W0:Y:S02]  /*11c20*/  @P0 LDC.64 R4, c[0x0][0x9e8] ;  /* 0x00027a00ff040b82 */ /* 0x000e240000000a00 */
[----:B0-----:R-:W-:-:S05]  /*11c30*/  @P0 IMAD.HI.U32 R4, R0, R4, RZ ;  /* 0x0000000400040227 */ /* 0x001fca00078e00ff */
[----:B------:R-:W-:-:S07]  /*11c40*/  @P0 SHF.R.U32.HI R0, RZ, R5, R4 ;  /* 0x00000005ff000219 */ /* 0x000fce0000011604 */
.L_x_1329:
[----:B------:R-:W-:Y:S05]  /*11c50*/  BSYNC B0 ;  /* 0x0000000000007941 */ /* 0x000fea0003800000 */
.L_x_1327:
[----:B------:R-:W-:-:S05]  /*11c60*/  IMAD R5, R0, R3, R3 ;  /* 0x0000000300057224 */ /* 0x000fca00078e0203 */
[----:B------:R-:W-:-:S07]  /*11c70*/  VIMNMX R2, R2, R5, PT ;  /* 0x0000000502027248 */ /* 0x000fce0003fe0100 */
.L_x_1326:
[----:B------:R-:W0:Y:S01]  /*11c80*/  @P2 LDC R5, c[0x0][0x44c] ;  /* 0x00011300ff052b82 */ /* 0x000e220000000800 */
[----:B------:R-:W-:Y:S01]  /*11c90*/  VIADD R2, R2, 0x7f ;  /* 0x0000007f02027836 */ /* 0x000fe20000000000 */
[----:B------:R-:W-:Y:S01]  /*11ca0*/  ULDC UR4, c[0x0][0x9dc] ;  /* 0x0002770000047ab9 */ /* 0x000fe20000000800 */
[----:B------:R-:W-:-:S05]  /*11cb0*/  IMAD.MOV.U32 R0, RZ, RZ, R26 ;  /* 0x000000ffff007224 */ /* 0x000fca00078e001a */
[----:B------:R-:W1:Y:S01]  /*11cc0*/  @P2 LDC R7, c[0x0][0x450] ;  /* 0x00011400ff072b82 */ /* 0x000e620000000800 */
[----:B0-----:R-:W-:Y:S01]  /*11cd0*/  @P2 IMAD.HI.U32 R4, R26, R5, RZ ;  /* 0x000000051a042227 */ /* 0x001fe200078e00ff */
[----:B------:R-:W-:-:S04]  /*11ce0*/  SHF.R.S32.HI R5, RZ, 0x1f, R2 ;  /* 0x0000001fff057819 */ /* 0x000fc80000011402 */
[----:B-1----:R-:W-:Y:S02]  /*11cf0*/  @P2 SHF.R.U32.HI R0, RZ, R7, R4 ;  /* 0x00000007ff002219 */ /* 0x002fe40000011604 */
[----:B------:R-:W-:Y:S01]  /*11d00*/  LEA.HI R4, R5, R2, RZ, 0x7 ;  /* 0x0000000205047211 */ /* 0x000fe200078f38ff */
[----:B------:R-:W-:-:S03]  /*11d10*/  VIADD R2, R8, 0x7f ;  /* 0x0000007f08027836 */ /* 0x000fc60000000000 */
[----:B------:R-:W-:Y:S02]  /*11d20*/  SHF.R.S32.HI R4, RZ, 0x7, R4 ;  /* 0x00000007ff047819 */ /* 0x000fe40000011404 */
[----:B------:R-:W-:-:S04]  /*11d30*/  SHF.R.S32.HI R5, RZ, 0x1f, R2 ;  /* 0x0000001fff057819 */ /* 0x000fc80000011402 */
[----:B------:R-:W-:Y:S02]  /*11d40*/  LEA.HI R5, R5, R2, RZ, 0x7 ;  /* 0x0000000205057211 */ /* 0x000fe400078f38ff */
[----:B------:R-:W-:Y:S02]  /*11d50*/  IADD3 R2, R0, R8, -R29 ;  /* 0x0000000800027210 */ /* 0x000fe40007ffe81d */
[----:B------:R-:W-:-:S03]  /*11d60*/  SHF.R.S32.HI R5, RZ, 0x7, R5 ;  /* 0x00000007ff057819 */ /* 0x000fc60000011405 */
[----:B------:R-:W-:Y:S01]  /*11d70*/  VIADD R0, R2, -UR4 ;  /* 0x8000000402007c36 */ /* 0x000fe20008000000 */
[----:B------:R-:W-:-:S05]  /*11d80*/  VIMNMX R25, R5, R4, PT ;  /* 0x0000000405197248 */ /* 0x000fca0003fe0100 */
[----:B------:R0:W-:Y:S01]  /*11d90*/  STL [R1+0x30], R25 ;  /* 0x0000301901007387 */ /* 0x0001e20000100800 */
[----:B------:R-:W-:Y:S05]  /*11da0*/  @!P1 BRA `(.L_x_1330) ;  /* 0x0000000000449947 */ /* 0x000fea0003800000 */
[----:B------:R-:W-:Y:S01]  /*11db0*/  ISETP.GT.AND P0, PT, R2, -0x1, PT ;  /* 0xffffffff0200780c */ /* 0x000fe20003f04270 */
[----:B------:R-:W-:-:S12]  /*11dc0*/  BSSY B0, `(.L_x_1331) ;  /* 0x000000d000007945 */ /* 0x000fd80003800000 */
[----:B------:R-:W-:Y:S05]  /*11dd0*/  @P0 BRA `(.L_x_1332) ;  /* 0x00000000001c0947 */ /* 0x000fea0003800000 */
[----:B------:R-:W-:Y:S02]  /*11de0*/  ISETP.NE.AND P0, PT, R3, 0x1, PT ;  /* 0x000000010300780c */ /* 0x000fe40003f05270 */
[----:B------:R-:W-:-:S11]  /*11df0*/  LOP3.LUT R7, RZ, R2, RZ, 0x33, !PT ;  /* 0x00000002ff077212 */ /* 0x000fd600078e33ff */
[----:B------:R-:W1:Y:S02]  /*11e00*/  @P0 LDC.64 R4, c[0x0][0x9e8] ;  /* 0x00027a00ff040b82 */ /* 0x000e640000000a00 */
[----:B-1----:R-:W-:-:S05]  /*11e10*/  @P0 IMAD.HI.U32 R4, R7, R4, RZ ;  /* 0x0000000407040227 */ /* 0x002fca00078e00ff */
[----:B------:R-:W-:-:S04]  /*11e20*/  @P0 SHF.R.U32.HI R7, RZ, R5, R4 ;  /* 0x00000005ff070219 */ /* 0x000fc80000011604 */
[----:B------:R-:W-:Y:S01]  /*11e30*/  LOP3.LUT R2, RZ, R7, RZ, 0x33, !PT ;  /* 0x00000007ff027212 */ /* 0x000fe200078e33ff */
[----:B------:R-:W-:Y:S06]  /*11e40*/  BRA `(.L_x_1333) ;  /* 0x0000000000107947 */ /* 0x000fec0003800000 */
.L_x_1332:
[----:B------:R-:W-:-:S13]  /*11e50*/  ISETP.NE.AND P0, PT, R3, 0x1, PT ;  /* 0x000000010300780c */ /* 0x000fda0003f05270 */
[----:B------:R-:W1:Y:S02]  /*11e60*/  @P0 LDC.64 R4, c[0x0][0x9e8] ;  /* 0x00027a00ff040b82 */ /* 0x000e640000000a00 */
[----:B-1----:R-:W-:-:S05]  /*11e70*/  @P0 IMAD.HI.U32 R4, R2, R4, RZ ;  /* 0x0000000402040227 */ /* 0x002fca00078e00ff */
[----:B------:R-:W-:-:S07]  /*11e80*/  @P0 SHF.R.U32.HI R2, RZ, R5, R4 ;  /* 0x00000005ff020219 */ /* 0x000fce0000011604 */
.L_x_1333:
[----:B------:R-:W-:Y:S05]  /*11e90*/  BSYNC B0 ;  /* 0x0000000000007941 */ /* 0x000fea0003800000 */
.L_x_1331:
[----:B------:R-:W-:-:S05]  /*11ea0*/  IMAD R3, R2, R3, RZ ;  /* 0x0000000302037224 */ /* 0x000fca00078e02ff */
[----:B------:R-:W-:-:S07]  /*11eb0*/  VIMNMX R0, R0, R3, !PT ;  /* 0x0000000300007248 */ /* 0x000fce0007fe0100 */
.L_x_1330:
[----:B------:R-:W-:Y:S01]  /*11ec0*/  SHF.R.S32.HI R3, RZ, 0x1f, R0 ;  /* 0x0000001fff037819 */ /* 0x000fe20000011400 */
[----:B------:R-:W-:Y:S03]  /*11ed0*/  BSSY B7, `(.L_x_1334) ;  /* 0x00003a1000077945 */ /* 0x000fe60003800000 */
[----:B------:R-:W-:-:S04]  /*11ee0*/  LEA.HI R3, R3, R0, RZ, 0x7 ;  /* 0x0000000003037211 */ /* 0x000fc800078f38ff */
[----:B------:R-:W-:-:S04]  /*11ef0*/  SHF.R.S32.HI R3, RZ, 0x7, R3 ;  /* 0x00000007ff037819 */ /* 0x000fc80000011403 */
[----:B------:R-:W-:-:S04]  /*11f00*/  VIMNMX R2, RZ, R3, !PT ;  /* 0x00000003ff027248 */ /* 0x000fc80007fe0100 */
[----:B------:R-:W-:Y:S01]  /*11f10*/  ISETP.GT.AND P0, PT, R25, R2, PT ;  /* 0x000000021900720c */ /* 0x000fe20003f04270 */
[----:B------:R1:W-:-:S12]  /*11f20*/  STL [R1+0x14], R2 ;  /* 0x0000140201007387 */ /* 0x0003d80000100800 */
[----:B-1----:R-:W-:Y:S05]  /*11f30*/  @P0 BRA `(.L_x_1335) ;  /* 0x0000000000440947 */ /* 0x002fea0003800000 */
[----:B------:R-:W1:Y:S02]  /*11f40*/  S2R R2, SR_TID.X ;  /* 0x0000000000027919 */ /* 0x000e640000002100 */
        /* <DEDUP_REMOVED lines=12> */
[----:B------:R-:W1:Y:S01]  /*12010*/  POPC R7, R4 ;  /* 0x0000000400077309 */ /* 0x000e620000000000 */
[----:B--2---:R-:W1:Y:S02]  /*12020*/  SHFL.IDX PT, R0, R3, R0, 0x1f ;  /* 0x00001f0003007589 */ /* 0x004e6400000e0000 */
[----:B-1----:R-:W-:Y:S01]  /*12030*/  IADD3 R16, R0, UR38, R7 ;  /* 0x0000002600107c10 */ /* 0x002fe2000fffe007 */
[----:B------:R-:W-:Y:S06]  /*12040*/  BRA `(.L_x_1336) ;  /* 0x0000003800247947 */ /* 0x000fec0003800000 */
.L_x_1335:
        /* <DEDUP_REMOVED lines=20> */
.L_x_1338:
[----:B------:R-:W-:Y:S05]  /*12190*/  BSYNC B6 ;  /* 0x0000000000067941 */ /* 0x000fea0003800000 */
.L_x_1337:
        /* <DEDUP_REMOVED lines=20> */
.L_x_1341:
        /* <DEDUP_REMOVED lines=15> */
.L_x_1340:
[----:B------:R-:W-:Y:S05]  /*123d0*/  BSYNC B6 ;  /* 0x0000000000067941 */ /* 0x000fea0003800000 */
.L_x_1339:
[----:B------:R-:W2:Y:S01]  /*123e0*/  LDL.LU R2, [R1] ;  /* 0x0000000001027983 */ /* 0x000ea20000300800 */
[----:B------:R-:W-:Y:S01]  /*123f0*/  ULDC.64 UR4, c[0x0][0x9f8] ;  /* 0x00027e0000047ab9 */ /* 0x000fe20000000a00 */
[----:B------:R-:W-:Y:S01]  /*12400*/  IMAD.MOV.U32 R7, RZ, RZ, R19 ;  /* 0x000000ffff077224 */ /* 0x000fe200078e0013 */
[----:B------:R-:W-:Y:S01]  /*12410*/  ISETP.NE.U32.AND P0, PT, RZ, UR4, PT ;  /* 0x00000004ff007c0c */ /* 0x000fe2000bf05070 */
[----:B------:R-:W3:Y:S01]  /*12420*/  LDL R20, [R1+0x10] ;  /* 0x0000100001147983 */ /* 0x000ee20000100800 */
[----:B------:R-:W1:Y:S02]  /*12430*/  LDC R9, c[0x0][0x430] ;  /* 0x00010c00ff097b82 */ /* 0x000e640000000800 */
[----:B------:R-:W-:Y:S01]  /*12440*/  ISETP.NE.AND.EX P0, PT, RZ, UR5, PT, P0 ;  /* 0x00000005ff007c0c */ /* 0x000fe2000bf05300 */
[----:B------:R-:W4:Y:S01]  /*12450*/  S2R R0, SR_TID.X ;  /* 0x0000000000007919 */ /* 0x000f220000002100 */
[----:B------:R-:W4:Y:S01]  /*12460*/  S2R R21, SR_TID.X ;  /* 0x0000000000157919 */ /* 0x000f220000002100 */
[----:B0-----:R-:W-:-:S02]  /*12470*/  VIADD R25, R25, 0xffffffff ;  /* 0xffffffff19197836 */ /* 0x001fc40000000000 */
[----:B--2---:R-:W-:-:S08]  /*12480*/  IMAD.MOV.U32 R17, RZ, RZ, R2 ;  /* 0x000000ffff117224 */ /* 0x004fd000078e0002 */
[----:B------:R-:W0:Y:S02]  /*12490*/  @P0 LDC.64 R2, c[0x0][0x9f8] ;  /* 0x00027e00ff020b82 */ /* 0x000e240000000a00 */
[----:B0-----:R-:W-:-:S05]  /*124a0*/  @P0 IMAD.WIDE R2, R19, 0x4, R2 ;  /* 0x0000000413020825 */ /* 0x001fca00078e0202 */
[----:B------:R0:W2:Y:S01]  /*124b0*/  @P0 LDG.E R7, desc[UR52][R2.64] ;  /* 0x0000003402070981 */ /* 0x0000a2000c1e1900 */
[----:B-1----:R-:W-:Y:S01]  /*124c0*/  ISETP.NE.AND P1, PT, R9, 0x1, PT ;  /* 0x000000010900780c */ /* 0x002fe20003f25270 */
[----:B----4-:R-:W-:Y:S01]  /*124d0*/  IMAD.SHL.U32 R0, R0, 0x10, RZ ;  /* 0x0000001000007824 */ /* 0x010fe200078e00ff */
[----:B------:R-:W-:Y:S01]  /*124e0*/  LOP3.LUT R21, R21, 0x7f, RZ, 0xc0, !PT ;  /* 0x0000007f15157812 */ /* 0x000fe200078ec0ff */
[----:B------:R-:W-:Y:S01]  /*124f0*/  IMAD.SHL.U32 R8, R25, 0x80, RZ ;  /* 0x0000008019087824 */ /* 0x000fe200078e00ff */
[----:B------:R-:W-:Y:S02]  /*12500*/  LOP3.LUT R17, R17, 0xfffffffb, RZ, 0xc0, !PT ;  /* 0xfffffffb11117812 */ /* 0x000fe400078ec0ff */
[----:B------:R-:W-:Y:S02]  /*12510*/  SHF.R.U32.HI R21, RZ, 0x3, R21 ;  /* 0x00000003ff157819 */ /* 0x000fe40000011615 */
[----:B------:R-:W-:-:S04]  /*12520*/  LOP3.LUT R0, R0, 0x70, RZ, 0xc0, !PT ;  /* 0x0000007000007812 */ /* 0x000fc800078ec0ff */
[----:B------:R-:W-:Y:S01]  /*12530*/  LOP3.LUT R5, R8, R21, R0, 0xfe, !PT ;  /* 0x0000001508057212 */ /* 0x000fe200078efe00 */
[----:B------:R-:W1:Y:S01]  /*12540*/  @P1 LDC R6, c[0x0][0x434] ;  /* 0x00010d00ff061b82 */ /* 0x000e620000000800 */
[----:B------:R-:W-:Y:S02]  /*12550*/  @P1 LOP3.LUT R17, R17, 0x4, RZ, 0xfc, !PT ;  /* 0x0000000411111812 */ /* 0x000fe400078efcff */
[C---:B---3--:R-:W-:Y:S01]  /*12560*/  ISETP.GE.AND P0, PT, R5.reuse, R20, PT ;  /* 0x000000140500720c */ /* 0x048fe20003f06270 */
[----:B------:R-:W-:-:S04]  /*12570*/  IMAD.IADD R5, R5, 0x1, R23 ;  /* 0x0000000105057824 */ /* 0x000fc800078e0217 */
[----:B------:R-:W3:Y:S01]  /*12580*/  @P1 LDC R0, c[0x0][0x438] ;  /* 0x00010e00ff001b82 */ /* 0x000ee20000000800 */
[----:B------:R-:W-:-:S07]  /*12590*/  IMAD.MOV.U32 R4, RZ, RZ, R5 ;  /* 0x000000ffff047224 */ /* 0x000fce00078e0005 */
[----:B0-----:R-:W0:Y:S01]  /*125a0*/  @!P0 LDC.64 R2, c[0x0][0x428] ;  /* 0x00010a00ff028b82 */ /* 0x001e220000000a00 */
[----:B-1----:R-:W-:-:S05]  /*125b0*/  @P1 IMAD.HI.U32 R6, R5, R6, RZ ;  /* 0x0000000605061227 */ /* 0x002fca00078e00ff */
[----:B---3--:R-:W-:-:S05]  /*125c0*/  @P1 SHF.R.U32.HI R4, RZ, R0, R6 ;  /* 0x00000000ff041219 */ /* 0x008fca0000011606 */
[----:B------:R-:W-:-:S04]  /*125d0*/  IMAD.MOV R0, RZ, RZ, -R4 ;  /* 0x000000ffff007224 */ /* 0x000fc800078e0a04 */
[----:B------:R-:W-:Y:S01]  /*125e0*/  IMAD R0, R9, R0, R5 ;  /* 0x0000000009007224 */ /* 0x000fe200078e0205 */
[--C-:B------:R-:W-:Y:S02]  /*125f0*/  @!P0 SHF.R.S32.HI R5, RZ, 0x1f, R4.reuse ;  /* 0x0000001fff058819 */ /* 0x100fe40000011404 */
[----:B--2---:R-:W-:Y:S01]  /*12600*/  SHF.R.S32.HI R6, RZ, 0x1f, R7 ;  /* 0x0000001fff067819 */ /* 0x004fe20000011407 */
[----:B------:R-:W-:Y:S01]  /*12610*/  STL [R1+0x8], R7 ;  /* 0x0000080701007387 */ /* 0x000fe20000100800 */
[----:B0-----:R-:W-:-:S03]  /*12620*/  @!P0 IMAD.WIDE.U32 R4, R7, R2, R4 ;  /* 0x0000000207048225 */ /* 0x001fc600078e0004 */
[----:B------:R0:W-:Y:S02]  /*12630*/  STL [R1+0x1c], R6 ;  /* 0x00001c0601007387 */ /* 0x0001e40000100800 */
[----:B0-----:R-:W-:-:S04]  /*12640*/  @!P0 IMAD R6, R6, R2, RZ ;  /* 0x0000000206068224 */ /* 0x001fc800078e02ff */
[----:B------:R-:W-:Y:S02]  /*12650*/  @!P0 IMAD R6, R7, R3, R6 ;  /* 0x0000000307068224 */ /* 0x000fe400078e0206 */
[----:B------:R-:W0:Y:S02]  /*12660*/  @!P0 LDC.64 R2, c[0x0][0x418] ;  /* 0x00010600ff028b82 */ /* 0x000e240000000a00 */
[----:B------:R-:W-:Y:S01]  /*12670*/  @!P0 IMAD.IADD R5, R5, 0x1, R6 ;  /* 0x0000000105058824 */ /* 0x000fe200078e0206 */
[----:B0-----:R-:W-:Y:S01]  /*12680*/  @!P0 LEA R6, P1, R4, R2, 0x2 ;  /* 0x0000000204068211 */ /* 0x001fe200078210ff */
[----:B------:R-:W-:-:S03]  /*12690*/  IMAD.MOV.U32 R2, RZ, RZ, RZ ;  /* 0x000000ffff027224 */ /* 0x000fc600078e00ff */
[----:B------:R-:W-:-:S05]  /*126a0*/  @!P0 LEA.HI.X R7, R4, R3, R5, 0x2, P1 ;  /* 0x0000000304078211 */ /* 0x000fca00008f1405 */
[----:B------:R0:W5:Y:S01]  /*126b0*/  @!P0 LDG.E R2, desc[UR52][R6.64] ;  /* 0x0000003406028981 */ /* 0x000162000c1e1900 */
[----:B------:R-:W-:Y:S01]  /*126c0*/  IMAD.U32 R9, RZ, RZ, UR37 ;  /* 0x00000025ff097e24 */ /* 0x000fe2000f8e00ff */
[----:B------:R-:W-:Y:S01]  /*126d0*/  LOP3.LUT R17, R17, 0xfffffffd, RZ, 0xc0, !PT ;  /* 0xfffffffd11117812 */ /* 0x000fe200078ec0ff */
[----:B------:R-:W-:-:S03]  /*126e0*/  UMOV UR4, 0xffffffff ;  /* 0xffffffff00047882 */ /* 0x000fc60000000000 */
[----:B------:R-:W-:-:S13]  /*126f0*/  ISETP.NE.AND P2, PT, R9, 0x3, PT ;  /* 0x000000030900780c */ /* 0x000fda0003f45270 */
[----:B------:R-:W-:-:S05]  /*12700*/  @P2 LOP3.LUT R17, R17, 0x2, RZ, 0xfc, !PT ;  /* 0x0000000211112812 */ /* 0x000fca00078efcff */
[----:B------:R0:W-:Y:S01]  /*12710*/  STL [R1], R17 ;  /* 0x0000001101007387 */ /* 0x0001e20000100800 */
[----:B------:R-:W-:Y:S05]  /*12720*/  BRA.DIV UR4, `(.L_x_1342) ;  /* 0x0000004604387947 */ /* 0x000fea000b800000 */
.L_x_1408:
[----:B------:R-:W-:-:S05]  /*12730*/  SHF.R.S32.HI R9, RZ, 0x1f, R18 ;  /* 0x0000001fff097819 */ /* 0x000fca0000011412 */
[----:B------:R1:W-:Y:S01]  /*12740*/  STL [R1+0x4], R9 ;  /* 0x0000040901007387 */ /* 0x0003e20000100800 */
[----:B------:R-:W-:Y:S05]  /*12750*/  @!P2 BRA `(.L_x_1343) ;  /* 0x000000000004a947 */ /* 0x000fea0003800000 */
[----:B------:R-:W-:Y:S01]  /*12760*/  BPT.TRAP 0x1 ;  /* 0x000000040000795c */ /* 0x000fe20000300000 */
.L_x_1343:
[----:B0-----:R-:W-:Y:S01]  /*12770*/  SHF.R.S32.HI R6, RZ, 0x1f, R0 ;  /* 0x0000001fff067819 */ /* 0x001fe20000011400 */
        /* <DEDUP_REMOVED lines=24> */
.L_x_1409:
[----:B------:R-:W-:Y:S05]  /*12900*/  BSYNC B0 ;  /* 0x0000000000007941 */ /* 0x000fea0003800000 */
.L_x_1344:
[----:B------:R-:W2:Y:S01]  /*12910*/  LDL R12, [R1+0x4] ;  /* 0x00000400010c7983 */ /* 0x000ea20000100800 */
[----:B------:R-:W-:-:S03]  /*12920*/  ULDC.64 UR4, c[0x0][0x300] ;  /* 0x0000c00000047ab9 */ /* 0x000fc60000000a00 */
[----:B------:R-:W3:Y:S04]  /*12930*/  LDL R11, [R1+0x10] ;  /* 0x00001000010b7983 */ /* 0x000ee80000100800 */
[----:B-1----:R-:W4:Y:S01]  /*12940*/  LDL.LU R9, [R1] ;  /* 0x0000000001097983 */ /* 0x002f220000300800 */
        /* <DEDUP_REMOVED lines=28> */
[----:B------:R1:W-:Y:S01]  /*12b10*/  STL [R1], R9 ;  /* 0x0000000901007387 */ /* 0x0003e20000100800 */
        /* <DEDUP_REMOVED lines=10> */
[----:B0-----:R-:W-:-:S05]  /*12bc0*/  @P0 LEA R7, P1, R28, R7, 0x1 ;  /* 0x000000071c070211 */ /* 0x001fca00078208ff */
[----:B-1----:R-:W-:Y:S01]  /*12bd0*/  @P0 IMAD.X R6, RZ, RZ, R6, P1 ;  /* 0x000000ffff060224 */ /* 0x002fe200008e0606 */
[----:B------:R-:W-:-:S04]  /*12be0*/  ISETP.GE.AND P1, PT, R4, 0x11, PT ;  /* 0x000000110400780c */ /* 0x000fc80003f26270 */
        /* <DEDUP_REMOVED lines=66> */
.L_x_1427:
[----:B------:R-:W-:-:S13]  /*13010*/  ISETP.GE.AND P0, PT, R4, 0x71, PT ;  /* 0x000000710400780c */ /* 0x000fda0003f06270 */
[----:B01----:R-:W-:Y:S01]  /*13020*/  @P0 LEA R6, P1, R28, R0, 0x1 ;  /* 0x000000001c060211 */ /* 0x003fe200078208ff */
[----:B------:R-:W-:-:S04]  /*13030*/  @P0 IMAD R5, R5, 0x2, R22 ;  /* 0x0000000205050824 */ /* 0x000fc800078e0216 */
[----:B------:R-:W-:-:S05]  /*13040*/  @P0 IMAD.X R7, RZ, RZ, R2, P1 ;  /* 0x000000ffff070224 */ /* 0x000fca00008e0602 */
[----:B------:R-:W-:Y:S01]  /*13050*/  @!PT LDS RZ, [RZ] ;  /* 0x00000000fffff984 */ /* 0x000fe20000000800 */
[----:B------:R-:W-:Y:S01]  /*13060*/  @!PT LDS RZ, [RZ] ;  /* 0x00000000fffff984 */ /* 0x000fe20000000800 */
[----:B------:R-:W-:Y:S01]  /*13070*/  @!PT LDS RZ, [RZ] ;  /* 0x00000000fffff984 */ /* 0x000fe20000000800 */
[----:B------:R0:W-:Y:S01]  /*13080*/  @P0 LDGSTS.E.BYPASS.LTC128B.128 [R5+0x11c00], desc[UR52][R6.64], !P2 ;  /* 0x11c0000006050fae */ /* 0x0001e2000d101d74 */
[----:B------:R-:W-:Y:S01]  /*13090*/  PLOP3.LUT P0, PT, PT, PT, PT, 0x80, 0x0 ;  /* 0x000000000000781c */ /* 0x000fe20003f0f070 */
[----:B------:R-:W-:-:S12]  /*130a0*/  NOP ;  /* 0x0000000000007918 */ /* 0x000fd80000000000 */
.L_x_1347:
        /* <DEDUP_REMOVED lines=11> */
.L_x_1348:
[----:B------:R1:W5:Y:S01]  /*13160*/  LDL.LU R4, [R1+0x24] ;  /* 0x0000240001047983 */ /* 0x0003620000300800 */
[----:B------:R1:W-:Y:S02]  /*13170*/  SYNCS.ARRIVE.TRANS64.A1T0 RZ, [R3+URZ+0x16830], RZ ;  /* 0x016830ff03ff79a7 */ /* 0x0003e4000810003f */
[----:B------:R-:W-:Y:S05]  /*13180*/  WARPSYNC.ALL ;  /* 0x0000000000007948 */ /* 0x000fea0003800000 */
[----:B------:R-:W-:Y:S01]  /*13190*/  ULDC.64 UR4, c[0x0][0x298] ;  /* 0x0000a60000047ab9 */ /* 0x000fe20000000a00 */
[----:B------:R-:W-:Y:S01]  /*131a0*/  VIADD R2, R22, 0x8400 ;  /* 0x0000840016027836 */ /* 0x000fe20000000000 */
[----:B------:R-:W-:Y:S01]  /*131b0*/  BSSY B6, `(.L_x_1349) ;  /* 0x000001b000067945 */ /* 0x000fe20003800000 */
[----:B------:R-:W-:Y:S03]  /*131c0*/  BAR.SYNC.DEFER_BLOCKING 0x8, 0x200 ;  /* 0x0208000000007b1d */ /* 0x000fe60000010000 */
[----:B------:R-:W-:-:S02]  /*131d0*/  LOP3.LUT P0, RZ, R2, 0x3ff, RZ, 0xc0, !PT ;  /* 0x000003ff02ff7812 */ /* 0x000fc4000780c0ff */
[----:B-----5:R-:W-:Y:S01]  /*131e0*/  SHF.R.S32.HI R0, RZ, 0x1f, R4 ;  /* 0x0000001fff007819 */ /* 0x020fe20000011404 */
[----:B-1----:R-:W-:-:S04]  /*131f0*/  IMAD.WIDE.U32 R2, R4, UR4, RZ ;  /* 0x0000000404027c25 */ /* 0x002fc8000f8e00ff */
[----:B------:R-:W-:Y:S01]  /*13200*/  IMAD R0, R0, UR4, RZ ;  /* 0x0000000400007c24 */ /* 0x000fe2000f8e02ff */
[----:B------:R1:W-:Y:S03]  /*13210*/  STL.64 [R1+0x28], R2 ;  /* 0x0000280201007387 */ /* 0x0003e60000100a00 */
[----:B------:R-:W-:-:S04]  /*13220*/  IMAD R0, R4, UR5, R0 ;  /* 0x0000000504007c24 */ /* 0x000fc8000f8e0200 */
[----:B------:R-:W-:-:S05]  /*13230*/  IMAD.IADD R0, R3, 0x1, R0 ;  /* 0x0000000103007824 */ /* 0x000fca00078e0200 */
[----:B------:R1:W-:Y:S01]  /*13240*/  STL [R1+0x24], R0 ;  /* 0x0000240001007387 */ /* 0x0003e20000100800 */
[----:B------:R-:W-:Y:S05]  /*13250*/  @!P0 BRA `(.L_x_1350) ;  /* 0x0000000000408947 */ /* 0x000fea0003800000 */
[----:B-1----:R-:W-:Y:S01]  /*13260*/  MOV R2, 0x0 ;  /* 0x0000000000027802 */ /* 0x002fe20000000f00 */
[----:B------:R-:W-:Y:S01]  /*13270*/  ULDC.64 UR6, c[0x4][0x88] ;  /* 0x0100220000067ab9 */ /* 0x000fe20000000a00 */
[----:B------:R-:W-:Y:S01]  /*13280*/  ULDC.64 UR8, c[0x4][0x90] ;  /* 0x0100240000087ab9 */ /* 0x000fe20000000a00 */
[----:B------:R-:W-:Y:S01]  /*13290*/  ULDC.64 UR4, c[0x4][0x20] ;  /* 0x0100080000047ab9 */ /* 0x000fe20000000a00 */
[----:B------:R-:W-:Y:S02]  /*132a0*/  IMAD.U32 R4, RZ, RZ, UR6 ;  /* 0x00000006ff047e24 */ /* 0x000fe4000f8e00ff */
[----:B------:R-:W1:Y:S01]  /*132b0*/  LDC.64 R2, c[0x4][R2] ;  /* 0x0100000002027b82 */ /* 0x000e620000000a00 */
[----:B0-----:R-:W-:Y:S02]  /*132c0*/  IMAD.U32 R5, RZ, RZ, UR7 ;  /* 0x00000007ff057e24 */ /* 0x001fe4000f8e00ff */
        /* <DEDUP_REMOVED lines=8> */
[----:B-1----:R-:W-:Y:S05]  /*13350*/  CALL.ABS.NOINC R2 ;  /* 0x0000000002007343 */ /* 0x002fea0003c00000 */
.L_x_1350:
[----:B------:R-:W-:Y:S05]  /*13360*/  BSYNC B6 ;  /* 0x0000000000067941 */ /* 0x000fea0003800000 */
.L_x_1349:
[----:B------:R-:W2:Y:S01]  /*13370*/  LDL.LU R20, [R1+0x24] ;  /* 0x0000240001147983 */ /* 0x000ea20000300800 */
[----:B------:R-:W-:Y:S01]  /*13380*/  ULDC.64 UR4, c[0x0][0x2d8] ;  /* 0x0000b60000047ab9 */ /* 0x000fe20000000a00 */
[----:B------:R-:W3:Y:S01]  /*13390*/  LDC R4, c[0x0][0x448] ;  /* 0x00011200ff047b82 */ /* 0x000ee20000000800 */
[----:B------:R-:W-:Y:S01]  /*133a0*/  ULDC.64 UR6, c[0x0][0x2c8] ;  /* 0x0000b20000067ab9 */ /* 0x000fe20000000a00 */
[----:B-1----:R-:W4:Y:S01]  /*133b0*/  LDL.LU.64 R2, [R1+0x28] ;  /* 0x0000280001027983 */ /* 0x002f220000300a00 */
[----:B------:R-:W-:-:S03]  /*133c0*/  ULDC.64 UR8, c[0x0][0x280] ;  /* 0x0000a00000087ab9 */ /* 0x000fc60000000a00 */
[----:B------:R-:W4:Y:S02]  /*133d0*/  LDL R0, [R1] ;  /* 0x0000000001007983 */ /* 0x000f240000100800 */
[----:B------:R-:W1:Y:S01]  /*133e0*/  LDC R10, c[0x0][0x448] ;  /* 0x00011200ff0a7b82 */ /* 0x000e620000000800 */
[----:B--2---:R-:W-:Y:S02]  /*133f0*/  IMAD.MOV.U32 R21, RZ, RZ, R20 ;  /* 0x000000ffff157224 */ /* 0x004fe400078e0014 */
[----:B------:R-:W2:Y:S01]  /*13400*/  LDL R20, [R1+0x4] ;  /* 0x0000040001147983 */ /* 0x000ea20000100800 */
[----:B---3--:R-:W-:Y:S01]  /*13410*/  ISETP.NE.AND P6, PT, R4, 0x1, PT ;  /* 0x000000010400780c */ /* 0x008fe20003fc5270 */
[----:B----4-:R-:W-:Y:S02]  /*13420*/  IMAD.MOV.U32 R3, RZ, RZ, R21 ;  /* 0x000000ffff037224 */ /* 0x010fe400078e0015 */
[----:B------:R-:W3:Y:S01]  /*13430*/  S2R R21, SR_TID.X ;  /* 0x0000000000157919 */ /* 0x000ee20000002100 */
[----:B------:R-:W-:Y:S01]  /*13440*/  LOP3.LUT P5, RZ, R0, 0x10, RZ, 0xc0, !PT ;  /* 0x0000001000ff7812 */ /* 0x000fe200078ac0ff */
[----:B------:R-:W-:-:S08]  /*13450*/  IMAD.WIDE.U32 R2, R18, UR4, R2 ;  /* 0x0000000412027c25 */ /* 0x000fd0000f8e0002 */
[----:B------:R-:W4:Y:S01]  /*13460*/  @P6 LDC R4, c[0x0][0x450] ;  /* 0x00011400ff046b82 */ /* 0x000f220000000800 */
[----:B---3--:R-:W-:-:S05]  /*13470*/  IMAD.SHL.U32 R21, R21, 0x10, RZ ;  /* 0x0000001015157824 */ /* 0x008fca00078e00ff */
[----:B------:R-:W-:Y:S01]  /*13480*/  LOP3.LUT R21, R21, 0x70, RZ, 0xc0, !PT ;  /* 0x0000007015157812 */ /* 0x000fe200078ec0ff */
[----:B--2---:R-:W-:Y:S02]  /*13490*/  IMAD R0, R20, UR4, RZ ;  /* 0x0000000414007c24 */ /* 0x004fe4000f8e02ff */
[----:B------:R-:W2:Y:S02]  /*134a0*/  S2R R20, SR_TID.X ;  /* 0x0000000000147919 */ /* 0x000ea40000002100 */
[----:B------:R-:W-:Y:S01]  /*134b0*/  IMAD R0, R18, UR5, R0 ;  /* 0x0000000512007c24 */ /* 0x000fe2000f8e0200 */
[----:B------:R-:W-:-:S03]  /*134c0*/  ULDC.64 UR4, c[0x0][0x2e0] ;  /* 0x0000b80000047ab9 */ /* 0x000fc60000000a00 */
[----:B------:R-:W-:Y:S01]  /*134d0*/  IMAD.IADD R3, R3, 0x1, R0 ;  /* 0x0000000103037824 */ /* 0x000fe200078e0200 */
[----:B------:R-:W-:-:S04]  /*134e0*/  SHF.R.S32.HI R0, RZ, 0x1f, R19 ;  /* 0x0000001fff007819 */ /* 0x000fc80000011413 */
[----:B------:R-:W-:-:S05]  /*134f0*/  SEL R0, R0, RZ, !P5 ;  /* 0x000000ff00007207 */ /* 0x000fca0006800000 */
[----:B0-----:R-:W-:Y:S01]  /*13500*/  IMAD R5, R0, UR4, RZ ;  /* 0x0000000400057c24 */ /* 0x001fe2000f8e02ff */
[----:B------:R-:W-:-:S05]  /*13510*/  SEL R0, R19, RZ, !P5 ;  /* 0x000000ff13007207 */ /* 0x000fca0006800000 */
[C---:B------:R-:W-:Y:S02]  /*13520*/  IMAD R5, R0.reuse, UR5, R5 ;  /* 0x0000000500057c24 */ /* 0x040fe4000f8e0205 */
[----:B------:R-:W-:Y:S01]  /*13530*/  IMAD.WIDE.U32 R2, R0, UR4, R2 ;  /* 0x0000000400027c25 */ /* 0x000fe2000f8e0002 */
[----:B------:R-:W-:Y:S01]  /*13540*/  ULDC.64 UR4, c[0x0][0x2d0] ;  /* 0x0000b40000047ab9 */ /* 0x000fe20000000a00 */
[----:B------:R-:W0:Y:S02]  /*13550*/  @P6 LDC R0, c[0x0][0x44c] ;  /* 0x00011300ff006b82 */ /* 0x000e240000000800 */
[----:B------:R-:W-:Y:S01]  /*13560*/  IMAD.IADD R3, R3, 0x1, R5 ;  /* 0x0000000103037824 */ /* 0x000fe200078e0205 */
[----:B--2---:R-:W-:-:S04]  /*13570*/  LOP3.LUT R20, R20, 0x7f, RZ, 0xc0, !PT ;  /* 0x0000007f14147812 */ /* 0x004fc800078ec0ff */
[----:B------:R-:W-:-:S04]  /*13580*/  SHF.R.U32.HI R20, RZ, 0x3, R20 ;  /* 0x00000003ff147819 */ /* 0x000fc80000011614 */
[----:B------:R-:W-:-:S05]  /*13590*/  LOP3.LUT R20, R20, R21, RZ, 0xfc, !PT ;  /* 0x0000001514147212 */ /* 0x000fca00078efcff */
[----:B------:R-:W-:Y:S02]  /*135a0*/  IMAD.IADD R8, R20, 0x1, R26 ;  /* 0x0000000114087824 */ /* 0x000fe400078e021a */
[----:B------:R2:W5:Y:S02]  /*135b0*/  LDL R20, [R1+0x20] ;  /* 0x0000200001147983 */ /* 0x0005640000100800 */
[----:B------:R-:W-:Y:S02]  /*135c0*/  IMAD.MOV.U32 R5, RZ, RZ, R8 ;  /* 0x000000ffff057224 */ /* 0x000fe400078e0008 */
[----:B0-----:R-:W-:Y:S01]  /*135d0*/  @P6 IMAD.HI.U32 R0, R8, R0, RZ ;  /* 0x0000000008006227 */ /* 0x001fe200078e00ff */
[----:B------:R-:W0:Y:S04]  /*135e0*/  S2R R21, SR_TID.X ;  /* 0x0000000000157919 */ /* 0x000e280000002100 */
[----:B----4-:R-:W-:-:S04]  /*135f0*/  @P6 SHF.R.U32.HI R5, RZ, R4, R0 ;  /* 0x00000004ff056219 */ /* 0x010fc80000011600 */
[----:B------:R-:W-:-:S05]  /*13600*/  SHF.R.S32.HI R0, RZ, 0x1f, R5 ;  /* 0x0000001fff007819 */ /* 0x000fca0000011405 */
[----:B------:R-:W-:-:S04]  /*13610*/  IMAD R0, R0, UR4, RZ ;  /* 0x0000000400007c24 */ /* 0x000fc8000f8e02ff */
[C---:B------:R-:W-:Y:S02]  /*13620*/  IMAD R6, R5.reuse, UR5, R0 ;  /* 0x0000000505067c24 */ /* 0x040fe4000f8e0200 */
[----:B------:R-:W-:Y:S02]  /*13630*/  IMAD.MOV R0, RZ, RZ, -R5 ;  /* 0x000000ffff007224 */ /* 0x000fe400078e0a05 */
[----:B------:R-:W-:-:S04]  /*13640*/  IMAD.WIDE.U32 R4, R5, UR4, R2 ;  /* 0x0000000405047c25 */ /* 0x000fc8000f8e0002 */
[----:B-1----:R-:W-:Y:S02]  /*13650*/  IMAD R0, R10, R0, R8 ;  /* 0x000000000a007224 */ /* 0x002fe400078e0208 */
[----:B------:R-:W-:Y:S02]  /*13660*/  IMAD.IADD R5, R5, 0x1, R6 ;  /* 0x0000000105057824 */ /* 0x000fe400078e0206 */
[----:B------:R-:W-:Y:S01]  /*13670*/  VIADD R8, R8, 0x80 ;  /* 0x0000008008087836 */ /* 0x000fe20000000000 */
[----:B------:R-:W-:Y:S01]  /*13680*/  SHF.R.S32.HI R9, RZ, 0x1f, R0 ;  /* 0x0000001fff097819 */ /* 0x000fe20000011400 */
[----:B------:R-:W-:Y:S01]  /*13690*/  IMAD.WIDE.U32 R6, R0, UR6, R4 ;  /* 0x0000000600067c25 */ /* 0x000fe2000f8e0004 */
[----:B0-----:R-:W-:Y:S01]  /*136a0*/  LOP3.LUT R21, R21, 0x7f, RZ, 0xc0, !PT ;  /* 0x0000007f15157812 */ /* 0x001fe200078ec0ff */
[----:B------:R-:W0:Y:S02]  /*136b0*/  @P6 LDC R5, c[0x0][0x450] ;  /* 0x00011400ff056b82 */ /* 0x000e240000000800 */
[----:B------:R-:W-:Y:S01]  /*136c0*/  IMAD R9, R9, UR6, RZ ;  /* 0x0000000609097c24 */ /* 0x000fe2000f8e02ff */
[----:B------:R-:W-:-:S02]  /*136d0*/  LEA R4, P0, R6, UR8, 0x1 ;  /* 0x0000000806047c11 */ /* 0x000fc4000f8008ff */
[----:B------:R-:W-:Y:S01]  /*136e0*/  SHF.R.U32.HI R21, RZ, 0x3, R21 ;  /* 0x00000003ff157819 */ /* 0x000fe20000011615 */
[----:B------:R-:W-:-:S04]  /*136f0*/  IMAD R0, R0, UR7, R9 ;  /* 0x0000000700007c24 */ /* 0x000fc8000f8e0209 */
[----:B------:R-:W-:-:S05]  /*13700*/  IMAD.IADD R0, R7, 0x1, R0 ;  /* 0x0000000107007824 */ /* 0x000fca00078e0200 */
[----:B------:R-:W-:Y:S02]  /*13710*/  LEA.HI.X R0, R6, UR9, R0, 0x1, P0 ;  /* 0x0000000906007c11 */ /* 0x000fe400080f0c00 */
[----:B------:R-:W1:Y:S02]  /*13720*/  @P6 LDC R6, c[0x0][0x44c] ;  /* 0x00011300ff066b82 */ /* 0x000e640000000800 */
[----:B-1----:R-:W-:-:S04]  /*13730*/  @P6 IMAD.HI.U32 R7, R8, R6, RZ ;  /* 0x0000000608076227 */ /* 0x002fc800078e00ff */
[----:B------:R-:W-:Y:S01]  /*13740*/  IMAD.MOV.U32 R6, RZ, RZ, R8 ;  /* 0x000000ffff067224 */ /* 0x000fe200078e0008 */
[----:B0-----:R-:W-:-:S04]  /*13750*/  @P6 SHF.R.U32.HI R6, RZ, R5, R7 ;  /* 0x00000005ff066219 */ /* 0x001fc80000011607 */
[--C-:B------:R-:W-:Y:S01]  /*13760*/  SHF.R.S32.HI R7, RZ, 0x1f, R6.reuse ;  /* 0x0000001fff077819 */ /* 0x100fe20000011406 */
[----:B------:R-:W-:Y:S02]  /*13770*/  IMAD.MOV R5, RZ, RZ, -R6 ;  /* 0x000000ffff057224 */ /* 0x000fe400078e0a06 */
[----:B------:R-:W-:-:S04]  /*13780*/  IMAD.WIDE.U32 R2, R6, UR4, R2 ;  /* 0x0000000406027c25 */ /* 0x000fc8000f8e0002 */
[----:B------:R-:W-:Y:S02]  /*13790*/  IMAD R5, R10, R5, R8 ;  /* 0x000000050a057224 */ /* 0x000fe400078e0208 */
[----:B------:R-:W-:Y:S01]  /*137a0*/  IMAD R7, R7, UR4, RZ ;  /* 0x0000000407077c24 */ /* 0x000fe2000f8e02ff */
[----:B------:R-:W-:Y:S02]  /*137b0*/  ULDC UR4, c[0x0][0x2b8] ;  /* 0x0000ae0000047ab9 */ /* 0x000fe40000000800 */
[----:B------:R-:W-:Y:S01]  /*137c0*/  ISETP.GE.AND P0, PT, R28, UR4, PT ;  /* 0x000000041c007c0c */ /* 0x000fe2000bf06270 */
[----:B------:R-:W-:Y:S01]  /*137d0*/  IMAD R7, R6, UR5, R7 ;  /* 0x0000000506077c24 */ /* 0x000fe2000f8e0207 */
[----:B------:R-:W-:Y:S01]  /*137e0*/  SHF.R.S32.HI R6, RZ, 0x1f, R5 ;  /* 0x0000001fff067819 */ /* 0x000fe20000011405 */
[----:B------:R-:W-:Y:S02]  /*137f0*/  UMOV UR4, 0xffffffff ;  /* 0xffffffff00047882 */ /* 0x000fe40000000000 */
[----:B------:R-:W-:-:S02]  /*13800*/  IMAD.IADD R3, R3, 0x1, R7 ;  /* 0x0000000103037824 */ /* 0x000fc400078e0207 */
[----:B------:R-:W-:Y:S02]  /*13810*/  IMAD R6, R6, UR6, RZ ;  /* 0x0000000606067c24 */ /* 0x000fe4000f8e02ff */
[----:B------:R-:W-:-:S04]  /*13820*/  IMAD.WIDE.U32 R2, R5, UR6, R2 ;  /* 0x0000000605027c25 */ /* 0x000fc8000f8e0002 */
[----:B------:R-:W-:Y:S01]  /*13830*/  IMAD R6, R5, UR7, R6 ;  /* 0x0000000705067c24 */ /* 0x000fe2000f8e0206 */
[----:B------:R-:W-:-:S03]  /*13840*/  LEA R5, P1, R2, UR8, 0x1 ;  /* 0x0000000802057c11 */ /* 0x000fc6000f8208ff */
[----:B------:R-:W-:-:S05]  /*13850*/  IMAD.IADD R6, R3, 0x1, R6 ;  /* 0x0000000103067824 */ /* 0x000fca00078e0206 */
[----:B------:R-:W-:Y:S01]  /*13860*/  LEA.HI.X R2, R2, UR9, R6, 0x1, P1 ;  /* 0x0000000902027c11 */ /* 0x000fe200088f0c06 */
[----:B--2---:R-:W-:Y:S06]  /*13870*/  BRA.DIV UR4, `(.L_x_1351) ;  /* 0x0000003e04dc7947 */ /* 0x004fec000b800000 */
[----:B------:R-:W0:Y:S01]  /*13880*/  SHFL.IDX PT, R7, R4, RZ, 0x181f ;  /* 0x00181fff04077589 */ /* 0x000e2200000e0000 */
[----:B------:R-:W-:Y:S02]  /*13890*/  IMAD R3, R29, R10, RZ ;  /* 0x0000000a1d037224 */ /* 0x000fe400078e02ff */
[----:B------:R-:W-:Y:S01]  /*138a0*/  IMAD.IADD R26, R21, 0x1, R26 ;  /* 0x00000001151a7824 */ /* 0x000fe200078e021a */
        /* <DEDUP_REMOVED lines=8> */
[----:B-----5:R0:W-:Y:S02]  /*13930*/  @!P2 LDGSTS.E.BYPASS.LTC128B.128 [R20+0x8400], desc[UR52][R6.64], !P0 ;  /* 0x084000000614afae */ /* 0x0201e4000c101d74 */
        /* <DEDUP_REMOVED lines=62> */
[----:B0-----:R-:W-:-:S05]  /*13d20*/  VIADD R4, R26, 0x80 ;  /* 0x000000801a047836 */ /* 0x001fca0000000000 */
[----:B------:R-:W-:Y:S01]  /*13d30*/  ISETP.GE.AND P1, PT, R4, R3, PT ;  /* 0x000000030400720c */ /* 0x000fe20003f26270 */
[----:B------:R-:W-:-:S05]  /*13d40*/  VIADD R4, R26, 0x70 ;  /* 0x000000701a047836 */ /* 0x000fca0000000000 */
[----:B------:R-:W-:Y:S02]  /*13d50*/  ISETP.GE.AND P2, PT, R4, R3, PT ;  /* 0x000000030400720c */ /* 0x000fe40003f46270 */
[----:B------:R-:W0:Y:S11]  /*13d60*/  SHFL.IDX PT, R4, R5, RZ, 0x181f ;  /* 0x00181fff05047589 */ /* 0x000e3600000e0000 */
[----:B-1----:R-:W-:-:S05]  /*13d70*/  @!P2 LEA R6, P3, R28, R6, 0x1 ;  /* 0x000000061c06a211 */ /* 0x002fca00078608ff */
[----:B------:R-:W-:Y:S02]  /*13d80*/  @!P2 IMAD.X R7, RZ, RZ, R0, P3 ;  /* 0x000000ffff07a224 */ /* 0x000fe400018e0600 */
[----:B------:R-:W1:Y:S04]  /*13d90*/  SHFL.IDX PT, R0, R2, RZ, 0x181f ;  /* 0x00181fff02007589 */ /* 0x000e6800000e0000 */
[----:B------:R2:W-:Y:S01]  /*13da0*/  @!P2 LDGSTS.E.BYPASS.LTC128B.128 [R20+0xbc00], desc[UR52][R6.64], !P0 ;  /* 0x0bc000000614afae */ /* 0x0005e2000c101d74 */
[----:B0-----:R-:W-:-:S05]  /*13db0*/  @!P1 LEA R4, P3, R28, R4, 0x1 ;  /* 0x000000041c049211 */ /* 0x001fca00078608ff */
[----:B--2---:R-:W-:Y:S02]  /*13dc0*/  @!P1 IMAD.MOV.U32 R6, RZ, RZ, R4 ;  /* 0x000000ffff069224 */ /* 0x004fe400078e0004 */
[----:B-1----:R-:W-:-:S04]  /*13dd0*/  @!P1 IMAD.X R0, RZ, RZ, R0, P3 ;  /* 0x000000ffff009224 */ /* 0x002fc800018e0600 */
[----:B------:R-:W-:Y:S02]  /*13de0*/  @!P1 IMAD.MOV.U32 R7, RZ, RZ, R0 ;  /* 0x000000ffff079224 */ /* 0x000fe400078e0000 */
[----:B------:R-:W-:-:S03]  /*13df0*/  VIADD R0, R26, 0x90 ;  /* 0x000000901a007836 */ /* 0x000fc60000000000 */
[----:B------:R0:W-:Y:S02]  /*13e00*/  @!P1 LDGSTS.E.BYPASS.LTC128B.128 [R20+0xc400], desc[UR52][R6.64], !P0 ;  /* 0x0c40000006149fae */ /* 0x0001e4000c101d74 */
[----:B------:R-:W-:Y:S02]  /*13e10*/  ISETP.GE.AND P1, PT, R0, R3, PT ;  /* 0x000000030000720c */ /* 0x000fe40003f26270 */
[----:B------:R-:W-:Y:S04]  /*13e20*/  SHFL.IDX PT, R0, R2, 0x1, 0x181f ;  /* 0x00381f0002007f89 */ /* 0x000fe800000e0000 */
[----:B0-----:R-:W0:Y:S07]  /*13e30*/  SHFL.IDX PT, R6, R5, 0x1, 0x181f ;  /* 0x00381f0005067f89 */ /* 0x001e2e00000e0000 */
        /* <DEDUP_REMOVED lines=11> */
[----:B------:R0:W1:Y:S04]  /*13ef0*/  SHFL.IDX PT, R0, R2, 0x3, 0x181f ;  /* 0x00781f0002007f89 */ /* 0x00006800000e0000 */
[----:B------:R0:W-:Y:S04]  /*13f00*/  @!P2 LDGSTS.E.BYPASS.LTC128B.128 [R20+0xd400], desc[UR52][R6.64], !P0 ;  /* 0x0d4000000614afae */ /* 0x0001e8000c101d74 */
[----:B------:R0:W2:Y:S02]  /*13f10*/  SHFL.IDX PT, R2, R5, 0x3, 0x181f ;  /* 0x00781f0005027f89 */ /* 0x0000a400000e0000 */
.L_x_1452:
        /* <DEDUP_REMOVED lines=10> */
.L_x_1352:
        /* <DEDUP_REMOVED lines=18> */
.L_x_1453:
[----:B------:R-:W-:Y:S05]  /*140e0*/  BSYNC B0 ;  /* 0x0000000000007941 */ /* 0x000fea0003800000 */
.L_x_1353:
[----:B------:R-:W2:Y:S04]  /*140f0*/  LDL.LU R3, [R1+0x30] ;  /* 0x0000300001037983 */ /* 0x000ea80000300800 */
[----:B------:R-:W3:Y:S01]  /*14100*/  LDL R2, [R1+0x14] ;  /* 0x0000140001027983 */ /* 0x000ee20000100800 */
[----:B------:R-:W-:Y:S01]  /*14110*/  BSSY B0, `(.L_x_1355) ;  /* 0x0000108000007945 */ /* 0x000fe20003800000 */
[----:B--2---:R-:W-:-:S05]  /*14120*/  VIADD R7, R3, 0xfffffffe ;  /* 0xfffffffe03077836 */ /* 0x004fca0000000000 */
[----:B---3--:R-:W-:-:S13]  /*14130*/  ISETP.GE.AND P0, PT, R7, R2, PT ;  /* 0x000000020700720c */ /* 0x008fda0003f06270 */
[----:B------:R-:W-:Y:S05]  /*14140*/  @!P0 BRA `(.L_x_1356) ;  /* 0x0000001000108947 */ /* 0x000fea0003800000 */
[----:B------:R-:W-:Y:S01]  /*14150*/  ULDC UR4, c[0x0][0x2f4] ;  /* 0x0000bd0000047ab9 */ /* 0x000fe20000000800 */
[----:B------:R-:W-:Y:S01]  /*14160*/  IMAD.MOV.U32 R6, RZ, RZ, R24 ;  /* 0x000000ffff067224 */ /* 0x000fe200078e0018 */
[----:B------:R-:W-:Y:S01]  /*14170*/  ISETP.GE.AND P1, PT, R28, UR4, PT ;  /* 0x000000041c007c0c */ /* 0x000fe2000bf26270 */
[----:B------:R-:W-:Y:S02]  /*14180*/  IMAD.MOV.U32 R20, RZ, RZ, R27 ;  /* 0x000000ffff147224 */ /* 0x000fe400078e001b */
[----:B------:R-:W-:-:S10]  /*14190*/  IMAD.MOV.U32 R29, RZ, RZ, R25 ;  /* 0x000000ffff1d7224 */ /* 0x000fd400078e0019 */
.L_x_1369:
[----:B------:R-:W2:Y:S01]  /*141a0*/  LDL R9, [R1+0x18] ;  /* 0x0000180001097983 */ /* 0x000ea20000100800 */
[----:B------:R-:W1:Y:S03]  /*141b0*/  LDC R3, c[0x0][0x430] ;  /* 0x00010c00ff037b82 */ /* 0x000e660000000800 */
[----:B------:R-:W3:Y:S04]  /*141c0*/  LDL R8, [R1+0x1c] ;  /* 0x00001c0001087983 */ /* 0x000ee80000100800 */
[----:B------:R-:W4:Y:S01]  /*141d0*/  LDL R5, [R1+0x8] ;  /* 0x0000080001057983 */ /* 0x000f220000100800 */
[----:B------:R-:W0:Y:S01]  /*141e0*/  S2R R2, SR_TID.X ;  /* 0x0000000000027919 */ /* 0x000e220000002100 */
[----:B-1----:R-:W-:-:S13]  /*141f0*/  ISETP.NE.AND P0, PT, R3, 0x1, PT ;  /* 0x000000010300780c */ /* 0x002fda0003f05270 */
[----:B------:R-:W1:Y:S01]  /*14200*/  @P0 LDC R4, c[0x0][0x434] ;  /* 0x00010d00ff040b82 */ /* 0x000e620000000800 */
[----:B0-----:R-:W-:-:S04]  /*14210*/  LOP3.LUT R0, R2, 0x7f, RZ, 0xc0, !PT ;  /* 0x0000007f02007812 */ /* 0x001fc800078ec0ff */
[----:B------:R-:W-:-:S03]  /*14220*/  SHF.R.U32.HI R3, RZ, 0x3, R0 ;  /* 0x00000003ff037819 */ /* 0x000fc60000011600 */
[----:B------:R-:W0:Y:S01]  /*14230*/  @P0 LDC R0, c[0x0][0x438] ;  /* 0x00010e00ff000b82 */ /* 0x000e220000000800 */
[----:B------:R-:W-:Y:S02]  /*14240*/  IMAD.SHL.U32 R2, R2, 0x10, RZ ;  /* 0x0000001002027824 */ /* 0x000fe400078e00ff */
[----:B------:R-:W-:-:S03]  /*14250*/  IMAD R3, R7, 0x80, R3 ;  /* 0x0000008007037824 */ /* 0x000fc600078e0203 */
[----:B------:R-:W-:Y:S01]  /*14260*/  LOP3.LUT R2, R2, 0x70, RZ, 0xc0, !PT ;  /* 0x0000007002027812 */ /* 0x000fe200078ec0ff */
[----:B------:R-:W-:Y:S05]  /*14270*/  YIELD ;  /* 0x0000000000007946 */ /* 0x000fea0003800000 */
[----:B------:R-:W-:Y:S01]  /*14280*/  ULDC UR4, c[0x0][0x430] ;  /* 0x00010c0000047ab9 */ /* 0x000fe20000000800 */
        /* <DEDUP_REMOVED lines=27> */
.L_x_1357:
[----:B------:R-:W-:Y:S01]  /*14440*/  IMAD R5, R24, 0x8, R22 ;  /* 0x0000000818057824 */ /* 0x000fe200078e0216 */
[----:B------:R-:W-:Y:S01]  /*14450*/  SHF.L.U32 R2, R27, 0x1f, RZ ;  /* 0x0000001f1b027819 */ /* 0x000fe200000006ff */
[----:B------:R-:W-:Y:S03]  /*14460*/  BSSY B1, `(.L_x_1358) ;  /* 0x0000003000017945 */ /* 0x000fe60003800000 */
[----:B------:R-:W0:Y:S02]  /*14470*/  SYNCS.PHASECHK.TRANS64.TRYWAIT P0, [R5+URZ+0x16840], R2 ;  /* 0x01684002050075a7 */ /* 0x000e24000800017f */
[----:B0-----:R-:W-:Y:S05]  /*14480*/  @!P0 BRA `(.L_x_1359) ;  /* 0x0000004000d08947 */ /* 0x001fea0003800000 */
.L_x_1454:
[----:B------:R-:W-:Y:S05]  /*14490*/  BSYNC B1 ;  /* 0x0000000000017941 */ /* 0x000fea0003800000 */
.L_x_1358:
[----:B------:R-:W2:Y:S04]  /*144a0*/  LDL R3, [R1] ;  /* 0x0000000001037983 */ /* 0x000ea80000100800 */
[----:B------:R-:W3:Y:S01]  /*144b0*/  LDL R8, [R1+0x4] ;  /* 0x0000040001087983 */ /* 0x000ee20000100800 */
[----:B------:R-:W-:Y:S01]  /*144c0*/  SHF.R.S32.HI R21, RZ, 0x1f, R0 ;  /* 0x0000001fff157819 */ /* 0x000fe20000011400 */
[----:B------:R-:W-:Y:S01]  /*144d0*/  ULDC.64 UR4, c[0x0][0x300] ;  /* 0x0000c00000047ab9 */ /* 0x000fe20000000a00 */
[----:B------:R-:W1:Y:S03]  /*144e0*/  S2R R9, SR_TID.X ;  /* 0x0000000000097919 */ /* 0x000e660000002100 */
[----:B------:R-:W-:-:S04]  /*144f0*/  IMAD R7, R21, UR4, RZ ;  /* 0x0000000415077c24 */ /* 0x000fc8000f8e02ff */
[C---:B------:R-:W-:Y:S02]  /*14500*/  IMAD R7, R0.reuse, UR5, R7 ;  /* 0x0000000500077c24 */ /* 0x040fe4000f8e0207 */
[----:B-1----:R-:W-:Y:S01]  /*14510*/  IMAD.SHL.U32 R11, R9, 0x8, RZ ;  /* 0x00000008090b7824 */ /* 0x002fe200078e00ff */
        /* <DEDUP_REMOVED lines=27> */
[----:B0-----:R-:W-:-:S05]  /*146d0*/  IADD3 R2, P0, R2, R7, RZ ;  /* 0x0000000702027210 */ /* 0x001fca0007f1e0ff */
[----:B-1----:R-:W-:-:S05]  /*146e0*/  IMAD.X R3, RZ, RZ, R3, P0 ;  /* 0x000000ffff037224 */ /* 0x002fca00000e0603 */
        /* <DEDUP_REMOVED lines=34> */
.L_x_1472:
        /* <DEDUP_REMOVED lines=8> */
.L_x_1361:
        /* <DEDUP_REMOVED lines=11> */
.L_x_1362:
[----:B------:R1:W-:Y:S01]  /*14a40*/  SYNCS.ARRIVE.TRANS64.A1T0 RZ, [R5+URZ+0x16830], RZ ;  /* 0x016830ff05ff79a7 */ /* 0x0003e2000810003f */
[----:B------:R-:W-:Y:S05]  /*14a50*/  @!P3 BRA `(.L_x_1363) ;  /* 0x000000000004b947 */ /* 0x000fea0003800000 */
[----:B------:R-:W-:Y:S01]  /*14a60*/  BPT.TRAP 0x1 ;  /* 0x000000040000795c */ /* 0x000fe20000300000 */
.L_x_1363:
[----:B------:R-:W-:Y:S01]  /*14a70*/  SHF.L.U32 R2, R20, 0x1f, RZ ;  /* 0x0000001f14027819 */ /* 0x000fe200000006ff */
[----:B-1----:R-:W-:Y:S01]  /*14a80*/  IMAD R5, R6, 0x8, R22 ;  /* 0x0000000806057824 */ /* 0x002fe200078e0216 */
[----:B------:R-:W-:Y:S03]  /*14a90*/  BSSY B1, `(.L_x_1364) ;  /* 0x0000003000017945 */ /* 0x000fe60003800000 */
[----:B------:R-:W1:Y:S02]  /*14aa0*/  SYNCS.PHASECHK.TRANS64.TRYWAIT P0, [R5+URZ+0x16860], R2 ;  /* 0x01686002050075a7 */ /* 0x000e64000800017f */
[----:B-1----:R-:W-:Y:S05]  /*14ab0*/  @!P0 BRA `(.L_x_1365) ;  /* 0x0000004400888947 */ /* 0x002fea0003800000 */
.L_x_1473:
[----:B------:R-:W-:Y:S05]  /*14ac0*/  BSYNC B1 ;  /* 0x0000000000017941 */ /* 0x000fea0003800000 */
.L_x_1364:
        /* <DEDUP_REMOVED lines=60> */
.L_x_1491:
        /* <DEDUP_REMOVED lines=28> */
.L_x_1367:
        /* <DEDUP_REMOVED lines=12> */
.L_x_1368:
[----:B------:R-:W2:Y:S01]  /*15110*/  LDL R0, [R1+0x14] ;  /* 0x0000140001007983 */ /* 0x000ea20000100800 */
[----:B------:R1:W-:Y:S01]  /*15120*/  SYNCS.ARRIVE.TRANS64.A1T0 RZ, [R5+URZ+0x16850], RZ ;  /* 0x016850ff05ff79a7 */ /* 0x0003e2000810003f */
[C---:B------:R-:W-:Y:S02]  /*15130*/  VIADD R7, R25.reuse, 0xffffffff ;  /* 0xffffffff19077836 */ /* 0x040fe40000000000 */
[----:B------:R-:W-:Y:S02]  /*15140*/  IMAD.MOV.U32 R6, RZ, RZ, R24 ;  /* 0x000000ffff067224 */ /* 0x000fe400078e0018 */
[----:B------:R-:W-:Y:S02]  /*15150*/  IMAD.MOV.U32 R20, RZ, RZ, R27 ;  /* 0x000000ffff147224 */ /* 0x000fe400078e001b */
[----:B------:R-:W-:Y:S01]  /*15160*/  IMAD.MOV.U32 R29, RZ, RZ, R25 ;  /* 0x000000ffff1d7224 */ /* 0x000fe200078e0019 */
[----:B--2---:R-:W-:-:S13]  /*15170*/  ISETP.GT.AND P0, PT, R25, R0, PT ;  /* 0x000000001900720c */ /* 0x004fda0003f04270 */
[----:B-1----:R-:W-:Y:S05]  /*15180*/  @P0 BRA `(.L_x_1369) ;  /* 0xfffffff000040947 */ /* 0x002fea000383ffff */
.L_x_1356:
[----:B------:R-:W-:Y:S05]  /*15190*/  BSYNC B0 ;  /* 0x0000000000007941 */ /* 0x000fea0003800000 */
.L_x_1355:
[----:B0-----:R-:W0:Y:S01]  /*151a0*/  S2R R0, SR_TID.X ;  /* 0x0000000000007919 */ /* 0x001e220000002100 */
[----:B------:R-:W-:Y:S01]  /*151b0*/  BSSY B0, `(.L_x_1370) ;  /* 0x0000010000007945 */ /* 0x000fe20003800000 */
        /* <DEDUP_REMOVED lines=14> */
[----:B0-----:R-:W-:-:S07]  /*152a0*/  IADD3 R16, R0, UR38, R7 ;  /* 0x0000002600107c10 */ /* 0x001fce000fffe007 */
.L_x_1371:
[----:B------:R-:W-:Y:S05]  /*152b0*/  BSYNC B0 ;  /* 0x0000000000007941 */ /* 0x000fea0003800000 */
.L_x_1370:
[----:B------:R-:W-:-:S05]  /*152c0*/  IMAD.U32 R0, RZ, RZ, UR37 ;  /* 0x00000025ff007e24 */ /* 0x000fca000f8e00ff */
[----:B------:R-:W-:-:S13]  /*152d0*/  ISETP.NE.AND P0, PT, R0, 0x3, PT ;  /* 0x000000030000780c */ /* 0x000fda0003f05270 */
[----:B------:R-:W-:Y:S05]  /*152e0*/  @!P0 BRA `(.L_x_1372) ;  /* 0x0000000000048947 */ /* 0x000fea0003800000 */
[----:B------:R-:W-:Y:S01]  /*152f0*/  BPT.TRAP 0x1 ;  /* 0x000000040000795c */ /* 0x000fe20000300000 */
.L_x_1372:
[----:B------:R-:W2:Y:S01]  /*15300*/  LDL.LU R2, [R1+0x10] ;  /* 0x0000100001027983 */ /* 0x000ea20000300800 */
[----:B------:R-:W-:Y:S01]  /*15310*/  IMAD R0, R24, 0x8, R22 ;  /* 0x0000000818007824 */ /* 0x000fe200078e0216 */
[----:B------:R-:W-:Y:S01]  /*15320*/  SHF.L.U32 R3, R27, 0x1f, RZ ;  /* 0x0000001f1b037819 */ /* 0x000fe200000006ff */
[----:B------:R-:W-:Y:S03]  /*15330*/  BSSY B0, `(.L_x_1373) ;  /* 0x0000004000007945 */ /* 0x000fe60003800000 */
[----:B------:R-:W0:Y:S01]  /*15340*/  SYNCS.PHASECHK.TRANS64.TRYWAIT P0, [R0+URZ+0x16860], R3 ;  /* 0x01686003000075a7 */ /* 0x000e22000800017f */
[----:B--2---:R-:W-:Y:S01]  /*15350*/  IMAD R6, R25, -0x80, R2 ;  /* 0xffffff8019067824 */ /* 0x004fe200078e0202 */
[----:B0-----:R-:W-:Y:S06]  /*15360*/  @!P0 BRA `(.L_x_1374) ;  /* 0x0000004400b88947 */ /* 0x001fec0003800000 */
.L_x_1492:
[----:B------:R-:W-:Y:S05]  /*15370*/  BSYNC B0 ;  /* 0x0000000000007941 */ /* 0x000fea0003800000 */
.L_x_1373:
[----:B------:R-:W1:Y:S01]  /*15380*/  S2R R7, SR_TID.X ;  /* 0x0000000000077919 */ /* 0x000e620000002100 */
[----:B------:R-:W-:Y:S02]  /*15390*/  ULDC UR4, c[0x0][0x2f4] ;  /* 0x0000bd0000047ab9 */ /* 0x000fe40000000800 */
[----:B------:R-:W-:Y:S01]  /*153a0*/  ISETP.GE.AND P0, PT, R28, UR4, PT ;  /* 0x000000041c007c0c */ /* 0x000fe2000bf06270 */
[----:B------:R-:W-:Y:S01]  /*153b0*/  UMOV UR4, 0xffffffff ;  /* 0xffffffff00047882 */ /* 0x000fe20000000000 */
        /* <DEDUP_REMOVED lines=10> */
[----:B------:R-:W1:Y:S01]  /*15460*/  SHFL.IDX PT, R14, R17, RZ, 0x181f ;  /* 0x00181fff110e7589 */ /* 0x000e6200000e0000 */
[----:B------:R-:W-:Y:S01]  /*15470*/  IMAD.SHL.U32 R5, R28, 0x2, RZ ;  /* 0x000000021c057824 */ /* 0x000fe200078e00ff */
[----:B------:R-:W-:Y:S01]  /*15480*/  ISETP.LT.OR P1, PT, R6, 0x1, P0 ;  /* 0x000000010600780c */ /* 0x000fe20000721670 */
[----:B------:R-:W-:Y:S01]  /*15490*/  IMAD R4, R4, 0x2, R22 ;  /* 0x0000000204047824 */ /* 0x000fe200078e0216 */
[----:B0-----:R-:W0:Y:S04]  /*154a0*/  SHFL.IDX PT, R3, R23, RZ, 0x181f ;  /* 0x00181fff17037589 */ /* 0x001e2800000e0000 */
        /* <DEDUP_REMOVED lines=33> */
[----:B0-----:R-:W-:-:S05]  /*156c0*/  IADD3 R2, P2, R9, R5, RZ ;  /* 0x0000000509027210 */ /* 0x001fca0007f5e0ff */
[----:B-1----:R-:W-:-:S05]  /*156d0*/  IMAD.X R3, RZ, RZ, R7, P2 ;  /* 0x000000ffff037224 */ /* 0x002fca00010e0607 */
[----:B------:R0:W-:Y:S01]  /*156e0*/  LDGSTS.E.BYPASS.LTC128B.128 [R4+0x2c00], desc[UR52][R2.64], !P1 ;  /* 0x02c0000002047fae */ /* 0x0001e2000c901d74 */
[----:B------:R-:W-:Y:S02]  /*156f0*/  ISETP.LT.OR P1, PT, R6, 0x61, P0 ;  /* 0x000000610600780c */ /* 0x000fe40000721670 */
[----:B0-----:R-:W-:Y:S02]  /*15700*/  IADD3 R2, P2, R14, R5, RZ ;  /* 0x000000050e027210 */ /* 0x001fe40007f5e0ff */
[----:B------:R0:W1:Y:S03]  /*15710*/  SHFL.IDX PT, R14, R17, 0x7, 0x181f ;  /* 0x00f81f00110e7f89 */ /* 0x00006600000e0000 */
[----:B--2---:R-:W-:-:S06]  /*15720*/  IMAD.X R3, RZ, RZ, R8, P2 ;  /* 0x000000ffff037224 */ /* 0x004fcc00010e0608 */
[----:B---3--:R0:W-:Y:S02]  /*15730*/  LDGSTS.E.BYPASS.LTC128B.128 [R4+0x3400], desc[UR52][R2.64], !P1 ;  /* 0x0340000002047fae */ /* 0x0081e4000c901d74 */
.L_x_1510:
        /* <DEDUP_REMOVED lines=9> */
.L_x_1376:
        /* <DEDUP_REMOVED lines=11> */
.L_x_1377:
[----:B------:R-:W-:Y:S01]  /*15880*/  VIADD R24, R24, 0x1 ;  /* 0x0000000118187836 */ /* 0x000fe20000000000 */
[----:B------:R0:W-:Y:S04]  /*15890*/  SYNCS.ARRIVE.TRANS64.A1T0 RZ, [R0+URZ+0x16850], RZ ;  /* 0x016850ff00ff79a7 */ /* 0x0001e8000810003f */
[----:B------:R-:W-:-:S04]  /*158a0*/  ISETP.NE.AND P0, PT, R24, 0x2, PT ;  /* 0x000000021800780c */ /* 0x000fc80003f05270 */
[----:B0-----:R-:W-:Y:S02]  /*158b0*/  SEL R0, RZ, 0x1, P0 ;  /* 0x00000001ff007807 */ /* 0x001fe40000000000 */
[----:B------:R-:W-:Y:S02]  /*158c0*/  SEL R24, R24, RZ, P0 ;  /* 0x000000ff18187207 */ /* 0x000fe40000000000 */
[----:B------:R-:W-:-:S07]  /*158d0*/  LOP3.LUT R27, R27, R0, RZ, 0x3c, !PT ;  /* 0x000000001b1b7212 */ /* 0x000fce00078e3cff */
.L_x_1336:
[----:B------:R-:W-:Y:S05]  /*158e0*/  BSYNC B7 ;  /* 0x0000000000077941 */ /* 0x000fea0003800000 */
.L_x_1334:
[----:B------:R-:W2:Y:S02]  /*158f0*/  LDL R0, [R1] ;  /* 0x0000000001007983 */ /* 0x000ea40000100800 */
[----:B--2---:R-:W-:-:S13]  /*15900*/  LOP3.LUT P0, RZ, R0, 0x20, RZ, 0xc0, !PT ;  /* 0x0000002000ff7812 */ /* 0x004fda000780c0ff */
[----:B------:R-:W-:Y:S05]  /*15910*/  @!P0 BRA `(.L_x_1378) ;  /* 0x0000000000248947 */ /* 0x000fea0003800000 */
[----:B------:R-:W-:Y:S05]  /*15920*/  WARPSYNC.ALL ;  /* 0x0000000000007948 */ /* 0x000fea0003800000 */
[----:B------:R-:W1:Y:S08]  /*15930*/  S2UR UR5, SR_CgaCtaId ;  /* 0x00000000000579c3 */ /* 0x000e700000008800 */
[----:B------:R-:W-:Y:S06]  /*15940*/  BAR.SYNC.DEFER_BLOCKING 0x5, 0x200 ;  /* 0x0148000000007b1d */ /* 0x000fec0000010000 */
[----:B------:R-:W-:-:S02]  /*15950*/  UMOV UR4, 0x400 ;  /* 0x0000040000047882 */ /* 0x000fc40000000000 */
[----:B-1----:R-:W-:-:S06]  /*15960*/  ULEA UR4, UR5, UR4, 0x18 ;  /* 0x0000000405047291 */ /* 0x002fcc000f8ec03f */
[----:B------:R-:W-:-:S05]  /*15970*/  IMAD.U32 R22, RZ, RZ, UR4 ;  /* 0x00000004ff167e24 */ /* 0x000fca000f8e00ff */
[----:B------:R2:W3:Y:S01]  /*15980*/  LDS.128 R16, [R22+0x168d0] ;  /* 0x0168d00016107984 */ /* 0x0004e20000000c00 */
[----:B------:R-:W-:Y:S06]  /*15990*/  BAR.ARV 0x4, 0x200 ;  /* 0x0108000000007b1d */ /* 0x000fec0000002000 */
[----:B------:R-:W-:Y:S05]  /*159a0*/  BRA `(.L_x_1379) ;  /* 0x0000000800cc7947 */ /* 0x000fea0003800000 */
.L_x_1378:
[----:B------:R-:W1:Y:S01]  /*159b0*/  S2R R0, SR_TID.X ;  /* 0x0000000000007919 */ /* 0x000e620000002100 */
[----:B------:R-:W-:Y:S01]  /*159c0*/  UMOV UR4, 0xffffffff ;  /* 0xffffffff00047882 */ /* 0x000fe20000000000 */
[----:B-1----:R-:W-:-:S04]  /*159d0*/  LOP3.LUT R8, R0, 0x1f, RZ, 0xc0, !PT ;  /* 0x0000001f00087812 */ /* 0x002fc800078ec0ff */
[----:B------:R-:W-:Y:S01]  /*159e0*/  ISETP.NE.AND P0, PT, R8, 0x1f, PT ;  /* 0x0000001f0800780c */ /* 0x000fe20003f05270 */
[----:B------:R-:W-:-:S12]  /*159f0*/  BRA.DIV UR4, `(.L_x_1380) ;  /* 0x0000004a04687947 */ /* 0x000fd8000b800000 */
[----:B------:R-:W-:Y:S01]  /*15a00*/  IMAD.IADD R5, R19, 0x1, R8 ;  /* 0x0000000113057824 */ /* 0x000fe200078e0208 */
[----:B------:R-:W-:-:S04]  /*15a10*/  ULDC UR4, c[0x0][0xc3c] ;  /* 0x00030f0000047ab9 */ /* 0x000fc80000000800 */
[----:B------:R-:W-:-:S13]  /*15a20*/  ISETP.GE.OR P1, PT, R5, UR4, !P0 ;  /* 0x0000000405007c0c */ /* 0x000fda000c726670 */
[----:B------:R-:W1:Y:S02]  /*15a30*/  @!P1 LDC.64 R2, c[0x0][0xc80] ;  /* 0x00032000ff029b82 */ /* 0x000e640000000a00 */
[----:B-1----:R-:W-:-:S06]  /*15a40*/  @!P1 IMAD.WIDE R2, R5, 0x4, R2 ;  /* 0x0000000405029825 */ /* 0x002fcc00078e0202 */
[----:B------:R-:W2:Y:S01]  /*15a50*/  @!P1 LDG.E R2, desc[UR52][R2.64] ;  /* 0x0000003402029981 */ /* 0x000ea2000c1e1900 */
[----:B------:R-:W-:Y:S01]  /*15a60*/  IMAD.MOV.U32 R17, RZ, RZ, RZ ;  /* 0x000000ffff117224 */ /* 0x000fe200078e00ff */
[C---:B------:R-:W-:Y:S02]  /*15a70*/  ISETP.GE.U32.AND P2, PT, R8.reuse, 0x2, PT ;  /* 0x000000020800780c */ /* 0x040fe40003f46070 */
[C---:B------:R-:W-:Y:S01]  /*15a80*/  ISETP.GE.U32.AND P3, PT, R8.reuse, 0x4, PT ;  /* 0x000000040800780c */ /* 0x040fe20003f66070 */
[----:B------:R-:W-:Y:S01]  /*15a90*/  SHFL.IDX PT, R0, R16, RZ, 0x1f ;  /* 0x00001fff10007589 */ /* 0x000fe200000e0000 */
[C---:B------:R-:W-:Y:S02]  /*15aa0*/  ISETP.GE.U32.AND P4, PT, R8.reuse, 0x8, PT ;  /* 0x000000080800780c */ /* 0x040fe40003f86070 */
[C---:B------:R-:W-:Y:S01]  /*15ab0*/  ISETP.GE.U32.AND P5, PT, R8.reuse, 0x10, PT ;  /* 0x000000100800780c */ /* 0x040fe20003fa6070 */
[----:B--2---:R-:W-:Y:S01]  /*15ac0*/  @!P1 IMAD.MOV.U32 R17, RZ, RZ, R2 ;  /* 0x000000ffff119224 */ /* 0x004fe200078e0002 */
[----:B------:R-:W-:-:S04]  /*15ad0*/  ISETP.NE.AND P1, PT, R8, RZ, PT ;  /* 0x000000ff0800720c */ /* 0x000fc80003f25270 */
[----:B------:R-:W1:Y:S02]  /*15ae0*/  SHFL.UP PT, R14, R17, 0x1, RZ ;  /* 0x04200000110e7989 */ /* 0x000e6400000e00ff */
[----:B-1----:R-:W-:-:S05]  /*15af0*/  SEL R4, R14, RZ, P1 ;  /* 0x000000ff0e047207 */ /* 0x002fca0000800000 */
[----:B------:R-:W-:-:S05]  /*15b00*/  IMAD.IADD R4, R17, 0x1, R4 ;  /* 0x0000000111047824 */ /* 0x000fca00078e0204 */
[----:B------:R-:W1:Y:S02]  /*15b10*/  SHFL.UP PT, R14, R4, 0x2, RZ ;  /* 0x04400000040e7989 */ /* 0x000e6400000e00ff */
[----:B-1----:R-:W-:-:S05]  /*15b20*/  SEL R5, R14, RZ, P2 ;  /* 0x000000ff0e057207 */ /* 0x002fca0001000000 */
[----:B------:R-:W-:Y:S02]  /*15b30*/  IMAD.IADD R6, R4, 0x1, R5 ;  /* 0x0000000104067824 */ /* 0x000fe400078e0205 */
[----:B------:R-:W-:Y:S04]  /*15b40*/  SHFL.IDX PT, R5, R16, 0x1, 0x1f ;  /* 0x00201f0010057f89 */ /* 0x000fe800000e0000 */
[----:B------:R-:W1:Y:S02]  /*15b50*/  SHFL.UP PT, R14, R6, 0x4, RZ ;  /* 0x04800000060e7989 */ /* 0x000e6400000e00ff */
[----:B-1----:R-:W-:-:S05]  /*15b60*/  SEL R3, R14, RZ, P3 ;  /* 0x000000ff0e037207 */ /* 0x002fca0001800000 */
[----:B------:R-:W-:-:S05]  /*15b70*/  IMAD.IADD R2, R6, 0x1, R3 ;  /* 0x0000000106027824 */ /* 0x000fca00078e0203 */
[----:B------:R-:W1:Y:S02]  /*15b80*/  SHFL.UP PT, R14, R2, 0x8, RZ ;  /* 0x05000000020e7989 */ /* 0x000e6400000e00ff */
[----:B-1----:R-:W-:-:S05]  /*15b90*/  SEL R3, R14, RZ, P4 ;  /* 0x000000ff0e037207 */ /* 0x002fca0002000000 */
[----:B------:R-:W-:-:S05]  /*15ba0*/  IMAD.IADD R3, R2, 0x1, R3 ;  /* 0x0000000102037824 */ /* 0x000fca00078e0203 */
[----:B------:R-:W1:Y:S02]  /*15bb0*/  SHFL.UP PT, R14, R3, 0x10, RZ ;  /* 0x06000000030e7989 */ /* 0x000e6400000e00ff */
[----:B-1----:R-:W-:-:S05]  /*15bc0*/  SEL R14, R14, RZ, P5 ;  /* 0x000000ff0e0e7207 */ /* 0x002fca0002800000 */
[----:B------:R-:W-:-:S05]  /*15bd0*/  IMAD.IADD R3, R3, 0x1, R14 ;  /* 0x0000000103037824 */ /* 0x000fca00078e020e */
[----:B------:R1:W2:Y:S02]  /*15be0*/  SHFL.IDX PT, R14, R3, 0x1f, 0x1f ;  /* 0x03e01f00030e7f89 */ /* 0x0002a400000e0000 */
.L_x_1520:
[----:B------:R-:W-:Y:S02]  /*15bf0*/  ULDC UR4, c[0x0][0xc38] ;  /* 0x00030e0000047ab9 */ /* 0x000fe40000000800 */
[----:B------:R-:W-:-:S04]  /*15c00*/  IMAD.U32 R4, RZ, RZ, UR4 ;  /* 0x00000004ff047e24 */ /* 0x000fc8000f8e00ff */
[----:B--2---:R-:W-:-:S04]  /*15c10*/  IMAD R14, R14, R4, RZ ;  /* 0x000000040e0e7224 */ /* 0x004fc800078e02ff */
[----:B------:R-:W-:-:S05]  /*15c20*/  IMAD.IADD R5, R5, 0x1, R14 ;  /* 0x0000000105057824 */ /* 0x000fca00078e020e */
[----:B------:R-:W-:-:S13]  /*15c30*/  ISETP.GT.AND P6, PT, R5, R0, PT ;  /* 0x000000000500720c */ /* 0x000fda0003fc4270 */
[----:B------:R-:W-:Y:S05]  /*15c40*/  @P6 BRA `(.L_x_1381) ;  /* 0x00000000009c6947 */ /* 0x000fea0003800000 */
.L_x_1386:
[----:B------:R-:W2:Y:S01]  /*15c50*/  LDC R2, c[0x0][0xc3c] ;  /* 0x00030f00ff027b82 */ /* 0x000ea20000000800 */
[----:B------:R-:W-:-:S05]  /*15c60*/  VIADD R19, R19, 0x1f ;  /* 0x0000001f13137836 */ /* 0x000fca0000000000 */
[----:B--2---:R-:W-:-:S13]  /*15c70*/  ISETP.GE.AND P6, PT, R19, R2, PT ;  /* 0x000000021300720c */ /* 0x004fda0003fc6270 */
[----:B------:R-:W-:Y:S05]  /*15c80*/  @P6 BRA `(.L_x_1382) ;  /* 0x0000000400d06947 */ /* 0x000fea0003800000 */
[----:B-1----:R-:W1:Y:S01]  /*15c90*/  S2R R3, SR_TID.X ;  /* 0x0000000000037919 */ /* 0x002e620000002100 */
[----:B------:R-:W-:Y:S01]  /*15ca0*/  BSSY B0, `(.L_x_1383) ;  /* 0x0000009000007945 */ /* 0x000fe20003800000 */
[----:B------:R-:W-:Y:S01]  /*15cb0*/  IMAD.MOV.U32 R17, RZ, RZ, RZ ;  /* 0x000000ffff117224 */ /* 0x000fe200078e00ff */
[----:B-1----:R-:W-:-:S05]  /*15cc0*/  LOP3.LUT R3, R3, 0x1f, RZ, 0xc0, !PT ;  /* 0x0000001f03037812 */ /* 0x002fca00078ec0ff */
[----:B------:R-:W-:-:S05]  /*15cd0*/  IMAD.IADD R7, R19, 0x1, R3 ;  /* 0x0000000113077824 */ /* 0x000fca00078e0203 */
[----:B------:R-:W-:-:S13]  /*15ce0*/  ISETP.GE.OR P6, PT, R7, R2, !P0 ;  /* 0x000000020700720c */ /* 0x000fda00047c6670 */
[----:B------:R-:W-:Y:S05]  /*15cf0*/  @P6 BRA `(.L_x_1384) ;  /* 0x00000000000c6947 */ /* 0x000fea0003800000 */
[----:B------:R-:W1:Y:S02]  /*15d00*/  LDC.64 R2, c[0x0][0xc80] ;  /* 0x00032000ff027b82 */ /* 0x000e640000000a00 */
[----:B-1----:R-:W-:-:S05]  /*15d10*/  IMAD.WIDE R2, R7, 0x4, R2 ;  /* 0x0000000407027825 */ /* 0x002fca00078e0202 */
[----:B------:R1:W5:Y:S02]  /*15d20*/  LDG.E R17, desc[UR52][R2.64] ;  /* 0x0000003402117981 */ /* 0x000364000c1e1900 */
.L_x_1384:
[----:B------:R-:W-:Y:S05]  /*15d30*/  BSYNC B0 ;  /* 0x0000000000007941 */ /* 0x000fea0003800000 */
.L_x_1383:
[----:B------:R-:W-:-:S03]  /*15d40*/  UMOV UR4, 0xffffffff ;  /* 0xffffffff00047882 */ /* 0x000fc60000000000 */
[----:B------:R-:W-:Y:S05]  /*15d50*/  BRA.DIV UR4, `(.L_x_1385) ;  /* 0x0000004a04b47947 */ /* 0x000fea000b800000 */
[----:B-----5:R-:W2:Y:S02]  /*15d60*/  SHFL.UP PT, R14, R17, 0x1, RZ ;  /* 0x04200000110e7989 */ /* 0x020ea400000e00ff */
[----:B--2---:R-:W-:-:S05]  /*15d70*/  SEL R14, R14, RZ, P1 ;  /* 0x000000ff0e0e7207 */ /* 0x004fca0000800000 */
[----:B------:R-:W-:-:S05]  /*15d80*/  IMAD.IADD R13, R17, 0x1, R14 ;  /* 0x00000001110d7824 */ /* 0x000fca00078e020e */
        /* <DEDUP_REMOVED lines=13> */
.L_x_1528:
[----:B------:R-:W-:Y:S02]  /*15e60*/  ULDC UR4, c[0x0][0xc38] ;  /* 0x00030e0000047ab9 */ /* 0x000fe40000000800 */
[----:B------:R-:W-:-:S04]  /*15e70*/  IMAD.U32 R4, RZ, RZ, UR4 ;  /* 0x00000004ff047e24 */ /* 0x000fc8000f8e00ff */
[----:B--2---:R-:W-:-:S04]  /*15e80*/  IMAD R14, R14, R4, RZ ;  /* 0x000000040e0e7224 */ /* 0x004fc800078e02ff */
[----:B------:R-:W-:-:S05]  /*15e90*/  IMAD.IADD R5, R14, 0x1, R5 ;  /* 0x000000010e057824 */ /* 0x000fca00078e0205 */
[----:B------:R-:W-:-:S13]  /*15ea0*/  ISETP.GT.AND P6, PT, R5, R0, PT ;  /* 0x000000000500720c */ /* 0x000fda0003fc4270 */
[----:B------:R-:W-:Y:S05]  /*15eb0*/  @!P6 BRA `(.L_x_1386) ;  /* 0xfffffffc0064e947 */ /* 0x000fea000383ffff */
.L_x_1381:
[----:B------:R-:W-:Y:S01]  /*15ec0*/  IMAD.IADD R16, R5, 0x1, -R14 ;  /* 0x0000000105107824 */ /* 0x000fe200078e0a0e */
[----:B------:R-:W-:-:S03]  /*15ed0*/  UMOV UR4, 0xffffffff ;  /* 0xffffffff00047882 */ /* 0x000fc60000000000 */
[----:B------:R-:W-:-:S05]  /*15ee0*/  IMAD R5, R3, R4, R16 ;  /* 0x0000000403057224 */ /* 0x000fca00078e0210 */
[----:B------:R-:W-:Y:S01]  /*15ef0*/  ISETP.GT.AND P6, PT, R5, R0, PT ;  /* 0x000000000500720c */ /* 0x000fe20003fc4270 */
[----:B------:R-:W-:-:S12]  /*15f00*/  BRA.DIV UR4, `(.L_x_1387) ;  /* 0x0000004e04047947 */ /* 0x000fd8000b800000 */
[----:B------:R-:W-:-:S04]  /*15f10*/  VOTE.ANY R2, PT, !P6 ;  /* 0x0000000000027806 */ /* 0x000fc800070e0100 */
[----:B------:R-:W2:Y:S02]  /*15f20*/  POPC R6, R2 ;  /* 0x0000000200067309 */ /* 0x000ea40000000000 */
[----:B--2---:R2:W3:Y:S02]  /*15f30*/  SHFL.IDX PT, R17, R17, R6, 0x1f ;  /* 0x00001f0611117589 */ /* 0x0044e400000e0000 */
.L_x_1532:
[----:B------:R-:W-:Y:S01]  /*15f40*/  ISETP.NE.AND P0, PT, R2, RZ, PT ;  /* 0x000000ff0200720c */ /* 0x000fe20003f05270 */
[----:B------:R-:W-:-:S12]  /*15f50*/  IMAD.MOV.U32 R14, RZ, RZ, RZ ;  /* 0x000000ffff0e7224 */ /* 0x000fd800078e00ff */
[----:B------:R-:W-:Y:S05]  /*15f60*/  @!P0 BRA `(.L_x_1388) ;  /* 0x0000000000108947 */ /* 0x000fea0003800000 */
[----:B------:R-:W-:Y:S01]  /*15f70*/  UMOV UR4, 0xffffffff ;  /* 0xffffffff00047882 */ /* 0x000fe20000000000 */
[----:B------:R-:W-:Y:S02]  /*15f80*/  VIADD R12, R6, 0xffffffff ;  /* 0xffffffff060c7836 */ /* 0x000fe40000000000 */
[----:B------:R-:W-:Y:S05]  /*15f90*/  BRA.DIV UR4, `(.L_x_1389) ;  /* 0x0000004e04287947 */ /* 0x000fea000b800000 */
[----:B------:R4:W0:Y:S02]  /*15fa0*/  SHFL.IDX PT, R14, R3, R12, 0x1f ;  /* 0x00001f0c030e7589 */ /* 0x00082400000e0000 */
.L_x_1388:
[----:B-1--4-:R-:W1:Y:S01]  /*15fb0*/  LDC.64 R2, c[0x0][0xc90] ;  /* 0x00032400ff027b82 */ /* 0x012e620000000a00 */
[----:B------:R-:W-:-:S04]  /*15fc0*/  IMAD.IADD R19, R6, 0x1, R19 ;  /* 0x0000000106137824 */ /* 0x000fc800078e0213 */
[----:B-1----:R-:W-:-:S05]  /*15fd0*/  IMAD.WIDE R2, R19, 0x4, R2 ;  /* 0x0000000413027825 */ /* 0x002fca00078e0202 */
[----:B--2---:R1:W3:Y:S01]  /*15fe0*/  LDG.E R6, desc[UR52][R2.64] ;  /* 0x0000003402067981 */ /* 0x0042e2000c1e1900 */
[----:B0-----:R-:W-:-:S04]  /*15ff0*/  IMAD R16, R14, R4, R16 ;  /* 0x000000040e107224 */ /* 0x001fc800078e0210 */
[----:B------:R-:W-:Y:S02]  /*16000*/  IMAD.IADD R0, R0, 0x1, -R16 ;  /* 0x0000000100007824 */ /* 0x000fe400078e0a10 */
[----:B-1----:R-:W-:Y:S02]  /*16010*/  IMAD.MOV.U32 R2, RZ, RZ, RZ ;  /* 0x000000ffff027224 */ /* 0x002fe400078e00ff */
[----:B---3--:R-:W-:-:S05]  /*16020*/  IMAD R5, R17, R6, RZ ;  /* 0x0000000611057224 */ /* 0x008fca00078e02ff */
[----:B------:R-:W-:-:S04]  /*16030*/  IABS R7, R5 ;  /* 0x0000000500077213 */ /* 0x000fc80000000000 */
[----:B------:R-:W0:Y:S08]  /*16040*/  I2F.RP R8, R7 ;  /* 0x0000000700087306 */ /* 0x000e300000209400 */
[----:B0-----:R-:W0:Y:S02]  /*16050*/  MUFU.RCP R8, R8 ;  /* 0x0000000800087308 */ /* 0x001e240000001000 */
[----:B0-----:R-:W-:Y:S01]  /*16060*/  VIADD R9, R8, 0xffffffe ;  /* 0x0ffffffe08097836 */ /* 0x001fe20000000000 */
[----:B------:R-:W-:-:S05]  /*16070*/  IABS R8, R5 ;  /* 0x0000000500087213 */ /* 0x000fca0000000000 */
[----:B------:R-:W0:Y:S01]  /*16080*/  F2I.FTZ.U32.TRUNC.NTZ R3, R9 ;  /* 0x0000000900037305 */ /* 0x000e22000021f000 */
[----:B------:R-:W-:Y:S02]  /*16090*/  IMAD.MOV R8, RZ, RZ, -R8 ;  /* 0x000000ffff087224 */ /* 0x000fe400078e0a08 */
[----:B0-----:R-:W-:-:S04]  /*160a0*/  IMAD.MOV R10, RZ, RZ, -R3 ;  /* 0x000000ffff0a7224 */ /* 0x001fc800078e0a03 */
[----:B------:R-:W-:-:S04]  /*160b0*/  IMAD R11, R10, R7, RZ ;  /* 0x000000070a0b7224 */ /* 0x000fc800078e02ff */
[----:B------:R-:W-:Y:S01]  /*160c0*/  IMAD.HI.U32 R2, R3, R11, R2 ;  /* 0x0000000b03027227 */ /* 0x000fe200078e0002 */
[----:B------:R-:W-:-:S05]  /*160d0*/  IABS R3, R0 ;  /* 0x0000000000037213 */ /* 0x000fca0000000000 */
        /* <DEDUP_REMOVED lines=15> */
[----:B------:R-:W-:-:S03]  /*161d0*/  IMAD R0, R5, R9, R0 ;  /* 0x0000000905007224 */ /* 0x000fc600078e0200 */
[----:B------:R-:W-:-:S04]  /*161e0*/  VIADDMNMX R4, R3, R4, R6, PT ;  /* 0x0000000403047246 */ /* 0x000fc80003800106 */
[----:B------:R-:W-:-:S04]  /*161f0*/  IABS R6, R4 ;  /* 0x0000000400067213 */ /* 0x000fc80000000000 */
[----:B------:R-:W0:Y:S08]  /*16200*/  I2F.RP R8, R6 ;  /* 0x0000000600087306 */ /* 0x000e300000209400 */
[----:B0-----:R-:W0:Y:S02]  /*16210*/  MUFU.RCP R8, R8 ;  /* 0x0000000800087308 */ /* 0x001e240000001000 */
[----:B0-----:R-:W-:Y:S01]  /*16220*/  VIADD R2, R8, 0xffffffe ;  /* 0x0ffffffe08027836 */ /* 0x001fe20000000000 */
[----:B------:R-:W-:-:S05]  /*16230*/  IABS R8, R0 ;  /* 0x0000000000087213 */ /* 0x000fca0000000000 */
[----:B------:R0:W1:Y:S02]  /*16240*/  F2I.FTZ.U32.TRUNC.NTZ R3, R2 ;  /* 0x0000000200037305 */ /* 0x000064000021f000 */
[----:B0-----:R-:W-:Y:S02]  /*16250*/  IMAD.MOV.U32 R2, RZ, RZ, RZ ;  /* 0x000000ffff027224 */ /* 0x001fe400078e00ff */
[----:B-1----:R-:W-:-:S04]  /*16260*/  IMAD.MOV R5, RZ, RZ, -R3 ;  /* 0x000000ffff057224 */ /* 0x002fc800078e0a03 */
[----:B------:R-:W-:-:S04]  /*16270*/  IMAD R5, R5, R6, RZ ;  /* 0x0000000605057224 */ /* 0x000fc800078e02ff */
[----:B------:R-:W-:Y:S01]  /*16280*/  IMAD.HI.U32 R3, R3, R5, R2 ;  /* 0x0000000503037227 */ /* 0x000fe200078e0002 */
[-C--:B------:R-:W-:Y:S02]  /*16290*/  IABS R5, R4.reuse ;  /* 0x0000000400057213 */ /* 0x080fe40000000000 */
[C---:B------:R-:W-:Y:S01]  /*162a0*/  LOP3.LUT R2, R0.reuse, R4, RZ, 0x3c, !PT ;  /* 0x0000000400027212 */ /* 0x040fe200078e3cff */
[----:B------:R-:W-:Y:S02]  /*162b0*/  IMAD.IADD R0, R0, 0x1, R7 ;  /* 0x0000000100007824 */ /* 0x000fe400078e0207 */
[----:B------:R-:W-:Y:S01]  /*162c0*/  IMAD.MOV R5, RZ, RZ, -R5 ;  /* 0x000000ffff057224 */ /* 0x000fe200078e0a05 */
[----:B------:R-:W-:Y:S01]  /*162d0*/  ISETP.GE.AND P2, PT, R2, RZ, PT ;  /* 0x000000ff0200720c */ /* 0x000fe20003f46270 */
[----:B------:R-:W-:-:S04]  /*162e0*/  IMAD.HI.U32 R3, R3, R8, RZ ;  /* 0x0000000803037227 */ /* 0x000fc800078e00ff */
[----:B------:R-:W-:-:S05]  /*162f0*/  IMAD R5, R3, R5, R8 ;  /* 0x0000000503057224 */ /* 0x000fca00078e0208 */
[----:B------:R-:W-:-:S13]  /*16300*/  ISETP.GT.U32.AND P1, PT, R6, R5, PT ;  /* 0x000000050600720c */ /* 0x000fda0003f24070 */
[----:B------:R-:W-:Y:S02]  /*16310*/  @!P1 IMAD.IADD R5, R5, 0x1, -R6 ;  /* 0x0000000105059824 */ /* 0x000fe400078e0a06 */
[----:B------:R-:W-:Y:S01]  /*16320*/  @!P1 VIADD R3, R3, 0x1 ;  /* 0x0000000103039836 */ /* 0x000fe20000000000 */
[----:B------:R-:W-:Y:S02]  /*16330*/  ISETP.NE.AND P1, PT, R4, RZ, PT ;  /* 0x000000ff0400720c */ /* 0x000fe40003f25270 */
[----:B------:R-:W-:-:S13]  /*16340*/  ISETP.GE.U32.AND P0, PT, R5, R6, PT ;  /* 0x000000060500720c */ /* 0x000fda0003f06070 */
[----:B------:R-:W-:-:S04]  /*16350*/  @P0 VIADD R3, R3, 0x1 ;  /* 0x0000000103030836 */ /* 0x000fc80000000000 */
[----:B------:R-:W-:Y:S01]  /*16360*/  @!P2 IMAD.MOV R3, RZ, RZ, -R3 ;  /* 0x000000ffff03a224 */ /* 0x000fe200078e0a03 */
[----:B------:R-:W-:Y:S01]  /*16370*/  @!P1 LOP3.LUT R3, RZ, R4, RZ, 0x33, !PT ;  /* 0x00000004ff039212 */ /* 0x000fe200078e33ff */
[----:B------:R-:W-:-:S04]  /*16380*/  IMAD.MOV R4, RZ, RZ, -R4 ;  /* 0x000000ffff047224 */ /* 0x000fc800078e0a04 */
[----:B------:R-:W-:Y:S01]  /*16390*/  IMAD R18, R3, R4, R0 ;  /* 0x0000000403127224 */ /* 0x000fe200078e0200 */
[----:B------:R-:W-:-:S05]  /*163a0*/  LOP3.LUT R0, RZ, R3, RZ, 0x33, !PT ;  /* 0x00000003ff007212 */ /* 0x000fca00078e33ff */
[----:B------:R-:W-:Y:S01]  /*163b0*/  IMAD.IADD R17, R17, 0x1, R0 ;  /* 0x0000000111117824 */ /* 0x000fe200078e0200 */
[----:B------:R-:W-:Y:S06]  /*163c0*/  BRA `(.L_x_1390) ;  /* 0x00000000001c7947 */ /* 0x000fec0003800000 */
.L_x_1382:
[----:B------:R-:W-:Y:S01]  /*163d0*/  UMOV UR4, URZ ;  /* 0x0000003f00047c82 */ /* 0x000fe20008000000 */
[----:B------:R-:W-:Y:S01]  /*163e0*/  UMOV UR5, URZ ;  /* 0x0000003f00057c82 */ /* 0x000fe20008000000 */
[----:B------:R-:W-:Y:S01]  /*163f0*/  ULDC UR6, c[0x0][0xc3c] ;  /* 0x00030f0000067ab9 */ /* 0x000fe20000000800 */
[----:B------:R-:W-:Y:S02]  /*16400*/  IMAD.MOV.U32 R16, RZ, RZ, R0 ;  /* 0x000000ffff107224 */ /* 0x000fe400078e0000 */
[----:B------:R-:W-:Y:S02]  /*16410*/  IMAD.U32 R17, RZ, RZ, UR4 ;  /* 0x00000004ff117e24 */ /* 0x000fe4000f8e00ff */
[----:B------:R-:W-:Y:S02]  /*16420*/  IMAD.U32 R18, RZ, RZ, UR5 ;  /* 0x00000005ff127e24 */ /* 0x000fe4000f8e00ff */
[----:B------:R-:W-:-:S07]  /*16430*/  IMAD.U32 R19, RZ, RZ, UR6 ;  /* 0x00000006ff137e24 */ /* 0x000fce000f8e00ff */
.L_x_1390:
[----:B------:R-:W2:Y:S01]  /*16440*/  S2R R0, SR_TID.X ;  /* 0x0000000000007919 */ /* 0x000ea20000002100 */
[----:B------:R-:W-:Y:S05]  /*16450*/  WARPSYNC.ALL ;  /* 0x0000000000007948 */ /* 0x000fea0003800000 */
[----:B------:R-:W-:Y:S01]  /*16460*/  BAR.SYNC.DEFER_BLOCKING 0x4, 0x200 ;  /* 0x0108000000007b1d */ /* 0x000fe20000010000 */
[----:B--2---:R-:W-:-:S04]  /*16470*/  LOP3.LUT R0, R0, 0x1f, RZ, 0xc0, !PT ;  /* 0x0000001f00007812 */ /* 0x004fc800078ec0ff */
[----:B------:R-:W-:-:S13]  /*16480*/  ISETP.NE.AND P0, PT, R0, RZ, PT ;  /* 0x000000ff0000720c */ /* 0x000fda0003f05270 */
[----:B-1----:R-:W1:Y:S01]  /*16490*/  @!P0 S2R R3, SR_CgaCtaId ;  /* 0x0000000000038919 */ /* 0x002e620000008800 */
[----:B------:R-:W-:-:S04]  /*164a0*/  @!P0 MOV R0, 0x400 ;  /* 0x0000040000008802 */ /* 0x000fc80000000f00 */
[----:B-1----:R-:W-:-:S05]  /*164b0*/  @!P0 LEA R22, R3, R0, 0x18 ;  /* 0x0000000003168211 */ /* 0x002fca00078ec0ff */
[----:B------:R1:W-:Y:S01]  /*164c0*/  @!P0 STS.128 [R22+0x168d0], R16 ;  /* 0x0168d01016008388 */ /* 0x0003e20000000c00 */
[----:B------:R-:W-:Y:S06]  /*164d0*/  BAR.ARV 0x5, 0x200 ;  /* 0x0148000000007b1d */ /* 0x000fec0000002000 */
.L_x_1379:
[----:B------:R-:W-:Y:S02]  /*164e0*/  ULDC UR4, c[0x0][0xc3c] ;  /* 0x00030f0000047ab9 */ /* 0x000fe40000000800 */
[----:B---3--:R-:W-:-:S13]  /*164f0*/  ISETP.GE.AND P0, PT, R19, UR4, PT ;  /* 0x0000000413007c0c */ /* 0x008fda000bf06270 */
[----:B------:R-:W-:Y:S05]  /*16500*/  @!P0 BRA `(.L_x_1391) ;  /* 0xffffffb000588947 */ /* 0x000fea000383ffff */
[----:B------:R-:W-:Y:S05]  /*16510*/  BSYNC B8 ;  /* 0x0000000000087941 */ /* 0x000fea0003800000 */
.L_x_1322:
[----:B0-----:R-:W3:Y:S01]  /*16520*/  LDL.LU R0, [R1+0x34] ;  /* 0x0000340001007983 */ /* 0x001ee20000300800 */
[----:B------:R-:W-:Y:S01]  /*16530*/  BSSY B0, `(.L_x_1392) ;  /* 0x000000b000007945 */ /* 0x000fe20003800000 */
[----:B------:R-:W0:Y:S01]  /*16540*/  S2R R5, SR_CgaCtaId ;  /* 0x0000000000057919 */ /* 0x000e220000008800 */
[----:B---3--:R-:W-:-:S05]  /*16550*/  VIADD R0, R0, 0x1 ;  /* 0x0000000100007836 */ /* 0x008fca0000000000 */
        /* <DEDUP_REMOVED lines=8> */
.L_x_1535:
[----:B------:R-:W-:Y:S05]  /*165e0*/  BSYNC B0 ;  /* 0x0000000000007941 */ /* 0x000fea0003800000 */
.L_x_1392:
[----:B------:R-:W-:-:S03]  /*165f0*/  UMOV UR4, 0xffffffff ;  /* 0xffffffff00047882 */ /* 0x000fc60000000000 */
[----:B------:R-:W-:Y:S05]  /*16600*/  BRA.DIV UR4, `(.L_x_1394) ;  /* 0x0000004604c47947 */ /* 0x000fea000b800000 */
[----:B0-----:R-:W0:Y:S02]  /*16610*/  S2R R0, SR_TID.X ;  /* 0x0000000000007919 */ /* 0x001e240000002100 */
[----:B0-----:R-:W-:-:S04]  /*16620*/  SHF.R.U32.HI R0, RZ, 0x5, R0 ;  /* 0x00000005ff007819 */ /* 0x001fc80000011600 */
[----:B------:R-:W-:-:S05]  /*16630*/  LOP3.LUT R0, R0, 0x3, RZ, 0xc0, !PT ;  /* 0x0000000300007812 */ /* 0x000fca00078ec0ff */
[----:B------:R0:W3:Y:S02]  /*16640*/  SHFL.IDX PT, R14, R0, RZ, 0x1f ;  /* 0x00001fff000e7589 */ /* 0x0000e400000e0000 */
.L_x_1538:
[----:B---3--:R-:W-:Y:S01]  /*16650*/  ISETP.NE.AND P0, PT, R14, RZ, PT ;  /* 0x000000ff0e00720c */ /* 0x008fe20003f05270 */
[----:B------:R-:W-:-:S12]  /*16660*/  BSSY B0, `(.L_x_1395) ;  /* 0x0000024000007945 */ /* 0x000fd80003800000 */
[----:B------:R-:W-:Y:S05]  /*16670*/  @P0 BRA `(.L_x_1396) ;  /* 0x0000000000880947 */ /* 0x000fea0003800000 */
[----:B------:R-:W-:-:S03]  /*16680*/  UMOV UR4, 0xffffffff ;  /* 0xffffffff00047882 */ /* 0x000fc60000000000 */
[----:B------:R-:W-:Y:S05]  /*16690*/  BRA.DIV UR4, `(.L_x_1397) ;  /* 0x0000004604d47947 */ /* 0x000fea000b800000 */
[----:B------:R-:W-:-:S13]  /*166a0*/  ELECT P6, URZ, PT ;  /* 0x00000000003f782f */ /* 0x000fda00038c0000 */
.L_x_1541:
[----:B------:R-:W-:Y:S05]  /*166b0*/  @!P6 BRA `(.L_x_1396) ;  /* 0x000000000078e947 */ /* 0x000fea0003800000 */
[----:B------:R-:W-:-:S06]  /*166c0*/  ULOP3.LUT UR4, UR36, 0x2, URZ, 0xfc, !UPT ;  /* 0x0000000224047892 */ /* 0x000fcc000f8efc3f */
[----:B0-----:R-:W-:-:S05]  /*166d0*/  IMAD.U32 R0, RZ, RZ, UR4 ;  /* 0x00000004ff007e24 */ /* 0x001fca000f8e00ff */
[----:B------:R-:W-:-:S13]  /*166e0*/  ISETP.NE.AND P0, PT, R0, 0x3, PT ;  /* 0x000000030000780c */ /* 0x000fda0003f05270 */
[----:B------:R-:W-:Y:S05]  /*166f0*/  @!P0 BRA `(.L_x_1398) ;  /* 0x0000000000048947 */ /* 0x000fea0003800000 */
[----:B------:R-:W-:Y:S01]  /*16700*/  BPT.TRAP 0x1 ;  /* 0x000000040000795c */ /* 0x000fe20000300000 */
.L_x_1398:
[C---:B------:R-:W-:Y:S01]  /*16710*/  IMAD R3, R24.reuse, 0x8, R5 ;  /* 0x0000000818037824 */ /* 0x040fe200078e0205 */
[----:B------:R-:W-:Y:S01]  /*16720*/  SHF.L.U32 R2, R27, 0x1f, RZ ;  /* 0x0000001f1b027819 */ /* 0x000fe200000006ff */
[----:B------:R-:W-:-:S03]  /*16730*/  VIADD R24, R24, 0x1 ;  /* 0x0000000118187836 */ /* 0x000fc60000000000 */
[----:B------:R-:W0:Y:S02]  /*16740*/  SYNCS.PHASECHK.TRANS64.TRYWAIT P1, [R3+URZ+0x16840], R2 ;  /* 0x01684002030075a7 */ /* 0x000e24000802017f */
[----:B------:R-:W-:-:S04]  /*16750*/  ISETP.NE.AND P2, PT, R24, 0x2, PT ;  /* 0x000000021800780c */ /* 0x000fc80003f45270 */
[----:B------:R-:W-:Y:S01]  /*16760*/  SEL R0, RZ, 0x1, P2 ;  /* 0x00000001ff007807 */ /* 0x000fe20001000000 */
[----:B0-----:R-:W-:Y:S08]  /*16770*/  @!P1 BRA `(.L_x_1399) ;  /* 0x0000004400bc9947 */ /* 0x001ff00003800000 */
.L_x_1542:
[----:B------:R-:W-:Y:S02]  /*16780*/  SEL R24, R24, RZ, P2 ;  /* 0x000000ff18187207 */ /* 0x000fe40001000000 */
[----:B------:R-:W-:Y:S01]  /*16790*/  LOP3.LUT R0, R27, R0, RZ, 0x3c, !PT ;  /* 0x000000001b007212 */ /* 0x000fe200078e3cff */
[----:B------:R-:W-:Y:S06]  /*167a0*/  @!P0 BRA `(.L_x_1400) ;  /* 0x0000000000048947 */ /* 0x000fec0003800000 */
[----:B------:R-:W-:Y:S01]  /*167b0*/  BPT.TRAP 0x1 ;  /* 0x000000040000795c */ /* 0x000fe20000300000 */
.L_x_1400:
[----:B------:R-:W-:Y:S01]  /*167c0*/  IMAD R5, R24, 0x8, R5 ;  /* 0x0000000818057824 */ /* 0x000fe200078e0205 */
[----:B------:R-:W-:-:S04]  /*167d0*/  SHF.L.U32 R0, R0, 0x1f, RZ ;  /* 0x0000001f00007819 */ /* 0x000fc800000006ff */
[----:B------:R-:W3:Y:S02]  /*167e0*/  SYNCS.PHASECHK.TRANS64.TRYWAIT P1, [R5+URZ+0x16840], R0 ;  /* 0x01684000050075a7 */ /* 0x000ee4000802017f */
[----:B---3--:R-:W-:Y:S05]  /*167f0*/  @!P1 BRA `(.L_x_1401) ;  /* 0x0000004400b09947 */ /* 0x008fea0003800000 */
.L_x_1543:
[----:B------:R-:W-:Y:S05]  /*16800*/  @!P0 BRA `(.L_x_1402) ;  /* 0x0000000000048947 */ /* 0x000fea0003800000 */
[----:B------:R-:W-:Y:S01]  /*16810*/  BPT.TRAP 0x1 ;  /* 0x000000040000795c */ /* 0x000fe20000300000 */
.L_x_1402:
[----:B------:R-:W4:Y:S02]  /*16820*/  SYNCS.PHASECHK.TRANS64.TRYWAIT P1, [R3+URZ+0x16860], R2 ;  /* 0x01686002030075a7 */ /* 0x000f24000802017f */
[----:B----4-:R-:W-:Y:S05]  /*16830*/  @!P1 BRA `(.L_x_1403) ;  /* 0x0000004400b49947 */ /* 0x010fea0003800000 */
.L_x_1544:
[----:B------:R-:W-:Y:S05]  /*16840*/  @!P0 BRA `(.L_x_1404) ;  /* 0x0000000000048947 */ /* 0x000fea0003800000 */
[----:B------:R-:W-:Y:S01]  /*16850*/  BPT.TRAP 0x1 ;  /* 0x000000040000795c */ /* 0x000fe20000300000 */
.L_x_1404:
[----:B------:R0:W0:Y:S02]  /*16860*/  SYNCS.PHASECHK.TRANS64.TRYWAIT P0, [R5+URZ+0x16860], R0 ;  /* 0x01686000050075a7 */ /* 0x000024000800017f */
[----:B0-----:R-:W-:Y:S05]  /*16870*/  @!P0 NANOSLEEP.SYNCS 0x989680 ;  /* 0x009896800000895d */ /* 0x001fea0003900000 */
[----:B------:R-:W0:Y:S02]  /*16880*/  @!P0 SYNCS.PHASECHK.TRANS64 P0, [R5+URZ+0x16860], R0 ;  /* 0x01686000050085a7 */ /* 0x000e24000800007f */
[----:B0-----:R-:W-:Y:S05]  /*16890*/  @!P0 BRA `(.L_x_1404) ;  /* 0xfffffffc00f08947 */ /* 0x001fea000383ffff */
.L_x_1396:
[----:B------:R-:W-:Y:S05]  /*168a0*/  BSYNC B0 ;  /* 0x0000000000007941 */ /* 0x000fea0003800000 */
.L_x_1395:
[----:B------:R-:W-:Y:S05]  /*168b0*/  EXIT ;  /* 0x000000000000794d */ /* 0x000fea0003800000 */
.L_x_1228:
[----:B0-----:R-:W-:-:S04]  /*168c0*/  IMAD.U32 R3, RZ, RZ, UR45 ;  /* 0x0000002dff037e24 */ /* 0x001fc8000f8e00ff */
[----:B------:R0:W1:Y:S03]  /*168d0*/  SYNCS.PHASECHK.TRANS64.TRYWAIT P1, [R3+URZ+0x16800], R0 ;  /* 0x01680000030075a7 */ /* 0x000066000802017f */
[----:B-1----:R-:W-:Y:S05]  /*168e0*/  @!P1 NANOSLEEP.SYNCS 0x989680 ;  /* 0x009896800000995d */ /* 0x002fea0003900000 */
[----:B------:R-:W1:Y:S02]  /*168f0*/  @!P1 SYNCS.PHASECHK.TRANS64 P1, [R3+URZ+0x16800], R0 ;  /* 0x01680000030095a7 */ /* 0x000e64000802007f */
[----:B-1----:R-:W-:Y:S05]  /*16900*/  @!P1 BRA `(.L_x_1228) ;  /* 0xfffffffc00ec9947 */ /* 0x002fea000383ffff */
[----:B------:R-:W-:Y:S05]  /*16910*/  BRA `(.L_x_1405) ;  /* 0xfffffeb0004c7947 */ /* 0x000fea000383ffff */
.L_x_1232:
[----:B-1----:R1:W2:Y:S02]  /*16920*/  SYNCS.PHASECHK.TRANS64.TRYWAIT P1, [R13+URZ+0x16830], R0 ;  /* 0x016830000d0075a7 */ /* 0x0022a4000802017f */
[----:B--2---:R-:W-:Y:S05]  /*16930*/  @!P1 NANOSLEEP.SYNCS 0x989680 ;  /* 0x009896800000995d */ /* 0x004fea0003900000 */
[----:B------:R-:W2:Y:S02]  /*16940*/  @!P1 SYNCS.PHASECHK.TRANS64 P1, [R13+URZ+0x16830], R0 ;  /* 0x016830000d0095a7 */ /* 0x000ea4000802007f */
[----:B--2---:R-:W-:Y:S05]  /*16950*/  @!P1 BRA `(.L_x_1232) ;  /* 0xfffffffc00f09947 */ /* 0x004fea000383ffff */
[----:B------:R-:W-:Y:S05]  /*16960*/  BRA `(.L_x_1231) ;  /* 0xfffffeb000687947 */ /* 0x000fea000383ffff */
.L_x_1249:
[----:B-1----:R-:W-:-:S04]  /*16970*/  IMAD.U32 R7, RZ, RZ, UR6 ;  /* 0x00000006ff077e24 */ /* 0x002fc8000f8e00ff */
[----:B------:R1:W2:Y:S03]  /*16980*/  SYNCS.PHASECHK.TRANS64.TRYWAIT P1, [R7+URZ+0x16830], R6 ;  /* 0x01683006070075a7 */ /* 0x0002a6000802017f */
[----:B--2---:R-:W-:Y:S05]  /*16990*/  @!P1 NANOSLEEP.SYNCS 0x989680 ;  /* 0x009896800000995d */ /* 0x004fea0003900000 */
[----:B------:R-:W2:Y:S02]  /*169a0*/  @!P1 SYNCS.PHASECHK.TRANS64 P1, [R7+URZ+0x16830], R6 ;  /* 0x01683006070095a7 */ /* 0x000ea4000802007f */
[----:B--2---:R-:W-:Y:S05]  /*169b0*/  @!P1 BRA `(.L_x_1249) ;  /* 0xfffffffc00ec9947 */ /* 0x004fea000383ffff */
[----:B------:R-:W-:Y:S05]  /*169c0*/  BRA `(.L_x_1246) ;  /* 0xfffffeec00047947 */ /* 0x000fea000383ffff */
.L_x_1253:
[----:B-1----:R-:W-:-:S04]  /*169d0*/  IMAD.U32 R7, RZ, RZ, UR6 ;  /* 0x00000006ff077e24 */ /* 0x002fc8000f8e00ff */
[----:B------:R1:W2:Y:S03]  /*169e0*/  SYNCS.PHASECHK.TRANS64.TRYWAIT P1, [R7+URZ+0x16850], R6 ;  /* 0x01685006070075a7 */ /* 0x0002a6000802017f */
[----:B--2---:R-:W-:Y:S05]  /*169f0*/  @!P1 NANOSLEEP.SYNCS 0x989680 ;  /* 0x009896800000995d */ /* 0x004fea0003900000 */
[----:B------:R-:W2:Y:S02]  /*16a00*/  @!P1 SYNCS.PHASECHK.TRANS64 P1, [R7+URZ+0x16850], R6 ;  /* 0x01685006070095a7 */ /* 0x000ea4000802007f */
[----:B--2---:R-:W-:Y:S05]  /*16a10*/  @!P1 BRA `(.L_x_1253) ;  /* 0xfffffffc00ec9947 */ /* 0x004fea000383ffff */
[----:B------:R-:W-:Y:S05]  /*16a20*/  BRA `(.L_x_1250) ;  /* 0xfffffeec00807947 */ /* 0x000fea000383ffff */
.L_x_1272:
[----:B-1----:R-:W-:-:S04]  /*16a30*/  IMAD.U32 R7, RZ, RZ, UR6 ;  /* 0x00000006ff077e24 */ /* 0x002fc8000f8e00ff */
[----:B------:R1:W2:Y:S03]  /*16a40*/  SYNCS.PHASECHK.TRANS64.TRYWAIT P1, [R7+URZ+0x16830], R6 ;  /* 0x01683006070075a7 */ /* 0x0002a6000802017f */
[----:B--2---:R-:W-:Y:S05]  /*16a50*/  @!P1 NANOSLEEP.SYNCS 0x989680 ;  /* 0x009896800000995d */ /* 0x004fea0003900000 */
[----:B------:R-:W2:Y:S02]  /*16a60*/  @!P1 SYNCS.PHASECHK.TRANS64 P1, [R7+URZ+0x16830], R6 ;  /* 0x01683006070095a7 */ /* 0x000ea4000802007f */
[----:B--2---:R-:W-:Y:S05]  /*16a70*/  @!P1 BRA `(.L_x_1272) ;  /* 0xfffffffc00ec9947 */ /* 0x004fea000383ffff */
[----:B------:R-:W-:Y:S05]  /*16a80*/  BRA `(.L_x_1269) ;  /* 0xffffff2000fc7947 */ /* 0x000fea000383ffff */
.L_x_1276:
[----:B-1----:R-:W-:-:S04]  /*16a90*/  IMAD.U32 R7, RZ, RZ, UR6 ;  /* 0x00000006ff077e24 */ /* 0x002fc8000f8e00ff */
[----:B------:R1:W2:Y:S03]  /*16aa0*/  SYNCS.PHASECHK.TRANS64.TRYWAIT P1, [R7+URZ+0x16850], R6 ;  /* 0x01685006070075a7 */ /* 0x0002a6000802017f */
[----:B--2---:R-:W-:Y:S05]  /*16ab0*/  @!P1 NANOSLEEP.SYNCS 0x989680 ;  /* 0x009896800000995d */ /* 0x004fea0003900000 */
[----:B------:R-:W2:Y:S02]  /*16ac0*/  @!P1 SYNCS.PHASECHK.TRANS64 P1, [R7+URZ+0x16850], R6 ;  /* 0x01685006070095a7 */ /* 0x000ea4000802007f */
[----:B--2---:R-:W-:Y:S05]  /*16ad0*/  @!P1 BRA `(.L_x_1276) ;  /* 0xfffffffc00ec9947 */ /* 0x004fea000383ffff */
[----:B------:R-:W-:Y:S05]  /*16ae0*/  BRA `(.L_x_1273) ;  /* 0xffffff2400787947 */ /* 0x000fea000383ffff */
.L_x_1284:
[----:B-1----:R-:W-:-:S04]  /*16af0*/  IMAD.U32 R7, RZ, RZ, UR6 ;  /* 0x00000006ff077e24 */ /* 0x002fc8000f8e00ff */
[----:B------:R1:W2:Y:S03]  /*16b00*/  SYNCS.PHASECHK.TRANS64.TRYWAIT P1, [R7+URZ+0x16830], R6 ;  /* 0x01683006070075a7 */ /* 0x0002a6000802017f */
[----:B--2---:R-:W-:Y:S05]  /*16b10*/  @!P1 NANOSLEEP.SYNCS 0x989680 ;  /* 0x009896800000995d */ /* 0x004fea0003900000 */
[----:B------:R-:W2:Y:S02]  /*16b20*/  @!P1 SYNCS.PHASECHK.TRANS64 P1, [R7+URZ+0x16830], R6 ;  /* 0x01683006070095a7 */ /* 0x000ea4000802007f */
[----:B--2---:R-:W-:Y:S05]  /*16b30*/  @!P1 BRA `(.L_x_1284) ;  /* 0xfffffffc00ec9947 */ /* 0x004fea000383ffff */
[----:B------:R-:W-:Y:S05]  /*16b40*/  BRA `(.L_x_1281) ;  /* 0xffffff4800247947 */ /* 0x000fea000383ffff */
.L_x_1288:
[----:B-1----:R-:W-:-:S04]  /*16b50*/  IMAD.U32 R7, RZ, RZ, UR6 ;  /* 0x00000006ff077e24 */ /* 0x002fc8000f8e00ff */
[----:B------:R1:W2:Y:S03]  /*16b60*/  SYNCS.PHASECHK.TRANS64.TRYWAIT P1, [R7+URZ+0x16850], R6 ;  /* 0x01685006070075a7 */ /* 0x0002a6000802017f */
[----:B--2---:R-:W-:Y:S05]  /*16b70*/  @!P1 NANOSLEEP.SYNCS 0x989680 ;  /* 0x009896800000995d */ /* 0x004fea0003900000 */
[----:B------:R-:W2:Y:S02]  /*16b80*/  @!P1 SYNCS.PHASECHK.TRANS64 P1, [R7+URZ+0x16850], R6 ;  /* 0x01685006070095a7 */ /* 0x000ea4000802007f */
[----:B--2---:R-:W-:Y:S05]  /*16b90*/  @!P1 BRA `(.L_x_1288) ;  /* 0xfffffffc00ec9947 */ /* 0x004fea000383ffff */
[----:B------:R-:W-:Y:S05]  /*16ba0*/  BRA `(.L_x_1285) ;  /* 0xffffff4800947947 */ /* 0x000fea000383ffff */
.L_x_1303:
[----:B-1----:R-:W-:-:S04]  /*16bb0*/  IMAD.U32 R4, RZ, RZ, UR5 ;  /* 0x00000005ff047e24 */ /* 0x002fc8000f8e00ff */
[----:B------:R1:W2:Y:S03]  /*16bc0*/  SYNCS.PHASECHK.TRANS64.TRYWAIT P1, [R4+URZ+0x16850], R3 ;  /* 0x01685003040075a7 */ /* 0x0002a6000802017f */
[----:B--2---:R-:W-:Y:S05]  /*16bd0*/  @!P1 NANOSLEEP.SYNCS 0x989680 ;  /* 0x009896800000995d */ /* 0x004fea0003900000 */
[----:B------:R-:W2:Y:S02]  /*16be0*/  @!P1 SYNCS.PHASECHK.TRANS64 P1, [R4+URZ+0x16850], R3 ;  /* 0x01685003040095a7 */ /* 0x000ea4000802007f */
[----:B--2---:R-:W-:Y:S05]  /*16bf0*/  @!P1 BRA `(.L_x_1303) ;  /* 0xfffffffc00ec9947 */ /* 0x004fea000383ffff */
[----:B------:R-:W-:Y:S05]  /*16c00*/  BRA `(.L_x_1302) ;  /* 0xffffff7c00447947 */ /* 0x000fea000383ffff */
.L_x_1342:
[----:B0-----:R-:W0:Y:S01]  /*16c10*/  S2R R17, SR_TID.X ;  /* 0x0000000000117919 */ /* 0x001e220000002100 */
[----:B------:R-:W-:Y:S01]  /*16c20*/  BSSY B0, `(.L_x_1406) ;  /* 0x000000a000007945 */ /* 0x000fe20003800000 */
[----:B------:R-:W-:Y:S02]  /*16c30*/  IMAD.MOV.U32 R12, RZ, RZ, RZ ;  /* 0x000000ffff0c7224 */ /* 0x000fe400078e00ff */
[----:B------:R-:W-:Y:S02]  /*16c40*/  IMAD.MOV.U32 R11, RZ, RZ, 0x1f ;  /* 0x0000001fff0b7424 */ /* 0x000fe400078e00ff */
[----:B------:R-:W-:Y:S01]  /*16c50*/  IMAD.MOV.U32 R15, RZ, RZ, -0x1 ;  /* 0xffffffffff0f7424 */ /* 0x000fe200078e00ff */
[----:B0-----:R-:W-:-:S04]  /*16c60*/  SHF.R.U32.HI R9, RZ, 0x5, R17 ;  /* 0x00000005ff097819 */ /* 0x001fc80000011611 */
[----:B------:R-:W-:-:S05]  /*16c70*/  LOP3.LUT R9, R9, 0x3, RZ, 0xc0, !PT ;  /* 0x0000000309097812 */ /* 0x000fca00078ec0ff */
[----:B------:R-:W-:-:S07]  /*16c80*/  IMAD.MOV.U32 R13, RZ, RZ, R9 ;  /* 0x000000ffff0d7224 */ /* 0x000fce00078e0009 */
[----:B-----5:R-:W-:Y:S05]  /*16c90*/  WARPSYNC.COLLECTIVE R15, `(.L_x_1407) ;  /* 0x000000000f087348 */ /* 0x020fea0003c00000 */
[----:B------:R0:W1:Y:S02]  /*16ca0*/  SHFL.IDX P6, R14, R13, R12, R11 ;  /* 0x0000000c0d0e7389 */ /* 0x00006400000c000b */
[----:B01---5:R-:W-:Y:S01]  /*16cb0*/  ENDCOLLECTIVE ;  /* 0x000000000000791b */ /* 0x023fe20003800000 */
.L_x_1407:
[----:B------:R-:W-:Y:S05]  /*16cc0*/  BSYNC B0 ;  /* 0x0000000000007941 */ /* 0x000fea0003800000 */
.L_x_1406:
[----:B------:R-:W-:Y:S05]  /*16cd0*/  BRA `(.L_x_1408) ;  /* 0xffffffb800947947 */ /* 0x000fea000383ffff */
.L_x_1345:
[----:B0-----:R0:W2:Y:S02]  /*16ce0*/  SYNCS.PHASECHK.TRANS64.TRYWAIT P0, [R3+URZ+0x16840], R4 ;  /* 0x01684004030075a7 */ /* 0x0010a4000800017f */
[----:B--2---:R-:W-:Y:S05]  /*16cf0*/  @!P0 NANOSLEEP.SYNCS 0x989680 ;  /* 0x009896800000895d */ /* 0x004fea0003900000 */
[----:B------:R-:W2:Y:S02]  /*16d00*/  @!P0 SYNCS.PHASECHK.TRANS64 P0, [R3+URZ+0x16840], R4 ;  /* 0x01684004030085a7 */ /* 0x000ea4000800007f */
[----:B--2---:R-:W-:Y:S05]  /*16d10*/  @!P0 BRA `(.L_x_1345) ;  /* 0xfffffffc00f08947 */ /* 0x004fea000383ffff */
[----:B------:R-:W-:Y:S05]  /*16d20*/  BRA `(.L_x_1409) ;  /* 0xffffffb800f47947 */ /* 0x000fea000383ffff */
.L_x_1346:
        /* <DEDUP_REMOVED lines=8> */
.L_x_1411:
[----:B------:R-:W-:Y:S05]  /*16db0*/  BSYNC B0 ;  /* 0x0000000000007941 */ /* 0x000fea0003800000 */
.L_x_1410:
        /* <DEDUP_REMOVED lines=9> */
.L_x_1412:
[----:B------:R-:W-:Y:S02]  /*16e50*/  IMAD.MOV.U32 R13, RZ, RZ, R2 ;  /* 0x000000ffff0d7224 */ /* 0x000fe400078e0002 */
[----:B------:R-:W-:Y:S02]  /*16e60*/  IMAD.MOV.U32 R12, RZ, RZ, 0x1 ;  /* 0x00000001ff0c7424 */ /* 0x000fe400078e00ff */
[----:B------:R-:W-:-:S07]  /*16e70*/  IMAD.MOV.U32 R7, RZ, RZ, R14 ;  /* 0x000000ffff077224 */ /* 0x000fce00078e000e */
[----:B------:R-:W-:Y:S05]  /*16e80*/  WARPSYNC.COLLECTIVE R15, `(.L_x_1413) ;  /* 0x000000000f087348 */ /* 0x000fea0003c00000 */
[----:B------:R0:W1:Y:S02]  /*16e90*/  SHFL.IDX P6, R14, R13, R12, R11 ;  /* 0x0000000c0d0e7389 */ /* 0x00006400000c000b */
[----:B01----:R-:W-:Y:S01]  /*16ea0*/  ENDCOLLECTIVE ;  /* 0x000000000000791b */ /* 0x003fe20003800000 */
.L_x_1413:
        /* <DEDUP_REMOVED lines=15> */
.L_x_1414:
[----:B------:R-:W-:Y:S02]  /*16fa0*/  @P1 IMAD R8, R5, 0x2, R22 ;  /* 0x0000000205081824 */ /* 0x000fe400078e0216 */
[----:B------:R-:W-:Y:S02]  /*16fb0*/  IMAD.MOV.U32 R13, RZ, RZ, R2 ;  /* 0x000000ffff0d7224 */ /* 0x000fe400078e0002 */
[----:B------:R-:W-:Y:S02]  /*16fc0*/  IMAD.MOV.U32 R12, RZ, RZ, 0x2 ;  /* 0x00000002ff0c7424 */ /* 0x000fe400078e00ff */
[----:B------:R-:W-:-:S07]  /*16fd0*/  IMAD.MOV.U32 R7, RZ, RZ, R14 ;  /* 0x000000ffff077224 */ /* 0x000fce00078e000e */
[----:B------:R-:W-:Y:S05]  /*16fe0*/  WARPSYNC.COLLECTIVE R15, `(.L_x_1415) ;  /* 0x000000000f087348 */ /* 0x000fea0003c00000 */
[----:B------:R0:W1:Y:S02]  /*16ff0*/  SHFL.IDX P6, R14, R13, R12, R11 ;  /* 0x0000000c0d0e7389 */ /* 0x00006400000c000b */
[----:B01----:R-:W-:Y:S01]  /*17000*/  ENDCOLLECTIVE ;  /* 0x000000000000791b */ /* 0x003fe20003800000 */
.L_x_1415:
        /* <DEDUP_REMOVED lines=15> */
.L_x_1416:
[----:B------:R-:W-:Y:S02]  /*17100*/  @P1 IMAD R8, R5, 0x2, R22 ;  /* 0x0000000205081824 */ /* 0x000fe400078e0216 */
[----:B------:R-:W-:Y:S02]  /*17110*/  IMAD.MOV.U32 R13, RZ, RZ, R2 ;  /* 0x000000ffff0d7224 */ /* 0x000fe400078e0002 */
[----:B------:R-:W-:Y:S02]  /*17120*/  IMAD.MOV.U32 R12, RZ, RZ, 0x3 ;  /* 0x00000003ff0c7424 */ /* 0x000fe400078e00ff */
[----:B------:R-:W-:-:S07]  /*17130*/  IMAD.MOV.U32 R7, RZ, RZ, R14 ;  /* 0x000000ffff077224 */ /* 0x000fce00078e000e */
[----:B------:R-:W-:Y:S05]  /*17140*/  WARPSYNC.COLLECTIVE R15, `(.L_x_1417) ;  /* 0x000000000f087348 */ /* 0x000fea0003c00000 */
[----:B------:R0:W1:Y:S02]  /*17150*/  SHFL.IDX P6, R14, R13, R12, R11 ;  /* 0x0000000c0d0e7389 */ /* 0x00006400000c000b */
[----:B01----:R-:W-:Y:S01]  /*17160*/  ENDCOLLECTIVE ;  /* 0x000000000000791b */ /* 0x003fe20003800000 */
.L_x_1417:
        /* <DEDUP_REMOVED lines=15> */
.L_x_1418:
[----:B------:R-:W-:Y:S02]  /*17260*/  @P1 IMAD R8, R5, 0x2, R22 ;  /* 0x0000000205081824 */ /* 0x000fe400078e0216 */
[----:B------:R-:W-:Y:S02]  /*17270*/  IMAD.MOV.U32 R13, RZ, RZ, R2 ;  /* 0x000000ffff0d7224 */ /* 0x000fe400078e0002 */
[----:B------:R-:W-:Y:S02]  /*17280*/  IMAD.MOV.U32 R12, RZ, RZ, 0x4 ;  /* 0x00000004ff0c7424 */ /* 0x000fe400078e00ff */
[----:B------:R-:W-:-:S07]  /*17290*/  IMAD.MOV.U32 R7, RZ, RZ, R14 ;  /* 0x000000ffff077224 */ /* 0x000fce00078e000e */
[----:B------:R-:W-:Y:S05]  /*172a0*/  WARPSYNC.COLLECTIVE R15, `(.L_x_1419) ;  /* 0x000000000f087348 */ /* 0x000fea0003c00000 */
[----:B------:R0:W1:Y:S02]  /*172b0*/  SHFL.IDX P6, R14, R13, R12, R11 ;  /* 0x0000000c0d0e7389 */ /* 0x00006400000c000b */
[----:B01----:R-:W-:Y:S01]  /*172c0*/  ENDCOLLECTIVE ;  /* 0x000000000000791b */ /* 0x003fe20003800000 */
.L_x_1419:
        /* <DEDUP_REMOVED lines=15> */
.L_x_1420:
[----:B------:R-:W-:Y:S02]  /*173c0*/  @P1 IMAD R8, R5, 0x2, R22 ;  /* 0x0000000205081824 */ /* 0x000fe400078e0216 */
[----:B------:R-:W-:Y:S02]  /*173d0*/  IMAD.MOV.U32 R13, RZ, RZ, R2 ;  /* 0x000000ffff0d7224 */ /* 0x000fe400078e0002 */
[----:B------:R-:W-:Y:S02]  /*173e0*/  IMAD.MOV.U32 R12, RZ, RZ, 0x5 ;  /* 0x00000005ff0c7424 */ /* 0x000fe400078e00ff */
[----:B------:R-:W-:-:S07]  /*173f0*/  IMAD.MOV.U32 R7, RZ, RZ, R14 ;  /* 0x000000ffff077224 */ /* 0x000fce00078e000e */
[----:B------:R-:W-:Y:S05]  /*17400*/  WARPSYNC.COLLECTIVE R15, `(.L_x_1421) ;  /* 0x000000000f087348 */ /* 0x000fea0003c00000 */
[----:B------:R0:W1:Y:S02]  /*17410*/  SHFL.IDX P6, R14, R13, R12, R11 ;  /* 0x0000000c0d0e7389 */ /* 0x00006400000c000b */
[----:B01----:R-:W-:Y:S01]  /*17420*/  ENDCOLLECTIVE ;  /* 0x000000000000791b */ /* 0x003fe20003800000 */
.L_x_1421:
        /* <DEDUP_REMOVED lines=15> */
.L_x_1422:
[----:B------:R-:W-:Y:S02]  /*17520*/  @P1 IMAD R8, R5, 0x2, R22 ;  /* 0x0000000205081824 */ /* 0x000fe400078e0216 */
[----:B------:R-:W-:Y:S02]  /*17530*/  IMAD.MOV.U32 R13, RZ, RZ, R2 ;  /* 0x000000ffff0d7224 */ /* 0x000fe400078e0002 */
[----:B------:R-:W-:Y:S02]  /*17540*/  IMAD.MOV.U32 R12, RZ, RZ, 0x6 ;  /* 0x00000006ff0c7424 */ /* 0x000fe400078e00ff */
[----:B------:R-:W-:-:S07]  /*17550*/  IMAD.MOV.U32 R7, RZ, RZ, R14 ;  /* 0x000000ffff077224 */ /* 0x000fce00078e000e */
[----:B------:R-:W-:Y:S05]  /*17560*/  WARPSYNC.COLLECTIVE R15, `(.L_x_1423) ;  /* 0x000000000f087348 */ /* 0x000fea0003c00000 */
[----:B------:R0:W1:Y:S02]  /*17570*/  SHFL.IDX P6, R14, R13, R12, R11 ;  /* 0x0000000c0d0e7389 */ /* 0x00006400000c000b */
[----:B01----:R-:W-:Y:S01]  /*17580*/  ENDCOLLECTIVE ;  /* 0x000000000000791b */ /* 0x003fe20003800000 */
.L_x_1423:
        /* <DEDUP_REMOVED lines=15> */
.L_x_1424:
[----:B------:R-:W-:Y:S02]  /*17680*/  @P1 IMAD R8, R5, 0x2, R22 ;  /* 0x0000000205081824 */ /* 0x000fe400078e0216 */
[----:B------:R-:W-:Y:S02]  /*17690*/  IMAD.MOV.U32 R13, RZ, RZ, R2 ;  /* 0x000000ffff0d7224 */ /* 0x000fe400078e0002 */
[----:B------:R-:W-:Y:S02]  /*176a0*/  IMAD.MOV.U32 R12, RZ, RZ, 0x7 ;  /* 0x00000007ff0c7424 */ /* 0x000fe400078e00ff */
[----:B------:R-:W-:-:S07]  /*176b0*/  IMAD.MOV.U32 R7, RZ, RZ, R14 ;  /* 0x000000ffff077224 */ /* 0x000fce00078e000e */
[----:B------:R-:W-:Y:S05]  /*176c0*/  WARPSYNC.COLLECTIVE R15, `(.L_x_1425) ;  /* 0x000000000f087348 */ /* 0x000fea0003c00000 */
[----:B------:R0:W1:Y:S02]  /*176d0*/  SHFL.IDX P6, R14, R13, R12, R11 ;  /* 0x0000000c0d0e7389 */ /* 0x00006400000c000b */
[----:B01----:R-:W-:Y:S01]  /*176e0*/  ENDCOLLECTIVE ;  /* 0x000000000000791b */ /* 0x003fe20003800000 */
.L_x_1425:
[----:B------:R-:W-:-:S05]  /*176f0*/  @P1 LEA R7, P0, R28, R7, 0x1 ;  /* 0x000000071c071211 */ /* 0x000fca00078008ff */
[----:B------:R-:W-:-:S05]  /*17700*/  @P1 IMAD.X R6, RZ, RZ, R6, P0 ;  /* 0x000000ffff061224 */ /* 0x000fca00000e0606 */
[----:B------:R-:W-:Y:S01]  /*17710*/  @P1 LOP3.LUT R7, R7, R6, RZ, 0x3c, !PT ;  /* 0x0000000607071212 */ /* 0x000fe200078e3cff */
[----:B------:R-:W-:-:S03]  /*17720*/  IMAD.MOV.U32 R13, RZ, RZ, R0 ;  /* 0x000000ffff0d7224 */ /* 0x000fc600078e0000 */
[----:B------:R-:W-:-:S04]  /*17730*/  @P1 LOP3.LUT R6, R7, R6, RZ, 0x3c, !PT ;  /* 0x0000000607061212 */ /* 0x000fc800078e3cff */
[----:B------:R-:W-:Y:S01]  /*17740*/  @P1 LOP3.LUT R7, R7, R6, RZ, 0x3c, !PT ;  /* 0x0000000607071212 */ /* 0x000fe200078e3cff */
[----:B------:R-:W-:-:S07]  /*17750*/  IMAD.MOV.U32 R2, RZ, RZ, R14 ;  /* 0x000000ffff027224 */ /* 0x000fce00078e000e */
[----:B------:R-:W-:Y:S05]  /*17760*/  WARPSYNC.COLLECTIVE R15, `(.L_x_1426) ;  /* 0x000000000f087348 */ /* 0x000fea0003c00000 */
[----:B------:R0:W1:Y:S02]  /*17770*/  SHFL.IDX P6, R14, R13, R12, R11 ;  /* 0x0000000c0d0e7389 */ /* 0x00006400000c000b */
[----:B01----:R-:W-:Y:S01]  /*17780*/  ENDCOLLECTIVE ;  /* 0x000000000000791b */ /* 0x003fe20003800000 */
.L_x_1426:
[----:B------:R-:W-:Y:S01]  /*17790*/  @!PT LDS RZ, [RZ] ;  /* 0x00000000fffff984 */ /* 0x000fe20000000800 */
[----:B------:R-:W-:Y:S01]  /*177a0*/  @!PT LDS RZ, [RZ] ;  /* 0x00000000fffff984 */ /* 0x000fe20000000800 */
[----:B------:R-:W-:Y:S01]  /*177b0*/  @!PT LDS RZ, [RZ] ;  /* 0x00000000fffff984 */ /* 0x000fe20000000800 */
[----:B------:R0:W-:Y:S01]  /*177c0*/  @P1 LDGSTS.E.BYPASS.LTC128B.128 [R8+0x11400], desc[UR52][R6.64], !P2 ;  /* 0x1140000006081fae */ /* 0x0001e2000d101d74 */
[----:B------:R-:W-:Y:S01]  /*177d0*/  IMAD.MOV.U32 R0, RZ, RZ, R14 ;  /* 0x000000ffff007224 */ /* 0x000fe200078e000e */
[----:B------:R-:W-:Y:S06]  /*177e0*/  BRA `(.L_x_1427) ;  /* 0xffffffb800087947 */ /* 0x000fec000383ffff */
.L_x_1351:
[----:B------:R-:W-:Y:S02]  /*177f0*/  IMAD.MOV.U32 R13, RZ, RZ, R0 ;  /* 0x000000ffff0d7224 */ /* 0x000fe400078e0000 */
[----:B------:R-:W-:Y:S02]  /*17800*/  IMAD.MOV.U32 R12, RZ, RZ, RZ ;  /* 0x000000ffff0c7224 */ /* 0x000fe400078e00ff */
[----:B------:R-:W-:Y:S02]  /*17810*/  IMAD.MOV.U32 R11, RZ, RZ, 0x181f ;  /* 0x0000181fff0b7424 */ /* 0x000fe400078e00ff */
[----:B------:R-:W-:Y:S02]  /*17820*/  IMAD.MOV.U32 R15, RZ, RZ, -0x1 ;  /* 0xffffffffff0f7424 */ /* 0x000fe400078e00ff */
[----:B------:R-:W-:Y:S02]  /*17830*/  IMAD R3, R29, R10, RZ ;  /* 0x0000000a1d037224 */ /* 0x000fe400078e02ff */
[----:B------:R-:W-:-:S07]  /*17840*/  IMAD.IADD R26, R21, 0x1, R26 ;  /* 0x00000001151a7824 */ /* 0x000fce00078e021a */
[----:B-----5:R-:W-:Y:S05]  /*17850*/  WARPSYNC.COLLECTIVE R15, `(.L_x_1428) ;  /* 0x000000000f087348 */ /* 0x020fea0003c00000 */
[----:B------:R0:W1:Y:S02]  /*17860*/  SHFL.IDX P6, R14, R13, R12, R11 ;  /* 0x0000000c0d0e7389 */ /* 0x00006400000c000b */
[----:B01---5:R-:W-:Y:S01]  /*17870*/  ENDCOLLECTIVE ;  /* 0x000000000000791b */ /* 0x023fe20003800000 */
.L_x_1428:
[C---:B------:R-:W-:Y:S01]  /*17880*/  VIADD R8, R26.reuse, 0x10 ;  /* 0x000000101a087836 */ /* 0x040fe20000000000 */
[----:B------:R-:W-:Y:S01]  /*17890*/  ISETP.GE.AND P2, PT, R26, R3, PT ;  /* 0x000000031a00720c */ /* 0x000fe20003f46270 */
[----:B------:R-:W-:Y:S02]  /*178a0*/  IMAD.MOV.U32 R13, RZ, RZ, R4 ;  /* 0x000000ffff0d7224 */ /* 0x000fe400078e0004 */
[----:B------:R-:W-:-:S10]  /*178b0*/  IMAD.MOV.U32 R6, RZ, RZ, R14 ;  /* 0x000000ffff067224 */ /* 0x000fd400078e000e */
[----:B------:R-:W-:Y:S05]  /*178c0*/  WARPSYNC.COLLECTIVE R15, `(.L_x_1429) ;  /* 0x000000000f087348 */ /* 0x000fea0003c00000 */
[----:B------:R0:W1:Y:S02]  /*178d0*/  SHFL.IDX P6, R14, R13, R12, R11 ;  /* 0x0000000c0d0e7389 */ /* 0x00006400000c000b */
[----:B01----:R-:W-:Y:S01]  /*178e0*/  ENDCOLLECTIVE ;  /* 0x000000000000791b */ /* 0x003fe20003800000 */
.L_x_1429:
[----:B------:R-:W-:Y:S02]  /*178f0*/  IMAD.MOV.U32 R13, RZ, RZ, R0 ;  /* 0x000000ffff0d7224 */ /* 0x000fe400078e0000 */
[----:B------:R-:W-:Y:S02]  /*17900*/  IMAD.MOV.U32 R12, RZ, RZ, 0x1 ;  /* 0x00000001ff0c7424 */ /* 0x000fe400078e00ff */
[----:B------:R-:W-:-:S07]  /*17910*/  IMAD.MOV.U32 R7, RZ, RZ, R14 ;  /* 0x000000ffff077224 */ /* 0x000fce00078e000e */
[----:B------:R-:W-:Y:S05]  /*17920*/  WARPSYNC.COLLECTIVE R15, `(.L_x_1430) ;  /* 0x000000000f087348 */ /* 0x000fea0003c00000 */
[----:B------:R0:W1:Y:S02]  /*17930*/  SHFL.IDX P6, R14, R13, R12, R11 ;  /* 0x0000000c0d0e7389 */ /* 0x00006400000c000b */
[----:B01----:R-:W-:Y:S01]  /*17940*/  ENDCOLLECTIVE ;  /* 0x000000000000791b */ /* 0x003fe20003800000 */
.L_x_1430:
        /* <DEDUP_REMOVED lines=15> */
.L_x_1431:
[----:B------:R-:W-:Y:S02]  /*17a40*/  IMAD.MOV.U32 R13, RZ, RZ, R0 ;  /* 0x000000ffff0d7224 */ /* 0x000fe400078e0000 */
[----:B------:R-:W-:Y:S02]  /*17a50*/  IMAD.MOV.U32 R12, RZ, RZ, 0x2 ;  /* 0x00000002ff0c7424 */ /* 0x000fe400078e00ff */
[----:B------:R-:W-:-:S07]  /*17a60*/  IMAD.MOV.U32 R7, RZ, RZ, R14 ;  /* 0x000000ffff077224 */ /* 0x000fce00078e000e */
[----:B------:R-:W-:Y:S05]  /*17a70*/  WARPSYNC.COLLECTIVE R15, `(.L_x_1432) ;  /* 0x000000000f087348 */ /* 0x000fea0003c00000 */
[----:B------:R0:W1:Y:S02]  /*17a80*/  SHFL.IDX P6, R14, R13, R12, R11 ;  /* 0x0000000c0d0e7389 */ /* 0x00006400000c000b */
[----:B01----:R-:W-:Y:S01]  /*17a90*/  ENDCOLLECTIVE ;  /* 0x000000000000791b */ /* 0x003fe20003800000 */
.L_x_1432:
        /* <DEDUP_REMOVED lines=16> */
.L_x_1433:
[----:B------:R-:W-:Y:S02]  /*17ba0*/  IMAD.MOV.U32 R13, RZ, RZ, R0 ;  /* 0x000000ffff0d7224 */ /* 0x000fe400078e0000 */
[----:B------:R-:W-:Y:S02]  /*17bb0*/  IMAD.MOV.U32 R12, RZ, RZ, 0x3 ;  /* 0x00000003ff0c7424 */ /* 0x000fe400078e00ff */
[----:B------:R-:W-:-:S07]  /*17bc0*/  IMAD.MOV.U32 R7, RZ, RZ, R14 ;  /* 0x000000ffff077224 */ /* 0x000fce00078e000e */
[----:B------:R-:W-:Y:S05]  /*17bd0*/  WARPSYNC.COLLECTIVE R15, `(.L_x_1434) ;  /* 0x000000000f087348 */ /* 0x000fea0003c00000 */
[----:B------:R0:W1:Y:S02]  /*17be0*/  SHFL.IDX P6, R14, R13, R12, R11 ;  /* 0x0000000c0d0e7389 */ /* 0x00006400000c000b */
[----:B01----:R-:W-:Y:S01]  /*17bf0*/  ENDCOLLECTIVE ;  /* 0x000000000000791b */ /* 0x003fe20003800000 */
.L_x_1434:
        /* <DEDUP_REMOVED lines=16> */
.L_x_1435:
[----:B------:R-:W-:Y:S02]  /*17d00*/  IMAD.MOV.U32 R13, RZ, RZ, R0 ;  /* 0x000000ffff0d7224 */ /* 0x000fe400078e0000 */
[----:B------:R-:W-:Y:S02]  /*17d10*/  IMAD.MOV.U32 R12, RZ, RZ, 0x4 ;  /* 0x00000004ff0c7424 */ /* 0x000fe400078e00ff */
[----:B------:R-:W-:-:S07]  /*17d20*/  IMAD.MOV.U32 R7, RZ, RZ, R14 ;  /* 0x000000ffff077224 */ /* 0x000fce00078e000e */
[----:B------:R-:W-:Y:S05]  /*17d30*/  WARPSYNC.COLLECTIVE R15, `(.L_x_1436) ;  /* 0x000000000f087348 */ /* 0x000fea0003c00000 */
[----:B------:R0:W1:Y:S02]  /*17d40*/  SHFL.IDX P6, R14, R13, R12, R11 ;  /* 0x0000000c0d0e7389 */ /* 0x00006400000c000b */
[----:B01----:R-:W-:Y:S01]  /*17d50*/  ENDCOLLECTIVE ;  /* 0x000000000000791b */ /* 0x003fe20003800000 */
.L_x_1436:
        /* <DEDUP_REMOVED lines=16> */
.L_x_1437:
[----:B------:R-:W-:Y:S02]  /*17e60*/  IMAD.MOV.U32 R13, RZ, RZ, R0 ;  /* 0x000000ffff0d7224 */ /* 0x000fe400078e0000 */
[----:B------:R-:W-:Y:S02]  /*17e70*/  IMAD.MOV.U32 R12, RZ, RZ, 0x5 ;  /* 0x00000005ff0c7424 */ /* 0x000fe400078e00ff */
[----:B------:R-:W-:-:S07]  /*17e80*/  IMAD.MOV.U32 R7, RZ, RZ, R14 ;  /* 0x000000ffff077224 */ /* 0x000fce00078e000e */
[----:B------:R-:W-:Y:S05]  /*17e90*/  WARPSYNC.COLLECTIVE R15, `(.L_x_1438) ;  /* 0x000000000f087348 */ /* 0x000fea0003c00000 */
[----:B------:R0:W1:Y:S02]  /*17ea0*/  SHFL.IDX P6, R14, R13, R12, R11 ;  /* 0x0000000c0d0e7389 */ /* 0x00006400000c000b */
[----:B01----:R-:W-:Y:S01]  /*17eb0*/  ENDCOLLECTIVE ;  /* 0x000000000000791b */ /* 0x003fe20003800000 */
.L_x_1438:
        /* <DEDUP_REMOVED lines=16> */
.L_x_1439:
[----:B------:R-:W-:Y:S02]  /*17fc0*/  IMAD.MOV.U32 R13, RZ, RZ, R0 ;  /* 0x000000ffff0d7224 */ /* 0x000fe400078e0000 */
[----:B------:R-:W-:Y:S02]  /*17fd0*/  IMAD.MOV.U32 R12, RZ, RZ, 0x6 ;  /* 0x00000006ff0c7424 */ /* 0x000fe400078e00ff */
[----:B------:R-:W-:-:S07]  /*17fe0*/  IMAD.MOV.U32 R7, RZ, RZ, R14 ;  /* 0x000000ffff077224 */ /* 0x000fce00078e000e */
[----:B------:R-:W-:Y:S05]  /*17ff0*/  WARPSYNC.COLLECTIVE R15, `(.L_x_1440) ;  /* 0x000000000f087348 */ /* 0x000fea0003c00000 */
[----:B------:R0:W1:Y:S02]  /*18000*/  SHFL.IDX P6, R14, R13, R12, R11 ;  /* 0x0000000c0d0e7389 */ /* 0x00006400000c000b */
[----:B01----:R-:W-:Y:S01]  /*18010*/  ENDCOLLECTIVE ;  /* 0x000000000000791b */ /* 0x003fe20003800000 */
.L_x_1440:
        /* <DEDUP_REMOVED lines=16> */
.L_x_1441:
[----:B------:R-:W-:Y:S02]  /*18120*/  IMAD.MOV.U32 R13, RZ, RZ, R0 ;  /* 0x000000ffff0d7224 */ /* 0x000fe400078e0000 */
[----:B------:R-:W-:Y:S02]  /*18130*/  IMAD.MOV.U32 R12, RZ, RZ, 0x7 ;  /* 0x00000007ff0c7424 */ /* 0x000fe400078e00ff */
[----:B------:R-:W-:-:S07]  /*18140*/  IMAD.MOV.U32 R7, RZ, RZ, R14 ;  /* 0x000000ffff077224 */ /* 0x000fce00078e000e */
[----:B------:R-:W-:Y:S05]  /*18150*/  WARPSYNC.COLLECTIVE R15, `(.L_x_1442) ;  /* 0x000000000f087348 */ /* 0x000fea0003c00000 */
[----:B------:R0:W1:Y:S02]  /*18160*/  SHFL.IDX P6, R14, R13, R12, R11 ;  /* 0x0000000c0d0e7389 */ /* 0x00006400000c000b */
[----:B01----:R-:W-:Y:S01]  /*18170*/  ENDCOLLECTIVE ;  /* 0x000000000000791b */ /* 0x003fe20003800000 */
.L_x_1442:
        /* <DEDUP_REMOVED lines=11> */
.L_x_1443:
        /* <DEDUP_REMOVED lines=11> */
.L_x_1444:
[----:B------:R-:W-:-:S05]  /*182e0*/  @!P1 LEA R6, P3, R28, R6, 0x1 ;  /* 0x000000061c069211 */ /* 0x000fca00078608ff */
[----:B------:R-:W-:Y:S02]  /*182f0*/  @!P1 IMAD.X R7, RZ, RZ, R0, P3 ;  /* 0x000000ffff079224 */ /* 0x000fe400018e0600 */
[----:B------:R-:W-:-:S03]  /*18300*/  VIADD R0, R26, 0x80 ;  /* 0x000000801a007836 */ /* 0x000fc60000000000 */
[----:B------:R-:W-:Y:S01]  /*18310*/  @!PT LDS RZ, [RZ] ;  /* 0x00000000fffff984 */ /* 0x000fe20000000800 */
[----:B------:R-:W-:Y:S01]  /*18320*/  @!PT LDS RZ, [RZ] ;  /* 0x00000000fffff984 */ /* 0x000fe20000000800 */
[----:B------:R-:W-:Y:S01]  /*18330*/  @!PT LDS RZ, [RZ] ;  /* 0x00000000fffff984 */ /* 0x000fe20000000800 */
[----:B------:R0:W-:Y:S01]  /*18340*/  @!P1 LDGSTS.E.BYPASS.LTC128B.128 [R20+0xbc00], desc[UR52][R6.64], !P0 ;  /* 0x0bc0000006149fae */ /* 0x0001e2000c101d74 */
[----:B------:R-:W-:Y:S01]  /*18350*/  IMAD.MOV.U32 R13, RZ, RZ, R5 ;  /* 0x000000ffff0d7224 */ /* 0x000fe200078e0005 */
[----:B------:R-:W-:Y:S01]  /*18360*/  ISETP.GE.AND P1, PT, R0, R3, PT ;  /* 0x000000030000720c */ /* 0x000fe20003f26270 */
[----:B------:R-:W-:-:S12]  /*18370*/  IMAD.MOV.U32 R0, RZ, RZ, R14 ;  /* 0x000000ffff007224 */ /* 0x000fd800078e000e */
[----:B0-----:R-:W-:Y:S05]  /*18380*/  WARPSYNC.COLLECTIVE R15, `(.L_x_1445) ;  /* 0x000000000f087348 */ /* 0x001fea0003c00000 */
[----:B------:R1:W2:Y:S02]  /*18390*/  SHFL.IDX P6, R14, R13, R12, R11 ;  /* 0x0000000c0d0e7389 */ /* 0x0002a400000c000b */
[----:B012---:R-:W-:Y:S01]  /*183a0*/  ENDCOLLECTIVE ;  /* 0x000000000000791b */ /* 0x007fe20003800000 */
.L_x_1445:
[----:B------:R-:W-:Y:S02]  /*183b0*/  IMAD.MOV.U32 R13, RZ, RZ, R2 ;  /* 0x000000ffff0d7224 */ /* 0x000fe400078e0002 */
[----:B------:R-:W-:Y:S02]  /*183c0*/  IMAD.MOV.U32 R12, RZ, RZ, 0x1 ;  /* 0x00000001ff0c7424 */ /* 0x000fe400078e00ff */
[----:B------:R-:W-:-:S07]  /*183d0*/  IMAD.MOV.U32 R4, RZ, RZ, R14 ;  /* 0x000000ffff047224 */ /* 0x000fce00078e000e */
[----:B------:R-:W-:Y:S05]  /*183e0*/  WARPSYNC.COLLECTIVE R15, `(.L_x_1446) ;  /* 0x000000000f087348 */ /* 0x000fea0003c00000 */
[----:B------:R0:W1:Y:S02]  /*183f0*/  SHFL.IDX P6, R14, R13, R12, R11 ;  /* 0x0000000c0d0e7389 */ /* 0x00006400000c000b */
[----:B01----:R-:W-:Y:S01]  /*18400*/  ENDCOLLECTIVE ;  /* 0x000000000000791b */ /* 0x003fe20003800000 */
.L_x_1446:
[----:B------:R-:W-:-:S05]  /*18410*/  @!P1 LEA R4, P3, R28, R4, 0x1 ;  /* 0x000000041c049211 */ /* 0x000fca00078608ff */
[----:B------:R-:W-:Y:S02]  /*18420*/  @!P1 IMAD.X R0, RZ, RZ, R0, P3 ;  /* 0x000000ffff009224 */ /* 0x000fe400018e0600 */
[----:B------:R-:W-:Y:S02]  /*18430*/  @!P1 IMAD.MOV.U32 R6, RZ, RZ, R4 ;  /* 0x000000ffff069224 */ /* 0x000fe400078e0004 */
[----:B------:R-:W-:Y:S02]  /*18440*/  @!P1 IMAD.MOV.U32 R7, RZ, RZ, R0 ;  /* 0x000000ffff079224 */ /* 0x000fe400078e0000 */
[C---:B------:R-:W-:Y:S02]  /*18450*/  VIADD R0, R26.reuse, 0x90 ;  /* 0x000000901a007836 */ /* 0x040fe40000000000 */
[----:B------:R-:W-:Y:S01]  /*18460*/  IMAD.MOV.U32 R13, RZ, RZ, R5 ;  /* 0x000000ffff0d7224 */ /* 0x000fe200078e0005 */
[----:B------:R-:W-:Y:S01]  /*18470*/  @!PT LDS RZ, [RZ] ;  /* 0x00000000fffff984 */ /* 0x000fe20000000800 */
[----:B------:R-:W-:Y:S01]  /*18480*/  @!PT LDS RZ, [RZ] ;  /* 0x00000000fffff984 */ /* 0x000fe20000000800 */
[----:B------:R-:W-:Y:S01]  /*18490*/  @!PT LDS RZ, [RZ] ;  /* 0x00000000fffff984 */ /* 0x000fe20000000800 */
[----:B------:R0:W-:Y:S01]  /*184a0*/  @!P1 LDGSTS.E.BYPASS.LTC128B.128 [R20+0xc400], desc[UR52][R6.64], !P0 ;  /* 0x0c40000006149fae */ /* 0x0001e2000c101d74 */
[----:B------:R-:W-:Y:S01]  /*184b0*/  VIADD R4, R26, 0xa0 ;  /* 0x000000a01a047836 */ /* 0x000fe20000000000 */
[----:B------:R-:W-:Y:S01]  /*184c0*/  ISETP.GE.AND P1, PT, R0, R3, PT ;  /* 0x000000030000720c */ /* 0x000fe20003f26270 */
[----:B------:R-:W-:-:S12]  /*184d0*/  IMAD.MOV.U32 R0, RZ, RZ, R14 ;  /* 0x000000ffff007224 */ /* 0x000fd800078e000e */
[----:B0-----:R-:W-:Y:S05]  /*184e0*/  WARPSYNC.COLLECTIVE R15, `(.L_x_1447) ;  /* 0x000000000f087348 */ /* 0x001fea0003c00000 */
[----:B------:R1:W2:Y:S02]  /*184f0*/  SHFL.IDX P6, R14, R13, R12, R11 ;  /* 0x0000000c0d0e7389 */ /* 0x0002a400000c000b */
[----:B012---:R-:W-:Y:S01]  /*18500*/  ENDCOLLECTIVE ;  /* 0x000000000000791b */ /* 0x007fe20003800000 */
.L_x_1447:
[----:B------:R-:W-:Y:S02]  /*18510*/  IMAD.MOV.U32 R13, RZ, RZ, R2 ;  /* 0x000000ffff0d7224 */ /* 0x000fe400078e0002 */
[----:B------:R-:W-:Y:S02]  /*18520*/  IMAD.MOV.U32 R12, RZ, RZ, 0x2 ;  /* 0x00000002ff0c7424 */ /* 0x000fe400078e00ff */
[----:B------:R-:W-:-:S07]  /*18530*/  IMAD.MOV.U32 R6, RZ, RZ, R14 ;  /* 0x000000ffff067224 */ /* 0x000fce00078e000e */
[----:B------:R-:W-:Y:S05]  /*18540*/  WARPSYNC.COLLECTIVE R15, `(.L_x_1448) ;  /* 0x000000000f087348 */ /* 0x000fea0003c00000 */
[----:B------:R0:W1:Y:S02]  /*18550*/  SHFL.IDX P6, R14, R13, R12, R11 ;  /* 0x0000000c0d0e7389 */ /* 0x00006400000c000b */
[----:B01----:R-:W-:Y:S01]  /*18560*/  ENDCOLLECTIVE ;  /* 0x000000000000791b */ /* 0x003fe20003800000 */
.L_x_1448:
[----:B------:R-:W-:-:S05]  /*18570*/  @!P1 LEA R6, P2, R28, R6, 0x1 ;  /* 0x000000061c069211 */ /* 0x000fca00078408ff */
[----:B------:R-:W-:Y:S01]  /*18580*/  @!P1 IMAD.X R0, RZ, RZ, R0, P2 ;  /* 0x000000ffff009224 */ /* 0x000fe200010e0600 */
[----:B------:R-:W-:-:S03]  /*18590*/  ISETP.GE.AND P2, PT, R4, R3, PT ;  /* 0x000000030400720c */ /* 0x000fc60003f46270 */
[----:B------:R-:W-:Y:S02]  /*185a0*/  @!P1 IMAD.MOV.U32 R7, RZ, RZ, R0 ;  /* 0x000000ffff079224 */ /* 0x000fe400078e0000 */
[----:B------:R-:W-:-:S03]  /*185b0*/  IMAD.MOV.U32 R13, RZ, RZ, R5 ;  /* 0x000000ffff0d7224 */ /* 0x000fc600078e0005 */
        /* <DEDUP_REMOVED lines=8> */
.L_x_1449:
[----:B------:R-:W-:Y:S02]  /*18640*/  IMAD.MOV.U32 R13, RZ, RZ, R2 ;  /* 0x000000ffff0d7224 */ /* 0x000fe400078e0002 */
[----:B------:R-:W-:Y:S02]  /*18650*/  IMAD.MOV.U32 R12, RZ, RZ, 0x3 ;  /* 0x00000003ff0c7424 */ /* 0x000fe400078e00ff */
[----:B------:R-:W-:-:S07]  /*18660*/  IMAD.MOV.U32 R6, RZ, RZ, R14 ;  /* 0x000000ffff067224 */ /* 0x000fce00078e000e */
[----:B------:R-:W-:Y:S05]  /*18670*/  WARPSYNC.COLLECTIVE R15, `(.L_x_1450) ;  /* 0x000000000f087348 */ /* 0x000fea0003c00000 */
[----:B------:R0:W1:Y:S02]  /*18680*/  SHFL.IDX P6, R14, R13, R12, R11 ;  /* 0x0000000c0d0e7389 */ /* 0x00006400000c000b */
[----:B01----:R-:W-:Y:S01]  /*18690*/  ENDCOLLECTIVE ;  /* 0x000000000000791b */ /* 0x003fe20003800000 */
.L_x_1450:
        /* <DEDUP_REMOVED lines=12> */
.L_x_1451:
[----:B------:R-:W-:Y:S01]  /*18760*/  IMAD.MOV.U32 R2, RZ, RZ, R14 ;  /* 0x000000ffff027224 */ /* 0x000fe200078e000e */
[----:B------:R-:W-:Y:S06]  /*18770*/  BRA `(.L_x_1452) ;  /* 0xffffffb400e87947 */ /* 0x000fec000383ffff */
.L_x_1354:
[----:B0-----:R0:W1:Y:S02]  /*18780*/  SYNCS.PHASECHK.TRANS64.TRYWAIT P0, [R22+URZ+0x16820], R0 ;  /* 0x01682000160075a7 */ /* 0x001064000800017f */
[----:B-1----:R-:W-:Y:S05]  /*18790*/  @!P0 NANOSLEEP.SYNCS 0x989680 ;  /* 0x009896800000895d */ /* 0x002fea0003900000 */
[----:B------:R-:W1:Y:S02]  /*187a0*/  @!P0 SYNCS.PHASECHK.TRANS64 P0, [R22+URZ+0x16820], R0 ;  /* 0x01682000160085a7 */ /* 0x000e64000800007f */
[----:B-1----:R-:W-:Y:S05]  /*187b0*/  @!P0 BRA `(.L_x_1354) ;  /* 0xfffffffc00f08947 */ /* 0x002fea000383ffff */
[----:B------:R-:W-:Y:S05]  /*187c0*/  BRA `(.L_x_1453) ;  /* 0xffffffb800447947 */ /* 0x000fea000383ffff */
.L_x_1359:
[----:B0-----:R0:W1:Y:S02]  /*187d0*/  SYNCS.PHASECHK.TRANS64.TRYWAIT P0, [R5+URZ+0x16840], R2 ;  /* 0x01684002050075a7 */ /* 0x001064000800017f */
[----:B-1----:R-:W-:Y:S05]  /*187e0*/  @!P0 NANOSLEEP.SYNCS 0x989680 ;  /* 0x009896800000895d */ /* 0x002fea0003900000 */
[----:B------:R-:W1:Y:S02]  /*187f0*/  @!P0 SYNCS.PHASECHK.TRANS64 P0, [R5+URZ+0x16840], R2 ;  /* 0x01684002050085a7 */ /* 0x000e64000800007f */
[----:B-1----:R-:W-:Y:S05]  /*18800*/  @!P0 BRA `(.L_x_1359) ;  /* 0xfffffffc00f08947 */ /* 0x002fea000383ffff */
[----:B------:R-:W-:Y:S05]  /*18810*/  BRA `(.L_x_1454) ;  /* 0xffffffbc001c7947 */ /* 0x000fea000383ffff */
.L_x_1360:
        /* <DEDUP_REMOVED lines=8> */
.L_x_1456:
[----:B------:R-:W-:Y:S05]  /*188a0*/  BSYNC B1 ;  /* 0x0000000000017941 */ /* 0x000fea0003800000 */
.L_x_1455:
[----:B------:R-:W-:Y:S02]  /*188b0*/  IMAD.MOV.U32 R13, RZ, RZ, R9 ;  /* 0x000000ffff0d7224 */ /* 0x000fe400078e0009 */
[----:B------:R-:W-:Y:S02]  /*188c0*/  IMAD.MOV.U32 R12, RZ, RZ, RZ ;  /* 0x000000ffff0c7224 */ /* 0x000fe400078e00ff */
[----:B------:R-:W-:Y:S02]  /*188d0*/  IMAD.MOV.U32 R11, RZ, RZ, 0x181f ;  /* 0x0000181fff0b7424 */ /* 0x000fe400078e00ff */
[----:B------:R-:W-:Y:S02]  /*188e0*/  IMAD.MOV.U32 R15, RZ, RZ, -0x1 ;  /* 0xffffffffff0f7424 */ /* 0x000fe400078e00ff */
[----:B------:R-:W-:Y:S02]  /*188f0*/  IMAD.MOV.U32 R3, RZ, RZ, R14 ;  /* 0x000000ffff037224 */ /* 0x000fe400078e000e */
[----:B------:R-:W-:-:S07]  /*18900*/  IMAD.SHL.U32 R7, R28, 0x2, RZ ;  /* 0x000000021c077824 */ /* 0x000fce00078e00ff */
[----:B------:R-:W-:Y:S05]  /*18910*/  WARPSYNC.COLLECTIVE R15, `(.L_x_1457) ;  /* 0x000000000f087348 */ /* 0x000fea0003c00000 */
[----:B------:R0:W1:Y:S02]  /*18920*/  SHFL.IDX P6, R14, R13, R12, R11 ;  /* 0x0000000c0d0e7389 */ /* 0x00006400000c000b */
[----:B01----:R-:W-:Y:S01]  /*18930*/  ENDCOLLECTIVE ;  /* 0x000000000000791b */ /* 0x003fe20003800000 */
.L_x_1457:
[----:B------:R-:W-:Y:S02]  /*18940*/  IMAD R8, R8, 0x2, R22 ;  /* 0x0000000208087824 */ /* 0x000fe400078e0216 */
[----:B------:R-:W-:Y:S02]  /*18950*/  IMAD.MOV.U32 R13, RZ, RZ, R10 ;  /* 0x000000ffff0d7224 */ /* 0x000fe400078e000a */
[----:B------:R-:W-:Y:S02]  /*18960*/  IMAD.MOV.U32 R12, RZ, RZ, 0x1 ;  /* 0x00000001ff0c7424 */ /* 0x000fe400078e00ff */
[----:B------:R-:W-:-:S07]  /*18970*/  IMAD.MOV.U32 R2, RZ, RZ, R14 ;  /* 0x000000ffff027224 */ /* 0x000fce00078e000e */
[----:B------:R-:W-:Y:S05]  /*18980*/  WARPSYNC.COLLECTIVE R15, `(.L_x_1458) ;  /* 0x000000000f087348 */ /* 0x000fea0003c00000 */
[----:B------:R0:W1:Y:S02]  /*18990*/  SHFL.IDX P6, R14, R13, R12, R11 ;  /* 0x0000000c0d0e7389 */ /* 0x00006400000c000b */
[----:B01----:R-:W-:Y:S01]  /*189a0*/  ENDCOLLECTIVE ;  /* 0x000000000000791b */ /* 0x003fe20003800000 */
.L_x_1458:
        /* <DEDUP_REMOVED lines=11> */
.L_x_1459:
[----:B------:R-:W-:Y:S02]  /*18a60*/  IMAD.MOV.U32 R13, RZ, RZ, R10 ;  /* 0x000000ffff0d7224 */ /* 0x000fe400078e000a */
[----:B------:R-:W-:Y:S02]  /*18a70*/  IMAD.MOV.U32 R12, RZ, RZ, 0x2 ;  /* 0x00000002ff0c7424 */ /* 0x000fe400078e00ff */
[----:B------:R-:W-:-:S07]  /*18a80*/  IMAD.MOV.U32 R2, RZ, RZ, R14 ;  /* 0x000000ffff027224 */ /* 0x000fce00078e000e */
[----:B------:R-:W-:Y:S05]  /*18a90*/  WARPSYNC.COLLECTIVE R15, `(.L_x_1460) ;  /* 0x000000000f087348 */ /* 0x000fea0003c00000 */
[----:B------:R0:W1:Y:S02]  /*18aa0*/  SHFL.IDX P6, R14, R13, R12, R11 ;  /* 0x0000000c0d0e7389 */ /* 0x00006400000c000b */
[----:B01----:R-:W-:Y:S01]  /*18ab0*/  ENDCOLLECTIVE ;  /* 0x000000000000791b */ /* 0x003fe20003800000 */
.L_x_1460:
        /* <DEDUP_REMOVED lines=11> */
.L_x_1461:
[----:B------:R-:W-:Y:S02]  /*18b70*/  IMAD.MOV.U32 R13, RZ, RZ, R10 ;  /* 0x000000ffff0d7224 */ /* 0x000fe400078e000a */
[----:B------:R-:W-:Y:S02]  /*18b80*/  IMAD.MOV.U32 R12, RZ, RZ, 0x3 ;  /* 0x00000003ff0c7424 */ /* 0x000fe400078e00ff */
[----:B------:R-:W-:-:S07]  /*18b90*/  IMAD.MOV.U32 R2, RZ, RZ, R14 ;  /* 0x000000ffff027224 */ /* 0x000fce00078e000e */
[----:B------:R-:W-:Y:S05]  /*18ba0*/  WARPSYNC.COLLECTIVE R15, `(.L_x_1462) ;  /* 0x000000000f087348 */ /* 0x000fea0003c00000 */
[----:B------:R0:W1:Y:S02]  /*18bb0*/  SHFL.IDX P6, R14, R13, R12, R11 ;  /* 0x0000000c0d0e7389 */ /* 0x00006400000c000b */
[----:B01----:R-:W-:Y:S01]  /*18bc0*/  ENDCOLLECTIVE ;  /* 0x000000000000791b */ /* 0x003fe20003800000 */
.L_x_1462:
        /* <DEDUP_REMOVED lines=11> */
.L_x_1463:
[----:B------:R-:W-:Y:S02]  /*18c80*/  IMAD.MOV.U32 R13, RZ, RZ, R10 ;  /* 0x000000ffff0d7224 */ /* 0x000fe400078e000a */
[----:B------:R-:W-:Y:S02]  /*18c90*/  IMAD.MOV.U32 R12, RZ, RZ, 0x4 ;  /* 0x00000004ff0c7424 */ /* 0x000fe400078e00ff */
[----:B------:R-:W-:-:S07]  /*18ca0*/  IMAD.MOV.U32 R2, RZ, RZ, R14 ;  /* 0x000000ffff027224 */ /* 0x000fce00078e000e */
[----:B------:R-:W-:Y:S05]  /*18cb0*/  WARPSYNC.COLLECTIVE R15, `(.L_x_1464) ;  /* 0x000000000f087348 */ /* 0x000fea0003c00000 */
[----:B------:R0:W1:Y:S02]  /*18cc0*/  SHFL.IDX P6, R14, R13, R12, R11 ;  /* 0x0000000c0d0e7389 */ /* 0x00006400000c000b */
[----:B01----:R-:W-:Y:S01]  /*18cd0*/  ENDCOLLECTIVE ;  /* 0x000000000000791b */ /* 0x003fe20003800000 */
.L_x_1464:
        /* <DEDUP_REMOVED lines=11> */
.L_x_1465:
[----:B------:R-:W-:Y:S02]  /*18d90*/  IMAD.MOV.U32 R13, RZ, RZ, R10 ;  /* 0x000000ffff0d7224 */ /* 0x000fe400078e000a */
[----:B------:R-:W-:Y:S02]  /*18da0*/  IMAD.MOV.U32 R12, RZ, RZ, 0x5 ;  /* 0x00000005ff0c7424 */ /* 0x000fe400078e00ff */
[----:B------:R-:W-:-:S07]  /*18db0*/  IMAD.MOV.U32 R2, RZ, RZ, R14 ;  /* 0x000000ffff027224 */ /* 0x000fce00078e000e */
[----:B------:R-:W-:Y:S05]  /*18dc0*/  WARPSYNC.COLLECTIVE R15, `(.L_x_1466) ;  /* 0x000000000f087348 */ /* 0x000fea0003c00000 */
[----:B------:R0:W1:Y:S02]  /*18dd0*/  SHFL.IDX P6, R14, R13, R12, R11 ;  /* 0x0000000c0d0e7389 */ /* 0x00006400000c000b */
[----:B01----:R-:W-:Y:S01]  /*18de0*/  ENDCOLLECTIVE ;  /* 0x000000000000791b */ /* 0x003fe20003800000 */
.L_x_1466:
        /* <DEDUP_REMOVED lines=11> */
.L_x_1467:
[----:B------:R-:W-:Y:S02]  /*18ea0*/  IMAD.MOV.U32 R13, RZ, RZ, R10 ;  /* 0x000000ffff0d7224 */ /* 0x000fe400078e000a */
[----:B------:R-:W-:Y:S02]  /*18eb0*/  IMAD.MOV.U32 R12, RZ, RZ, 0x6 ;  /* 0x00000006ff0c7424 */ /* 0x000fe400078e00ff */
[----:B------:R-:W-:-:S07]  /*18ec0*/  IMAD.MOV.U32 R2, RZ, RZ, R14 ;  /* 0x000000ffff027224 */ /* 0x000fce00078e000e */
[----:B------:R-:W-:Y:S05]  /*18ed0*/  WARPSYNC.COLLECTIVE R15, `(.L_x_1468) ;  /* 0x000000000f087348 */ /* 0x000fea0003c00000 */
[----:B------:R0:W1:Y:S02]  /*18ee0*/  SHFL.IDX P6, R14, R13, R12, R11 ;  /* 0x0000000c0d0e7389 */ /* 0x00006400000c000b */
[----:B01----:R-:W-:Y:S01]  /*18ef0*/  ENDCOLLECTIVE ;  /* 0x000000000000791b */ /* 0x003fe20003800000 */
.L_x_1468:
        /* <DEDUP_REMOVED lines=11> */
.L_x_1469:
[----:B------:R-:W-:Y:S02]  /*18fb0*/  IMAD.MOV.U32 R13, RZ, RZ, R10 ;  /* 0x000000ffff0d7224 */ /* 0x000fe400078e000a */
[----:B------:R-:W-:Y:S02]  /*18fc0*/  IMAD.MOV.U32 R12, RZ, RZ, 0x7 ;  /* 0x00000007ff0c7424 */ /* 0x000fe400078e00ff */
[----:B------:R-:W-:-:S07]  /*18fd0*/  IMAD.MOV.U32 R2, RZ, RZ, R14 ;  /* 0x000000ffff027224 */ /* 0x000fce00078e000e */
[----:B------:R-:W-:Y:S05]  /*18fe0*/  WARPSYNC.COLLECTIVE R15, `(.L_x_1470) ;  /* 0x000000000f087348 */ /* 0x000fea0003c00000 */
[----:B------:R0:W1:Y:S02]  /*18ff0*/  SHFL.IDX P6, R14, R13, R12, R11 ;  /* 0x0000000c0d0e7389 */ /* 0x00006400000c000b */
[----:B01----:R-:W-:Y:S01]  /*19000*/  ENDCOLLECTIVE ;  /* 0x000000000000791b */ /* 0x003fe20003800000 */
.L_x_1470:
        /* <DEDUP_REMOVED lines=11> */
.L_x_1471:
[----:B------:R-:W-:Y:S01]  /*190c0*/  IMAD.MOV.U32 R2, RZ, RZ, R14 ;  /* 0x000000ffff027224 */ /* 0x000fe200078e000e */
[----:B------:R-:W-:Y:S06]  /*190d0*/  BRA `(.L_x_1472) ;  /* 0xffffffb8000c7947 */ /* 0x000fec000383ffff */
.L_x_1365:
[----:B-1----:R1:W2:Y:S02]  /*190e0*/  SYNCS.PHASECHK.TRANS64.TRYWAIT P0, [R5+URZ+0x16860], R2 ;  /* 0x01686002050075a7 */ /* 0x0022a4000800017f */
[----:B--2---:R-:W-:Y:S05]  /*190f0*/  @!P0 NANOSLEEP.SYNCS 0x989680 ;  /* 0x009896800000895d */ /* 0x004fea0003900000 */
[----:B------:R-:W2:Y:S02]  /*19100*/  @!P0 SYNCS.PHASECHK.TRANS64 P0, [R5+URZ+0x16860], R2 ;  /* 0x01686002050085a7 */ /* 0x000ea4000800007f */
[----:B--2---:R-:W-:Y:S05]  /*19110*/  @!P0 BRA `(.L_x_1365) ;  /* 0xfffffffc00f08947 */ /* 0x004fea000383ffff */
[----:B------:R-:W-:Y:S05]  /*19120*/  BRA `(.L_x_1473) ;  /* 0xffffffb800647947 */ /* 0x000fea000383ffff */
.L_x_1366:
        /* <DEDUP_REMOVED lines=8> */
.L_x_1475:
[----:B------:R-:W-:Y:S05]  /*191b0*/  BSYNC B1 ;  /* 0x0000000000017941 */ /* 0x000fea0003800000 */
.L_x_1474:
[----:B------:R-:W-:Y:S01]  /*191c0*/  IMAD.MOV.U32 R13, RZ, RZ, R17 ;  /* 0x000000ffff0d7224 */ /* 0x000fe200078e0011 */
[----:B------:R-:W-:Y:S01]  /*191d0*/  ISETP.LT.OR P2, PT, R8, 0x1, P1 ;  /* 0x000000010800780c */ /* 0x000fe20000f41670 */
        /* <DEDUP_REMOVED lines=8> */
.L_x_1476:
[----:B------:R-:W-:Y:S02]  /*19260*/  IMAD.MOV.U32 R13, RZ, RZ, R23 ;  /* 0x000000ffff0d7224 */ /* 0x000fe400078e0017 */
[----:B------:R-:W-:Y:S02]  /*19270*/  IMAD.MOV.U32 R12, RZ, RZ, 0x1 ;  /* 0x00000001ff0c7424 */ /* 0x000fe400078e00ff */
[----:B------:R-:W-:-:S07]  /*19280*/  IMAD.MOV.U32 R2, RZ, RZ, R14 ;  /* 0x000000ffff027224 */ /* 0x000fce00078e000e */
[----:B------:R-:W-:Y:S05]  /*19290*/  WARPSYNC.COLLECTIVE R15, `(.L_x_1477) ;  /* 0x000000000f087348 */ /* 0x000fea0003c00000 */
[----:B------:R0:W1:Y:S02]  /*192a0*/  SHFL.IDX P6, R14, R13, R12, R11 ;  /* 0x0000000c0d0e7389 */ /* 0x00006400000c000b */
[----:B01----:R-:W-:Y:S01]  /*192b0*/  ENDCOLLECTIVE ;  /* 0x000000000000791b */ /* 0x003fe20003800000 */
.L_x_1477:
        /* <DEDUP_REMOVED lines=12> */
.L_x_1478:
[----:B------:R-:W-:Y:S02]  /*19380*/  IMAD.MOV.U32 R13, RZ, RZ, R23 ;  /* 0x000000ffff0d7224 */ /* 0x000fe400078e0017 */
[----:B------:R-:W-:Y:S02]  /*19390*/  IMAD.MOV.U32 R12, RZ, RZ, 0x2 ;  /* 0x00000002ff0c7424 */ /* 0x000fe400078e00ff */
[----:B------:R-:W-:-:S07]  /*193a0*/  IMAD.MOV.U32 R2, RZ, RZ, R14 ;  /* 0x000000ffff027224 */ /* 0x000fce00078e000e */
[----:B------:R-:W-:Y:S05]  /*193b0*/  WARPSYNC.COLLECTIVE R15, `(.L_x_1479) ;  /* 0x000000000f087348 */ /* 0x000fea0003c00000 */
[----:B------:R0:W1:Y:S02]  /*193c0*/  SHFL.IDX P6, R14, R13, R12, R11 ;  /* 0x0000000c0d0e7389 */ /* 0x00006400000c000b */
[----:B01----:R-:W-:Y:S01]  /*193d0*/  ENDCOLLECTIVE ;  /* 0x000000000000791b */ /* 0x003fe20003800000 */
.L_x_1479:
        /* <DEDUP_REMOVED lines=12> */
.L_x_1480:
[----:B------:R-:W-:Y:S02]  /*194a0*/  IMAD.MOV.U32 R13, RZ, RZ, R23 ;  /* 0x000000ffff0d7224 */ /* 0x000fe400078e0017 */
[----:B------:R-:W-:Y:S02]  /*194b0*/  IMAD.MOV.U32 R12, RZ, RZ, 0x3 ;  /* 0x00000003ff0c7424 */ /* 0x000fe400078e00ff */
[----:B------:R-:W-:-:S07]  /*194c0*/  IMAD.MOV.U32 R2, RZ, RZ, R14 ;  /* 0x000000ffff027224 */ /* 0x000fce00078e000e */
[----:B------:R-:W-:Y:S05]  /*194d0*/  WARPSYNC.COLLECTIVE R15, `(.L_x_1481) ;  /* 0x000000000f087348 */ /* 0x000fea0003c00000 */
[----:B------:R0:W1:Y:S02]  /*194e0*/  SHFL.IDX P6, R14, R13, R12, R11 ;  /* 0x0000000c0d0e7389 */ /* 0x00006400000c000b */
[----:B01----:R-:W-:Y:S01]  /*194f0*/  ENDCOLLECTIVE ;  /* 0x000000000000791b */ /* 0x003fe20003800000 */
.L_x_1481:
        /* <DEDUP_REMOVED lines=12> */
.L_x_1482:
[----:B------:R-:W-:Y:S02]  /*195c0*/  IMAD.MOV.U32 R13, RZ, RZ, R23 ;  /* 0x000000ffff0d7224 */ /* 0x000fe400078e0017 */
[----:B------:R-:W-:Y:S02]  /*195d0*/  IMAD.MOV.U32 R12, RZ, RZ, 0x4 ;  /* 0x00000004ff0c7424 */ /* 0x000fe400078e00ff */
[----:B------:R-:W-:-:S07]  /*195e0*/  IMAD.MOV.U32 R2, RZ, RZ, R14 ;  /* 0x000000ffff027224 */ /* 0x000fce00078e000e */
[----:B------:R-:W-:Y:S05]  /*195f0*/  WARPSYNC.COLLECTIVE R15, `(.L_x_1483) ;  /* 0x000000000f087348 */ /* 0x000fea0003c00000 */
[----:B------:R0:W1:Y:S02]  /*19600*/  SHFL.IDX P6, R14, R13, R12, R11 ;  /* 0x0000000c0d0e7389 */ /* 0x00006400000c000b */
[----:B01----:R-:W-:Y:S01]  /*19610*/  ENDCOLLECTIVE ;  /* 0x000000000000791b */ /* 0x003fe20003800000 */
.L_x_1483:
        /* <DEDUP_REMOVED lines=12> */
.L_x_1484:
[----:B------:R-:W-:Y:S02]  /*196e0*/  IMAD.MOV.U32 R13, RZ, RZ, R23 ;  /* 0x000000ffff0d7224 */ /* 0x000fe400078e0017 */
[----:B------:R-:W-:Y:S02]  /*196f0*/  IMAD.MOV.U32 R12, RZ, RZ, 0x5 ;  /* 0x00000005ff0c7424 */ /* 0x000fe400078e00ff */
[----:B------:R-:W-:-:S07]  /*19700*/  IMAD.MOV.U32 R2, RZ, RZ, R14 ;  /* 0x000000ffff027224 */ /* 0x000fce00078e000e */
[----:B------:R-:W-:Y:S05]  /*19710*/  WARPSYNC.COLLECTIVE R15, `(.L_x_1485) ;  /* 0x000000000f087348 */ /* 0x000fea0003c00000 */
[----:B------:R0:W1:Y:S02]  /*19720*/  SHFL.IDX P6, R14, R13, R12, R11 ;  /* 0x0000000c0d0e7389 */ /* 0x00006400000c000b */
[----:B01----:R-:W-:Y:S01]  /*19730*/  ENDCOLLECTIVE ;  /* 0x000000000000791b */ /* 0x003fe20003800000 */
.L_x_1485:
        /* <DEDUP_REMOVED lines=12> */
.L_x_1486:
[----:B------:R-:W-:Y:S02]  /*19800*/  IMAD.MOV.U32 R13, RZ, RZ, R23 ;  /* 0x000000ffff0d7224 */ /* 0x000fe400078e0017 */
[----:B------:R-:W-:Y:S02]  /*19810*/  IMAD.MOV.U32 R12, RZ, RZ, 0x6 ;  /* 0x00000006ff0c7424 */ /* 0x000fe400078e00ff */
[----:B------:R-:W-:-:S07]  /*19820*/  IMAD.MOV.U32 R2, RZ, RZ, R14 ;  /* 0x000000ffff027224 */ /* 0x000fce00078e000e */
[----:B------:R-:W-:Y:S05]  /*19830*/  WARPSYNC.COLLECTIVE R15, `(.L_x_1487) ;  /* 0x000000000f087348 */ /* 0x000fea0003c00000 */
[----:B------:R0:W1:Y:S02]  /*19840*/  SHFL.IDX P6, R14, R13, R12, R11 ;  /* 0x0000000c0d0e7389 */ /* 0x00006400000c000b */
[----:B01----:R-:W-:Y:S01]  /*19850*/  ENDCOLLECTIVE ;  /* 0x000000000000791b */ /* 0x003fe20003800000 */
.L_x_1487:
        /* <DEDUP_REMOVED lines=12> */
.L_x_1488:
[----:B------:R-:W-:Y:S02]  /*19920*/  IMAD.MOV.U32 R13, RZ, RZ, R23 ;  /* 0x000000ffff0d7224 */ /* 0x000fe400078e0017 */
[----:B------:R-:W-:Y:S02]  /*19930*/  IMAD.MOV.U32 R12, RZ, RZ, 0x7 ;  /* 0x00000007ff0c7424 */ /* 0x000fe400078e00ff */
[----:B------:R-:W-:-:S07]  /*19940*/  IMAD.MOV.U32 R2, RZ, RZ, R14 ;  /* 0x000000ffff027224 */ /* 0x000fce00078e000e */
[----:B------:R-:W-:Y:S05]  /*19950*/  WARPSYNC.COLLECTIVE R15, `(.L_x_1489) ;  /* 0x000000000f087348 */ /* 0x000fea0003c00000 */
[----:B------:R0:W1:Y:S02]  /*19960*/  SHFL.IDX P6, R14, R13, R12, R11 ;  /* 0x0000000c0d0e7389 */ /* 0x00006400000c000b */
[----:B01----:R-:W-:Y:S01]  /*19970*/  ENDCOLLECTIVE ;  /* 0x000000000000791b */ /* 0x003fe20003800000 */
.L_x_1489:
        /* <DEDUP_REMOVED lines=11> */
.L_x_1490:
[----:B------:R-:W-:Y:S01]  /*19a30*/  IMAD.MOV.U32 R2, RZ, RZ, R14 ;  /* 0x000000ffff027224 */ /* 0x000fe200078e000e */
[----:B------:R-:W-:Y:S06]  /*19a40*/  BRA `(.L_x_1491) ;  /* 0xffffffb400107947 */ /* 0x000fec000383ffff */
.L_x_1374:
[----:B0-----:R0:W1:Y:S02]  /*19a50*/  SYNCS.PHASECHK.TRANS64.TRYWAIT P0, [R0+URZ+0x16860], R3 ;  /* 0x01686003000075a7 */ /* 0x001064000800017f */
[----:B-1----:R-:W-:Y:S05]  /*19a60*/  @!P0 NANOSLEEP.SYNCS 0x989680 ;  /* 0x009896800000895d */ /* 0x002fea0003900000 */
[----:B------:R-:W1:Y:S02]  /*19a70*/  @!P0 SYNCS.PHASECHK.TRANS64 P0, [R0+URZ+0x16860], R3 ;  /* 0x01686003000085a7 */ /* 0x000e64000800007f */
[----:B-1----:R-:W-:Y:S05]  /*19a80*/  @!P0 BRA `(.L_x_1374) ;  /* 0xfffffffc00f08947 */ /* 0x002fea000383ffff */
[----:B------:R-:W-:Y:S05]  /*19a90*/  BRA `(.L_x_1492) ;  /* 0xffffffb800347947 */ /* 0x000fea000383ffff */
.L_x_1375:
        /* <DEDUP_REMOVED lines=8> */
.L_x_1494:
[----:B------:R-:W-:Y:S05]  /*19b20*/  BSYNC B0 ;  /* 0x0000000000007941 */ /* 0x000fea0003800000 */
.L_x_1493:
[----:B------:R-:W-:Y:S01]  /*19b30*/  IMAD.MOV.U32 R13, RZ, RZ, R17 ;  /* 0x000000ffff0d7224 */ /* 0x000fe200078e0011 */
[----:B------:R-:W-:Y:S01]  /*19b40*/  ISETP.LT.OR P2, PT, R6, 0x1, P0 ;  /* 0x000000010600780c */ /* 0x000fe20000741670 */
        /* <DEDUP_REMOVED lines=8> */
.L_x_1495:
[----:B------:R-:W-:Y:S02]  /*19bd0*/  IMAD R4, R4, 0x2, R22 ;  /* 0x0000000204047824 */ /* 0x000fe400078e0216 */
[----:B------:R-:W-:Y:S02]  /*19be0*/  IMAD.MOV.U32 R13, RZ, RZ, R23 ;  /* 0x000000ffff0d7224 */ /* 0x000fe400078e0017 */
[----:B------:R-:W-:Y:S01]  /*19bf0*/  IMAD.MOV.U32 R12, RZ, RZ, 0x1 ;  /* 0x00000001ff0c7424 */ /* 0x000fe200078e00ff */
[----:B------:R-:W-:-:S13]  /*19c00*/  IADD3 R2, P1, R14, R5, RZ ;  /* 0x000000050e027210 */ /* 0x000fda0007f3e0ff */
[----:B------:R-:W-:Y:S05]  /*19c10*/  WARPSYNC.COLLECTIVE R15, `(.L_x_1496) ;  /* 0x000000000f087348 */ /* 0x000fea0003c00000 */
[----:B------:R0:W1:Y:S02]  /*19c20*/  SHFL.IDX P6, R14, R13, R12, R11 ;  /* 0x0000000c0d0e7389 */ /* 0x00006400000c000b */
[----:B01----:R-:W-:Y:S01]  /*19c30*/  ENDCOLLECTIVE ;  /* 0x000000000000791b */ /* 0x003fe20003800000 */
.L_x_1496:
        /* <DEDUP_REMOVED lines=11> */
.L_x_1497:
[----:B------:R-:W-:Y:S02]  /*19cf0*/  IMAD.MOV.U32 R13, RZ, RZ, R23 ;  /* 0x000000ffff0d7224 */ /* 0x000fe400078e0017 */
[----:B------:R-:W-:Y:S02]  /*19d00*/  IMAD.MOV.U32 R12, RZ, RZ, 0x2 ;  /* 0x00000002ff0c7424 */ /* 0x000fe400078e00ff */
[----:B------:R-:W-:-:S07]  /*19d10*/  IMAD.MOV.U32 R9, RZ, RZ, R14 ;  /* 0x000000ffff097224 */ /* 0x000fce00078e000e */
[----:B------:R-:W-:Y:S05]  /*19d20*/  WARPSYNC.COLLECTIVE R15, `(.L_x_1498) ;  /* 0x000000000f087348 */ /* 0x000fea0003c00000 */
[----:B------:R0:W1:Y:S02]  /*19d30*/  SHFL.IDX P6, R14, R13, R12, R11 ;  /* 0x0000000c0d0e7389 */ /* 0x00006400000c000b */
[----:B01----:R-:W-:Y:S01]  /*19d40*/  ENDCOLLECTIVE ;  /* 0x000000000000791b */ /* 0x003fe20003800000 */
.L_x_1498:
        /* <DEDUP_REMOVED lines=12> */
.L_x_1499:
[----:B------:R-:W-:Y:S02]  /*19e10*/  IMAD.MOV.U32 R13, RZ, RZ, R23 ;  /* 0x000000ffff0d7224 */ /* 0x000fe400078e0017 */
[----:B------:R-:W-:Y:S02]  /*19e20*/  IMAD.MOV.U32 R12, RZ, RZ, 0x3 ;  /* 0x00000003ff0c7424 */ /* 0x000fe400078e00ff */
[----:B------:R-:W-:-:S07]  /*19e30*/  IMAD.MOV.U32 R10, RZ, RZ, R14 ;  /* 0x000000ffff0a7224 */ /* 0x000fce00078e000e */
[----:B------:R-:W-:Y:S05]  /*19e40*/  WARPSYNC.COLLECTIVE R15, `(.L_x_1500) ;  /* 0x000000000f087348 */ /* 0x000fea0003c00000 */
[----:B------:R0:W1:Y:S02]  /*19e50*/  SHFL.IDX P6, R14, R13, R12, R11 ;  /* 0x0000000c0d0e7389 */ /* 0x00006400000c000b */
[----:B01----:R-:W-:Y:S01]  /*19e60*/  ENDCOLLECTIVE ;  /* 0x000000000000791b */ /* 0x003fe20003800000 */
.L_x_1500:
        /* <DEDUP_REMOVED lines=12> */
.L_x_1501:
[----:B------:R-:W-:Y:S02]  /*19f30*/  IMAD.MOV.U32 R13, RZ, RZ, R23 ;  /* 0x000000ffff0d7224 */ /* 0x000fe400078e0017 */
[----:B------:R-:W-:Y:S02]  /*19f40*/  IMAD.MOV.U32 R12, RZ, RZ, 0x4 ;  /* 0x00000004ff0c7424 */ /* 0x000fe400078e00ff */
[----:B------:R-:W-:-:S07]  /*19f50*/  IMAD.MOV.U32 R9, RZ, RZ, R14 ;  /* 0x000000ffff097224 */ /* 0x000fce00078e000e */
[----:B------:R-:W-:Y:S05]  /*19f60*/  WARPSYNC.COLLECTIVE R15, `(.L_x_1502) ;  /* 0x000000000f087348 */ /* 0x000fea0003c00000 */
[----:B------:R0:W1:Y:S02]  /*19f70*/  SHFL.IDX P6, R14, R13, R12, R11 ;  /* 0x0000000c0d0e7389 */ /* 0x00006400000c000b */
[----:B01----:R-:W-:Y:S01]  /*19f80*/  ENDCOLLECTIVE ;  /* 0x000000000000791b */ /* 0x003fe20003800000 */
.L_x_1502:
        /* <DEDUP_REMOVED lines=12> */
.L_x_1503:
[----:B------:R-:W-:Y:S02]  /*1a050*/  IMAD.MOV.U32 R13, RZ, RZ, R23 ;  /* 0x000000ffff0d7224 */ /* 0x000fe400078e0017 */
[----:B------:R-:W-:Y:S02]  /*1a060*/  IMAD.MOV.U32 R12, RZ, RZ, 0x5 ;  /* 0x00000005ff0c7424 */ /* 0x000fe400078e00ff */
[----:B------:R-:W-:-:S07]  /*1a070*/  IMAD.MOV.U32 R10, RZ, RZ, R14 ;  /* 0x000000ffff0a7224 */ /* 0x000fce00078e000e */
[----:B------:R-:W-:Y:S05]  /*1a080*/  WARPSYNC.COLLECTIVE R15, `(.L_x_1504) ;  /* 0x000000000f087348 */ /* 0x000fea0003c00000 */
[----:B------:R0:W1:Y:S02]  /*1a090*/  SHFL.IDX P6, R14, R13, R12, R11 ;  /* 0x0000000c0d0e7389 */ /* 0x00006400000c000b */
[----:B01----:R-:W-:Y:S01]  /*1a0a0*/  ENDCOLLECTIVE ;  /* 0x000000000000791b */ /* 0x003fe20003800000 */
.L_x_1504:
        /* <DEDUP_REMOVED lines=12> */
.L_x_1505:
[----:B------:R-:W-:Y:S02]  /*1a170*/  IMAD.MOV.U32 R13, RZ, RZ, R23 ;  /* 0x000000ffff0d7224 */ /* 0x000fe400078e0017 */
[----:B------:R-:W-:Y:S02]  /*1a180*/  IMAD.MOV.U32 R12, RZ, RZ, 0x6 ;  /* 0x00000006ff0c7424 */ /* 0x000fe400078e00ff */
[----:B------:R-:W-:-:S07]  /*1a190*/  IMAD.MOV.U32 R9, RZ, RZ, R14 ;  /* 0x000000ffff097224 */ /* 0x000fce00078e000e */
[----:B------:R-:W-:Y:S05]  /*1a1a0*/  WARPSYNC.COLLECTIVE R15, `(.L_x_1506) ;  /* 0x000000000f087348 */ /* 0x000fea0003c00000 */
[----:B------:R0:W1:Y:S02]  /*1a1b0*/  SHFL.IDX P6, R14, R13, R12, R11 ;  /* 0x0000000c0d0e7389 */ /* 0x00006400000c000b */
[----:B01----:R-:W-:Y:S01]  /*1a1c0*/  ENDCOLLECTIVE ;  /* 0x000000000000791b */ /* 0x003fe20003800000 */
.L_x_1506:
        /* <DEDUP_REMOVED lines=12> */
.L_x_1507:
[----:B------:R-:W-:Y:S02]  /*1a290*/  IMAD.MOV.U32 R13, RZ, RZ, R23 ;  /* 0x000000ffff0d7224 */ /* 0x000fe400078e0017 */
[----:B------:R-:W-:Y:S01]  /*1a2a0*/  IMAD.MOV.U32 R12, RZ, RZ, 0x7 ;  /* 0x00000007ff0c7424 */ /* 0x000fe200078e00ff */
[----:B------:R-:W-:-:S13]  /*1a2b0*/  IADD3 R2, P1, R14, R5, RZ ;  /* 0x000000050e027210 */ /* 0x000fda0007f3e0ff */
[----:B------:R-:W-:Y:S05]  /*1a2c0*/  WARPSYNC.COLLECTIVE R15, `(.L_x_1508) ;  /* 0x000000000f087348 */ /* 0x000fea0003c00000 */
[----:B------:R0:W1:Y:S02]  /*1a2d0*/  SHFL.IDX P6, R14, R13, R12, R11 ;  /* 0x0000000c0d0e7389 */ /* 0x00006400000c000b */
[----:B01----:R-:W-:Y:S01]  /*1a2e0*/  ENDCOLLECTIVE ;  /* 0x000000000000791b */ /* 0x003fe20003800000 */
.L_x_1508:
        /* <DEDUP_REMOVED lines=10> */
.L_x_1509:
[----:B------:R-:W-:Y:S05]  /*1a390*/  BRA `(.L_x_1510) ;  /* 0xffffffb000e87947 */ /* 0x000fea000383ffff */
.L_x_1380:
        /* <DEDUP_REMOVED lines=8> */
.L_x_1512:
[----:B------:R-:W-:Y:S05]  /*1a420*/  BSYNC B0 ;  /* 0x0000000000007941 */ /* 0x000fea0003800000 */
.L_x_1511:
[----:B------:R-:W-:Y:S02]  /*1a430*/  IMAD.MOV.U32 R13, RZ, RZ, R16 ;  /* 0x000000ffff0d7224 */ /* 0x000fe400078e0010 */
[----:B------:R-:W-:Y:S02]  /*1a440*/  IMAD.MOV.U32 R12, RZ, RZ, 0x1 ;  /* 0x00000001ff0c7424 */ /* 0x000fe400078e00ff */
[----:B------:R-:W-:Y:S02]  /*1a450*/  IMAD.MOV.U32 R11, RZ, RZ, 0x1f ;  /* 0x0000001fff0b7424 */ /* 0x000fe400078e00ff */
[----:B------:R-:W-:Y:S02]  /*1a460*/  IMAD.MOV.U32 R15, RZ, RZ, -0x1 ;  /* 0xffffffffff0f7424 */ /* 0x000fe400078e00ff */
[----:B------:R-:W-:Y:S02]  /*1a470*/  IMAD.IADD R7, R19, 0x1, R8 ;  /* 0x0000000113077824 */ /* 0x000fe400078e0208 */
[----:B------:R-:W-:-:S07]  /*1a480*/  IMAD.MOV.U32 R0, RZ, RZ, R14 ;  /* 0x000000ffff007224 */ /* 0x000fce00078e000e */
[----:B------:R-:W-:Y:S05]  /*1a490*/  WARPSYNC.COLLECTIVE R15, `(.L_x_1513) ;  /* 0x000000000f087348 */ /* 0x000fea0003c00000 */
[----:B------:R0:W1:Y:S02]  /*1a4a0*/  SHFL.IDX P6, R14, R13, R12, R11 ;  /* 0x0000000c0d0e7389 */ /* 0x00006400000c000b */
[----:B01----:R-:W-:Y:S01]  /*1a4b0*/  ENDCOLLECTIVE ;  /* 0x000000000000791b */ /* 0x003fe20003800000 */
.L_x_1513:
[----:B------:R-:W-:Y:S02]  /*1a4c0*/  ULDC UR4, c[0x0][0xc3c] ;  /* 0x00030f0000047ab9 */ /* 0x000fe40000000800 */
[----:B------:R-:W-:-:S13]  /*1a4d0*/  ISETP.GE.OR P1, PT, R7, UR4, !P0 ;  /* 0x0000000407007c0c */ /* 0x000fda000c726670 */
[----:B------:R-:W0:Y:S01]  /*1a4e0*/  @!P1 LDC.64 R2, c[0x0][0xc80] ;  /* 0x00032000ff029b82 */ /* 0x000e220000000a00 */
[----:B------:R-:W-:Y:S02]  /*1a4f0*/  IMAD.MOV.U32 R17, RZ, RZ, RZ ;  /* 0x000000ffff117224 */ /* 0x000fe400078e00ff */
[----:B------:R-:W-:Y:S02]  /*1a500*/  IMAD.MOV.U32 R11, RZ, RZ, RZ ;  /* 0x000000ffff0b7224 */ /* 0x000fe400078e00ff */
[----:B------:R-:W-:Y:S02]  /*1a510*/  IMAD.MOV.U32 R5, RZ, RZ, R14 ;  /* 0x000000ffff057224 */ /* 0x000fe400078e000e */
[----:B0-----:R-:W-:-:S06]  /*1a520*/  @!P1 IMAD.WIDE R2, R7, 0x4, R2 ;  /* 0x0000000407029825 */ /* 0x001fcc00078e0202 */
[----:B------:R-:W2:Y:S01]  /*1a530*/  @!P1 LDG.E R2, desc[UR52][R2.64] ;  /* 0x0000003402029981 */ /* 0x000ea2000c1e1900 */
[C---:B------:R-:W-:Y:S02]  /*1a540*/  ISETP.GE.U32.AND P2, PT, R8.reuse, 0x2, PT ;  /* 0x000000020800780c */ /* 0x040fe40003f46070 */
[C---:B------:R-:W-:Y:S02]  /*1a550*/  ISETP.GE.U32.AND P3, PT, R8.reuse, 0x4, PT ;  /* 0x000000040800780c */ /* 0x040fe40003f66070 */
[C---:B------:R-:W-:Y:S02]  /*1a560*/  ISETP.GE.U32.AND P4, PT, R8.reuse, 0x8, PT ;  /* 0x000000080800780c */ /* 0x040fe40003f86070 */
[C---:B------:R-:W-:Y:S01]  /*1a570*/  ISETP.GE.U32.AND P5, PT, R8.reuse, 0x10, PT ;  /* 0x000000100800780c */ /* 0x040fe20003fa6070 */
[----:B--2---:R-:W-:Y:S01]  /*1a580*/  @!P1 IMAD.MOV.U32 R17, RZ, RZ, R2 ;  /* 0x000000ffff119224 */ /* 0x004fe200078e0002 */
[----:B------:R-:W-:-:S03]  /*1a590*/  ISETP.NE.AND P1, PT, R8, RZ, PT ;  /* 0x000000ff0800720c */ /* 0x000fc60003f25270 */
[----:B------:R-:W-:-:S10]  /*1a5a0*/  IMAD.MOV.U32 R13, RZ, RZ, R17 ;  /* 0x000000ffff0d7224 */ /* 0x000fd400078e0011 */
[----:B------:R-:W-:Y:S05]  /*1a5b0*/  WARPSYNC.COLLECTIVE R15, `(.L_x_1514) ;  /* 0x000000000f087348 */ /* 0x000fea0003c00000 */
[----:B------:R0:W1:Y:S02]  /*1a5c0*/  SHFL.UP P6, R14, R13, R12, R11 ;  /* 0x0400000c0d0e7389 */ /* 0x00006400000c000b */
[----:B01----:R-:W-:Y:S01]  /*1a5d0*/  ENDCOLLECTIVE ;  /* 0x000000000000791b */ /* 0x003fe20003800000 */
.L_x_1514:
[----:B------:R-:W-:Y:S01]  /*1a5e0*/  IMAD.MOV.U32 R12, RZ, RZ, 0x2 ;  /* 0x00000002ff0c7424 */ /* 0x000fe200078e00ff */
[----:B------:R-:W-:-:S05]  /*1a5f0*/  SEL R4, R14, RZ, P1 ;  /* 0x000000ff0e047207 */ /* 0x000fca0000800000 */
[----:B------:R-:W-:-:S04]  /*1a600*/  IMAD.IADD R4, R17, 0x1, R4 ;  /* 0x0000000111047824 */ /* 0x000fc800078e0204 */
[----:B------:R-:W-:-:S07]  /*1a610*/  IMAD.MOV.U32 R13, RZ, RZ, R4 ;  /* 0x000000ffff0d7224 */ /* 0x000fce00078e0004 */
[----:B------:R-:W-:Y:S05]  /*1a620*/  WARPSYNC.COLLECTIVE R15, `(.L_x_1515) ;  /* 0x000000000f087348 */ /* 0x000fea0003c00000 */
[----:B------:R0:W1:Y:S02]  /*1a630*/  SHFL.UP P6, R14, R13, R12, R11 ;  /* 0x0400000c0d0e7389 */ /* 0x00006400000c000b */
[----:B01----:R-:W-:Y:S01]  /*1a640*/  ENDCOLLECTIVE ;  /* 0x000000000000791b */ /* 0x003fe20003800000 */
.L_x_1515:
[----:B------:R-:W-:Y:S01]  /*1a650*/  IMAD.MOV.U32 R12, RZ, RZ, 0x4 ;  /* 0x00000004ff0c7424 */ /* 0x000fe200078e00ff */
[----:B------:R-:W-:-:S05]  /*1a660*/  SEL R3, R14, RZ, P2 ;  /* 0x000000ff0e037207 */ /* 0x000fca0001000000 */
[----:B------:R-:W-:-:S04]  /*1a670*/  IMAD.IADD R6, R4, 0x1, R3 ;  /* 0x0000000104067824 */ /* 0x000fc800078e0203 */
[----:B------:R-:W-:-:S07]  /*1a680*/  IMAD.MOV.U32 R13, RZ, RZ, R6 ;  /* 0x000000ffff0d7224 */ /* 0x000fce00078e0006 */
[----:B------:R-:W-:Y:S05]  /*1a690*/  WARPSYNC.COLLECTIVE R15, `(.L_x_1516) ;  /* 0x000000000f087348 */ /* 0x000fea0003c00000 */
[----:B------:R0:W1:Y:S02]  /*1a6a0*/  SHFL.UP P6, R14, R13, R12, R11 ;  /* 0x0400000c0d0e7389 */ /* 0x00006400000c000b */
[----:B01----:R-:W-:Y:S01]  /*1a6b0*/  ENDCOLLECTIVE ;  /* 0x000000000000791b */ /* 0x003fe20003800000 */
.L_x_1516:
[----:B------:R-:W-:Y:S01]  /*1a6c0*/  IMAD.MOV.U32 R12, RZ, RZ, 0x8 ;  /* 0x00000008ff0c7424 */ /* 0x000fe200078e00ff */
[----:B------:R-:W-:-:S05]  /*1a6d0*/  SEL R3, R14, RZ, P3 ;  /* 0x000000ff0e037207 */ /* 0x000fca0001800000 */
[----:B------:R-:W-:-:S04]  /*1a6e0*/  IMAD.IADD R2, R6, 0x1, R3 ;  /* 0x0000000106027824 */ /* 0x000fc800078e0203 */
[----:B------:R-:W-:-:S07]  /*1a6f0*/  IMAD.MOV.U32 R13, RZ, RZ, R2 ;  /* 0x000000ffff0d7224 */ /* 0x000fce00078e0002 */
[----:B------:R-:W-:Y:S05]  /*1a700*/  WARPSYNC.COLLECTIVE R15, `(.L_x_1517) ;  /* 0x000000000f087348 */ /* 0x000fea0003c00000 */
[----:B------:R0:W1:Y:S02]  /*1a710*/  SHFL.UP P6, R14, R13, R12, R11 ;  /* 0x0400000c0d0e7389 */ /* 0x00006400000c000b */
[----:B01----:R-:W-:Y:S01]  /*1a720*/  ENDCOLLECTIVE ;  /* 0x000000000000791b */ /* 0x003fe20003800000 */
.L_x_1517:
[----:B------:R-:W-:Y:S01]  /*1a730*/  IMAD.MOV.U32 R12, RZ, RZ, 0x10 ;  /* 0x00000010ff0c7424 */ /* 0x000fe200078e00ff */
[----:B------:R-:W-:-:S05]  /*1a740*/  SEL R3, R14, RZ, P4 ;  /* 0x000000ff0e037207 */ /* 0x000fca0002000000 */
[----:B------:R-:W-:-:S04]  /*1a750*/  IMAD.IADD R3, R2, 0x1, R3 ;  /* 0x0000000102037824 */ /* 0x000fc800078e0203 */
[----:B------:R-:W-:-:S07]  /*1a760*/  IMAD.MOV.U32 R13, RZ, RZ, R3 ;  /* 0x000000ffff0d7224 */ /* 0x000fce00078e0003 */
[----:B------:R-:W-:Y:S05]  /*1a770*/  WARPSYNC.COLLECTIVE R15, `(.L_x_1518) ;  /* 0x000000000f087348 */ /* 0x000fea0003c00000 */
[----:B------:R0:W1:Y:S02]  /*1a780*/  SHFL.UP P6, R14, R13, R12, R11 ;  /* 0x0400000c0d0e7389 */ /* 0x00006400000c000b */
[----:B01----:R-:W-:Y:S01]  /*1a790*/  ENDCOLLECTIVE ;  /* 0x000000000000791b */ /* 0x003fe20003800000 */
.L_x_1518:
        /* <DEDUP_REMOVED lines=8> */
.L_x_1519:
[----:B------:R-:W-:Y:S05]  /*1a820*/  BRA `(.L_x_1520) ;  /* 0xffffffb000f07947 */ /* 0x000fea000383ffff */
.L_x_1385:
[----:B------:R-:W-:Y:S01]  /*1a830*/  BSSY B0, `(.L_x_1521) ;  /* 0x0000008000007945 */ /* 0x000fe20003800000 */
[----:B-----5:R-:W-:Y:S02]  /*1a840*/  IMAD.MOV.U32 R13, RZ, RZ, R17 ;  /* 0x000000ffff0d7224 */ /* 0x020fe400078e0011 */
[----:B------:R-:W-:Y:S02]  /*1a850*/  IMAD.MOV.U32 R12, RZ, RZ, 0x1 ;  /* 0x00000001ff0c7424 */ /* 0x000fe400078e00ff */
[----:B------:R-:W-:Y:S02]  /*1a860*/  IMAD.MOV.U32 R11, RZ, RZ, RZ ;  /* 0x000000ffff0b7224 */ /* 0x000fe400078e00ff */
[----:B------:R-:W-:-:S07]  /*1a870*/  IMAD.MOV.U32 R15, RZ, RZ, -0x1 ;  /* 0xffffffffff0f7424 */ /* 0x000fce00078e00ff */
[----:B01----:R-:W-:Y:S05]  /*1a880*/  WARPSYNC.COLLECTIVE R15, `(.L_x_1522) ;  /* 0x000000000f087348 */ /* 0x003fea0003c00000 */
[----:B------:R2:W3:Y:S02]  /*1a890*/  SHFL.UP P6, R14, R13, R12, R11 ;  /* 0x0400000c0d0e7389 */ /* 0x0004e400000c000b */
[----:B0123--:R-:W-:Y:S01]  /*1a8a0*/  ENDCOLLECTIVE ;  /* 0x000000000000791b */ /* 0x00ffe20003800000 */
.L_x_1522:
[----:B------:R-:W-:Y:S05]  /*1a8b0*/  BSYNC B0 ;  /* 0x0000000000007941 */ /* 0x000fea0003800000 */
.L_x_1521:
[----:B------:R-:W-:Y:S01]  /*1a8c0*/  SEL R14, R14, RZ, P1 ;  /* 0x000000ff0e0e7207 */ /* 0x000fe20000800000 */
[----:B------:R-:W-:Y:S02]  /*1a8d0*/  IMAD.MOV.U32 R12, RZ, RZ, 0x2 ;  /* 0x00000002ff0c7424 */ /* 0x000fe400078e00ff */
[----:B------:R-:W-:Y:S02]  /*1a8e0*/  IMAD.MOV.U32 R11, RZ, RZ, RZ ;  /* 0x000000ffff0b7224 */ /* 0x000fe400078e00ff */
[----:B------:R-:W-:Y:S02]  /*1a8f0*/  IMAD.IADD R13, R17, 0x1, R14 ;  /* 0x00000001110d7824 */ /* 0x000fe400078e020e */
[----:B------:R-:W-:-:S07]  /*1a900*/  IMAD.MOV.U32 R15, RZ, RZ, -0x1 ;  /* 0xffffffffff0f7424 */ /* 0x000fce00078e00ff */
[----:B------:R-:W-:Y:S05]  /*1a910*/  WARPSYNC.COLLECTIVE R15, `(.L_x_1523) ;  /* 0x000000000f087348 */ /* 0x000fea0003c00000 */
[----:B------:R0:W1:Y:S02]  /*1a920*/  SHFL.UP P6, R14, R13, R12, R11 ;  /* 0x0400000c0d0e7389 */ /* 0x00006400000c000b */
[----:B01----:R-:W-:Y:S01]  /*1a930*/  ENDCOLLECTIVE ;  /* 0x000000000000791b */ /* 0x003fe20003800000 */
.L_x_1523:
[----:B------:R-:W-:Y:S01]  /*1a940*/  IMAD.MOV.U32 R12, RZ, RZ, 0x4 ;  /* 0x00000004ff0c7424 */ /* 0x000fe200078e00ff */
[----:B------:R-:W-:-:S05]  /*1a950*/  SEL R2, R14, RZ, P2 ;  /* 0x000000ff0e027207 */ /* 0x000fca0001000000 */
[----:B------:R-:W-:-:S04]  /*1a960*/  IMAD.IADD R2, R13, 0x1, R2 ;  /* 0x000000010d027824 */ /* 0x000fc800078e0202 */
[----:B------:R-:W-:-:S07]  /*1a970*/  IMAD.MOV.U32 R13, RZ, RZ, R2 ;  /* 0x000000ffff0d7224 */ /* 0x000fce00078e0002 */
[----:B------:R-:W-:Y:S05]  /*1a980*/  WARPSYNC.COLLECTIVE R15, `(.L_x_1524) ;  /* 0x000000000f087348 */ /* 0x000fea0003c00000 */
[----:B------:R0:W1:Y:S02]  /*1a990*/  SHFL.UP P6, R14, R13, R12, R11 ;  /* 0x0400000c0d0e7389 */ /* 0x00006400000c000b */
[----:B01----:R-:W-:Y:S01]  /*1a9a0*/  ENDCOLLECTIVE ;  /* 0x000000000000791b */ /* 0x003fe20003800000 */
.L_x_1524:
[----:B------:R-:W-:Y:S01]  /*1a9b0*/  IMAD.MOV.U32 R12, RZ, RZ, 0x8 ;  /* 0x00000008ff0c7424 */ /* 0x000fe200078e00ff */
[----:B------:R-:W-:-:S05]  /*1a9c0*/  SEL R3, R14, RZ, P3 ;  /* 0x000000ff0e037207 */ /* 0x000fca0001800000 */
[----:B------:R-:W-:-:S04]  /*1a9d0*/  IMAD.IADD R3, R2, 0x1, R3 ;  /* 0x0000000102037824 */ /* 0x000fc800078e0203 */
[----:B------:R-:W-:-:S07]  /*1a9e0*/  IMAD.MOV.U32 R13, RZ, RZ, R3 ;  /* 0x000000ffff0d7224 */ /* 0x000fce00078e0003 */
[----:B------:R-:W-:Y:S05]  /*1a9f0*/  WARPSYNC.COLLECTIVE R15, `(.L_x_1525) ;  /* 0x000000000f087348 */ /* 0x000fea0003c00000 */
[----:B------:R0:W1:Y:S02]  /*1aa00*/  SHFL.UP P6, R14, R13, R12, R11 ;  /* 0x0400000c0d0e7389 */ /* 0x00006400000c000b */
[----:B01----:R-:W-:Y:S01]  /*1aa10*/  ENDCOLLECTIVE ;  /* 0x000000000000791b */ /* 0x003fe20003800000 */
.L_x_1525:
[----:B------:R-:W-:Y:S01]  /*1aa20*/  IMAD.MOV.U32 R12, RZ, RZ, 0x10 ;  /* 0x00000010ff0c7424 */ /* 0x000fe200078e00ff */
[----:B------:R-:W-:-:S05]  /*1aa30*/  SEL R4, R14, RZ, P4 ;  /* 0x000000ff0e047207 */ /* 0x000fca0002000000 */
[----:B------:R-:W-:-:S04]  /*1aa40*/  IMAD.IADD R4, R3, 0x1, R4 ;  /* 0x0000000103047824 */ /* 0x000fc800078e0204 */
[----:B------:R-:W-:-:S07]  /*1aa50*/  IMAD.MOV.U32 R13, RZ, RZ, R4 ;  /* 0x000000ffff0d7224 */ /* 0x000fce00078e0004 */
[----:B------:R-:W-:Y:S05]  /*1aa60*/  WARPSYNC.COLLECTIVE R15, `(.L_x_1526) ;  /* 0x000000000f087348 */ /* 0x000fea0003c00000 */
[----:B------:R0:W1:Y:S02]  /*1aa70*/  SHFL.UP P6, R14, R13, R12, R11 ;  /* 0x0400000c0d0e7389 */ /* 0x00006400000c000b */
[----:B01----:R-:W-:Y:S01]  /*1aa80*/  ENDCOLLECTIVE ;  /* 0x000000000000791b */ /* 0x003fe20003800000 */
.L_x_1526:
        /* <DEDUP_REMOVED lines=8> */
.L_x_1527:
[----:B------:R-:W-:Y:S05]  /*1ab10*/  BRA `(.L_x_1528) ;  /* 0xffffffb000d07947 */ /* 0x000fea000383ffff */
.L_x_1387:
[----:B------:R-:W-:Y:S01]  /*1ab20*/  BSSY B0, `(.L_x_1529) ;  /* 0x0000006000007945 */ /* 0x000fe20003800000 */
[----:B------:R-:W-:Y:S01]  /*1ab30*/  PLOP3.LUT P6, PT, P6, PT, PT, 0x8, 0x0 ;  /* 0x000000000000781c */ /* 0x000fe200037ce170 */
[----:B------:R-:W-:-:S12]  /*1ab40*/  IMAD.MOV.U32 R15, RZ, RZ, -0x1 ;  /* 0xffffffffff0f7424 */ /* 0x000fd800078e00ff */
[----:B01----:R-:W-:Y:S05]  /*1ab50*/  WARPSYNC.COLLECTIVE R15, `(.L_x_1530) ;  /* 0x000000000f087348 */ /* 0x003fea0003c00000 */
[----:B------:R-:W-:Y:S01]  /*1ab60*/  VOTE.ANY R14, PT, P6 ;  /* 0x00000000000e7806 */ /* 0x000fe200030e0100 */
[----:B01----:R-:W-:Y:S06]  /*1ab70*/  ENDCOLLECTIVE ;  /* 0x000000000000791b */ /* 0x003fec0003800000 */
.L_x_1530:
[----:B------:R-:W-:Y:S05]  /*1ab80*/  BSYNC B0 ;  /* 0x0000000000007941 */ /* 0x000fea0003800000 */
.L_x_1529:
[----:B------:R-:W-:Y:S02]  /*1ab90*/  IMAD.MOV.U32 R2, RZ, RZ, R14 ;  /* 0x000000ffff027224 */ /* 0x000fe400078e000e */
[----:B------:R-:W-:Y:S02]  /*1aba0*/  IMAD.MOV.U32 R13, RZ, RZ, R17 ;  /* 0x000000ffff0d7224 */ /* 0x000fe400078e0011 */
[----:B------:R-:W0:Y:S01]  /*1abb0*/  POPC R6, R2 ;  /* 0x0000000200067309 */ /* 0x000e220000000000 */
[----:B------:R-:W-:Y:S02]  /*1abc0*/  IMAD.MOV.U32 R11, RZ, RZ, 0x1f ;  /* 0x0000001fff0b7424 */ /* 0x000fe400078e00ff */
[----:B------:R-:W-:Y:S02]  /*1abd0*/  IMAD.MOV.U32 R15, RZ, RZ, -0x1 ;  /* 0xffffffffff0f7424 */ /* 0x000fe400078e00ff */
[----:B0-----:R-:W-:-:S07]  /*1abe0*/  IMAD.MOV.U32 R12, RZ, RZ, R6 ;  /* 0x000000ffff0c7224 */ /* 0x001fce00078e0006 */
[----:B------:R-:W-:Y:S05]  /*1abf0*/  WARPSYNC.COLLECTIVE R15, `(.L_x_1531) ;  /* 0x000000000f087348 */ /* 0x000fea0003c00000 */
[----:B------:R0:W1:Y:S02]  /*1ac00*/  SHFL.IDX P6, R14, R13, R12, R11 ;  /* 0x0000000c0d0e7389 */ /* 0x00006400000c000b */
[----:B01----:R-:W-:Y:S01]  /*1ac10*/  ENDCOLLECTIVE ;  /* 0x000000000000791b */ /* 0x003fe20003800000 */
.L_x_1531:
[----:B------:R-:W-:Y:S01]  /*1ac20*/  IMAD.MOV.U32 R17, RZ, RZ, R14 ;  /* 0x000000ffff117224 */ /* 0x000fe200078e000e */
[----:B------:R-:W-:Y:S06]  /*1ac30*/  BRA `(.L_x_1532) ;  /* 0xffffffb000c07947 */ /* 0x000fec000383ffff */
.L_x_1389:
[----:B------:R-:W-:Y:S01]  /*1ac40*/  BSSY B0, `(.L_x_1533) ;  /* 0x0000007000007945 */ /* 0x000fe20003800000 */
[----:B------:R-:W-:Y:S02]  /*1ac50*/  IMAD.MOV.U32 R13, RZ, RZ, R3 ;  /* 0x000000ffff0d7224 */ /* 0x000fe400078e0003 */
[----:B------:R-:W-:Y:S02]  /*1ac60*/  IMAD.MOV.U32 R11, RZ, RZ, 0x1f ;  /* 0x0000001fff0b7424 */ /* 0x000fe400078e00ff */
[----:B------:R-:W-:-:S07]  /*1ac70*/  IMAD.MOV.U32 R15, RZ, RZ, -0x1 ;  /* 0xffffffffff0f7424 */ /* 0x000fce00078e00ff */
[----:B0123--:R-:W-:Y:S05]  /*1ac80*/  WARPSYNC.COLLECTIVE R15, `(.L_x_1534) ;  /* 0x000000000f087348 */ /* 0x00ffea0003c00000 */
[----:B------:R4:W0:Y:S02]  /*1ac90*/  SHFL.IDX P6, R14, R13, R12, R11 ;  /* 0x0000000c0d0e7389 */ /* 0x00082400000c000b */
[----:B01234-:R-:W-:Y:S01]  /*1aca0*/  ENDCOLLECTIVE ;  /* 0x000000000000791b */ /* 0x01ffe20003800000 */
.L_x_1534:
[----:B------:R-:W-:Y:S05]  /*1acb0*/  BSYNC B0 ;  /* 0x0000000000007941 */ /* 0x000fea0003800000 */
.L_x_1533:
[----:B------:R-:W-:Y:S05]  /*1acc0*/  BRA `(.L_x_1388) ;  /* 0xffffffb000b87947 */ /* 0x000fea000383ffff */
.L_x_1393:
[----:B0-----:R0:W3:Y:S02]  /*1acd0*/  SYNCS.PHASECHK.TRANS64.TRYWAIT P0, [R5+URZ+0x16820], R0 ;  /* 0x01682000050075a7 */ /* 0x0010e4000800017f */
[----:B---3--:R-:W-:Y:S05]  /*1ace0*/  @!P0 NANOSLEEP.SYNCS 0x989680 ;  /* 0x009896800000895d */ /* 0x008fea0003900000 */
[----:B------:R-:W3:Y:S02]  /*1acf0*/  @!P0 SYNCS.PHASECHK.TRANS64 P0, [R5+URZ+0x16820], R0 ;  /* 0x01682000050085a7 */ /* 0x000ee4000800007f */
[----:B---3--:R-:W-:Y:S05]  /*1ad00*/  @!P0 BRA `(.L_x_1393) ;  /* 0xfffffffc00f08947 */ /* 0x008fea000383ffff */
[----:B------:R-:W-:Y:S05]  /*1ad10*/  BRA `(.L_x_1535) ;  /* 0xffffffb800307947 */ /* 0x000fea000383ffff */
.L_x_1394:
[----:B------:R-:W3:Y:S01]  /*1ad20*/  S2R R2, SR_TID.X ;  /* 0x0000000000027919 */ /* 0x000ee20000002100 */
[----:B------:R-:W-:Y:S01]  /*1ad30*/  BSSY B0, `(.L_x_1536) ;  /* 0x000000a000007945 */ /* 0x000fe20003800000 */
[----:B------:R-:W-:Y:S02]  /*1ad40*/  IMAD.MOV.U32 R12, RZ, RZ, RZ ;  /* 0x000000ffff0c7224 */ /* 0x000fe400078e00ff */
[----:B------:R-:W-:Y:S02]  /*1ad50*/  IMAD.MOV.U32 R11, RZ, RZ, 0x1f ;  /* 0x0000001fff0b7424 */ /* 0x000fe400078e00ff */
[----:B------:R-:W-:Y:S01]  /*1ad60*/  IMAD.MOV.U32 R15, RZ, RZ, -0x1 ;  /* 0xffffffffff0f7424 */ /* 0x000fe200078e00ff */
[----:B---3--:R-:W-:-:S04]  /*1ad70*/  SHF.R.U32.HI R2, RZ, 0x5, R2 ;  /* 0x00000005ff027819 */ /* 0x008fc80000011602 */
[----:B------:R-:W-:-:S05]  /*1ad80*/  LOP3.LUT R2, R2, 0x3, RZ, 0xc0, !PT ;  /* 0x0000000302027812 */ /* 0x000fca00078ec0ff */
[----:B------:R-:W-:-:S07]  /*1ad90*/  IMAD.MOV.U32 R13, RZ, RZ, R2 ;  /* 0x000000ffff0d7224 */ /* 0x000fce00078e0002 */
[----:B012---:R-:W-:Y:S05]  /*1ada0*/  WARPSYNC.COLLECTIVE R15, `(.L_x_1537) ;  /* 0x000000000f087348 */ /* 0x007fea0003c00000 */
[----:B------:R3:W4:Y:S02]  /*1adb0*/  SHFL.IDX P6, R14, R13, R12, R11 ;  /* 0x0000000c0d0e7389 */ /* 0x00072400000c000b */
[----:B01234-:R-:W-:Y:S01]  /*1adc0*/  ENDCOLLECTIVE ;  /* 0x000000000000791b */ /* 0x01ffe20003800000 */
.L_x_1537:
[----:B------:R-:W-:Y:S05]  /*1add0*/  BSYNC B0 ;  /* 0x0000000000007941 */ /* 0x000fea0003800000 */
.L_x_1536:
[----:B------:R-:W-:Y:S05]  /*1ade0*/  BRA `(.L_x_1538) ;  /* 0xffffffb800187947 */ /* 0x000fea000383ffff */
.L_x_1397:
[----:B------:R-:W-:Y:S01]  /*1adf0*/  BSSY B1, `(.L_x_1539) ;  /* 0x0000006000017945 */ /* 0x000fe20003800000 */
[----:B------:R-:W-:-:S07]  /*1ae00*/  IMAD.MOV.U32 R15, RZ, RZ, -0x1 ;  /* 0xffffffffff0f7424 */ /* 0x000fce00078e00ff */
[----:B012---:R-:W-:Y:S05]  /*1ae10*/  WARPSYNC.COLLECTIVE R15, `(.L_x_1540) ;  /* 0x000000000f0c7348 */ /* 0x007fea0003c00000 */
[----:B------:R-:W-:Y:S02]  /*1ae20*/  ELECT P6, UR62, PT ;  /* 0x00000000003e782f */ /* 0x000fe400038c0000 */
[----:B------:R-:W-:Y:S01]  /*1ae30*/  MOV R14, UR62 ;  /* 0x0000003e000e7c02 */ /* 0x000fe20008000f00 */
[----:B012---:R-:W-:Y:S10]  /*1ae40*/  ENDCOLLECTIVE ;  /* 0x000000000000791b */ /* 0x007ff40003800000 */
.L_x_1540:
[----:B------:R-:W-:Y:S05]  /*1ae50*/  BSYNC B1 ;  /* 0x0000000000017941 */ /* 0x000fea0003800000 */
.L_x_1539:
[----:B------:R-:W-:Y:S05]  /*1ae60*/  BRA `(.L_x_1541) ;  /* 0xffffffb800107947 */ /* 0x000fea000383ffff */
.L_x_1399:
[----:B0-----:R0:W3:Y:S02]  /*1ae70*/  SYNCS.PHASECHK.TRANS64.TRYWAIT P1, [R3+URZ+0x16840], R2 ;  /* 0x01684002030075a7 */ /* 0x0010e4000802017f */
[----:B---3--:R-:W-:Y:S05]  /*1ae80*/  @!P1 NANOSLEEP.SYNCS 0x989680 ;  /* 0x009896800000995d */ /* 0x008fea0003900000 */
[----:B------:R-:W3:Y:S02]  /*1ae90*/  @!P1 SYNCS.PHASECHK.TRANS64 P1, [R3+URZ+0x16840], R2 ;  /* 0x01684002030095a7 */ /* 0x000ee4000802007f */
[----:B---3--:R-:W-:Y:S05]  /*1aea0*/  @!P1 BRA `(.L_x_1399) ;  /* 0xfffffffc00f09947 */ /* 0x008fea000383ffff */
[----:B------:R-:W-:Y:S05]  /*1aeb0*/  BRA `(.L_x_1542) ;  /* 0xffffffb800307947 */ /* 0x000fea000383ffff */
.L_x_1401:
[----:B---3--:R3:W4:Y:S02]  /*1aec0*/  SYNCS.PHASECHK.TRANS64.TRYWAIT P1, [R5+URZ+0x16840], R0 ;  /* 0x01684000050075a7 */ /* 0x008724000802017f */
[----:B----4-:R-:W-:Y:S05]  /*1aed0*/  @!P1 NANOSLEEP.SYNCS 0x989680 ;  /* 0x009896800000995d */ /* 0x010fea0003900000 */
[----:B------:R-:W4:Y:S02]  /*1aee0*/  @!P1 SYNCS.PHASECHK.TRANS64 P1, [R5+URZ+0x16840], R0 ;  /* 0x01684000050095a7 */ /* 0x000f24000802007f */
[----:B----4-:R-:W-:Y:S05]  /*1aef0*/  @!P1 BRA `(.L_x_1401) ;  /* 0xfffffffc00f09947 */ /* 0x010fea000383ffff */
[----:B------:R-:W-:Y:S05]  /*1af00*/  BRA `(.L_x_1543) ;  /* 0xffffffb8003c7947 */ /* 0x000fea000383ffff */
.L_x_1403:
[----:B----4-:R4:W0:Y:S02]  /*1af10*/  SYNCS.PHASECHK.TRANS64.TRYWAIT P1, [R3+URZ+0x16860], R2 ;  /* 0x01686002030075a7 */ /* 0x010824000802017f */
[----:B0-----:R-:W-:Y:S05]  /*1af20*/  @!P1 NANOSLEEP.SYNCS 0x989680 ;  /* 0x009896800000995d */ /* 0x001fea0003900000 */
[----:B------:R-:W0:Y:S02]  /*1af30*/  @!P1 SYNCS.PHASECHK.TRANS64 P1, [R3+URZ+0x16860], R2 ;  /* 0x01686002030095a7 */ /* 0x000e24000802007f */
[----:B0-----:R-:W-:Y:S05]  /*1af40*/  @!P1 BRA `(.L_x_1403) ;  /* 0xfffffffc00f09947 */ /* 0x001fea000383ffff */
[----:B------:R-:W-:Y:S05]  /*1af50*/  BRA `(.L_x_1544) ;  /* 0xffffffb800387947 */ /* 0x000fea000383ffff */
.L_x_1545:
        /* <DEDUP_REMOVED lines=10> */
.L_x_3109:


//--------------------- .text._ZN7cutlass13device_kernelIN5flash11enable_sm90INS1_16FlashAttnFwdSm90INS1_25CollectiveMainloopFwdSm90ILi2EN4cute5tupleIJNS5_1CILi1EEES8_S8_EEENS6_IJNS7_ILi192EEENS7_ILi128EEENS7_ILi64EEEEEELi64ENS_10bfloat16_tEfNS_4arch4Sm90ELb0ELb1ELb1ELb1ELb1ELb1ELb0ELb1ELb1ELb1ELb0ELb0EEENS1_21CollectiveEpilogueFwdINS6_IJSA_SC_SB_EEES9_SE_SG_Li384ELb1ELb1ELb0ELb0EEENS1_36VarlenDynamicPersistentTileSchedulerILi192ELi128ELi384ELi128ELb0ELb1ELb1ELb1ELb0ELb1EEEEEEEEEvNT_6ParamsE --------------------------
	.section	.text._ZN7cutlass13device_kernelIN5flash11enable_sm90INS1_16FlashAttnFwdSm90INS1_25CollectiveMainloopFwdSm90ILi2EN4cute5tupleIJNS5_1CILi1EEES8_S8_EEENS6_IJNS7_ILi192EEENS7_ILi128EEENS7_ILi64EEEEEELi64ENS_10bfloat16_tEfNS_4arch4Sm90ELb0ELb1ELb1ELb1ELb1ELb1ELb0ELb1ELb1ELb1ELb0ELb0EEENS1_21CollectiveEpilogueFwdINS6_IJSA_SC_SB_EEES9_SE_SG_Li384ELb1ELb1ELb0ELb0EEENS1_36VarlenDynamicPersistentTileSchedulerILi192ELi128ELi384ELi128ELb0ELb1ELb1ELb1ELb0ELb1EEEEEEEEEvNT_6ParamsE,"ax",@progbits
	.align	128
.text._ZN7cutlass13device_kernelIN5flash11enable_sm90INS1_16FlashAttnFwdSm90INS1_25CollectiveMainloopFwdSm90ILi2EN4cute5tupleIJNS5_1CILi1EEES8_S8_EEENS6_IJNS7_ILi192EEENS7_ILi128EEENS7_ILi64EEEEEELi64ENS_10bfloat16_tEfNS_4arch4Sm90ELb0ELb1ELb1ELb1ELb1ELb1ELb0ELb1ELb1ELb1ELb0ELb0EEENS1_21CollectiveEpilogueFwdINS6_IJSA_SC_SB_EEES9_SE_SG_Li384ELb1ELb1ELb0ELb0EEENS1_36VarlenDynamicPersistentTileSchedulerILi192ELi128ELi384ELi128ELb0ELb1ELb1ELb1ELb0ELb1EEEEEEEEEvNT_6ParamsE:
        .type           _ZN7cutlass13device_kernelIN5flash11enable_sm90INS1_16FlashAttnFwdSm90INS1_25CollectiveMainloopFwdSm90ILi2EN4cute5tupleIJNS5_1CILi1EEES8_S8_EEENS6_IJNS7_ILi192EEENS7_ILi128EEENS7_ILi64EEEEEELi64ENS_10bfloat16_tEfNS_4arch4Sm90ELb0ELb1ELb1ELb1ELb1ELb1ELb0ELb1ELb1ELb1ELb0ELb0EEENS1_21CollectiveEpilogueFwdINS6_IJSA_SC_SB_EEES9_SE_SG_Li384ELb1ELb1ELb0ELb0EEENS1_36VarlenDynamicPersistentTileSchedulerILi192ELi128ELi384ELi128ELb0ELb1ELb1ELb1ELb0ELb1EEEEEEEEEvNT_6ParamsE,@function
        .size           _ZN7cutlass13device_kernelIN5flash11enable_sm90INS1_16FlashAttnFwdSm90INS1_25CollectiveMainloopFwdSm90ILi2EN4cute5tupleIJNS5_1CILi1EEES8_S8_EEENS6_IJNS7_ILi192EEENS7_ILi128EEENS7_ILi64EEEEEELi64ENS_10bfloat16_tEfNS_4arch4Sm90ELb0ELb1ELb1ELb1ELb1ELb1ELb0ELb1ELb1ELb1ELb0ELb0EEENS1_21CollectiveEpilogueFwdINS6_IJSA_SC_SB_EEES9_SE_SG_Li384ELb1ELb1ELb0ELb0EEENS1_36VarlenDynamicPersistentTileSchedulerILi192ELi128ELi384ELi128ELb0ELb1ELb1ELb1ELb0ELb1EEEEEEEEEvNT_6ParamsE,(.L_x_3110 - _ZN7cutlass13device_kernelIN5flash11enable_sm90INS1_16FlashAttnFwdSm90INS1_25CollectiveMainloopFwdSm90ILi2EN4cute5tupleIJNS5_1CILi1EEES8_S8_EEENS6_IJNS7_ILi192EEENS7_ILi128EEENS7_ILi64EEEEEELi64ENS_10bfloat16_tEfNS_4arch4Sm90ELb0ELb1ELb1ELb1ELb1ELb1ELb0ELb1ELb1ELb1ELb0ELb0EEENS1_21CollectiveEpilogueFwdINS6_IJSA_SC_SB_EEES9_SE_SG_Li384ELb1ELb1ELb0ELb0EEENS1_36VarlenDynamicPersistentTileSchedulerILi192ELi128ELi384ELi128ELb0ELb1ELb1ELb1ELb0ELb1EEEEEEEEEvNT_6ParamsE)
        .other          _ZN7cutlass13device_kernelIN5flash11enable_sm90INS1_16FlashAttnFwdSm90INS1_25CollectiveMainloopFwdSm90ILi2EN4cute5tupleIJNS5_1CILi1EEES8_S8_EEENS6_IJNS7_ILi192EEENS7_ILi128EEENS7_ILi64EEEEEELi64ENS_10bfloat16_tEfNS_4arch4Sm90ELb0ELb1ELb1ELb1ELb1ELb1ELb0ELb1ELb1ELb1ELb0ELb0EEENS1_21CollectiveEpilogueFwdINS6_IJSA_SC_SB_EEES9_SE_SG_Li384ELb1ELb1ELb0ELb0EEENS1_36VarlenDynamicPersistentTileSchedulerILi192ELi128ELi384ELi128ELb0ELb1ELb1ELb1ELb0ELb1EEEEEEEEEvNT_6ParamsE,@"STO_CUDA_ENTRY STV_DEFAULT"
_ZN7cutlass13device_kernelIN5flash11enable_sm90INS1_16FlashAttnFwdSm90INS1_25CollectiveMainloopFwdSm90ILi2EN4cute5tupleIJNS5_1CILi1EEES8_S8_EEENS6_IJNS7_ILi192EEENS7_ILi128EEENS7_ILi64EEEEEELi64ENS_10bfloat16_tEfNS_4arch4Sm90ELb0ELb1ELb1ELb1ELb1ELb1ELb0ELb1ELb1ELb1ELb0ELb0EEENS1_21CollectiveEpilogueFwdINS6_IJSA_SC_SB_EEES9_SE_SG_Li384ELb1ELb1ELb0ELb0EEENS1_36VarlenDynamicPersistentTileSchedulerILi192ELi128ELi384ELi128ELb0ELb1ELb1ELb1ELb0ELb1EEEEEEEEEvNT_6ParamsE:
        /* <DEDUP_REMOVED lines=18> */
.L_x_1547:
[----:B------:R-:W-:Y:S05]  /*0120*/  BSYNC B0 ;  /* 0x0000000000007941 */ /* 0x000fea0003800000 */
.L_x_1546:
        /* <DEDUP_REMOVED lines=41> */
.L_x_1548:
        /* <DEDUP_REMOVED lines=22> */
.L_x_1549:
        /* <DEDUP_REMOVED lines=18> */
.L_x_1550:
        /* <DEDUP_REMOVED lines=22> */
.L_x_1551:
        /* <DEDUP_REMOVED lines=22> */
.L_x_1552:
        /* <DEDUP_REMOVED lines=8> */
.L_x_1555:
[----:B------:R-:W-:-:S08]  /*0980*/  NOP ;  /* 0x0000000000007918 */ /* 0x000fd00000000000 */
[----:B------:R-:W0:Y:S02]  /*0990*/  USETMAXREG.TRY_ALLOC.CTAPOOL UP0, 0xa0 ;  /* 0x000000a0000079c8 */ /* 0x000e240008000600 */
[----:B0-----:R-:W-:-:S13]  /*09a0*/  PLOP3.LUT P0, PT, PT, PT, UP0, 0x80, 0x0 ;  /* 0x000000000000781c */ /* 0x001fda0003f0f008 */
[----:B------:R-:W-:Y:S05]  /*09b0*/  @!P0 BRA `(.L_x_1555) ;  /* 0xfffffffc00f08947 */ /* 0x000fea000383ffff */
[----:B------:R-:W0:Y:S01]  /*09c0*/  S2R R0, SR_TID.X ;  /* 0x0000000000007919 */ /* 0x000e220000002100 */
[----:B------:R-:W1:Y:S01]  /*09d0*/  S2UR UR38, SR_CgaCtaId ;  /* 0x00000000002679c3 */ /* 0x000e620000008800 */
[----:B------:R-:W-:Y:S01]  /*09e0*/  UMOV UR4, 0x400 ;  /* 0x0000040000047882 */ /* 0x000fe20000000000 */
[----:B------:R-:W-:-:S06]  /*09f0*/  LOP3.LUT R23, R23, 0xdfffffff, RZ, 0xc0, !PT ;  /* 0xdfffffff17177812 */ /* 0x000fcc00078ec0ff */
[----:B------:R-:W-:Y:S06]  /*0a00*/  BAR.ARV 0x8, 0x200 ;  /* 0x0208000000007b1d */ /* 0x000fec0000002000 */
[----:B-1----:R-:W-:-:S06]  /*0a10*/  ULEA UR4, UR38, UR4, 0x18 ;  /* 0x0000000426047291 */ /* 0x002fcc000f8ec03f */
[----:B------:R-:W-:Y:S01]  /*0a20*/  IMAD.U32 R2, RZ, RZ, UR4 ;  /* 0x00000004ff027e24 */ /* 0x000fe2000f8e00ff */
[----:B0-----:R-:W-:Y:S01]  /*0a30*/  SHF.R.U32.HI R0, RZ, 0x7, R0 ;  /* 0x00000007ff007819 */ /* 0x001fe20000011600 */
[----:B------:R-:W-:-:S03]  /*0a40*/  ULDC UR4, c[0x0][0xc3c] ;  /* 0x00030f0000047ab9 */ /* 0x000fc60000000800 */
[----:B------:R-:W-:-:S13]  /*0a50*/  ISETP.NE.AND P0, PT, R0, 0x1, PT ;  /* 0x000000010000780c */ /* 0x000fda0003f05270 */
[----:B------:R-:W-:Y:S01]  /*0a60*/  @P0 LOP3.LUT R23, R23, 0x20000000, RZ, 0xfc, !PT ;  /* 0x2000000017170812 */ /* 0x000fe200078efcff */
[----:B------:R-:W-:Y:S08]  /*0a70*/  @!P0 BAR.ARV 0x9, 0x100 ;  /* 0x0244000000008b1d */ /* 0x000ff00000002000 */
[----:B------:R-:W-:Y:S06]  /*0a80*/  BAR.SYNC.DEFER_BLOCKING 0x5, 0x200 ;  /* 0x0148000000007b1d */ /* 0x000fec0000010000 */
[----:B------:R-:W0:Y:S02]  /*0a90*/  LDS.128 R28, [R2+0x168d0] ;  /* 0x0168d000021c7984 */ /* 0x000e240000000c00 */
[----:B------:R-:W-:Y:S06]  /*0aa0*/  BAR.ARV 0x4, 0x200 ;  /* 0x0108000000007b1d */ /* 0x000fec0000002000 */
[----:B0-----:R-:W-:-:S13]  /*0ab0*/  ISETP.GE.AND P0, PT, R31, UR4, PT ;  /* 0x000000041f007c0c */ /* 0x001fda000bf06270 */
[----:B------:R-:W-:Y:S05]  /*0ac0*/  @P0 BRA `(.L_x_1556) ;  /* 0x000001f800700947 */ /* 0x000fea0003800000 */
[----:B------:R-:W0:Y:S01]  /*0ad0*/  S2R R0, SR_TID.X ;  /* 0x0000000000007919 */ /* 0x000e220000002100 */
[----:B------:R-:W-:Y:S01]  /*0ae0*/  IMAD.MOV.U32 R22, RZ, RZ, RZ ;  /* 0x000000ffff167224 */ /* 0x000fe200078e00ff */
[----:B------:R-:W-:Y:S01]  /*0af0*/  ULOP3.LUT UR39, UR37, 0x1, URZ, 0xfc, !UPT ;  /* 0x0000000125277892 */ /* 0x000fe2000f8efc3f */
[----:B------:R-:W-:Y:S01]  /*0b00*/  IMAD.MOV.U32 R154, RZ, RZ, RZ ;  /* 0x000000ffff9a7224 */ /* 0x000fe200078e00ff */
[----:B------:R-:W-:Y:S01]  /*0b10*/  UMOV UR36, URZ ;  /* 0x0000003f00247c82 */ /* 0x000fe20008000000 */
[----:B------:R-:W-:Y:S02]  /*0b20*/  IMAD.MOV.U32 R19, RZ, RZ, RZ ;  /* 0x000000ffff137224 */ /* 0x000fe400078e00ff */
[----:B0-----:R-:W-:-:S05]  /*0b30*/  VIADD R13, R0, 0xffffff80 ;  /* 0xffffff80000d7836 */ /* 0x001fca0000000000 */
[----:B------:R-:W-:-:S04]  /*0b40*/  SHF.R.S32.HI R0, RZ, 0x1f, R13 ;  /* 0x0000001fff007819 */ /* 0x000fc8000001140d */
[CC--:B------:R-:W-:Y:S02]  /*0b50*/  LEA.HI R3, R0.reuse, R13.reuse, RZ, 0x7 ;  /* 0x0000000d00037211 */ /* 0x0c0fe400078f38ff */
[CC--:B------:R-:W-:Y:S02]  /*0b60*/  LEA.HI R5, R0.reuse, R13.reuse, RZ, 0x5 ;  /* 0x0000000d00057211 */ /* 0x0c0fe400078f28ff */
[----:B------:R-:W-:Y:S02]  /*0b70*/  LOP3.LUT R4, R3, 0xffffff80, RZ, 0xc0, !PT ;  /* 0xffffff8003047812 */ /* 0x000fe400078ec0ff */
[----:B------:R-:W-:Y:S02]  /*0b80*/  SHF.R.S32.HI R12, RZ, 0x7, R3 ;  /* 0x00000007ff0c7819 */ /* 0x000fe40000011403 */
[----:B------:R-:W-:Y:S01]  /*0b90*/  SHF.R.S32.HI R14, RZ, 0x5, R5 ;  /* 0x00000005ff0e7819 */ /* 0x000fe20000011405 */
[----:B------:R-:W-:Y:S01]  /*0ba0*/  IMAD.IADD R11, R13, 0x1, -R4 ;  /* 0x000000010d0b7824 */ /* 0x000fe200078e0a04 */
[----:B------:R-:W-:Y:S01]  /*0bb0*/  LEA.HI R4, R0, R13, RZ, 0x4 ;  /* 0x0000000d00047211 */ /* 0x000fe200078f20ff */
[----:B------:R-:W-:-:S03]  /*0bc0*/  IMAD.HI R5, R12, 0x55555556, RZ ;  /* 0x555555560c057827 */ /* 0x000fc600078e02ff */
[----:B------:R-:W-:Y:S02]  /*0bd0*/  SHF.R.S32.HI R6, RZ, 0x1f, R11 ;  /* 0x0000001fff067819 */ /* 0x000fe4000001140b */
[----:B------:R-:W-:Y:S02]  /*0be0*/  SHF.R.S32.HI R7, RZ, 0x4, R4 ;  /* 0x00000004ff077819 */ /* 0x000fe40000011404 */
[----:B------:R-:W-:Y:S02]  /*0bf0*/  LEA.HI R8, R6, R11, RZ, 0x2 ;  /* 0x0000000b06087211 */ /* 0x000fe400078f10ff */
[C---:B------:R-:W-:Y:S02]  /*0c00*/  LOP3.LUT R3, R4.reuse, 0x3fffff0, RZ, 0xc0, !PT ;  /* 0x03fffff004037812 */ /* 0x040fe400078ec0ff */
[--C-:B------:R-:W-:Y:S02]  /*0c10*/  SHF.R.S32.HI R9, RZ, 0x2, R8.reuse ;  /* 0x00000002ff097819 */ /* 0x100fe40000011408 */
[----:B------:R-:W-:Y:S01]  /*0c20*/  SHF.R.S32.HI R10, RZ, 0x1f, R8 ;  /* 0x0000001fff0a7819 */ /* 0x000fe20000011408 */
[----:B------:R-:W-:Y:S01]  /*0c30*/  IMAD.IADD R3, R13, 0x1, -R3 ;  /* 0x000000010d037824 */ /* 0x000fe200078e0a03 */
[----:B------:R-:W-:-:S02]  /*0c40*/  LEA.HI R4, R4, R7, RZ, 0x1 ;  /* 0x0000000704047211 */ /* 0x000fc400078f08ff */
[----:B------:R-:W-:Y:S01]  /*0c50*/  LEA.HI R10, R10, R9, RZ, 0x3 ;  /* 0x000000090a0a7211 */ /* 0x000fe200078f18ff */
[----:B------:R-:W-:Y:S01]  /*0c60*/  IMAD R3, R14, 0x10, R3 ;  /* 0x000000100e037824 */ /* 0x000fe200078e0203 */
[----:B------:R-:W-:Y:S02]  /*0c70*/  LOP3.LUT R4, R4, 0x1ffffffe, RZ, 0xc0, !PT ;  /* 0x1ffffffe04047812 */ /* 0x000fe400078ec0ff */
[----:B------:R-:W-:Y:S02]  /*0c80*/  LOP3.LUT R10, R10, 0xfffffff8, RZ, 0xc0, !PT ;  /* 0xfffffff80a0a7812 */ /* 0x000fe400078ec0ff */
[----:B------:R-:W-:Y:S01]  /*0c90*/  LEA.HI R6, R6, R11, RZ, 0x5 ;  /* 0x0000000b06067211 */ /* 0x000fe200078f28ff */
[----:B------:R-:W-:Y:S01]  /*0ca0*/  IMAD.IADD R4, R7, 0x1, -R4 ;  /* 0x0000000107047824 */ /* 0x000fe200078e0a04 */
[----:B------:R-:W-:Y:S01]  /*0cb0*/  LEA.HI R5, R5, R5, RZ, 0x1 ;  /* 0x0000000505057211 */ /* 0x000fe200078f08ff */
[----:B------:R-:W-:Y:S01]  /*0cc0*/  IMAD.IADD R9, R9, 0x1, -R10 ;  /* 0x0000000109097824 */ /* 0x000fe200078e0a0a */
[----:B------:R-:W-:Y:S01]  /*0cd0*/  SHF.R.S32.HI R6, RZ, 0x5, R6 ;  /* 0x00000005ff067819 */ /* 0x000fe20000011406 */
[----:B------:R-:W-:Y:S01]  /*0ce0*/  IMAD R7, R3, 0x8, R4 ;  /* 0x0000000803077824 */ /* 0x000fe200078e0204 */
[CC--:B------:R-:W-:Y:S01]  /*0cf0*/  LEA.HI R3, R0.reuse, R13.reuse, RZ, 0x2 ;  /* 0x0000000d00037211 */ /* 0x0c0fe200078f10ff */
[----:B------:R-:W-:Y:S01]  /*0d00*/  IMAD R5, R5, -0x3, R12 ;  /* 0xfffffffd05057824 */ /* 0x000fe200078e020c */
[----:B------:R-:W-:Y:S01]  /*0d10*/  LEA.HI R4, R0, R13, RZ, 0x3 ;  /* 0x0000000d00047211 */ /* 0x000fe200078f18ff */
[----:B------:R-:W-:Y:S01]  /*0d20*/  IMAD R6, R6, 0x10, R9 ;  /* 0x0000001006067824 */ /* 0x000fe200078e0209 */
[----:B------:R-:W-:-:S02]  /*0d30*/  SHF.R.S32.HI R157, RZ, 0x2, R3 ;  /* 0x00000002ff9d7819 */ /* 0x000fc40000011403 */
[----:B------:R-:W-:Y:S01]  /*0d40*/  SHF.R.S32.HI R0, RZ, 0x1f, R3 ;  /* 0x0000001fff007819 */ /* 0x000fe20000011403 */
[----:B------:R-:W-:Y:S01]  /*0d50*/  IMAD R10, R5, 0x40, R6 ;  /* 0x00000040050a7824 */ /* 0x000fe200078e0206 */
[----:B------:R-:W-:Y:S01]  /*0d60*/  SHF.R.S32.HI R5, RZ, 0x3, R4 ;  /* 0x00000003ff057819 */ /* 0x000fe20000011404 */
[----:B------:R-:W-:Y:S01]  /*0d70*/  VIADD R6, R157, 0x60 ;  /* 0x000000609d067836 */ /* 0x000fe20000000000 */
[----:B------:R-:W-:Y:S02]  /*0d80*/  LOP3.LUT R4, R4, 0xfffffff8, RZ, 0xc0, !PT ;  /* 0xfffffff804047812 */ /* 0x000fe400078ec0ff */
[----:B------:R-:W-:Y:S01]  /*0d90*/  LEA.HI R0, R0, R157, RZ, 0x3 ;  /* 0x0000009d00007211 */ /* 0x000fe200078f18ff */
[----:B------:R-:W-:Y:S01]  /*0da0*/  STL [R1+0x5c], R10 ;  /* 0x00005c0a01007387 */ /* 0x000fe20000100800 */
[----:B------:R-:W-:Y:S01]  /*0db0*/  LOP3.LUT R3, R3, 0xfffffffc, RZ, 0xc0, !PT ;  /* 0xfffffffc03037812 */ /* 0x000fe200078ec0ff */
[----:B------:R-:W-:Y:S01]  /*0dc0*/  IMAD.IADD R9, R13, 0x1, -R4 ;  /* 0x000000010d097824 */ /* 0x000fe200078e0a04 */
[----:B------:R-:W-:Y:S01]  /*0dd0*/  LOP3.LUT R0, R0, 0xfffffff8, RZ, 0xc0, !PT ;  /* 0xfffffff800007812 */ /* 0x000fe200078ec0ff */
[----:B------:R-:W-:Y:S01]  /*0de0*/  IMAD.SHL.U32 R4, R6, 0x40, RZ ;  /* 0x0000004006047824 */ /* 0x000fe200078e00ff */
[----:B------:R-:W-:Y:S01]  /*0df0*/  SHF.R.S32.HI R5, RZ, 0x1f, R6 ;  /* 0x0000001fff057819 */ /* 0x000fe20000011406 */
[----:B------:R-:W-:Y:S01]  /*0e00*/  IMAD.SHL.U32 R9, R9, 0x8, RZ ;  /* 0x0000000809097824 */ /* 0x000fe200078e00ff */
[----:B------:R-:W-:Y:S01]  /*0e10*/  STL [R1+0x8], RZ ;  /* 0x000008ff01007387 */ /* 0x000fe20000100800 */
[----:B------:R-:W-:Y:S01]  /*0e20*/  IMAD.IADD R12, R13, 0x1, -R3 ;  /* 0x000000010d0c7824 */ /* 0x000fe200078e0a03 */
[----:B------:R-:W-:Y:S01]  /*0e30*/  LEA.HI R5, R5, R6, RZ, 0x3 ;  /* 0x0000000605057211 */ /* 0x000fe200078f18ff */
[----:B------:R-:W-:Y:S01]  /*0e40*/  IMAD.IADD R0, R157, 0x1, -R0 ;  /* 0x000000019d007824 */ /* 0x000fe200078e0a00 */
[----:B------:R-:W-:Y:S01]  /*0e50*/  STL [R1+0x50], R9 ;  /* 0x0000500901007387 */ /* 0x000fe20000100800 */
[C---:B------:R-:W-:Y:S01]  /*0e60*/  IMAD.SHL.U32 R152, R12.reuse, 0x4, RZ ;  /* 0x000000040c987824 */ /* 0x040fe200078e00ff */
[C---:B------:R-:W-:Y:S01]  /*0e70*/  LEA.HI R3, R12.reuse, R12, RZ, 0x1 ;  /* 0x0000000c0c037211 */ /* 0x040fe200078f08ff */
[----:B------:R-:W-:Y:S01]  /*0e80*/  IMAD.SHL.U32 R5, R5, 0x40, RZ ;  /* 0x0000004005057824 */ /* 0x000fe200078e00ff */
[----:B------:R0:W-:Y:S01]  /*0e90*/  STL [R1+0x40], R0 ;  /* 0x0000400001007387 */ /* 0x0001e20000100800 */
[----:B------:R-:W-:Y:S01]  /*0ea0*/  IMAD.SHL.U32 R16, R12, 0x8, RZ ;  /* 0x000000080c107824 */ /* 0x000fe200078e00ff */
[----:B------:R-:W-:Y:S01]  /*0eb0*/  LOP3.LUT R3, R3, 0x1ffffffe, RZ, 0xc0, !PT ;  /* 0x1ffffffe03037812 */ /* 0x000fe200078ec0ff */
[----:B------:R-:W-:Y:S01]  /*0ec0*/  VIADD R6, R152, 0x10 ;  /* 0x0000001098067836 */ /* 0x000fe20000000000 */
[----:B------:R-:W-:Y:S01]  /*0ed0*/  LOP3.LUT R8, R8, 0x7ffffffc, RZ, 0xc0, !PT ;  /* 0x7ffffffc08087812 */ /* 0x000fe200078ec0ff */
[----:B------:R-:W-:Y:S01]  /*0ee0*/  VIADD R18, R16, 0x20 ;  /* 0x0000002010127836 */ /* 0x000fe20000000000 */
[----:B------:R-:W-:Y:S01]  /*0ef0*/  SHF.R.S32.HI R17, RZ, 0x1f, R16 ;  /* 0x0000001fff117819 */ /* 0x000fe20000011410 */
[----:B------:R-:W-:Y:S01]  /*0f00*/  IMAD.IADD R3, R12, 0x1, -R3 ;  /* 0x000000010c037824 */ /* 0x000fe200078e0a03 */
[----:B------:R-:W-:Y:S01]  /*0f10*/  STL [R1+0xc], R6 ;  /* 0x00000c0601007387 */ /* 0x000fe20000100800 */
[----:B0-----:R-:W-:-:S02]  /*0f20*/  LOP3.LUT R0, R4, 0x1c0, RZ, 0xc0, !PT ;  /* 0x000001c004007812 */ /* 0x001fc400078ec0ff */
[----:B------:R-:W-:Y:S02]  /*0f30*/  LOP3.LUT R4, R5, 0xfffffe00, RZ, 0xc0, !PT ;  /* 0xfffffe0005047812 */ /* 0x000fe400078ec0ff */
[----:B------:R-:W-:Y:S02]  /*0f40*/  SHF.R.U32.HI R9, RZ, 0x3, R0 ;  /* 0x00000003ff097819 */ /* 0x000fe40000011600 */
[----:B------:R-:W-:Y:S01]  /*0f50*/  LOP3.LUT R0, R0, 0x38, R16, 0xf8, !PT ;  /* 0x0000003800007812 */ /* 0x000fe200078ef810 */
[----:B------:R0:W-:Y:S01]  /*0f60*/  STL [R1+0x44], R4 ;  /* 0x0000440401007387 */ /* 0x0001e20000100800 */
[----:B------:R-:W-:Y:S02]  /*0f70*/  SHF.R.S32.HI R12, RZ, 0x1f, R18 ;  /* 0x0000001fff0c7819 */ /* 0x000fe40000011412 */
[----:B------:R-:W-:Y:S01]  /*0f80*/  LOP3.LUT R5, R4, R0, R9, 0xf6, !PT ;  /* 0x0000000004057212 */ /* 0x000fe200078ef609 */
[----:B------:R-:W-:Y:S02]  /*0f90*/  IMAD.IADD R0, R11, 0x1, -R8 ;  /* 0x000000010b007824 */ /* 0x000fe400078e0a08 */
[----:B------:R-:W-:Y:S01]  /*0fa0*/  STL [R1+0x4], R12 ;  /* 0x0000040c01007387 */ /* 0x000fe20000100800 */
[----:B0-----:R-:W-:Y:S01]  /*0fb0*/  SHF.R.S32.HI R4, RZ, 0x1f, R6 ;  /* 0x0000001fff047819 */ /* 0x001fe20000011406 */
[----:B------:R-:W-:-:S04]  /*0fc0*/  IMAD.SHL.U32 R6, R7, 0x8, RZ ;  /* 0x0000000807067824 */ /* 0x000fc800078e00ff */
[----:B------:R0:W-:Y:S04]  /*0fd0*/  STL [R1+0x54], R4 ;  /* 0x0000540401007387 */ /* 0x0001e80000100800 */
[----:B------:R1:W-:Y:S04]  /*0fe0*/  STL [R1], R0 ;  /* 0x0000000001007387 */ /* 0x0003e80000100800 */
[----:B------:R2:W-:Y:S01]  /*0ff0*/  STL [R1+0x60], R6 ;  /* 0x0000600601007387 */ /* 0x0005e20000100800 */
[----:B0-----:R-:W-:Y:S02]  /*1000*/  IMAD R4, R5, 0x2, R2 ;  /* 0x0000000205047824 */ /* 0x001fe400078e0202 */
[----:B-1----:R-:W-:-:S03]  /*1010*/  IMAD R0, R3, 0x8, R10 ;  /* 0x0000000803007824 */ /* 0x002fc600078e020a */
[----:B------:R2:W-:Y:S04]  /*1020*/  STL [R1+0x58], R4 ;  /* 0x0000580401007387 */ /* 0x0005e80000100800 */
[----:B------:R2:W-:Y:S02]  /*1030*/  STL [R1+0x30], R0 ;  /* 0x0000300001007387 */ /* 0x0005e40000100800 */
.L_x_1762:
[----:B------:R-:W-:Y:S05]  /*1040*/  YIELD ;  /* 0x0000000000007946 */ /* 0x000fea0003800000 */
[----:B------:R-:W-:Y:S01]  /*1050*/  ULDC.64 UR4, c[0x0][0xa28] ;  /* 0x00028a0000047ab9 */ /* 0x000fe20000000a00 */
[----:B0-2--5:R-:W0:Y:S01]  /*1060*/  LDC.64 R6, c[0x0][0xa08] ;  /* 0x00028200ff067b82 */ /* 0x025e220000000a00 */
[----:B------:R-:W-:Y:S01]  /*1070*/  ISETP.NE.U32.AND P1, PT, RZ, UR4, PT ;  /* 0x00000004ff007c0c */ /* 0x000fe2000bf25070 */
[----:B------:R-:W-:Y:S02]  /*1080*/  IMAD.MOV.U32 R0, RZ, RZ, RZ ;  /* 0x000000ffff007224 */ /* 0x000fe400078e00ff */
[----:B------:R-:W-:Y:S01]  /*1090*/  IMAD.MOV.U32 R68, RZ, RZ, RZ ;  /* 0x000000ffff447224 */ /* 0x000fe200078e00ff */
[----:B------:R-:W-:Y:S01]  /*10a0*/  ISETP.NE.AND.EX P1, PT, RZ, UR5, PT, P1 ;  /* 0x00000005ff007c0c */ /* 0x000fe2000bf25310 */
[----:B------:R-:W-:-:S02]  /*10b0*/  ULDC.64 UR4, c[0x0][0xa18] ;  /* 0x0002860000047ab9 */ /* 0x000fc40000000a00 */
[----:B------:R-:W-:-:S04]  /*10c0*/  ISETP.NE.U32.AND P2, PT, RZ, UR4, PT ;  /* 0x00000004ff007c0c */ /* 0x000fc8000bf45070 */
[----:B------:R-:W-:Y:S01]  /*10d0*/  ISETP.NE.AND.EX P2, PT, RZ, UR5, PT, P2 ;  /* 0x00000005ff007c0c */ /* 0x000fe2000bf45320 */
[----:B------:R-:W-:Y:S02]  /*10e0*/  ULDC.64 UR4, c[0x0][0xa08] ;  /* 0x0002820000047ab9 */ /* 0x000fe40000000a00 */
[----:B------:R-:W-:-:S03]  /*10f0*/  ISETP.NE.U32.AND P0, PT, RZ, UR4, PT ;  /* 0x00000004ff007c0c */ /* 0x000fc6000bf05070 */
[----:B-1----:R-:W1:Y:S01]  /*1100*/  @P1 LDC.64 R4, c[0x0][0xa28] ;  /* 0x00028a00ff041b82 */ /* 0x002e620000000a00 */
[----:B------:R-:W-:Y:S01]  /*1110*/  ISETP.NE.AND.EX P0, PT, RZ, UR5, PT, P0 ;  /* 0x00000005ff007c0c */ /* 0x000fe2000bf05300 */
[----:B0---4-:R-:W-:-:S06]  /*1120*/  IMAD.WIDE R10, R31, 0x4, R6 ;  /* 0x000000041f0a7825 */ /* 0x011fcc00078e0206 */
[----:B------:R-:W0:Y:S01]  /*1130*/  @P2 LDC.64 R8, c[0x0][0xa18] ;  /* 0x00028600ff082b82 */ /* 0x000e220000000a00 */
[----:B------:R-:W-:Y:S02]  /*1140*/  ULDC UR4, c[0x0][0x288] ;  /* 0x0000a20000047ab9 */ /* 0x000fe40000000800 */
[----:B------:R-:W-:Y:S01]  /*1150*/  IMAD.U32 R155, RZ, RZ, UR4 ;  /* 0x00000004ff9b7e24 */ /* 0x000fe2000f8e00ff */
[----:B------:R-:W-:Y:S02]  /*1160*/  ULDC.64 UR4, c[0x0][0x418] ;  /* 0x0001060000047ab9 */ /* 0x000fe40000000a00 */
[----:B------:R2:W5:Y:S01]  /*1170*/  @P0 LDG.E R68, desc[UR42][R10.64] ;  /* 0x0000002a0a440981 */ /* 0x000562000c1e1900 */
[----:B-1----:R-:W-:-:S05]  /*1180*/  @P1 IMAD.WIDE R4, R31, 0x4, R4 ;  /* 0x000000041f041825 */ /* 0x002fca00078e0204 */
[----:B------:R2:W5:Y:S01]  /*1190*/  @P1 LDG.E R0, desc[UR42][R4.64] ;  /* 0x0000002a04001981 */ /* 0x000562000c1e1900 */
[----:B0-----:R-:W-:-:S05]  /*11a0*/  @P2 IMAD.WIDE R6, R31, 0x4, R8 ;  /* 0x000000041f062825 */ /* 0x001fca00078e0208 */
[----:B------:R2:W5:Y:S01]  /*11b0*/  @P2 LDG.E R155, desc[UR42][R6.64] ;  /* 0x0000002a069b2981 */ /* 0x000562000c1e1900 */
[----:B------:R-:W-:-:S03]  /*11c0*/  UISETP.NE.U32.AND UP0, UPT, UR4, URZ, UPT ;  /* 0x0000003f0400728c */ /* 0x000fc6000bf05070 */
        /* <DEDUP_REMOVED lines=8> */
[----:B--2---:R-:W-:Y:S06]  /*1250*/  @P2 BRA `(.L_x_1557) ;  /* 0x0000000000242947 */ /* 0x004fec0003800000 */
        /* <DEDUP_REMOVED lines=9> */
.L_x_1557:
[----:B------:R-:W-:Y:S01]  /*12f0*/  ULDC.64 UR4, c[0x0][0xa20] ;  /* 0x0002880000047ab9 */ /* 0x000fe20000000a00 */
[----:B------:R0:W-:Y:S01]  /*1300*/  STL [R1+0x48], R30 ;  /* 0x0000481e01007387 */ /* 0x0001e20000100800 */
[----:B------:R-:W-:-:S03]  /*1310*/  ISETP.NE.U32.AND P1, PT, RZ, UR4, PT ;  /* 0x00000004ff007c0c */ /* 0x000fc6000bf25070 */
[----:B------:R0:W-:Y:S01]  /*1320*/  STL [R1+0x4c], R31 ;  /* 0x00004c1f01007387 */ /* 0x0001e20000100800 */
[----:B------:R-:W-:-:S13]  /*1330*/  ISETP.NE.AND.EX P1, PT, RZ, UR5, PT, P1 ;  /* 0x00000005ff007c0c */ /* 0x000fda000bf25310 */
[----:B0-----:R-:W-:Y:S05]  /*1340*/  @!P1 BRA `(.L_x_1558) ;  /* 0x0000000000109947 */ /* 0x001fea0003800000 */
[----:B------:R-:W0:Y:S02]  /*1350*/  LDC.64 R4, c[0x0][0xa20] ;  /* 0x00028800ff047b82 */ /* 0x000e240000000a00 */
[----:B0-----:R-:W-:-:S05]  /*1360*/  IMAD.WIDE R4, R31, 0x4, R4 ;  /* 0x000000041f047825 */ /* 0x001fca00078e0204 */
[----:B------:R0:W5:Y:S01]  /*1370*/  LDG.E R33, desc[UR42][R4.64] ;  /* 0x0000002a04217981 */ /* 0x000162000c1e1900 */
[----:B------:R-:W-:Y:S05]  /*1380*/  BRA `(.L_x_1559) ;  /* 0x0000000000107947 */ /* 0x000fea0003800000 */
.L_x_1558:
[----:B------:R-:W-:Y:S05]  /*1390*/  @!P0 BRA `(.L_x_1559) ;  /* 0x00000000000c8947 */ /* 0x000fea0003800000 */
[----:B------:R-:W2:Y:S04]  /*13a0*/  LDG.E R4, desc[UR42][R10.64] ;  /* 0x0000002a0a047981 */ /* 0x000ea8000c1e1900 */
[----:B------:R-:W2:Y:S02]  /*13b0*/  LDG.E R33, desc[UR42][R10.64+0x4] ;  /* 0x0000042a0a217981 */ /* 0x000ea4000c1e1900 */
[----:B--2---:R-:W-:-:S07]  /*13c0*/  IMAD.IADD R33, R33, 0x1, -R4 ;  /* 0x0000000121217824 */ /* 0x004fce00078e0a04 */
.L_x_1559:
[----:B------:R-:W-:Y:S01]  /*13d0*/  ULDC.64 UR4, c[0x0][0xa10] ;  /* 0x0002840000047ab9 */ /* 0x000fe20000000a00 */
[----:B0-----:R-:W0:Y:S01]  /*13e0*/  LDC R4, c[0x0][0x448] ;  /* 0x00011200ff047b82 */ /* 0x001e220000000800 */
[----:B------:R-:W-:-:S04]  /*13f0*/  ISETP.NE.U32.AND P0, PT, RZ, UR4, PT ;  /* 0x00000004ff007c0c */ /* 0x000fc8000bf05070 */
[----:B------:R-:W-:Y:S01]  /*1400*/  ISETP.NE.AND.EX P0, PT, RZ, UR5, PT, P0 ;  /* 0x00000005ff007c0c */ /* 0x000fe2000bf05300 */
[----:B------:R-:W-:Y:S02]  /*1410*/  ULDC.64 UR4, c[0x0][0xa30] ;  /* 0x00028c0000047ab9 */ /* 0x000fe40000000a00 */
[----:B------:R-:W-:-:S04]  /*1420*/  ISETP.NE.U32.AND P1, PT, RZ, UR4, PT ;  /* 0x00000004ff007c0c */ /* 0x000fc8000bf25070 */
[----:B------:R-:W-:-:S06]  /*1430*/  ISETP.NE.AND.EX P1, PT, RZ, UR5, PT, P1 ;  /* 0x00000005ff007c0c */ /* 0x000fcc000bf25310 */
[----:B------:R-:W1:Y:S08]  /*1440*/  @P0 LDC.64 R6, c[0x0][0xa10] ;  /* 0x00028400ff060b82 */ /* 0x000e700000000a00 */
[----:B------:R-:W2:Y:S01]  /*1450*/  @P1 LDC.64 R8, c[0x0][0xa30] ;  /* 0x00028c00ff081b82 */ /* 0x000ea20000000a00 */
[----:B-1----:R-:W-:-:S05]  /*1460*/  @P0 IMAD.WIDE R6, R31, 0x4, R6 ;  /* 0x000000041f060825 */ /* 0x002fca00078e0206 */
[----:B------:R-:W3:Y:S04]  /*1470*/  @P0 LDG.E R3, desc[UR42][R6.64] ;  /* 0x0000002a06030981 */ /* 0x000ee8000c1e1900 */
[----:B------:R1:W3:Y:S01]  /*1480*/  @P0 LDG.E R10, desc[UR42][R6.64+0x4] ;  /* 0x0000042a060a0981 */ /* 0x0002e2000c1e1900 */
[----:B-----5:R-:W-:Y:S02]  /*1490*/  IMAD.MOV.U32 R24, RZ, RZ, R33 ;  /* 0x000000ffff187224 */ /* 0x020fe400078e0021 */
[----:B--2---:R-:W-:-:S05]  /*14a0*/  @P1 IMAD.WIDE R8, R31, 0x4, R8 ;  /* 0x000000041f081825 */ /* 0x004fca00078e0208 */
[----:B------:R2:W5:Y:S01]  /*14b0*/  @P1 LDG.E R24, desc[UR42][R8.64] ;  /* 0x0000002a08181981 */ /* 0x000562000c1e1900 */
[----:B0-----:R-:W-:Y:S01]  /*14c0*/  ISETP.NE.AND P1, PT, R4, 0x1, PT ;  /* 0x000000010400780c */ /* 0x001fe20003f25270 */
[----:B------:R-:W-:Y:S01]  /*14d0*/  IMAD R14, R29, 0xc0, RZ ;  /* 0x000000c01d0e7824 */ /* 0x000fe200078e02ff */
[----:B------:R-:W0:Y:S01]  /*14e0*/  LDC.64 R4, c[0x0][0x9e0] ;  /* 0x00027800ff047b82 */ /* 0x000e220000000a00 */
[----:B------:R-:W-:Y:S02]  /*14f0*/  IMAD.IADD R13, R33, 0x1, -R0 ;  /* 0x00000001210d7824 */ /* 0x000fe400078e0a00 */
[----:B------:R-:W-:Y:S01]  /*1500*/  VIADD R0, R14, 0xbf ;  /* 0x000000bf0e007836 */ /* 0x000fe20000000000 */
[----:B------:R4:W-:Y:S03]  /*1510*/  STL [R1+0x20], R14 ;  /* 0x0000200e01007387 */ /* 0x0009e60000100800 */
[----:B-1----:R-:W-:-:S04]  /*1520*/  IMAD.MOV.U32 R6, RZ, RZ, R0 ;  /* 0x000000ffff067224 */ /* 0x002fc800078e0000 */
[----:B------:R-:W1:Y:S08]  /*1530*/  @P1 LDC R11, c[0x0][0x44c] ;  /* 0x00011300ff0b1b82 */ /* 0x000e700000000800 */
[----:B------:R-:W2:Y:S01]  /*1540*/  @P1 LDC R12, c[0x0][0x450] ;  /* 0x00011400ff0c1b82 */ /* 0x000ea20000000800 */
[----:B0-----:R-:W-:Y:S01]  /*1550*/  ISETP.GE.AND P2, PT, R5, 0x1, PT ;  /* 0x000000010500780c */ /* 0x001fe20003f46270 */
[----:B---3--:R-:W-:-:S02]  /*1560*/  @P0 IMAD.IADD R28, R10, 0x1, -R3 ;  /* 0x000000010a1c0824 */ /* 0x008fc400078e0a03 */
[----:B-1----:R-:W-:-:S04]  /*1570*/  @P1 IMAD.HI.U32 R3, R0, R11, RZ ;  /* 0x0000000b00031227 */ /* 0x002fc800078e00ff */
[----:B------:R-:W-:Y:S01]  /*1580*/  IMAD.IADD R156, R13, 0x1, R28 ;  /* 0x000000010d9c7824 */ /* 0x000fe200078e021c */
[----:B--2---:R-:W-:-:S03]  /*1590*/  @P1 SHF.R.U32.HI R6, RZ, R12, R3 ;  /* 0x0000000cff061219 */ /* 0x004fc60000011603 */
[C---:B------:R-:W-:Y:S01]  /*15a0*/  VIADD R0, R156.reuse, 0x7f ;  /* 0x0000007f9c007836 */ /* 0x040fe20000000000 */
[----:B------:R-:W-:-:S04]  /*15b0*/  IADD3 R7, R156, 0x1, -R155 ;  /* 0x000000019c077810 */ /* 0x000fc80007ffe89b */
[----:B------:R-:W-:Y:S01]  /*15c0*/  SHF.R.S32.HI R3, RZ, 0x1f, R0 ;  /* 0x0000001fff037819 */ /* 0x000fe20000011400 */
[----:B------:R-:W-:-:S03]  /*15d0*/  IMAD.IADD R9, R7, 0x1, R6 ;  /* 0x0000000107097824 */ /* 0x000fc600078e0206 */
[----:B------:R-:W-:Y:S01]  /*15e0*/  LEA.HI R3, R3, R0, RZ, 0x7 ;  /* 0x0000000003037211 */ /* 0x000fe200078f38ff */
[----:B------:R-:W-:-:S03]  /*15f0*/  IMAD.IADD R4, R9, 0x1, R4 ;  /* 0x0000000109047824 */ /* 0x000fc600078e0204 */
[----:B------:R-:W-:Y:S01]  /*1600*/  SHF.R.S32.HI R78, RZ, 0x7, R3 ;  /* 0x00000007ff4e7819 */ /* 0x000fe20000011403 */
[----:B----4-:R-:W-:Y:S06]  /*1610*/  @!P2 BRA `(.L_x_1560) ;  /* 0x000000000048a947 */ /* 0x010fec0003800000 */
        /* <DEDUP_REMOVED lines=11> */
.L_x_1562:
[----:B------:R-:W-:-:S13]  /*16d0*/  ISETP.NE.AND P0, PT, R5, 0x1, PT ;  /* 0x000000010500780c */ /* 0x000fda0003f05270 */
[----:B------:R-:W0:Y:S02]  /*16e0*/  @P0 LDC.64 R6, c[0x0][0x9e8] ;  /* 0x00027a00ff060b82 */ /* 0x000e240000000a00 */
[----:B0-----:R-:W-:-:S05]  /*16f0*/  @P0 IMAD.HI.U32 R6, R0, R6, RZ ;  /* 0x0000000600060227 */ /* 0x001fca00078e00ff */
[----:B------:R-:W-:-:S07]  /*1700*/  @P0 SHF.R.U32.HI R0, RZ, R7, R6 ;  /* 0x00000007ff000219 */ /* 0x000fce0000011606 */
.L_x_1563:
[----:B------:R-:W-:Y:S05]  /*1710*/  BSYNC B0 ;  /* 0x0000000000007941 */ /* 0x000fea0003800000 */
.L_x_1561:
[----:B------:R-:W-:-:S05]  /*1720*/  IMAD R3, R0, R5, R5 ;  /* 0x0000000500037224 */ /* 0x000fca00078e0205 */
[----:B------:R-:W-:-:S07]  /*1730*/  VIMNMX R4, R4, R3, PT ;  /* 0x0000000304047248 */ /* 0x000fce0003fe0100 */
.L_x_1560:
[----:B------:R-:W0:Y:S01]  /*1740*/  @P1 LDC R0, c[0x0][0x44c] ;  /* 0x00011300ff001b82 */ /* 0x000e220000000800 */
[----:B------:R-:W-:Y:S01]  /*1750*/  IMAD.MOV.U32 R3, RZ, RZ, R14 ;  /* 0x000000ffff037224 */ /* 0x000fe200078e000e */
[----:B------:R-:W-:Y:S01]  /*1760*/  ULDC UR4, c[0x0][0x9dc] ;  /* 0x0002770000047ab9 */ /* 0x000fe20000000800 */
[----:B------:R-:W-:-:S05]  /*1770*/  IMAD.IADD R88, R156, 0x1, -R155 ;  /* 0x000000019c587824 */ /* 0x000fca00078e0a9b */
[----:B------:R-:W1:Y:S01]  /*1780*/  @P1 LDC R7, c[0x0][0x450] ;  /* 0x00011400ff071b82 */ /* 0x000e620000000800 */
[----:B0-----:R-:W-:-:S05]  /*1790*/  @P1 IMAD.HI.U32 R0, R14, R0, RZ ;  /* 0x000000000e001227 */ /* 0x001fca00078e00ff */
[----:B-1----:R-:W-:-:S05]  /*17a0*/  @P1 SHF.R.U32.HI R3, RZ, R7, R0 ;  /* 0x00000007ff031219 */ /* 0x002fca0000011600 */
[----:B------:R-:W-:-:S04]  /*17b0*/  IMAD.IADD R0, R88, 0x1, R3 ;  /* 0x0000000158007824 */ /* 0x000fc800078e0203 */
[----:B------:R-:W-:Y:S01]  /*17c0*/  VIADD R3, R0, -UR4 ;  /* 0x8000000400037c36 */ /* 0x000fe20008000000 */
[----:B------:R-:W-:Y:S06]  /*17d0*/  @!P2 BRA `(.L_x_1564) ;  /* 0x000000000044a947 */ /* 0x000fec0003800000 */
[----:B------:R-:W-:Y:S01]  /*17e0*/  ISETP.GT.AND P0, PT, R0, -0x1, PT ;  /* 0xffffffff0000780c */ /* 0x000fe20003f04270 */
[----:B------:R-:W-:-:S12]  /*17f0*/  BSSY B0, `(.L_x_1565) ;  /* 0x000000d000007945 */ /* 0x000fd80003800000 */
[----:B------:R-:W-:Y:S05]  /*1800*/  @P0 BRA `(.L_x_1566) ;  /* 0x00000000001c0947 */ /* 0x000fea0003800000 */
[----:B------:R-:W-:Y:S02]  /*1810*/  ISETP.NE.AND P0, PT, R5, 0x1, PT ;  /* 0x000000010500780c */ /* 0x000fe40003f05270 */
[----:B------:R-:W-:-:S11]  /*1820*/  LOP3.LUT R7, RZ, R0, RZ, 0x33, !PT ;  /* 0x00000000ff077212 */ /* 0x000fd600078e33ff */
[----:B------:R-:W0:Y:S02]  /*1830*/  @P0 LDC.64 R8, c[0x0][0x9e8] ;  /* 0x00027a00ff080b82 */ /* 0x000e240000000a00 */
[----:B0-----:R-:W-:-:S05]  /*1840*/  @P0 IMAD.HI.U32 R0, R7, R8, RZ ;  /* 0x0000000807000227 */ /* 0x001fca00078e00ff */
[----:B------:R-:W-:-:S04]  /*1850*/  @P0 SHF.R.U32.HI R7, RZ, R9, R0 ;  /* 0x00000009ff070219 */ /* 0x000fc80000011600 */
[----:B------:R-:W-:Y:S01]  /*1860*/  LOP3.LUT R0, RZ, R7, RZ, 0x33, !PT ;  /* 0x00000007ff007212 */ /* 0x000fe200078e33ff */
[----:B------:R-:W-:Y:S06]  /*1870*/  BRA `(.L_x_1567) ;  /* 0x0000000000107947 */ /* 0x000fec0003800000 */
.L_x_1566:
[----:B------:R-:W-:-:S13]  /*1880*/  ISETP.NE.AND P0, PT, R5, 0x1, PT ;  /* 0x000000010500780c */ /* 0x000fda0003f05270 */
[----:B------:R-:W0:Y:S02]  /*1890*/  @P0 LDC.64 R6, c[0x0][0x9e8] ;  /* 0x00027a00ff060b82 */ /* 0x000e240000000a00 */
[----:B0-----:R-:W-:-:S05]  /*18a0*/  @P0 IMAD.HI.U32 R6, R0, R6, RZ ;  /* 0x0000000600060227 */ /* 0x001fca00078e00ff */
[----:B------:R-:W-:-:S07]  /*18b0*/  @P0 SHF.R.U32.HI R0, RZ, R7, R6 ;  /* 0x00000007ff000219 */ /* 0x000fce0000011606 */
.L_x_1567:
[----:B------:R-:W-:Y:S05]  /*18c0*/  BSYNC B0 ;  /* 0x0000000000007941 */ /* 0x000fea0003800000 */
.L_x_1565:
[----:B------:R-:W-:-:S05]  /*18d0*/  IMAD R0, R0, R5, RZ ;  /* 0x0000000500007224 */ /* 0x000fca00078e02ff */
[----:B------:R-:W-:-:S07]  /*18e0*/  VIMNMX R3, R3, R0, !PT ;  /* 0x0000000003037248 */ /* 0x000fce0007fe0100 */
.L_x_1564:
[----:B------:R-:W-:Y:S01]  /*18f0*/  VIADD R4, R4, 0x7f ;  /* 0x0000007f04047836 */ /* 0x000fe20000000000 */
[----:B------:R-:W-:-:S04]  /*1900*/  SHF.R.S32.HI R0, RZ, 0x1f, R3 ;  /* 0x0000001fff007819 */ /* 0x000fc80000011403 */
[----:B------:R-:W-:Y:S02]  /*1910*/  SHF.R.S32.HI R5, RZ, 0x1f, R4 ;  /* 0x0000001fff057819 */ /* 0x000fe40000011404 */
[----:B------:R-:W-:Y:S02]  /*1920*/  LEA.HI R0, R0, R3, RZ, 0x7 ;  /* 0x0000000300007211 */ /* 0x000fe400078f38ff */
[----:B------:R-:W-:Y:S02]  /*1930*/  LEA.HI R5, R5, R4, RZ, 0x7 ;  /* 0x0000000405057211 */ /* 0x000fe400078f38ff */
[----:B------:R-:W-:Y:S02]  /*1940*/  SHF.R.S32.HI R0, RZ, 0x7, R0 ;  /* 0x00000007ff007819 */ /* 0x000fe40000011400 */
[----:B------:R-:W-:Y:S02]  /*1950*/  SHF.R.S32.HI R5, RZ, 0x7, R5 ;  /* 0x00000007ff057819 */ /* 0x000fe40000011405 */
[----:B------:R-:W-:-:S02]  /*1960*/  VIMNMX R0, RZ, R0, !PT ;  /* 0x00000000ff007248 */ /* 0x000fc40007fe0100 */
[----:B------:R-:W-:-:S03]  /*1970*/  VIMNMX R5, R78, R5, PT ;  /* 0x000000054e057248 */ /* 0x000fc60003fe0100 */
[--C-:B------:R-:W-:Y:S02]  /*1980*/  IMAD R0, R0, 0x80, -R13.reuse ;  /* 0x0000008000007824 */ /* 0x100fe400078e0a0d */
[----:B------:R-:W-:-:S03]  /*1990*/  IMAD R5, R5, 0x80, -R13 ;  /* 0x0000008005057824 */ /* 0x000fc600078e0a0d */
[----:B------:R-:W-:Y:S02]  /*19a0*/  VIMNMX R0, RZ, R0, !PT ;  /* 0x00000000ff007248 */ /* 0x000fe40007fe0100 */
[----:B------:R-:W-:Y:S02]  /*19b0*/  VIMNMX R5, R5, R28, PT ;  /* 0x0000001c05057248 */ /* 0x000fe40003fe0100 */
[----:B------:R-:W-:Y:S02]  /*19c0*/  SHF.R.U32.HI R27, RZ, 0x7, R0 ;  /* 0x00000007ff1b7819 */ /* 0x000fe40000011600 */
[----:B------:R-:W-:-:S03]  /*19d0*/  ISETP.GT.AND P0, PT, R5, R0, PT ;  /* 0x000000000500720c */ /* 0x000fc60003f04270 */
[----:B------:R-:W-:-:S10]  /*19e0*/  IMAD.MOV.U32 R26, RZ, RZ, R27 ;  /* 0x000000ffff1a7224 */ /* 0x000fd400078e001b */
[----:B------:R-:W-:-:S05]  /*19f0*/  @P0 VIADD R3, R5, 0x7f ;  /* 0x0000007f05030836 */ /* 0x000fca0000000000 */
[----:B------:R-:W-:-:S04]  /*1a00*/  @P0 SHF.R.S32.HI R0, RZ, 0x1f, R3 ;  /* 0x0000001fff000819 */ /* 0x000fc80000011403 */
[----:B------:R-:W-:-:S04]  /*1a10*/  @P0 LEA.HI R0, R0, R3, RZ, 0x7 ;  /* 0x0000000300000211 */ /* 0x000fc800078f38ff */
[----:B------:R-:W-:Y:S02]  /*1a20*/  @P0 SHF.R.S32.HI R26, RZ, 0x7, R0 ;  /* 0x00000007ff1a0819 */ /* 0x000fe40000011400 */
[----:B------:R-:W-:Y:S02]  /*1a30*/  PLOP3.LUT P0, PT, PT, PT, PT, 0x80, 0x0 ;  /* 0x000000000000781c */ /* 0x000fe40003f0f070 */
[----:B------:R-:W-:-:S13]  /*1a40*/  ISETP.GT.AND P1, PT, R26, R27, PT ;  /* 0x0000001b1a00720c */ /* 0x000fda0003f24270 */
[----:B------:R-:W-:Y:S05]  /*1a50*/  @!P1 BRA `(.L_x_1568) ;  /* 0x0000004000f49947 */ /* 0x000fea0003800000 */
        /* <DEDUP_REMOVED lines=19> */
[----:B-1---5:R-:W-:Y:S05]  /*1b90*/  CALL.ABS.NOINC R14 ;  /* 0x000000000e007343 */ /* 0x022fea0003c00000 */
.L_x_1570:
[----:B------:R-:W-:Y:S05]  /*1ba0*/  BSYNC B6 ;  /* 0x0000000000067941 */ /* 0x000fea0003800000 */
.L_x_1569:
        /* <DEDUP_REMOVED lines=20> */
.L_x_1572:
[----:B------:R-:W-:Y:S05]  /*1cf0*/  BSYNC B6 ;  /* 0x0000000000067941 */ /* 0x000fea0003800000 */
.L_x_1571:
[----:B------:R-:W-:Y:S01]  /*1d00*/  ULDC.64 UR4, c[0x0][0x9f8] ;  /* 0x00027e0000047ab9 */ /* 0x000fe20000000a00 */
[----:B------:R-:W2:Y:S01]  /*1d10*/  LDL R34, [R1+0x40] ;  /* 0x0000400001227983 */ /* 0x000ea20000100800 */
[----:B------:R-:W-:Y:S01]  /*1d20*/  ISETP.NE.U32.AND P0, PT, RZ, UR4, PT ;  /* 0x00000004ff007c0c */ /* 0x000fe2000bf05070 */
[----:B------:R-:W-:Y:S01]  /*1d30*/  IMAD.MOV.U32 R69, RZ, RZ, R31 ;  /* 0x000000ffff457224 */ /* 0x000fe200078e001f */
[----:B------:R-:W0:Y:S01]  /*1d40*/  LDC.64 R66, c[0x0][0x3f8] ;  /* 0x0000fe00ff427b82 */ /* 0x000e220000000a00 */
[----:B------:R-:W3:Y:S01]  /*1d50*/  LDL R32, [R1+0x44] ;  /* 0x0000440001207983 */ /* 0x000ee20000100800 */
[----:B------:R-:W-:-:S06]  /*1d60*/  ISETP.NE.AND.EX P0, PT, RZ, UR5, PT, P0 ;  /* 0x00000005ff007c0c */ /* 0x000fcc000bf05300 */
[----:B------:R-:W1:Y:S08]  /*1d70*/  LDC.64 R4, c[0x0][0x408] ;  /* 0x00010200ff047b82 */ /* 0x000e700000000a00 */
[----:B------:R-:W4:Y:S02]  /*1d80*/  @P0 LDC.64 R6, c[0x0][0x9f8] ;  /* 0x00027e00ff060b82 */ /* 0x000f240000000a00 */
[----:B----4-:R-:W-:Y:S01]  /*1d90*/  @P0 IMAD.WIDE R6, R31, 0x4, R6 ;  /* 0x000000041f060825 */ /* 0x010fe200078e0206 */
[----:B------:R-:W4:Y:S05]  /*1da0*/  S2R R20, SR_TID.X ;  /* 0x0000000000147919 */ /* 0x000f2a0000002100 */
[----:B------:R-:W4:Y:S01]  /*1db0*/  LDC R31, c[0x0][0x3f4] ;  /* 0x0000fd00ff1f7b82 */ /* 0x000f220000000800 */
[----:B------:R4:W3:Y:S01]  /*1dc0*/  @P0 LDG.E R69, desc[UR42][R6.64] ;  /* 0x0000002a06450981 */ /* 0x0008e2000c1e1900 */
[----:B------:R-:W-:Y:S01]  /*1dd0*/  SHF.R.S32.HI R3, RZ, 0x1f, R157 ;  /* 0x0000001fff037819 */ /* 0x000fe2000001149d */
[----:B0-----:R-:W-:Y:S01]  /*1de0*/  IMAD.WIDE.U32 R10, R157, R66, R16 ;  /* 0x000000429d0a7225 */ /* 0x001fe200078e0010 */
[----:B------:R-:W-:-:S02]  /*1df0*/  SHF.R.S32.HI R153, RZ, 0x1f, R152 ;  /* 0x0000001fff997819 */ /* 0x000fc40000011498 */
[----:B-1----:R-:W-:Y:S01]  /*1e00*/  SHF.L.U64.HI R64, R4, 0x7, R5 ;  /* 0x0000000704407819 */ /* 0x002fe20000010205 */
[-C--:B------:R-:W-:Y:S01]  /*1e10*/  IMAD R0, R3, R66.reuse, RZ ;  /* 0x0000004203007224 */ /* 0x080fe200078e02ff */
[----:B------:R-:W-:Y:S01]  /*1e20*/  LOP3.LUT R23, R23, 0xfffffffd, RZ, 0xc0, !PT ;  /* 0xfffffffd17177812 */ /* 0x000fe200078ec0ff */
[----:B------:R-:W-:Y:S01]  /*1e30*/  IMAD.WIDE.U32 R8, R157, R66, R152 ;  /* 0x000000429d087225 */ /* 0x000fe200078e0098 */
[----:B------:R-:W-:-:S03]  /*1e40*/  SHF.R.S32.HI R62, RZ, 0x1f, R30 ;  /* 0x0000001fff3e7819 */ /* 0x000fc6000001141e */
[----:B------:R-:W-:Y:S02]  /*1e50*/  IMAD R15, R157, R67, R0 ;  /* 0x000000439d0f7224 */ /* 0x000fe400078e0200 */
[-C--:B------:R-:W-:Y:S02]  /*1e60*/  IMAD R0, R3, R4.reuse, RZ ;  /* 0x0000000403007224 */ /* 0x080fe400078e02ff */
[----:B------:R-:W-:Y:S02]  /*1e70*/  IMAD.IADD R9, R9, 0x1, R15 ;  /* 0x0000000109097824 */ /* 0x000fe400078e020f */
[----:B------:R-:W-:Y:S01]  /*1e80*/  IMAD.IADD R11, R15, 0x1, R11 ;  /* 0x000000010f0b7824 */ /* 0x000fe200078e020b */
[----:B-----5:R-:W-:Y:S01]  /*1e90*/  SHF.R.S32.HI R15, RZ, 0x1f, R24 ;  /* 0x0000001fff0f7819 */ /* 0x020fe20000011418 */
[C---:B------:R-:W-:Y:S01]  /*1ea0*/  IMAD R21, R157.reuse, R5, R0 ;  /* 0x000000059d157224 */ /* 0x040fe200078e0200 */
[----:B----4-:R-:W-:Y:S01]  /*1eb0*/  ISETP.GE.AND P0, PT, R16, R31, PT ;  /* 0x0000001f1000720c */ /* 0x010fe20003f06270 */
[----:B------:R-:W-:-:S03]  /*1ec0*/  IMAD.WIDE.U32 R6, R157, R4, R152 ;  /* 0x000000049d067225 */ /* 0x000fc600078e0098 */
[----:B------:R-:W-:Y:S01]  /*1ed0*/  SEL R3, R31, RZ, P0 ;  /* 0x000000ff1f037207 */ /* 0x000fe20000000000 */
[----:B------:R-:W-:Y:S02]  /*1ee0*/  IMAD R14, R15, R66, RZ ;  /* 0x000000420f0e7224 */ /* 0x000fe400078e02ff */
[----:B------:R-:W-:Y:S01]  /*1ef0*/  VIADD R36, R20, 0xffffff80 ;  /* 0xffffff8014247836 */ /* 0x000fe20000000000 */
[----:B------:R-:W-:Y:S01]  /*1f00*/  SHF.R.U32.HI R35, RZ, 0x7, R20 ;  /* 0x00000007ff237819 */ /* 0x000fe20000011614 */
[----:B------:R-:W-:Y:S02]  /*1f10*/  IMAD.IADD R3, R16, 0x1, R3 ;  /* 0x0000000110037824 */ /* 0x000fe400078e0203 */
[----:B------:R-:W-:Y:S01]  /*1f20*/  IMAD.WIDE.U32 R12, R157, R4, R16 ;  /* 0x000000049d0c7225 */ /* 0x000fe200078e0010 */
[C---:B------:R-:W-:Y:S02]  /*1f30*/  ISETP.NE.AND P6, PT, R35.reuse, 0x1, PT ;  /* 0x000000012300780c */ /* 0x040fe40003fc5270 */
[----:B------:R-:W-:Y:S01]  /*1f40*/  SHF.R.S32.HI R0, RZ, 0x1f, R3 ;  /* 0x0000001fff007819 */ /* 0x000fe20000011403 */
[----:B------:R-:W-:-:S02]  /*1f50*/  VIADD R60, R35, 0x8 ;  /* 0x00000008233c7836 */ /* 0x000fc40000000000 */
[----:B------:R-:W-:Y:S01]  /*1f60*/  VIADD R35, R157, 0x60 ;  /* 0x000000609d237836 */ /* 0x000fe20000000000 */
[----:B------:R-:W-:Y:S01]  /*1f70*/  LEA.HI R0, R0, R3, RZ, 0x3 ;  /* 0x0000000300007211 */ /* 0x000fe200078f18ff */
[-C--:B------:R-:W-:Y:S02]  /*1f80*/  IMAD R15, R15, R4.reuse, RZ ;  /* 0x000000040f0f7224 */ /* 0x080fe400078e02ff */
[----:B------:R-:W-:Y:S02]  /*1f90*/  IMAD.SHL.U32 R35, R35, 0x40, RZ ;  /* 0x0000004023237824 */ /* 0x000fe400078e00ff */
[----:B------:R-:W-:Y:S02]  /*1fa0*/  VIADD R20, R20, 0xffffff80 ;  /* 0xffffff8014147836 */ /* 0x000fe40000000000 */
[----:B------:R-:W-:Y:S01]  /*1fb0*/  IMAD.IADD R7, R7, 0x1, R21 ;  /* 0x0000000107077824 */ /* 0x000fe200078e0215 */
[----:B------:R-:W-:Y:S01]  /*1fc0*/  LOP3.LUT R35, R35, 0x1c0, RZ, 0xc0, !PT ;  /* 0x000001c023237812 */ /* 0x000fe200078ec0ff */
[----:B------:R-:W-:Y:S01]  /*1fd0*/  IMAD.IADD R13, R21, 0x1, R13 ;  /* 0x00000001150d7824 */ /* 0x000fe200078e020d */
[----:B------:R-:W-:Y:S05]  /*1fe0*/  @!P6 WARPSYNC.ALL ;  /* 0x000000000000e948 */ /* 0x000fea0003800000 */
[C---:B------:R-:W-:Y:S01]  /*1ff0*/  IMAD R15, R24.reuse, R5, R15 ;  /* 0x00000005180f7224 */ /* 0x040fe200078e020f */
[----:B------:R-:W-:Y:S01]  /*2000*/  LOP3.LUT R5, R35, 0x38, R0, 0xf8, !PT ;  /* 0x0000003823057812 */ /* 0x000fe200078ef800 */
[----:B------:R-:W-:Y:S01]  /*2010*/  VIADD R35, R157, 0x60 ;  /* 0x000000609d237836 */ /* 0x000fe20000000000 */
[----:B------:R-:W-:Y:S01]  /*2020*/  ULDC UR4, c[0x0][0x2f4] ;  /* 0x0000bd0000047ab9 */ /* 0x000fe20000000800 */
[----:B------:R-:W-:Y:S01]  /*2030*/  IMAD.WIDE.U32 R52, R24, R4, R6 ;  /* 0x0000000418347225 */ /* 0x000fe200078e0006 */
[----:B------:R-:W-:-:S02]  /*2040*/  LOP3.LUT R6, R0, 0xfffffff8, RZ, 0xc0, !PT ;  /* 0xfffffff800067812 */ /* 0x000fc400078ec0ff */
[----:B------:R-:W-:Y:S01]  /*2050*/  ISETP.GE.AND P2, PT, R18, UR4, PT ;  /* 0x0000000412007c0c */ /* 0x000fe2000bf46270 */
[----:B------:R-:W-:-:S04]  /*2060*/  IMAD.WIDE.U32 R54, R24, R4, R12 ;  /* 0x0000000418367225 */ /* 0x000fc800078e000c */
[----:B------:R-:W-:Y:S02]  /*2070*/  IMAD.SHL.U32 R63, R4, 0x80, RZ ;  /* 0x00000080043f7824 */ /* 0x000fe400078e00ff */
[----:B------:R-:W-:Y:S02]  /*2080*/  IMAD.SHL.U32 R35, R35, 0x40, RZ ;  /* 0x0000004023237824 */ /* 0x000fe400078e00ff */
[----:B------:R-:W-:-:S03]  /*2090*/  IMAD.WIDE.U32 R48, R24, R66, R8 ;  /* 0x0000004218307225 */ /* 0x000fc600078e0008 */
[----:B------:R-:W-:Y:S01]  /*20a0*/  LOP3.LUT R35, R35, 0x1c0, RZ, 0xc0, !PT ;  /* 0x000001c023237812 */ /* 0x000fe200078ec0ff */
[----:B------:R-:W-:Y:S01]  /*20b0*/  IMAD R21, R24, R67, R14 ;  /* 0x0000004318157224 */ /* 0x000fe200078e020e */
[----:B------:R-:W-:Y:S01]  /*20c0*/  SHF.L.U64.HI R67, R66, 0x7, R67 ;  /* 0x0000000742437819 */ /* 0x000fe20000010243 */
[----:B------:R-:W-:Y:S01]  /*20d0*/  IMAD.WIDE.U32 R50, R24, R66, R10 ;  /* 0x0000004218327225 */ /* 0x000fe200078e000a */
[----:B------:R-:W-:-:S03]  /*20e0*/  SHF.R.U32.HI R35, RZ, 0x3, R35 ;  /* 0x00000003ff237819 */ /* 0x000fc60000011623 */
[----:B------:R-:W-:Y:S01]  /*20f0*/  IMAD.SHL.U32 R58, R31, 0x2, RZ ;  /* 0x000000021f3a7824 */ /* 0x000fe200078e00ff */
[----:B------:R-:W-:Y:S01]  /*2100*/  LOP3.LUT R8, R5, R35, RZ, 0x3c, !PT ;  /* 0x0000002305087212 */ /* 0x000fe200078e3cff */
[----:B------:R-:W-:Y:S01]  /*2110*/  IMAD.IADD R31, R49, 0x1, R21 ;  /* 0x00000001311f7824 */ /* 0x000fe200078e0215 */
[----:B------:R-:W-:Y:S01]  /*2120*/  SHF.R.S32.HI R5, RZ, 0x3, R0 ;  /* 0x00000003ff057819 */ /* 0x000fe20000011400 */
[----:B------:R-:W-:Y:S02]  /*2130*/  IMAD.IADD R68, R68, 0x1, R33 ;  /* 0x0000000144447824 */ /* 0x000fe400078e0221 */
[----:B------:R-:W-:Y:S02]  /*2140*/  IMAD.SHL.U32 R66, R66, 0x80, RZ ;  /* 0x0000008042427824 */ /* 0x000fe400078e00ff */
[----:B------:R-:W-:Y:S02]  /*2150*/  IMAD.IADD R21, R21, 0x1, R51 ;  /* 0x0000000115157824 */ /* 0x000fe400078e0233 */
[----:B------:R-:W-:-:S02]  /*2160*/  IMAD.IADD R7, R15, 0x1, R55 ;  /* 0x000000010f077824 */ /* 0x000fc400078e0237 */
[C---:B--2---:R-:W-:Y:S01]  /*2170*/  IMAD.SHL.U32 R65, R34.reuse, 0x40, RZ ;  /* 0x0000004022417824 */ /* 0x044fe200078e00ff */
[----:B------:R-:W-:Y:S01]  /*2180*/  @!P6 BAR.SYNC.DEFER_BLOCKING 0x9, 0x100 ;  /* 0x024400000000eb1d */ /* 0x000fe20000010000 */
[----:B------:R-:W-:Y:S02]  /*2190*/  LOP3.LUT P1, RZ, R34, 0x4, RZ, 0xc0, !PT ;  /* 0x0000000422ff7812 */ /* 0x000fe4000782c0ff */
[----:B------:R-:W-:Y:S02]  /*21a0*/  SHF.R.S32.HI R34, RZ, 0x1f, R36 ;  /* 0x0000001fff227819 */ /* 0x000fe40000011424 */
[----:B------:R-:W-:Y:S02]  /*21b0*/  LOP3.LUT R65, R65, 0x1c0, RZ, 0xc0, !PT ;  /* 0x000001c041417812 */ /* 0x000fe400078ec0ff */
[----:B------:R-:W-:Y:S02]  /*21c0*/  LEA.HI R34, R34, R36, RZ, 0x2 ;  /* 0x0000002422227211 */ /* 0x000fe400078f10ff */
[----:B------:R-:W-:-:S02]  /*21d0*/  SHF.R.U32.HI R61, RZ, 0x3, R65 ;  /* 0x00000003ff3d7819 */ /* 0x000fc40000011641 */
[----:B------:R-:W-:Y:S02]  /*21e0*/  LOP3.LUT R34, R34, 0xfffffffc, RZ, 0xc0, !PT ;  /* 0xfffffffc22227812 */ /* 0x000fe400078ec0ff */
[----:B------:R-:W-:Y:S02]  /*21f0*/  LOP3.LUT R4, R65, 0x18, R16, 0xf8, !PT ;  /* 0x0000001841047812 */ /* 0x000fe400078ef810 */
[----:B------:R-:W-:Y:S01]  /*2200*/  @P1 LOP3.LUT R23, R23, 0x2, RZ, 0xfc, !PT ;  /* 0x0000000217171812 */ /* 0x000fe200078efcff */
[----:B------:R-:W-:Y:S01]  /*2210*/  IMAD.IADD R34, R36, 0x1, -R34 ;  /* 0x0000000124227824 */ /* 0x000fe200078e0a22 */
[----:B------:R-:W-:Y:S02]  /*2220*/  LOP3.LUT R4, R4, R61, RZ, 0x3c, !PT ;  /* 0x0000003d04047212 */ /* 0x000fe400078e3cff */
[----:B------:R-:W-:Y:S01]  /*2230*/  ISETP.GE.AND P1, PT, R16, UR4, PT ;  /* 0x0000000410007c0c */ /* 0x000fe2000bf26270 */
[----:B------:R-:W-:Y:S01]  /*2240*/  IMAD R59, R34, 0x60, R157 ;  /* 0x00000060223b7824 */ /* 0x000fe200078e029d */
[----:B------:R-:W-:-:S04]  /*2250*/  SHF.R.S32.HI R34, RZ, 0x1f, R20 ;  /* 0x0000001fff227819 */ /* 0x000fc80000011414 */
[----:B------:R-:W-:Y:S01]  /*2260*/  LEA.HI R34, R34, R20, RZ, 0x5 ;  /* 0x0000001422227211 */ /* 0x000fe200078f28ff */
[----:B------:R-:W-:-:S03]  /*2270*/  IMAD.IADD R20, R53, 0x1, R15 ;  /* 0x0000000135147824 */ /* 0x000fc600078e020f */
[----:B------:R-:W-:-:S05]  /*2280*/  SHF.R.S32.HI R34, RZ, 0x5, R34 ;  /* 0x00000005ff227819 */ /* 0x000fca0000011422 */
[----:B------:R-:W-:Y:S01]  /*2290*/  IMAD R57, R34, 0x200, R4 ;  /* 0x0000020022397824 */ /* 0x000fe200078e0204 */
[----:B------:R-:W-:Y:S01]  /*22a0*/  LOP3.LUT R4, R65, 0x38, R0, 0xf8, !PT ;  /* 0x0000003841047812 */ /* 0x000fe200078ef800 */
[----:B---3--:R-:W-:-:S03]  /*22b0*/  IMAD.IADD R0, R32, 0x1, R8 ;  /* 0x0000000120007824 */ /* 0x008fc600078e0208 */
[----:B------:R-:W-:Y:S02]  /*22c0*/  LOP3.LUT R3, R4, R61, RZ, 0x3c, !PT ;  /* 0x0000003d04037212 */ /* 0x000fe400078e3cff */
[----:B------:R-:W-:-:S03]  /*22d0*/  SHF.R.S32.HI R4, RZ, 0x1f, R6 ;  /* 0x0000001fff047819 */ /* 0x000fc60000011406 */
[----:B------:R-:W-:Y:S01]  /*22e0*/  IMAD R3, R34, 0x200, R3 ;  /* 0x0000020022037824 */ /* 0x000fe200078e0203 */
[----:B------:R-:W-:-:S07]  /*22f0*/  SHF.R.S32.HI R56, RZ, 0x1f, R69 ;  /* 0x0000001fff387819 */ /* 0x000fce0000011445 */
.L_x_1628:
[----:B--2-4-:R-:W2:Y:S01]  /*2300*/  LDL R33, [R1+0x40] ;  /* 0x0000400001217983 */ /* 0x014ea20000100800 */
[----:B0-----:R-:W0:Y:S01]  /*2310*/  LDC R74, c[0x0][0x430] ;  /* 0x00010c00ff4a7b82 */ /* 0x001e220000000800 */
[----:B------:R-:W-:Y:S02]  /*2320*/  VIADD R26, R26, 0xffffffff ;  /* 0xffffffff1a1a7836 */ /* 0x000fe40000000000 */
[----:B------:R-:W-:Y:S02]  /*2330*/  IMAD.MOV.U32 R73, RZ, RZ, RZ ;  /* 0x000000ffff497224 */ /* 0x000fe400078e00ff */
[----:B------:R-:W-:-:S03]  /*2340*/  IMAD R9, R26, 0x80, R59 ;  /* 0x000000801a097824 */ /* 0x000fc600078e023b */
[----:B------:R-:W1:Y:S01]  /*2350*/  LDC R80, c[0x0][0x3f4] ;  /* 0x0000fd00ff507b82 */ /* 0x000e620000000800 */
[----:B------:R-:W-:Y:S01]  /*2360*/  IMAD.IADD R32, R68, 0x1, R9 ;  /* 0x0000000144207824 */ /* 0x000fe200078e0209 */
[----:B------:R-:W-:-:S03]  /*2370*/  ISETP.GE.AND P3, PT, R9, R28, PT ;  /* 0x0000001c0900720c */ /* 0x000fc60003f66270 */
[----:B------:R-:W-:Y:S01]  /*2380*/  IMAD.MOV.U32 R12, RZ, RZ, R32 ;  /* 0x000000ffff0c7224 */ /* 0x000fe200078e0020 */
[----:B------:R-:W-:Y:S02]  /*2390*/  ISETP.GT.OR P3, PT, R59, 0x7f, P3 ;  /* 0x0000007f3b00780c */ /* 0x000fe40001f64670 */
[----:B0-----:R-:W-:-:S11]  /*23a0*/  ISETP.NE.AND P4, PT, R74, 0x1, PT ;  /* 0x000000014a00780c */ /* 0x001fd60003f85270 */
[----:B------:R-:W0:Y:S08]  /*23b0*/  @!P3 LDC.64 R10, c[0x0][0x428] ;  /* 0x00010a00ff0abb82 */ /* 0x000e300000000a00 */
[----:B------:R-:W3:Y:S08]  /*23c0*/  @!P3 LDC.64 R8, c[0x0][0x418] ;  /* 0x00010600ff08bb82 */ /* 0x000ef00000000a00 */
[----:B------:R-:W4:Y:S08]  /*23d0*/  @P4 LDC R13, c[0x0][0x434] ;  /* 0x00010d00ff0d4b82 */ /* 0x000f300000000800 */
[----:B------:R-:W1:Y:S01]  /*23e0*/  @P4 LDC R14, c[0x0][0x438] ;  /* 0x00010e00ff0e4b82 */ /* 0x000e620000000800 */
[----:B----4-:R-:W-:-:S05]  /*23f0*/  @P4 IMAD.HI.U32 R13, R32, R13, RZ ;  /* 0x0000000d200d4227 */ /* 0x010fca00078e00ff */
[----:B-1----:R-:W-:Y:S01]  /*2400*/  @P4 SHF.R.U32.HI R12, RZ, R14, R13 ;  /* 0x0000000eff0c4219 */ /* 0x002fe2000001160d */
[----:B0-----:R-:W-:-:S03]  /*2410*/  @!P3 IMAD R14, R56, R10, RZ ;  /* 0x0000000a380eb224 */ /* 0x001fc600078e02ff */
[----:B------:R-:W-:Y:S01]  /*2420*/  @!P3 SHF.R.S32.HI R13, RZ, 0x1f, R12 ;  /* 0x0000001fff0db819 */ /* 0x000fe2000001140c */
[C---:B------:R-:W-:Y:S02]  /*2430*/  @!P3 IMAD R15, R69.reuse, R11, R14 ;  /* 0x0000000b450fb224 */ /* 0x040fe400078e020e */
[----:B------:R-:W-:-:S04]  /*2440*/  @!P3 IMAD.WIDE.U32 R10, R69, R10, R12 ;  /* 0x0000000a450ab225 */ /* 0x000fc800078e000c */
[----:B------:R-:W-:Y:S01]  /*2450*/  @!P3 IMAD.IADD R11, R11, 0x1, R15 ;  /* 0x000000010b0bb824 */ /* 0x000fe200078e020f */
[----:B---3--:R-:W-:-:S04]  /*2460*/  @!P3 LEA R8, P4, R10, R8, 0x2 ;  /* 0x000000080a08b211 */ /* 0x008fc800078810ff */
[----:B------:R-:W-:-:S05]  /*2470*/  @!P3 LEA.HI.X R9, R10, R9, R11, 0x2, P4 ;  /* 0x000000090a09b211 */ /* 0x000fca00020f140b */
[----:B-----5:R0:W5:Y:S01]  /*2480*/  @!P3 LDG.E R73, desc[UR42][R8.64] ;  /* 0x0000002a0849b981 */ /* 0x020162000c1e1900 */
[----:B------:R-:W-:Y:S01]  /*2490*/  ISETP.GT.AND P3, PT, R26, R27, PT ;  /* 0x0000001b1a00720c */ /* 0x000fe20003f64270 */
[----:B------:R-:W-:Y:S01]  /*24a0*/  IMAD R72, R22, 0x2000, R57 ;  /* 0x0000200016487824 */ /* 0x000fe200078e0239 */
[----:B------:R-:W-:Y:S01]  /*24b0*/  LOP3.LUT R23, R23, 0xfffffffe, RZ, 0xc0, !PT ;  /* 0xfffffffe17177812 */ /* 0x000fe200078ec0ff */
[----:B------:R-:W-:Y:S01]  /*24c0*/  IMAD.MOV R11, RZ, RZ, -R12 ;  /* 0x000000ffff0b7224 */ /* 0x000fe200078e0a0c */
[----:B------:R-:W-:Y:S05]  /*24d0*/  YIELD ;  /* 0x0000000000007946 */ /* 0x000fea0003800000 */
[----:B------:R-:W-:Y:S01]  /*24e0*/  VIADD R10, R72, 0x20 ;  /* 0x00000020480a7836 */ /* 0x000fe20000000000 */
[----:B------:R-:W-:Y:S01]  /*24f0*/  BSSY B0, `(.L_x_1573) ;  /* 0x0000331000007945 */ /* 0x000fe20003800000 */
[----:B------:R-:W-:-:S02]  /*2500*/  IMAD R74, R74, R11, R32 ;  /* 0x0000000b4a4a7224 */ /* 0x000fc400078e0220 */
[----:B------:R-:W-:Y:S02]  /*2510*/  @P3 LOP3.LUT R23, R23, 0x1, RZ, 0xfc, !PT ;  /* 0x0000000117173812 */ /* 0x000fe400078efcff */
[----:B------:R-:W-:Y:S02]  /*2520*/  ISETP.GE.AND P3, PT, R80, 0x1, PT ;  /* 0x000000015000780c */ /* 0x000fe40003f66270 */
[----:B--2---:R-:W-:-:S13]  /*2530*/  LOP3.LUT P5, RZ, R33, 0x4, RZ, 0xc0, !PT ;  /* 0x0000000421ff7812 */ /* 0x004fda00078ac0ff */
[C---:B------:R-:W-:Y:S02]  /*2540*/  @P5 VIADD R10, R72.reuse, 0xffffffe0 ;  /* 0xffffffe0480a5836 */ /* 0x040fe40000000000 */
[--C-:B------:R-:W-:Y:S02]  /*2550*/  IMAD R72, R72, 0x2, R25.reuse ;  /* 0x0000000248487824 */ /* 0x100fe400078e0219 */
[----:B------:R-:W-:Y:S01]  /*2560*/  IMAD R71, R10, 0x2, R25 ;  /* 0x000000020a477824 */ /* 0x000fe200078e0219 */
[----:B0-----:R-:W-:Y:S06]  /*2570*/  @!P3 BRA `(.L_x_1574) ;  /* 0x0000002c0080b947 */ /* 0x001fec0003800000 */
        /* <DEDUP_REMOVED lines=8> */
[----:B------:R-:W-:Y:S02]  /*2600*/  IMAD R77, R26, -0x80, R28 ;  /* 0xffffff801a4d7824 */ /* 0x000fe400078e021c */
[----:B------:R-:W-:Y:S02]  /*2610*/  IMAD R10, R76, UR4, RZ ;  /* 0x000000044c0a7c24 */ /* 0x000fe4000f8e02ff */
[----:B------:R-:W-:Y:S01]  /*2620*/  IMAD.IADD R9, R9, 0x1, R11 ;  /* 0x0000000109097824 */ /* 0x000fe200078e020b */
[----:B------:R-:W-:Y:S01]  /*2630*/  VIMNMX R77, R77, 0x80, PT ;  /* 0x000000804d4d7848 */ /* 0x000fe20003fe0100 */
[C---:B------:R-:W-:Y:S01]  /*2640*/  IMAD R11, R73.reuse, UR5, R10 ;  /* 0x00000005490b7c24 */ /* 0x040fe2000f8e020a */
[----:B------:R-:W-:Y:S01]  /*2650*/  SHF.R.S32.HI R10, RZ, 0x1f, R26 ;  /* 0x0000001fff0a7819 */ /* 0x000fe2000001141a */
        /* <DEDUP_REMOVED lines=8> */
[C---:B------:R-:W-:Y:S01]  /*26e0*/  LEA R84, P3, R8.reuse, UR4, 0x1 ;  /* 0x0000000408547c11 */ /* 0x040fe2000f8608ff */
        /* <DEDUP_REMOVED lines=11> */
[----:B------:R0:W5:Y:S01]  /*27a0*/  LDL R83, [R1+0xc] ;  /* 0x00000c0001537983 */ /* 0x0001620000100800 */
        /* <DEDUP_REMOVED lines=10> */
[----:B0-----:R-:W-:Y:S06]  /*2850*/  @P3 BRA `(.L_x_1577) ;  /* 0x0000000000503947 */ /* 0x001fec0003800000 */
        /* <DEDUP_REMOVED lines=16> */
[----:B------:R0:W5:Y:S02]  /*2960*/  @!P4 LDG.E.64 R46, desc[UR42][R14.64] ;  /* 0x0000002a0e2ec981 */ /* 0x000164000c1e1b00 */
[----:B-----5:R-:W-:-:S13]  /*2970*/  ISETP.GE.AND P4, PT, R83, R80, PT ;  /* 0x000000505300720c */ /* 0x020fda0003f86270 */
[----:B------:R0:W5:Y:S04]  /*2980*/  @!P4 LDG.E.64 R40, desc[UR42][R12.64+0x20] ;  /* 0x0000202a0c28c981 */ /* 0x000168000c1e1b00 */
[----:B------:R0:W5:Y:S02]  /*2990*/  @!P4 LDG.E.64 R42, desc[UR42][R14.64+0x20] ;  /* 0x0000202a0e2ac981 */ /* 0x000164000c1e1b00 */
.L_x_1577:
[----:B------:R-:W-:Y:S05]  /*29a0*/  BSYNC B1 ;  /* 0x0000000000017941 */ /* 0x000fea0003800000 */
.L_x_1576:
[----:B0-----:R-:W-:Y:S01]  /*29b0*/  VIADD R12, R157, 0x60 ;  /* 0x000000609d0c7836 */ /* 0x001fe20000000000 */
[----:B------:R-:W-:Y:S01]  /*29c0*/  BSSY B1, `(.L_x_1578) ;  /* 0x0000021000017945 */ /* 0x000fe20003800000 */
[----:B-----5:R-:W-:Y:S02]  /*29d0*/  IMAD.MOV.U32 R81, RZ, RZ, R40 ;  /* 0x000000ffff517224 */ /* 0x020fe400078e0028 */
[----:B------:R-:W-:Y:S01]  /*29e0*/  IMAD.MOV.U32 R82, RZ, RZ, R41 ;  /* 0x000000ffff527224 */ /* 0x000fe200078e0029 */
[----:B------:R-:W-:-:S13]  /*29f0*/  ISETP.GE.AND P4, PT, R12, R77, PT ;  /* 0x0000004d0c00720c */ /* 0x000fda0003f86270 */
[----:B------:R-:W-:Y:S05]  /*2a00*/  @P4 BRA `(.L_x_1579) ;  /* 0x0000000000704947 */ /* 0x000fea0003800000 */
[----:B------:R-:W0:Y:S01]  /*2a10*/  LDC.64 R12, c[0x0][0x3f8] ;  /* 0x0000fe00ff0c7b82 */ /* 0x000e220000000a00 */
[----:B------:R-:W-:Y:S01]  /*2a20*/  IMAD.MOV.U32 R11, RZ, RZ, R70 ;  /* 0x000000ffff0b7224 */ /* 0x000fe200078e0046 */
[----:B------:R-:W-:Y:S01]  /*2a30*/  ULDC.64 UR4, c[0x0][0x3e8] ;  /* 0x0000fa0000047ab9 */ /* 0x000fe20000000a00 */
[----:B------:R-:W-:Y:S01]  /*2a40*/  IMAD.MOV.U32 R9, RZ, RZ, R79 ;  /* 0x000000ffff097224 */ /* 0x000fe200078e004f */
[----:B------:R-:W-:Y:S02]  /*2a50*/  CS2R R36, SRZ ;  /* 0x0000000000247805 */ /* 0x000fe4000001ff00 */
[----:B------:R-:W-:Y:S01]  /*2a60*/  CS2R R38, SRZ ;  /* 0x0000000000267805 */ /* 0x000fe2000001ff00 */
        /* <DEDUP_REMOVED lines=22> */
.L_x_1579:
[----:B------:R-:W-:Y:S05]  /*2bd0*/  BSYNC B1 ;  /* 0x0000000000017941 */ /* 0x000fea0003800000 */
.L_x_1578:
        /* <DEDUP_REMOVED lines=34> */
.L_x_1580:
[----:B------:R-:W2:Y:S01]  /*2e00*/  LDL R8, [R1+0x8] ;  /* 0x0000080001087983 */ /* 0x000ea20000100800 */
[----:B------:R-:W-:Y:S01]  /*2e10*/  IMAD R70, R22, 0x8, R2 ;  /* 0x0000000816467824 */ /* 0x000fe200078e0202 */
[----:B------:R-:W-:Y:S01]  /*2e20*/  BSSY B1, `(.L_x_1581) ;  /* 0x0000004000017945 */ /* 0x000fe20003800000 */
[----:B--2---:R-:W-:-:S04]  /*2e30*/  SHF.L.U32 R79, R8, 0x1f, RZ ;  /* 0x0000001f084f7819 */ /* 0x004fc800000006ff */
[----:B------:R-:W0:Y:S02]  /*2e40*/  SYNCS.PHASECHK.TRANS64.TRYWAIT P6, [R70+URZ+0x16890], R79 ;  /* 0x0168904f460075a7 */ /* 0x000e2400080c017f */
[----:B0-----:R-:W-:Y:S05]  /*2e50*/  @!P6 BRA `(.L_x_1582) ;  /* 0x000001d40094e947 */ /* 0x001fea0003800000 */
.L_x_1893:
[----:B------:R-:W-:Y:S05]  /*2e60*/  BSYNC B1 ;  /* 0x0000000000017941 */ /* 0x000fea0003800000 */
.L_x_1581:
[----:B------:R-:W-:-:S03]  /*2e70*/  UMOV UR4, 0xffffffff ;  /* 0xffffffff00047882 */ /* 0x000fc60000000000 */
[----:B------:R-:W-:Y:S05]  /*2e80*/  BRA.DIV UR4, `(.L_x_1583) ;  /* 0x000001d6049c7947 */ /* 0x000fea000b800000 */
[----:B------:R1:W2:Y:S04]  /*2e90*/  SHFL.IDX PT, R81, R85, RZ, 0x1c1f ;  /* 0x001c1fff55517589 */ /* 0x0002a800000e0000 */
[----:B------:R1:W3:Y:S02]  /*2ea0*/  SHFL.IDX PT, R14, R84, RZ, 0x1c1f ;  /* 0x001c1fff540e7589 */ /* 0x0002e400000e0000 */
.L_x_1897:
        /* <DEDUP_REMOVED lines=12> */
[----:B0-----:R-:W-:Y:S01]  /*2f70*/  IMAD.U32 R44, R10, 0x10000, RZ ;  /* 0x000100000a2c7824 */ /* 0x001fe200078e00ff */
[----:B------:R-:W-:Y:S02]  /*2f80*/  SHF.R.U32.HI R101, RZ, 0x10, R47 ;  /* 0x00000010ff657819 */ /* 0x000fe4000001162f */
[----:B------:R-:W-:Y:S02]  /*2f90*/  PRMT R100, R83, 0x5432, R100 ;  /* 0x0000543253647816 */ /* 0x000fe40000000064 */
[----:B------:R-:W-:Y:S02]  /*2fa0*/  SHF.R.U32.HI R97, RZ, 0x10, R45 ;  /* 0x00000010ff617819 */ /* 0x000fe4000001162d */
[----:B------:R-:W-:-:S02]  /*2fb0*/  PRMT R47, R82, 0x5432, R98 ;  /* 0x00005432522f7816 */ /* 0x000fc40000000062 */
[----:B------:R-:W-:Y:S02]  /*2fc0*/  PRMT R101, R102, 0x5410, R101 ;  /* 0x0000541066657816 */ /* 0x000fe40000000065 */
[----:B------:R-:W-:Y:S02]  /*2fd0*/  LOP3.LUT R45, R9, 0xffff0000, RZ, 0xc0, !PT ;  /* 0xffff0000092d7812 */ /* 0x000fe400078ec0ff */
[C---:B------:R-:W-:Y:S01]  /*2fe0*/  LOP3.LUT R102, R100.reuse, 0xffff0000, RZ, 0xc0, !PT ;  /* 0xffff000064667812 */ /* 0x040fe200078ec0ff */
[----:B------:R-:W-:Y:S01]  /*2ff0*/  IMAD.U32 R103, R101, 0x10000, RZ ;  /* 0x0001000065677824 */ /* 0x000fe200078e00ff */
[----:B------:R-:W-:Y:S01]  /*3000*/  PRMT R97, R99, 0x5410, R97 ;  /* 0x0000541063617816 */ /* 0x000fe20000000061 */
[----:B------:R-:W-:Y:S01]  /*3010*/  IMAD.U32 R100, R100, 0x10000, RZ ;  /* 0x0001000064647824 */ /* 0x000fe200078e00ff */
[----:B------:R-:W-:Y:S01]  /*3020*/  LOP3.LUT R98, R47, 0xffff0000, RZ, 0xc0, !PT ;  /* 0xffff00002f627812 */ /* 0x000fe200078ec0ff */
[----:B------:R-:W-:Y:S01]  /*3030*/  FMUL.FTZ R104, R45, R102 ;  /* 0x000000662d687220 */ /* 0x000fe20000410000 */
[----:B------:R-:W-:Y:S01]  /*3040*/  LOP3.LUT R46, R10, 0xffff0000, RZ, 0xc0, !PT ;  /* 0xffff00000a2e7812 */ /* 0x000fe200078ec0ff */
[C---:B------:R-:W-:Y:S01]  /*3050*/  IMAD.U32 R10, R11.reuse, 0x10000, RZ ;  /* 0x000100000b0a7824 */ /* 0x040fe200078e00ff */
[----:B------:R-:W-:Y:S01]  /*3060*/  LOP3.LUT R15, R11, 0xffff0000, RZ, 0xc0, !PT ;  /* 0xffff00000b0f7812 */ /* 0x000fe200078ec0ff */
[----:B------:R-:W-:-:S02]  /*3070*/  IMAD.U32 R11, R9, 0x10000, RZ ;  /* 0x00010000090b7824 */ /* 0x000fc400078e00ff */
[-C--:B------:R-:W-:Y:S01]  /*3080*/  FMUL.FTZ R45, R45, R98.reuse ;  /* 0x000000622d2d7220 */ /* 0x080fe20000410000 */
[----:B------:R-:W-:Y:S02]  /*3090*/  IMAD.U32 R99, R97, 0x10000, RZ ;  /* 0x0001000061637824 */ /* 0x000fe400078e00ff */
[----:B------:R-:W-:Y:S01]  /*30a0*/  FMUL.FTZ R105, R46, R103 ;  /* 0x000000672e697220 */ /* 0x000fe20000410000 */
[----:B------:R-:W-:Y:S01]  /*30b0*/  LOP3.LUT R101, R101, 0xffff0000, RZ, 0xc0, !PT ;  /* 0xffff000065657812 */ /* 0x000fe200078ec0ff */
[C---:B------:R-:W-:Y:S01]  /*30c0*/  IMAD.U32 R9, R8.reuse, 0x10000, RZ ;  /* 0x0001000008097824 */ /* 0x040fe200078e00ff */
[----:B------:R-:W-:Y:S01]  /*30d0*/  LOP3.LUT R97, R97, 0xffff0000, RZ, 0xc0, !PT ;  /* 0xffff000061617812 */ /* 0x000fe200078ec0ff */
[C---:B------:R-:W-:Y:S01]  /*30e0*/  FFMA.FTZ R104, R11.reuse, R98, -R104 ;  /* 0x000000620b687223 */ /* 0x040fe20000010868 */
[----:B------:R-:W-:Y:S01]  /*30f0*/  FFMA.FTZ R45, R11, R102, R45 ;  /* 0x000000660b2d7223 */ /* 0x000fe2000001002d */
[----:B------:R-:W-:Y:S01]  /*3100*/  LOP3.LUT R8, R8, 0xffff0000, RZ, 0xc0, !PT ;  /* 0xffff000008087812 */ /* 0x000fe200078ec0ff */
[-C--:B------:R-:W-:Y:S01]  /*3110*/  FMUL.FTZ R11, R46, R99.reuse ;  /* 0x000000632e0b7220 */ /* 0x080fe20000410000 */
[----:B------:R-:W-:Y:S01]  /*3120*/  FFMA.FTZ R105, R44, R99, -R105 ;  /* 0x000000632c697223 */ /* 0x000fe20000010869 */
[----:B------:R-:W-:-:S02]  /*3130*/  IMAD.U32 R47, R47, 0x10000, RZ ;  /* 0x000100002f2f7824 */ /* 0x000fc400078e00ff */
[C---:B------:R-:W-:Y:S01]  /*3140*/  FMUL.FTZ R99, R15.reuse, R101 ;  /* 0x000000650f637220 */ /* 0x040fe20000410000 */
[----:B------:R-:W-:Y:S01]  /*3150*/  FMUL.FTZ R98, R15, R97 ;  /* 0x000000610f627220 */ /* 0x000fe20000410000 */
[----:B------:R-:W-:Y:S01]  /*3160*/  FFMA.FTZ R46, R44, R103, R11 ;  /* 0x000000672c2e7223 */ /* 0x000fe2000001000b */
[CC--:B------:R-:W-:Y:S01]  /*3170*/  FMUL.FTZ R44, R8.reuse, R100.reuse ;  /* 0x00000064082c7220 */ /* 0x0c0fe20000410000 */
[----:B------:R-:W-:Y:S01]  /*3180*/  FMUL.FTZ R11, R8, R47 ;  /* 0x0000002f080b7220 */ /* 0x000fe20000410000 */
[C---:B------:R-:W-:Y:S01]  /*3190*/  FFMA.FTZ R99, R10.reuse, R97, -R99 ;  /* 0x000000610a637223 */ /* 0x040fe20000010863 */
[----:B------:R-:W-:Y:S01]  /*31a0*/  FFMA.FTZ R98, R10, R101, R98 ;  /* 0x000000650a627223 */ /* 0x000fe20000010062 */
[C---:B------:R-:W-:Y:S01]  /*31b0*/  FFMA.FTZ R44, R9.reuse, R47, -R44 ;  /* 0x0000002f092c7223 */ /* 0x040fe2000001082c */
[----:B------:R-:W-:Y:S01]  /*31c0*/  FFMA.FTZ R11, R9, R100, R11 ;  /* 0x00000064090b7223 */ /* 0x000fe2000001000b */
[----:B------:R-:W-:Y:S02]  /*31d0*/  F2FP.BF16.F32.PACK_AB R9, R45, R104 ;  /* 0x000000682d09723e */ /* 0x000fe400000010ff */
[----:B------:R-:W-:-:S02]  /*31e0*/  F2FP.BF16.F32.PACK_AB R98, R98, R99 ;  /* 0x000000636262723e */ /* 0x000fc400000010ff */
[----:B------:R-:W-:Y:S02]  /*31f0*/  F2FP.BF16.F32.PACK_AB R8, R11, R44 ;  /* 0x0000002c0b08723e */ /* 0x000fe400000010ff */
[----:B------:R-:W-:Y:S01]  /*3200*/  F2FP.BF16.F32.PACK_AB R10, R46, R105 ;  /* 0x000000692e0a723e */ /* 0x000fe200000010ff */
[----:B------:R-:W-:-:S07]  /*3210*/  IMAD.MOV.U32 R11, RZ, RZ, R98 ;  /* 0x000000ffff0b7224 */ /* 0x000fce00078e0062 */
.L_x_1589:
[----:B------:R-:W-:Y:S05]  /*3220*/  BSYNC B3 ;  /* 0x0000000000037941 */ /* 0x000fea0003800000 */
.L_x_1588:
[----:B0-----:R4:W-:Y:S02]  /*3230*/  ST.E.128 desc[UR42][R12.64], R8 ;  /* 0x000000080c007985 */ /* 0x0019e4000c101d2a */
.L_x_1587:
[----:B------:R-:W-:Y:S05]  /*3240*/  BSYNC B2 ;  /* 0x0000000000027941 */ /* 0x000fea0003800000 */
.L_x_1586:
[----:B------:R-:W-:Y:S05]  /*3250*/  @P2 BRA `(.L_x_1585) ;  /* 0x0000000000e02947 */ /* 0x000fea0003800000 */
[----:B----4-:R-:W2:Y:S04]  /*3260*/  LDL R8, [R1+0x4] ;  /* 0x0000040001087983 */ /* 0x010ea80000100800 */
[----:B------:R-:W4:Y:S01]  /*3270*/  LDL R15, [R1+0xc] ;  /* 0x00000c00010f7983 */ /* 0x000f220000100800 */
[C---:B---3--:R-:W-:Y:S01]  /*3280*/  LEA R12, P3, R18.reuse, R14, 0x1 ;  /* 0x0000000e120c7211 */ /* 0x048fe200078608ff */
[----:B------:R-:W-:Y:S03]  /*3290*/  BSSY B2, `(.L_x_1590) ;  /* 0x0000033000027945 */ /* 0x000fe60003800000 */
[----:B--2---:R-:W-:Y:S02]  /*32a0*/  LEA.HI.X R13, R18, R81, R8, 0x1, P3 ;  /* 0x00000051120d7211 */ /* 0x004fe400018f0c08 */
[----:B------:R2:W3:Y:S01]  /*32b0*/  LDS.128 R8, [R71+0xe000] ;  /* 0x00e0000047087984 */ /* 0x0004e20000000c00 */
[----:B----4-:R-:W-:-:S13]  /*32c0*/  ISETP.GE.AND P3, PT, R15, R80, PT ;  /* 0x000000500f00720c */ /* 0x010fda0003f66270 */
[----:B--2---:R-:W-:Y:S05]  /*32d0*/  @P3 BRA `(.L_x_1591) ;  /* 0x0000000000b83947 */ /* 0x004fea0003800000 */
[--C-:B------:R-:W-:Y:S01]  /*32e0*/  SHF.R.U64 R45, R42, 0x10, R43.reuse ;  /* 0x000000102a2d7819 */ /* 0x100fe2000000122b */
[----:B---3--:R-:W-:Y:S01]  /*32f0*/  IMAD.U32 R14, R10, 0x10000, RZ ;  /* 0x000100000a0e7824 */ /* 0x008fe200078e00ff */
[----:B------:R-:W-:Y:S02]  /*3300*/  SHF.R.U32.HI R42, RZ, 0x10, R43 ;  /* 0x00000010ff2a7819 */ /* 0x000fe4000001162b */
[--C-:B------:R-:W-:Y:S02]  /*3310*/  SHF.R.U32.HI R44, RZ, 0x10, R41.reuse ;  /* 0x00000010ff2c7819 */ /* 0x100fe40000011629 */
[----:B------:R-:W-:Y:S02]  /*3320*/  PRMT R93, R93, 0x5410, R42 ;  /* 0x000054105d5d7816 */ /* 0x000fe4000000002a */
[----:B------:R-:W-:Y:S01]  /*3330*/  SHF.R.U64 R47, R40, 0x10, R41 ;  /* 0x00000010282f7819 */ /* 0x000fe20000001229 */
[----:B------:R-:W-:Y:S01]  /*3340*/  IMAD.U32 R40, R11, 0x10000, RZ ;  /* 0x000100000b287824 */ /* 0x000fe200078e00ff */
[----:B------:R-:W-:-:S02]  /*3350*/  PRMT R95, R95, 0x5410, R44 ;  /* 0x000054105f5f7816 */ /* 0x000fc4000000002c */
[----:B------:R-:W-:Y:S01]  /*3360*/  PRMT R94, R94, 0x5410, R45 ;  /* 0x000054105e5e7816 */ /* 0x000fe2000000002d */
[----:B------:R-:W-:Y:S01]  /*3370*/  IMAD.U32 R45, R93, 0x10000, RZ ;  /* 0x000100005d2d7824 */ /* 0x000fe200078e00ff */
[----:B------:R-:W-:Y:S01]  /*3380*/  LOP3.LUT R15, R10, 0xffff0000, RZ, 0xc0, !PT ;  /* 0xffff00000a0f7812 */ /* 0x000fe200078ec0ff */
[----:B------:R-:W-:Y:S01]  /*3390*/  IMAD.U32 R43, R95, 0x10000, RZ ;  /* 0x000100005f2b7824 */ /* 0x000fe200078e00ff */
[----:B------:R-:W-:Y:S01]  /*33a0*/  LOP3.LUT R41, R11, 0xffff0000, RZ, 0xc0, !PT ;  /* 0xffff00000b297812 */ /* 0x000fe200078ec0ff */
[----:B------:R-:W-:Y:S01]  /*33b0*/  IMAD.U32 R10, R9, 0x10000, RZ ;  /* 0x00010000090a7824 */ /* 0x000fe200078e00ff */
[----:B------:R-:W-:Y:S01]  /*33c0*/  PRMT R96, R96, 0x5410, R47 ;  /* 0x0000541060607816 */ /* 0x000fe2000000002f */
[----:B------:R-:W-:Y:S01]  /*33d0*/  FMUL.FTZ R81, R15, R45 ;  /* 0x0000002d0f517220 */ /* 0x000fe20000410000 */
[----:B------:R-:W-:Y:S01]  /*33e0*/  LOP3.LUT R11, R9, 0xffff0000, RZ, 0xc0, !PT ;  /* 0xffff0000090b7812 */ /* 0x000fe200078ec0ff */
[-C--:B------:R-:W-:Y:S01]  /*33f0*/  FMUL.FTZ R15, R15, R43.reuse ;  /* 0x0000002b0f0f7220 */ /* 0x080fe20000410000 */
[----:B------:R-:W-:Y:S01]  /*3400*/  LOP3.LUT R44, R94, 0xffff0000, RZ, 0xc0, !PT ;  /* 0xffff00005e2c7812 */ /* 0x000fe200078ec0ff */
[----:B------:R-:W-:Y:S01]  /*3410*/  IMAD.U32 R9, R8, 0x10000, RZ ;  /* 0x0001000008097824 */ /* 0x000fe200078e00ff */
[----:B------:R-:W-:Y:S01]  /*3420*/  LOP3.LUT R42, R96, 0xffff0000, RZ, 0xc0, !PT ;  /* 0xffff0000602a7812 */ /* 0x000fe200078ec0ff */
[----:B------:R-:W-:Y:S01]  /*3430*/  FFMA.FTZ R81, R14, R43, -R81 ;  /* 0x0000002b0e517223 */ /* 0x000fe20000010851 */
[----:B------:R-:W-:Y:S01]  /*3440*/  LOP3.LUT R93, R93, 0xffff0000, RZ, 0xc0, !PT ;  /* 0xffff00005d5d7812 */ /* 0x000fe200078ec0ff */
[----:B------:R-:W-:Y:S01]  /*3450*/  FMUL.FTZ R47, R11, R44 ;  /* 0x0000002c0b2f7220 */ /* 0x000fe20000410000 */
[----:B------:R-:W-:Y:S01]  /*3460*/  LOP3.LUT R95, R95, 0xffff0000, RZ, 0xc0, !PT ;  /* 0xffff00005f5f7812 */ /* 0x000fe200078ec0ff */
[-C--:B------:R-:W-:Y:S01]  /*3470*/  FMUL.FTZ R11, R11, R42.reuse ;  /* 0x0000002a0b0b7220 */ /* 0x080fe20000410000 */
[----:B------:R-:W-:Y:S01]  /*3480*/  LOP3.LUT R8, R8, 0xffff0000, RZ, 0xc0, !PT ;  /* 0xffff000008087812 */ /* 0x000fe200078ec0ff */
[----:B------:R-:W-:Y:S01]  /*3490*/  FFMA.FTZ R47, R10, R42, -R47 ;  /* 0x0000002a0a2f7223 */ /* 0x000fe2000001082f */
[----:B------:R-:W-:Y:S01]  /*34a0*/  FFMA.FTZ R14, R14, R45, R15 ;  /* 0x0000002d0e0e7223 */ /* 0x000fe2000001000f */
        /* <DEDUP_REMOVED lines=17> */
.L_x_1591:
[----:B------:R-:W-:Y:S05]  /*35c0*/  BSYNC B2 ;  /* 0x0000000000027941 */ /* 0x000fea0003800000 */
.L_x_1590:
[----:B---3--:R2:W-:Y:S02]  /*35d0*/  ST.E.128 desc[UR42][R12.64], R8 ;  /* 0x000000080c007985 */ /* 0x0085e4000c101d2a */
.L_x_1585:
[----:B------:R-:W-:Y:S05]  /*35e0*/  BSYNC B1 ;  /* 0x0000000000017941 */ /* 0x000fea0003800000 */
.L_x_1584:
[----:B------:R-:W-:-:S03]  /*35f0*/  UMOV UR4, 0xffffffff ;  /* 0xffffffff00047882 */ /* 0x000fc60000000000 */
[----:B------:R-:W-:Y:S05]  /*3600*/  BRA.DIV UR4, `(.L_x_1592) ;  /* 0x000001d204047947 */ /* 0x000fea000b800000 */
[----:B-1----:R-:W1:Y:S04]  /*3610*/  SHFL.IDX PT, R85, R85, 0x1, 0x1c1f ;  /* 0x003c1f0055557f89 */ /* 0x002e6800000e0000 */
[----:B---3--:R3:W0:Y:S02]  /*3620*/  SHFL.IDX PT, R14, R84, 0x1, 0x1c1f ;  /* 0x003c1f00540e7f89 */ /* 0x00862400000e0000 */
.L_x_1901:
[----:B------:R-:W-:Y:S05]  /*3630*/  @P4 BRA `(.L_x_1593) ;  /* 0x0000002000704947 */ /* 0x000fea0003800000 */
[----:B------:R-:W-:Y:S04]  /*3640*/  BSSY B1, `(.L_x_1594) ;  /* 0x0000038000017945 */ /* 0x000fe80003800000 */
[----:B------:R-:W-:Y:S05]  /*3650*/  @P1 BRA `(.L_x_1595) ;  /* 0x0000000000d81947 */ /* 0x000fea0003800000 */
[----:B--2-4-:R2:W4:Y:S01]  /*3660*/  LDS.128 R8, [R72+0x11000] ;  /* 0x0110000048087984 */ /* 0x0145220000000c00 */
[C---:B0-----:R-:W-:Y:S01]  /*3670*/  LEA R12, P3, R16.reuse, R14, 0x1 ;  /* 0x0000000e100c7211 */ /* 0x041fe200078608ff */
[----:B------:R-:W-:Y:S03]  /*3680*/  BSSY B2, `(.L_x_1596) ;  /* 0x0000032000027945 */ /* 0x000fe60003800000 */
[----:B-1----:R-:W-:Y:S02]  /*3690*/  LEA.HI.X R13, R16, R85, R17, 0x1, P3 ;  /* 0x00000055100d7211 */ /* 0x002fe400018f0c11 */
[----:B------:R-:W-:-:S13]  /*36a0*/  ISETP.GE.AND P3, PT, R152, R80, PT ;  /* 0x000000509800720c */ /* 0x000fda0003f66270 */
[----:B--2---:R-:W-:Y:S05]  /*36b0*/  @P3 BRA `(.L_x_1597) ;  /* 0x0000000000b83947 */ /* 0x004fea0003800000 */
        /* <DEDUP_REMOVED lines=10> */
[----:B------:R-:W-:Y:S01]  /*3760*/  LOP3.LUT R38, R11, 0xffff0000, RZ, 0xc0, !PT ;  /* 0xffff00000b267812 */ /* 0x000fe200078ec0ff */
[----:B------:R-:W-:Y:S01]  /*3770*/  IMAD.U32 R42, R92, 0x10000, RZ ;  /* 0x000100005c2a7824 */ /* 0x000fe200078e00ff */
[----:B------:R-:W-:Y:S01]  /*3780*/  LOP3.LUT R11, R9, 0xffff0000, RZ, 0xc0, !PT ;  /* 0xffff0000090b7812 */ /* 0x000fe200078ec0ff */
[----:B------:R-:W-:Y:S01]  /*3790*/  IMAD.U32 R40, R90, 0x10000, RZ ;  /* 0x000100005a287824 */ /* 0x000fe200078e00ff */
[C---:B------:R-:W-:Y:S01]  /*37a0*/  LOP3.LUT R41, R91.reuse, 0xffff0000, RZ, 0xc0, !PT ;  /* 0xffff00005b297812 */ /* 0x040fe200078ec0ff */
[----:B------:R-:W-:Y:S01]  /*37b0*/  IMAD.U32 R91, R91, 0x10000, RZ ;  /* 0x000100005b5b7824 */ /* 0x000fe200078e00ff */
[C---:B------:R-:W-:Y:S01]  /*37c0*/  LOP3.LUT R39, R89.reuse, 0xffff0000, RZ, 0xc0, !PT ;  /* 0xffff000059277812 */ /* 0x040fe200078ec0ff */
[----:B------:R-:W-:Y:S01]  /*37d0*/  IMAD.U32 R89, R89, 0x10000, RZ ;  /* 0x0001000059597824 */ /* 0x000fe200078e00ff */
[----:B------:R-:W-:Y:S01]  /*37e0*/  LOP3.LUT R36, R10, 0xffff0000, RZ, 0xc0, !PT ;  /* 0xffff00000a247812 */ /* 0x000fe200078ec0ff */
[----:B------:R-:W-:-:S02]  /*37f0*/  IMAD.U32 R10, R9, 0x10000, RZ ;  /* 0x00010000090a7824 */ /* 0x000fc400078e00ff */
[C---:B------:R-:W-:Y:S01]  /*3800*/  FMUL.FTZ R43, R11.reuse, R41 ;  /* 0x000000290b2b7220 */ /* 0x040fe20000410000 */
[C---:B------:R-:W-:Y:S02]  /*3810*/  IMAD.U32 R9, R8.reuse, 0x10000, RZ ;  /* 0x0001000008097824 */ /* 0x040fe400078e00ff */
        /* <DEDUP_REMOVED lines=24> */
.L_x_1597:
[----:B------:R-:W-:Y:S05]  /*39a0*/  BSYNC B2 ;  /* 0x0000000000027941 */ /* 0x000fea0003800000 */
.L_x_1596:
[----:B----4-:R0:W-:Y:S02]  /*39b0*/  ST.E.128 desc[UR42][R12.64], R8 ;  /* 0x000000080c007985 */ /* 0x0101e4000c101d2a */
.L_x_1595:
[----:B------:R-:W-:Y:S05]  /*39c0*/  BSYNC B1 ;  /* 0x0000000000017941 */ /* 0x000fea0003800000 */
.L_x_1594:
[----:B------:R-:W-:Y:S05]  /*39d0*/  @P2 BRA `(.L_x_1593) ;  /* 0x0000001c00882947 */ /* 0x000fea0003800000 */
[----:B0-2-4-:R-:W1:Y:S04]  /*39e0*/  LDL R8, [R1+0x4] ;  /* 0x0000040001087983 */ /* 0x015e680000100800 */
[----:B------:R-:W2:Y:S01]  /*39f0*/  LDL R15, [R1+0xc] ;  /* 0x00000c00010f7983 */ /* 0x000ea20000100800 */
[C---:B------:R-:W-:Y:S01]  /*3a00*/  LEA R12, P3, R18.reuse, R14, 0x1 ;  /* 0x0000000e120c7211 */ /* 0x040fe200078608ff */
[----:B------:R-:W-:Y:S03]  /*3a10*/  BSSY B1, `(.L_x_1598) ;  /* 0x0000033000017945 */ /* 0x000fe60003800000 */
[----:B-1----:R-:W-:Y:S02]  /*3a20*/  LEA.HI.X R13, R18, R85, R8, 0x1, P3 ;  /* 0x00000055120d7211 */ /* 0x002fe400018f0c08 */
[----:B------:R0:W1:Y:S01]  /*3a30*/  LDS.128 R8, [R71+0x11000] ;  /* 0x0110000047087984 */ /* 0x0000620000000c00 */
[----:B--2---:R-:W-:-:S13]  /*3a40*/  ISETP.GE.AND P3, PT, R15, R80, PT ;  /* 0x000000500f00720c */ /* 0x004fda0003f66270 */
[----:B0-----:R-:W-:Y:S05]  /*3a50*/  @P3 BRA `(.L_x_1599) ;  /* 0x0000000000b83947 */ /* 0x001fea0003800000 */
[--C-:B------:R-:W-:Y:S01]  /*3a60*/  SHF.R.U64 R37, R34, 0x10, R35.reuse ;  /* 0x0000001022257819 */ /* 0x100fe20000001223 */
[----:B-1----:R-:W-:Y:S01]  /*3a70*/  IMAD.U32 R14, R10, 0x10000, RZ ;  /* 0x000100000a0e7824 */ /* 0x002fe200078e00ff */
        /* <DEDUP_REMOVED lines=44> */
.L_x_1599:
[----:B------:R-:W-:Y:S05]  /*3d40*/  BSYNC B1 ;  /* 0x0000000000017941 */ /* 0x000fea0003800000 */
.L_x_1598:
[----:B-1----:R0:W-:Y:S01]  /*3d50*/  ST.E.128 desc[UR42][R12.64], R8 ;  /* 0x000000080c007985 */ /* 0x0021e2000c101d2a */
[----:B------:R-:W-:Y:S05]  /*3d60*/  BRA `(.L_x_1593) ;  /* 0x0000001800a47947 */ /* 0x000fea0003800000 */
.L_x_1575:
        /* <DEDUP_REMOVED lines=48> */
.L_x_1601:
[----:B------:R-:W-:Y:S05]  /*4070*/  BSYNC B1 ;  /* 0x0000000000017941 */ /* 0x000fea0003800000 */
.L_x_1600:
[----:B-----5:R-:W-:Y:S01]  /*4080*/  IMAD.MOV.U32 R8, RZ, RZ, R42 ;  /* 0x000000ffff087224 */ /* 0x020fe200078e002a */
[----:B------:R-:W-:Y:S01]  /*4090*/  UISETP.NE.AND UP0, UPT, UR39, 0x3, UPT ;  /* 0x000000032700788c */ /* 0x000fe2000bf05270 */
[----:B------:R-:W-:Y:S02]  /*40a0*/  IMAD.MOV.U32 R9, RZ, RZ, R43 ;  /* 0x000000ffff097224 */ /* 0x000fe400078e002b */
        /* <DEDUP_REMOVED lines=9> */
[----:B------:R-:W-:Y:S01]  /*4140*/  PLOP3.LUT P5, PT, PT, PT, UP0, 0x80, 0x0 ;  /* 0x000000000000781c */ /* 0x000fe20003faf008 */
        /* <DEDUP_REMOVED lines=20> */
[----:B------:R-:W-:Y:S01]  /*4290*/  PRMT R111, R11, 0x7610, R111 ;  /* 0x000076100b6f7816 */ /* 0x000fe2000000006f */
[----:B------:R-:W-:Y:S06]  /*42a0*/  @!P5 BRA `(.L_x_1602) ;  /* 0x000000000004d947 */ /* 0x000fec0003800000 */
[----:B------:R-:W-:Y:S01]  /*42b0*/  BPT.TRAP 0x1 ;  /* 0x000000040000795c */ /* 0x000fe20000300000 */
.L_x_1602:
[----:B------:R-:W2:Y:S01]  /*42c0*/  LDL R8, [R1+0x8] ;  /* 0x0000080001087983 */ /* 0x000ea20000100800 */
[----:B------:R-:W-:Y:S01]  /*42d0*/  IMAD R70, R22, 0x8, R2 ;  /* 0x0000000816467824 */ /* 0x000fe200078e0202 */
[----:B------:R-:W1:Y:S01]  /*42e0*/  LDC R87, c[0x0][0x2f4] ;  /* 0x0000bd00ff577b82 */ /* 0x000e620000000800 */
[----:B------:R-:W-:Y:S01]  /*42f0*/  BSSY B1, `(.L_x_1603) ;  /* 0x0000004000017945 */ /* 0x000fe20003800000 */
[----:B--2---:R-:W-:-:S04]  /*4300*/  SHF.L.U32 R79, R8, 0x1f, RZ ;  /* 0x0000001f084f7819 */ /* 0x004fc800000006ff */
[----:B------:R-:W2:Y:S02]  /*4310*/  SYNCS.PHASECHK.TRANS64.TRYWAIT P4, [R70+URZ+0x16890], R79 ;  /* 0x0168904f460075a7 */ /* 0x000ea4000808017f */
[----:B-12---:R-:W-:Y:S05]  /*4320*/  @!P4 BRA `(.L_x_1604) ;  /* 0x000001c40004c947 */ /* 0x006fea0003800000 */
.L_x_1902:
[----:B------:R-:W-:Y:S05]  /*4330*/  BSYNC B1 ;  /* 0x0000000000017941 */ /* 0x000fea0003800000 */
.L_x_1603:
[----:B------:R-:W-:Y:S01]  /*4340*/  UMOV UR4, 0xffffffff ;  /* 0xffffffff00047882 */ /* 0x000fe20000000000 */
[----:B------:R-:W-:Y:S02]  /*4350*/  IMAD.IADD R89, R87, 0x1, -R58 ;  /* 0x0000000157597824 */ /* 0x000fe400078e0a3a */
[----:B------:R-:W-:Y:S05]  /*4360*/  BRA.DIV UR4, `(.L_x_1605) ;  /* 0x000001c604087947 */ /* 0x000fea000b800000 */
[----:B------:R2:W3:Y:S04]  /*4370*/  SHFL.IDX PT, R83, R85, RZ, 0x1c1f ;  /* 0x001c1fff55537589 */ /* 0x0004e800000e0000 */
[----:B------:R2:W4:Y:S02]  /*4380*/  SHFL.IDX PT, R82, R84, RZ, 0x1c1f ;  /* 0x001c1fff54527589 */ /* 0x00052400000e0000 */
.L_x_1906:
        /* <DEDUP_REMOVED lines=10> */
[----:B------:R-:W-:Y:S01]  /*4430*/  LEA.HI R8, R9, R8, RZ, 0x4 ;  /* 0x0000000809087211 */ /* 0x000fe200078f20ff */
[----:B------:R-:W-:Y:S01]  /*4440*/  IMAD R9, R22, 0x2000, R3 ;  /* 0x0000200016097824 */ /* 0x000fe200078e0203 */
[----:B------:R-:W-:Y:S02]  /*4450*/  SHF.R.S32.HI R10, RZ, 0x1f, R11 ;  /* 0x0000001fff0a7819 */ /* 0x000fe4000001140b */
[----:B------:R-:W-:Y:S01]  /*4460*/  LEA.HI.SX32 R8, R8, R5, 0x1c ;  /* 0x0000000508087211 */ /* 0x000fe200078fe2ff */
[----:B------:R-:W-:Y:S01]  /*4470*/  IMAD R9, R9, 0x2, R2 ;  /* 0x0000000209097824 */ /* 0x000fe200078e0202 */
[----:B------:R-:W-:-:S03]  /*4480*/  LEA.HI R10, R10, R11, RZ, 0x5 ;  /* 0x0000000b0a0a7211 */ /* 0x000fc600078f28ff */
[----:B------:R-:W-:Y:S01]  /*4490*/  IMAD.SHL.U32 R86, R8, 0x8, RZ ;  /* 0x0000000808567824 */ /* 0x000fe200078e00ff */
[----:B------:R-:W-:-:S04]  /*44a0*/  SHF.R.S32.HI R10, RZ, 0x5, R10 ;  /* 0x00000005ff0a7819 */ /* 0x000fc8000001140a */
        /* <DEDUP_REMOVED lines=12> */
[----:B------:R-:W-:Y:S02]  /*4570*/  SHF.R.U64 R105, R34, 0x10, R35 ;  /* 0x0000001022697819 */ /* 0x000fe40000001223 */
[----:B------:R-:W-:Y:S02]  /*4580*/  PRMT R107, R111, 0x5410, R107 ;  /* 0x000054106f6b7816 */ /* 0x000fe4000000006b */
[----:B------:R-:W-:Y:S02]  /*4590*/  SHF.R.U64 R104, R32, 0x10, R33 ;  /* 0x0000001020687819 */ /* 0x000fe40000001221 */
[----:B------:R-:W-:Y:S01]  /*45a0*/  SHF.R.U64 R98, R36, 0x10, R37 ;  /* 0x0000001024627819 */ /* 0x000fe20000001225 */
[----:B0-----:R-:W-:Y:S01]  /*45b0*/  IMAD.U32 R36, R9, 0x10000, RZ ;  /* 0x0001000009247824 */ /* 0x001fe200078e00ff */
[----:B------:R-:W-:Y:S01]  /*45c0*/  SHF.R.U32.HI R101, RZ, 0x10, R35 ;  /* 0x00000010ff657819 */ /* 0x000fe20000011623 */
[----:B------:R-:W-:Y:S01]  /*45d0*/  IMAD.U32 R35, R11, 0x10000, RZ ;  /* 0x000100000b237824 */ /* 0x000fe200078e00ff */
[----:B------:R-:W-:-:S02]  /*45e0*/  PRMT R106, R92, 0x5432, R106 ;  /* 0x000054325c6a7816 */ /* 0x000fc4000000006a */
[----:B------:R-:W-:Y:S01]  /*45f0*/  PRMT R37, R110, 0x5410, R105 ;  /* 0x000054106e257816 */ /* 0x000fe20000000069 */
[----:B------:R-:W-:Y:S01]  /*4600*/  IMAD.U32 R105, R107, 0x10000, RZ ;  /* 0x000100006b697824 */ /* 0x000fe200078e00ff */
[--C-:B------:R-:W-:Y:S02]  /*4610*/  SHF.R.U64 R99, R38, 0x10, R39.reuse ;  /* 0x0000001026637819 */ /* 0x100fe40000001227 */
[----:B------:R-:W-:Y:S02]  /*4620*/  SHF.R.U32.HI R100, RZ, 0x10, R39 ;  /* 0x00000010ff647819 */ /* 0x000fe40000011627 */
[----:B------:R-:W-:Y:S02]  /*4630*/  PRMT R39, R91, 0x5432, R104 ;  /* 0x000054325b277816 */ /* 0x000fe40000000068 */
[----:B------:R-:W-:Y:S01]  /*4640*/  PRMT R104, R109, 0x5410, R101 ;  /* 0x000054106d687816 */ /* 0x000fe20000000065 */
[----:B------:R-:W-:Y:S02]  /*4650*/  IMAD.U32 R101, R106, 0x10000, RZ ;  /* 0x000100006a657824 */ /* 0x000fe400078e00ff */
[----:B------:R-:W-:Y:S01]  /*4660*/  FMUL.FTZ R109, R103, R105 ;  /* 0x00000069676d7220 */ /* 0x000fe20000410000 */
[----:B------:R-:W-:-:S02]  /*4670*/  PRMT R99, R108, 0x5410, R99 ;  /* 0x000054106c637816 */ /* 0x000fc40000000063 */
[----:B------:R-:W-:Y:S01]  /*4680*/  PRMT R108, R90, 0x5432, R100 ;  /* 0x000054325a6c7816 */ /* 0x000fe20000000064 */
[-C--:B------:R-:W-:Y:S01]  /*4690*/  FMUL.FTZ R103, R103, R101.reuse ;  /* 0x0000006567677220 */ /* 0x080fe20000410000 */
[----:B------:R-:W-:Y:S01]  /*46a0*/  FFMA.FTZ R100, R36, R101, -R109 ;  /* 0x0000006524647223 */ /* 0x000fe2000001086d */
[----:B------:R-:W-:Y:S01]  /*46b0*/  LOP3.LUT R38, R13, 0xffff0000, RZ, 0xc0, !PT ;  /* 0xffff00000d267812 */ /* 0x000fe200078ec0ff */
[----:B------:R-:W-:Y:S01]  /*46c0*/  IMAD.U32 R13, R12, 0x10000, RZ ;  /* 0x000100000c0d7824 */ /* 0x000fe200078e00ff */
[----:B------:R-:W-:Y:S01]  /*46d0*/  LOP3.LUT R107, R107, 0xffff0000, RZ, 0xc0, !PT ;  /* 0xffff00006b6b7812 */ /* 0x000fe200078ec0ff */
[----:B------:R-:W-:Y:S01]  /*46e0*/  FFMA.FTZ R36, R36, R105, R103 ;  /* 0x0000006924247223 */ /* 0x000fe20000010067 */
[----:B------:R-:W-:Y:S01]  /*46f0*/  LOP3.LUT R101, R106, 0xffff0000, RZ, 0xc0, !PT ;  /* 0xffff00006a657812 */ /* 0x000fe200078ec0ff */
[----:B------:R-:W-:Y:S01]  /*4700*/  IMAD.U32 R106, R108, 0x10000, RZ ;  /* 0x000100006c6a7824 */ /* 0x000fe200078e00ff */
[----:B------:R-:W-:Y:S01]  /*4710*/  LOP3.LUT R34, R9, 0xffff0000, RZ, 0xc0, !PT ;  /* 0xffff000009227812 */ /* 0x000fe200078ec0ff */
[C---:B------:R-:W-:Y:S01]  /*4720*/  FMUL.FTZ R109, R38.reuse, R107 ;  /* 0x0000006b266d7220 */ /* 0x040fe20000410000 */
[----:B------:R-:W-:Y:S01]  /*4730*/  LOP3.LUT R15, R15, 0xffff0000, RZ, 0xc0, !PT ;  /* 0xffff00000f0f7812 */ /* 0x000fe200078ec0ff */
[----:B------:R-:W-:Y:S01]  /*4740*/  FMUL.FTZ R103, R38, R101 ;  /* 0x0000006526677220 */ /* 0x000fe20000410000 */
[----:B------:R-:W-:-:S02]  /*4750*/  IMAD.U32 R105, R104, 0x10000, RZ ;  /* 0x0001000068697824 */ /* 0x000fc400078e00ff */
[----:B------:R-:W-:Y:S01]  /*4760*/  FMUL.FTZ R38, R102, R106 ;  /* 0x0000006a66267220 */ /* 0x000fe20000410000 */
[----:B------:R-:W-:Y:S01]  /*4770*/  LOP3.LUT R108, R108, 0xffff0000, RZ, 0xc0, !PT ;  /* 0xffff00006c6c7812 */ /* 0x000fe200078ec0ff */
[C---:B------:R-:W-:Y:S01]  /*4780*/  FFMA.FTZ R101, R34.reuse, R101, -R109 ;  /* 0x0000006522657223 */ /* 0x040fe2000001086d */
[----:B------:R-:W-:Y:S01]  /*4790*/  PRMT R98, R93, 0x5432, R98 ;  /* 0x000054325d627816 */ /* 0x000fe20000000062 */
[----:B------:R-:W-:Y:S01]  /*47a0*/  FFMA.FTZ R103, R34, R107, R103 ;  /* 0x0000006b22677223 */ /* 0x000fe20000010067 */
[----:B------:R-:W-:Y:S01]  /*47b0*/  LOP3.LUT R104, R104, 0xffff0000, RZ, 0xc0, !PT ;  /* 0xffff000068687812 */ /* 0x000fe200078ec0ff */
[-C--:B------:R-:W-:Y:S01]  /*47c0*/  FMUL.FTZ R109, R102, R105.reuse ;  /* 0x00000069666d7220 */ /* 0x080fe20000410000 */
[----:B------:R-:W-:Y:S01]  /*47d0*/  LOP3.LUT R32, R11, 0xffff0000, RZ, 0xc0, !PT ;  /* 0xffff00000b207812 */ /* 0x000fe200078ec0ff */
[----:B------:R-:W-:Y:S01]  /*47e0*/  FFMA.FTZ R34, R35, R105, -R38 ;  /* 0x0000006923227223 */ /* 0x000fe20000010826 */
[----:B------:R-:W-:Y:S01]  /*47f0*/  FMUL.FTZ R105, R15, R108 ;  /* 0x0000006c0f697220 */ /* 0x000fe20000410000 */
[----:B------:R-:W-:-:S02]  /*4800*/  IMAD.U32 R102, R98, 0x10000, RZ ;  /* 0x0001000062667824 */ /* 0x000fc400078e00ff */
[-C--:B------:R-:W-:Y:S01]  /*4810*/  FMUL.FTZ R107, R15, R104.reuse ;  /* 0x000000680f6b7220 */ /* 0x080fe20000410000 */
[----:B------:R-:W-:Y:S02]  /*4820*/  IMAD.U32 R38, R39, 0x10000, RZ ;  /* 0x0001000027267824 */ /* 0x000fe400078e00ff */
[----:B------:R-:W-:Y:S01]  /*4830*/  FFMA.FTZ R15, R32, R104, -R105 ;  /* 0x00000068200f7223 */ /* 0x000fe20000010869 */
[----:B------:R-:W-:Y:S01]  /*4840*/  LOP3.LUT R12, R12, 0xffff0000, RZ, 0xc0, !PT ;  /* 0xffff00000c0c7812 */ /* 0x000fe200078ec0ff */
[----:B------:R-:W-:Y:S01]  /*4850*/  IMAD.U32 R9, R8, 0x10000, RZ ;  /* 0x0001000008097824 */ /* 0x000fe200078e00ff */
[----:B------:R-:W-:Y:S01]  /*4860*/  LOP3.LUT R105, R98, 0xffff0000, RZ, 0xc0, !PT ;  /* 0xffff000062697812 */ /* 0x000fe200078ec0ff */
[----:B------:R-:W-:Y:S01]  /*4870*/  FMUL.FTZ R98, R13, R102 ;  /* 0x000000660d627220 */ /* 0x000fe20000410000 */
[----:B------:R-:W-:Y:S01]  /*4880*/  LOP3.LUT R39, R39, 0xffff0000, RZ, 0xc0, !PT ;  /* 0xffff000027277812 */ /* 0x000fe200078ec0ff */
[----:B------:R-:W-:Y:S01]  /*4890*/  FMUL.FTZ R13, R13, R38 ;  /* 0x000000260d0d7220 */ /* 0x000fe20000410000 */
[----:B------:R-:W-:Y:S01]  /*48a0*/  FFMA.FTZ R35, R35, R106, R109 ;  /* 0x0000006a23237223 */ /* 0x000fe2000001006d */
[----:B------:R-:W-:Y:S01]  /*48b0*/  FFMA.FTZ R32, R32, R108, R107 ;  /* 0x0000006c20207223 */ /* 0x000fe2000001006b */
[----:B------:R-:W-:Y:S01]  /*48c0*/  LOP3.LUT R8, R8, 0xffff0000, RZ, 0xc0, !PT ;  /* 0xffff000008087812 */ /* 0x000fe200078ec0ff */
[C---:B------:R-:W-:Y:S01]  /*48d0*/  IMAD.U32 R11, R10.reuse, 0x10000, RZ ;  /* 0x000100000a0b7824 */ /* 0x040fe200078e00ff */
[----:B------:R-:W-:Y:S01]  /*48e0*/  LOP3.LUT R33, R10, 0xffff0000, RZ, 0xc0, !PT ;  /* 0xffff00000a217812 */ /* 0x000fe200078ec0ff */
[C---:B------:R-:W-:Y:S01]  /*48f0*/  FMUL.FTZ R107, R12.reuse, R105 ;  /* 0x000000690c6b7220 */ /* 0x040fe20000410000 */
[----:B------:R-:W-:Y:S01]  /*4900*/  FMUL.FTZ R109, R12, R39 ;  /* 0x000000270c6d7220 */ /* 0x000fe20000410000 */
[----:B------:R-:W-:-:S02]  /*4910*/  IMAD.U32 R10, R14, 0x10000, RZ ;  /* 0x000100000e0a7824 */ /* 0x000fc400078e00ff */
[C---:B------:R-:W-:Y:S01]  /*4920*/  FFMA.FTZ R98, R9.reuse, R38, -R98 ;  /* 0x0000002609627223 */ /* 0x040fe20000010862 */
[----:B------:R-:W-:Y:S01]  /*4930*/  FFMA.FTZ R13, R9, R102, R13 ;  /* 0x00000066090d7223 */ /* 0x000fe2000001000d */
[----:B------:R-:W-:Y:S01]  /*4940*/  IMAD.U32 R12, R99, 0x10000, RZ ;  /* 0x00010000630c7824 */ /* 0x000fe200078e00ff */
[----:B------:R-:W-:Y:S01]  /*4950*/  LOP3.LUT R14, R14, 0xffff0000, RZ, 0xc0, !PT ;  /* 0xffff00000e0e7812 */ /* 0x000fe200078ec0ff */
[----:B------:R-:W-:Y:S01]  /*4960*/  IMAD.U32 R9, R37, 0x10000, RZ ;  /* 0x0001000025097824 */ /* 0x000fe200078e00ff */
[----:B------:R-:W-:Y:S01]  /*4970*/  LOP3.LUT R99, R99, 0xffff0000, RZ, 0xc0, !PT ;  /* 0xffff000063637812 */ /* 0x000fe200078ec0ff */
[----:B------:R-:W-:Y:S01]  /*4980*/  FFMA.FTZ R107, R8, R39, -R107 ;  /* 0x00000027086b7223 */ /* 0x000fe2000001086b */
[----:B------:R-:W-:Y:S01]  /*4990*/  LOP3.LUT R37, R37, 0xffff0000, RZ, 0xc0, !PT ;  /* 0xffff000025257812 */ /* 0x000fe200078ec0ff */
[CC--:B------:R-:W-:Y:S01]  /*49a0*/  FMUL.FTZ R38, R10.reuse, R12.reuse ;  /* 0x0000000c0a267220 */ /* 0x0c0fe20000410000 */
[----:B------:R-:W-:Y:S01]  /*49b0*/  FMUL.FTZ R39, R10, R9 ;  /* 0x000000090a277220 */ /* 0x000fe20000410000 */
[----:B------:R-:W-:Y:S01]  /*49c0*/  FMUL.FTZ R10, R14, R99 ;  /* 0x000000630e0a7220 */ /* 0x000fe20000410000 */
[----:B------:R-:W-:Y:S01]  /*49d0*/  FFMA.FTZ R8, R8, R105, R109 ;  /* 0x0000006908087223 */ /* 0x000fe2000001006d */
        /* <DEDUP_REMOVED lines=10> */
[----:B------:R-:W-:Y:S01]  /*4a80*/  F2FP.BF16.F32.PACK_AB R9, R101, R100 ;  /* 0x000000646509723e */ /* 0x000fe200000010ff */
[----:B------:R-:W-:Y:S01]  /*4a90*/  IMAD.MOV.U32 R13, RZ, RZ, R36 ;  /* 0x000000ffff0d7224 */ /* 0x000fe200078e0024 */
[----:B------:R-:W-:Y:S02]  /*4aa0*/  F2FP.BF16.F32.PACK_AB R15, R32, R35 ;  /* 0x00000023200f723e */ /* 0x000fe400000010ff */
[----:B------:R-:W-:-:S02]  /*4ab0*/  F2FP.BF16.F32.PACK_AB R10, R37, R38 ;  /* 0x00000026250a723e */ /* 0x000fc400000010ff */
[----:B------:R-:W-:-:S07]  /*4ac0*/  F2FP.BF16.F32.PACK_AB R14, R14, R39 ;  /* 0x000000270e0e723e */ /* 0x000fce00000010ff */
.L_x_1609:
[----:B------:R-:W-:Y:S05]  /*4ad0*/  BSYNC B2 ;  /* 0x0000000000027941 */ /* 0x000fea0003800000 */
.L_x_1608:
[----:B------:R-:W-:Y:S01]  /*4ae0*/  ISETP.GE.AND P4, PT, R86, R87, PT ;  /* 0x000000575600720c */ /* 0x000fe20003f86270 */
[----:B0-----:R0:W-:-:S12]  /*4af0*/  ST.E.128 desc[UR42][R80.64], R8 ;  /* 0x0000000850007985 */ /* 0x0011d8000c101d2a */
[----:B------:R-:W-:-:S05]  /*4b00*/  @!P4 IMAD.WIDE R82, R86, 0x2, R82 ;  /* 0x000000025652c825 */ /* 0x000fca00078e0252 */
[----:B---3--:R0:W-:Y:S02]  /*4b10*/  @!P4 ST.E.128 desc[UR42][R82.64], R12 ;  /* 0x0000000c5200c985 */ /* 0x0081e4000c101d2a */
.L_x_1607:
[----:B------:R-:W-:Y:S05]  /*4b20*/  BSYNC B1 ;  /* 0x0000000000017941 */ /* 0x000fea0003800000 */
.L_x_1606:
[----:B------:R-:W-:-:S03]  /*4b30*/  UMOV UR4, 0xffffffff ;  /* 0xffffffff00047882 */ /* 0x000fc60000000000 */
[----:B------:R-:W-:Y:S05]  /*4b40*/  BRA.DIV UR4, `(.L_x_1610) ;  /* 0x000001be045c7947 */ /* 0x000fea000b800000 */
[----:B--2---:R-:W2:Y:S04]  /*4b50*/  SHFL.IDX PT, R85, R85, 0x1, 0x1c1f ;  /* 0x003c1f0055557f89 */ /* 0x004ea800000e0000 */
[----:B------:R-:W0:Y:S02]  /*4b60*/  SHFL.IDX PT, R84, R84, 0x1, 0x1c1f ;  /* 0x003c1f0054547f89 */ /* 0x000e2400000e0000 */
.L_x_1910:
[----:B0-----:R-:W-:-:S05]  /*4b70*/  VIADD R8, R157, 0x60 ;  /* 0x000000609d087836 */ /* 0x001fca0000000000 */
[----:B------:R-:W-:-:S13]  /*4b80*/  ISETP.GE.OR P4, PT, R8, R77, P1 ;  /* 0x0000004d0800720c */ /* 0x000fda0000f86670 */
[----:B------:R-:W-:Y:S05]  /*4b90*/  @P4 BRA `(.L_x_1593) ;  /* 0x0000000c00184947 */ /* 0x000fea0003800000 */
[----:B------:R-:W5:Y:S01]  /*4ba0*/  LDL R9, [R1+0x44] ;  /* 0x0000440001097983 */ /* 0x000f620000100800 */
[----:B------:R-:W-:Y:S01]  /*4bb0*/  SEL R89, R58, R89, !P0 ;  /* 0x000000593a597207 */ /* 0x000fe20004000000 */
[C---:B------:R-:W-:Y:S01]  /*4bc0*/  VIADD R10, R157.reuse, 0x60 ;  /* 0x000000609d0a7836 */ /* 0x040fe20000000000 */
[----:B------:R-:W-:Y:S01]  /*4bd0*/  LEA R32, P4, R6, R84, 0x1 ;  /* 0x0000005406207211 */ /* 0x000fe200078808ff */
[----:B------:R-:W-:Y:S01]  /*4be0*/  VIADD R11, R157, 0x60 ;  /* 0x000000609d0b7836 */ /* 0x000fe20000000000 */
[----:B------:R-:W-:Y:S01]  /*4bf0*/  SHF.R.S32.HI R8, RZ, 0x1f, R89 ;  /* 0x0000001fff087819 */ /* 0x000fe20000011459 */
[----:B------:R-:W-:Y:S01]  /*4c00*/  IMAD.SHL.U32 R10, R10, 0x40, RZ ;  /* 0x000000400a0a7824 */ /* 0x000fe200078e00ff */
[----:B------:R-:W-:Y:S01]  /*4c10*/  BSSY B1, `(.L_x_1611) ;  /* 0x000006e000017945 */ /* 0x000fe20003800000 */
[----:B------:R-:W-:Y:S01]  /*4c20*/  IMAD.SHL.U32 R11, R11, 0x40, RZ ;  /* 0x000000400b0b7824 */ /* 0x000fe200078e00ff */
[----:B------:R-:W-:Y:S02]  /*4c30*/  LEA.HI R8, R8, R89, RZ, 0x4 ;  /* 0x0000005908087211 */ /* 0x000fe400078f20ff */
[----:B------:R-:W-:-:S02]  /*4c40*/  LOP3.LUT R10, R10, 0x1c0, RZ, 0xc0, !PT ;  /* 0x000001c00a0a7812 */ /* 0x000fc400078ec0ff */
[----:B------:R-:W-:Y:S02]  /*4c50*/  LEA.HI.SX32 R8, R8, R5, 0x1c ;  /* 0x0000000508087211 */ /* 0x000fe400078fe2ff */
[----:B------:R-:W-:Y:S02]  /*4c60*/  LOP3.LUT R11, R11, 0x1c0, RZ, 0xc0, !PT ;  /* 0x000001c00b0b7812 */ /* 0x000fe400078ec0ff */
[----:B------:R-:W-:Y:S01]  /*4c70*/  SHF.R.U32.HI R10, RZ, 0x3, R10 ;  /* 0x00000003ff0a7819 */ /* 0x000fe2000001160a */
[----:B------:R-:W-:Y:S01]  /*4c80*/  IMAD.SHL.U32 R34, R8, 0x8, RZ ;  /* 0x0000000808227824 */ /* 0x000fe200078e00ff */
[----:B--2---:R-:W-:-:S04]  /*4c90*/  LEA.HI.X R33, R6, R85, R4, 0x1, P4 ;  /* 0x0000005506217211 */ /* 0x004fc800020f0c04 */
[----:B------:R-:W-:-:S04]  /*4ca0*/  LOP3.LUT R8, R11, 0x38, R34, 0xf8, !PT ;  /* 0x000000380b087812 */ /* 0x000fc800078ef822 */
[----:B------:R-:W-:-:S05]  /*4cb0*/  LOP3.LUT R8, R8, R10, RZ, 0x3c, !PT ;  /* 0x0000000a08087212 */ /* 0x000fca00078e3cff */
[----:B-----5:R-:W-:Y:S02]  /*4cc0*/  IMAD.IADD R11, R9, 0x1, R8 ;  /* 0x00000001090b7824 */ /* 0x020fe400078e0208 */
[C---:B------:R-:W-:Y:S02]  /*4cd0*/  IMAD R9, R22.reuse, 0x2000, R0 ;  /* 0x0000200016097824 */ /* 0x040fe400078e0200 */
[----:B------:R-:W-:Y:S02]  /*4ce0*/  IMAD R11, R22, 0x2000, R11 ;  /* 0x00002000160b7824 */ /* 0x000fe400078e020b */
[--C-:B------:R-:W-:Y:S02]  /*4cf0*/  IMAD R9, R9, 0x2, R2.reuse ;  /* 0x0000000209097824 */ /* 0x100fe400078e0202 */
[----:B------:R-:W-:-:S04]  /*4d00*/  IMAD R12, R11, 0x2, R2 ;  /* 0x000000020b0c7824 */ /* 0x000fc800078e0202 */
[----:B------:R-:W0:Y:S04]  /*4d10*/  LDS.128 R8, [R9+0xe400] ;  /* 0x00e4000009087984 */ /* 0x000e280000000c00 */
[----:B------:R-:W2:Y:S01]  /*4d20*/  LDS.128 R12, [R12+0xe400] ;  /* 0x00e400000c0c7984 */ /* 0x000ea20000000c00 */
[----:B------:R-:W-:Y:S05]  /*4d30*/  @P3 BRA `(.L_x_1612) ;  /* 0x00000004006c3947 */ /* 0x000fea0003800000 */
[----:B------:R-:W-:Y:S01]  /*4d40*/  SHF.R.U32.HI R80, RZ, 0x10, R45 ;  /* 0x00000010ff507819 */ /* 0x000fe2000001162d */
[----:B--2---:R-:W-:Y:S01]  /*4d50*/  IMAD.U32 R36, R12, 0x10000, RZ ;  /* 0x000100000c247824 */ /* 0x004fe200078e00ff */
[----:B---3--:R-:W-:Y:S01]  /*4d60*/  SHF.R.U32.HI R83, RZ, 0x10, R41 ;  /* 0x00000010ff537819 */ /* 0x008fe20000011629 */
[----:B0-----:R-:W-:Y:S01]  /*4d70*/  IMAD.U32 R35, R8, 0x10000, RZ ;  /* 0x0001000008237824 */ /* 0x001fe200078e00ff */
[----:B------:R-:W-:Y:S02]  /*4d80*/  PRMT R93, R93, 0x5410, R80 ;  /* 0x000054105d5d7816 */ /* 0x000fe40000000050 */
[----:B------:R-:W-:Y:S02]  /*4d90*/  PRMT R96, R96, 0x5410, R83 ;  /* 0x0000541060607816 */ /* 0x000fe40000000053 */
[----:B----4-:R-:W-:Y:S01]  /*4da0*/  SHF.R.U64 R82, R44, 0x10, R45 ;  /* 0x000000102c527819 */ /* 0x010fe2000000122d */
[----:B------:R-:W-:Y:S01]  /*4db0*/  IMAD.U32 R44, R15, 0x10000, RZ ;  /* 0x000100000f2c7824 */ /* 0x000fe200078e00ff */
[--C-:B------:R-:W-:Y:S01]  /*4dc0*/  SHF.R.U64 R86, R42, 0x10, R43.reuse ;  /* 0x000000102a567819 */ /* 0x100fe2000000122b */
[----:B------:R-:W-:Y:S01]  /*4dd0*/  IMAD.U32 R42, R13, 0x10000, RZ ;  /* 0x000100000d2a7824 */ /* 0x000fe200078e00ff */
[----:B------:R-:W-:-:S02]  /*4de0*/  SHF.R.U32.HI R81, RZ, 0x10, R43 ;  /* 0x00000010ff517819 */ /* 0x000fc4000001162b */
[----:B------:R-:W-:Y:S01]  /*4df0*/  LOP3.LUT R38, R15, 0xffff0000, RZ, 0xc0, !PT ;  /* 0xffff00000f267812 */ /* 0x000fe200078ec0ff */
[----:B------:R-:W-:Y:S01]  /*4e00*/  IMAD.U32 R15, R93, 0x10000, RZ ;  /* 0x000100005d0f7824 */ /* 0x000fe200078e00ff */
[--C-:B------:R-:W-:Y:S02]  /*4e10*/  SHF.R.U64 R46, R46, 0x10, R47.reuse ;  /* 0x000000102e2e7819 */ /* 0x100fe4000000122f */
[----:B------:R-:W-:Y:S01]  /*4e20*/  LOP3.LUT R43, R13, 0xffff0000, RZ, 0xc0, !PT ;  /* 0xffff00000d2b7812 */ /* 0x000fe200078ec0ff */
[----:B------:R-:W-:Y:S01]  /*4e30*/  IMAD.U32 R13, R96, 0x10000, RZ ;  /* 0x00010000600d7824 */ /* 0x000fe200078e00ff */
[----:B------:R-:W-:Y:S01]  /*4e40*/  SHF.R.U32.HI R47, RZ, 0x10, R47 ;  /* 0x00000010ff2f7819 */ /* 0x000fe2000001162f */
[----:B------:R-:W-:Y:S01]  /*4e50*/  FMUL.FTZ R80, R42, R15 ;  /* 0x0000000f2a507220 */ /* 0x000fe20000410000 */
[----:B------:R-:W-:Y:S01]  /*4e60*/  SHF.R.U64 R89, R40, 0x10, R41 ;  /* 0x0000001028597819 */ /* 0x000fe20000001229 */
[----:B------:R-:W-:Y:S01]  /*4e70*/  IMAD.U32 R41, R9, 0x10000, RZ ;  /* 0x0001000009297824 */ /* 0x000fe200078e00ff */
[----:B------:R-:W-:Y:S01]  /*4e80*/  PRMT R90, R90, 0x5410, R81 ;  /* 0x000054105a5a7816 */ /* 0x000fe20000000051 */
[-C--:B------:R-:W-:Y:S01]  /*4e90*/  FMUL.FTZ R42, R42, R13.reuse ;  /* 0x0000000d2a2a7220 */ /* 0x080fe20000410000 */
[----:B------:R-:W-:Y:S01]  /*4ea0*/  PRMT R92, R92, 0x5410, R47 ;  /* 0x000054105c5c7816 */ /* 0x000fe2000000002f */
[----:B------:R-:W-:Y:S01]  /*4eb0*/  FFMA.FTZ R13, R41, R13, -R80 ;  /* 0x0000000d290d7223 */ /* 0x000fe20000010850 */
[----:B------:R-:W-:Y:S01]  /*4ec0*/  PRMT R91, R91, 0x5410, R46 ;  /* 0x000054105b5b7816 */ /* 0x000fe2000000002e */
[----:B------:R-:W-:Y:S01]  /*4ed0*/  FFMA.FTZ R15, R41, R15, R42 ;  /* 0x0000000f290f7223 */ /* 0x000fe2000001002a */
[----:B------:R-:W-:Y:S01]  /*4ee0*/  LOP3.LUT R46, R93, 0xffff0000, RZ, 0xc0, !PT ;  /* 0xffff00005d2e7812 */ /* 0x000fe200078ec0ff */
[----:B------:R-:W-:Y:S01]  /*4ef0*/  IMAD.U32 R45, R92, 0x10000, RZ ;  /* 0x000100005c2d7824 */ /* 0x000fe200078e00ff */
[----:B------:R-:W-:Y:S01]  /*4f00*/  LOP3.LUT R96, R96, 0xffff0000, RZ, 0xc0, !PT ;  /* 0xffff000060607812 */ /* 0x000fe200078ec0ff */
[----:B------:R-:W-:Y:S01]  /*4f10*/  IMAD.U32 R41, R90, 0x10000, RZ ;  /* 0x000100005a297824 */ /* 0x000fe200078e00ff */
[----:B------:R-:W-:Y:S01]  /*4f20*/  LOP3.LUT R39, R9, 0xffff0000, RZ, 0xc0, !PT ;  /* 0xffff000009277812 */ /* 0x000fe200078ec0ff */
[----:B------:R-:W-:Y:S01]  /*4f30*/  FMUL.FTZ R80, R43, R46 ;  /* 0x0000002e2b507220 */ /* 0x000fe20000410000 */
[----:B------:R-:W-:Y:S01]  /*4f40*/  PRMT R97, R97, 0x5410, R82 ;  /* 0x0000541061617816 */ /* 0x000fe20000000052 */
[-C--:B------:R-:W-:Y:S01]  /*4f50*/  FMUL.FTZ R42, R43, R96.reuse ;  /* 0x000000602b2a7220 */ /* 0x080fe20000410000 */
[----:B------:R-:W-:Y:S01]  /*4f60*/  IMAD.U32 R40, R11, 0x10000, RZ ;  /* 0x000100000b287824 */ /* 0x000fe200078e00ff */
[----:B------:R-:W-:Y:S01]  /*4f70*/  PRMT R94, R94, 0x5410, R89 ;  /* 0x000054105e5e7816 */ /* 0x000fe20000000059 */
[C---:B------:R-:W-:Y:S01]  /*4f80*/  FMUL.FTZ R43, R44.reuse, R45 ;  /* 0x0000002d2c2b7220 */ /* 0x040fe20000410000 */
[-C--:B------:R-:W-:Y:S01]  /*4f90*/  FMUL.FTZ R82, R44, R41.reuse ;  /* 0x000000292c527220 */ /* 0x080fe20000410000 */
[----:B------:R-:W-:Y:S01]  /*4fa0*/  LOP3.LUT R92, R92, 0xffff0000, RZ, 0xc0, !PT ;  /* 0xffff00005c5c7812 */ /* 0x000fe200078ec0ff */
[C---:B------:R-:W-:Y:S01]  /*4fb0*/  FFMA.FTZ R80, R39.reuse, R96, -R80 ;  /* 0x0000006027507223 */ /* 0x040fe20000010850 */
[----:B------:R-:W-:Y:S01]  /*4fc0*/  LOP3.LUT R90, R90, 0xffff0000, RZ, 0xc0, !PT ;  /* 0xffff00005a5a7812 */ /* 0x000fe200078ec0ff */
[----:B------:R-:W-:Y:S01]  /*4fd0*/  FFMA.FTZ R42, R39, R46, R42 ;  /* 0x0000002e272a7223 */ /* 0x000fe2000001002a */
[C---:B------:R-:W-:Y:S01]  /*4fe0*/  FFMA.FTZ R44, R40.reuse, R41, -R43 ;  /* 0x00000029282c7223 */ /* 0x040fe2000001082b */
[----:B------:R-:W-:Y:S01]  /*4ff0*/  FFMA.FTZ R82, R40, R45, R82 ;  /* 0x0000002d28527223 */ /* 0x000fe20000010052 */
[----:B------:R-:W-:Y:S01]  /*5000*/  IMAD.U32 R39, R94, 0x10000, RZ ;  /* 0x000100005e277824 */ /* 0x000fe200078e00ff */
[----:B------:R-:W-:Y:S01]  /*5010*/  PRMT R95, R95, 0x5410, R86 ;  /* 0x000054105f5f7816 */ /* 0x000fe20000000056 */
[----:B------:R-:W-:-:S02]  /*5020*/  IMAD.U32 R40, R97, 0x10000, RZ ;  /* 0x0001000061287824 */ /* 0x000fc400078e00ff */
[C---:B------:R-:W-:Y:S01]  /*5030*/  FMUL.FTZ R46, R38.reuse, R92 ;  /* 0x0000005c262e7220 */ /* 0x040fe20000410000 */
[----:B------:R-:W-:Y:S01]  /*5040*/  FMUL.FTZ R86, R38, R90 ;  /* 0x0000005a26567220 */ /* 0x000fe20000410000 */
[CC--:B------:R-:W-:Y:S01]  /*5050*/  FMUL.FTZ R43, R36.reuse, R39.reuse ;  /* 0x00000027242b7220 */ /* 0x0c0fe20000410000 */
        /* <DEDUP_REMOVED lines=8> */
[----:B------:R-:W-:Y:S01]  /*50e0*/  IMAD.U32 R35, R91, 0x10000, RZ ;  /* 0x000100005b237824 */ /* 0x000fe200078e00ff */
[----:B------:R-:W-:Y:S01]  /*50f0*/  LOP3.LUT R11, R10, 0xffff0000, RZ, 0xc0, !PT ;  /* 0xffff00000a0b7812 */ /* 0x000fe200078ec0ff */
[C---:B------:R-:W-:Y:S01]  /*5100*/  IMAD.U32 R10, R14.reuse, 0x10000, RZ ;  /* 0x000100000e0a7824 */ /* 0x040fe200078e00ff */
[----:B------:R-:W-:Y:S01]  /*5110*/  LOP3.LUT R14, R14, 0xffff0000, RZ, 0xc0, !PT ;  /* 0xffff00000e0e7812 */ /* 0x000fe200078ec0ff */
[C---:B------:R-:W-:Y:S01]  /*5120*/  FFMA.FTZ R45, R37.reuse, R90, -R46 ;  /* 0x0000005a252d7223 */ /* 0x040fe2000001082e */
[----:B------:R-:W-:Y:S01]  /*5130*/  FFMA.FTZ R47, R37, R92, R86 ;  /* 0x0000005c252f7223 */ /* 0x000fe20000010056 */
[----:B------:R-:W-:Y:S01]  /*5140*/  LOP3.LUT R91, R91, 0xffff0000, RZ, 0xc0, !PT ;  /* 0xffff00005b5b7812 */ /* 0x000fe200078ec0ff */
[C---:B------:R-:W-:Y:S01]  /*5150*/  FMUL.FTZ R37, R12.reuse, R97 ;  /* 0x000000610c257220 */ /* 0x040fe20000410000 */
[----:B------:R-:W-:Y:S01]  /*5160*/  FMUL.FTZ R39, R12, R41 ;  /* 0x000000290c277220 */ /* 0x000fe20000410000 */
[C---:B------:R-:W-:Y:S01]  /*5170*/  IMAD.U32 R12, R95.reuse, 0x10000, RZ ;  /* 0x000100005f0c7824 */ /* 0x040fe200078e00ff */
[----:B------:R-:W-:Y:S01]  /*5180*/  LOP3.LUT R95, R95, 0xffff0000, RZ, 0xc0, !PT ;  /* 0xffff00005f5f7812 */ /* 0x000fe200078ec0ff */
[----:B------:R-:W-:Y:S01]  /*5190*/  FMUL.FTZ R36, R10, R35 ;  /* 0x000000230a247220 */ /* 0x000fe20000410000 */
[----:B------:R-:W-:Y:S01]  /*51a0*/  LOP3.LUT R8, R8, 0xffff0000, RZ, 0xc0, !PT ;  /* 0xffff000008087812 */ /* 0x000fe200078ec0ff */
[----:B------:R-:W-:Y:S01]  /*51b0*/  FMUL.FTZ R40, R14, R91 ;  /* 0x0000005b0e287220 */ /* 0x000fe20000410000 */
[-C--:B------:R-:W-:Y:S01]  /*51c0*/  FMUL.FTZ R10, R10, R12.reuse ;  /* 0x0000000c0a0a7220 */ /* 0x080fe20000410000 */
[----:B------:R-:W-:Y:S01]  /*51d0*/  FMUL.FTZ R14, R14, R95 ;  /* 0x0000005f0e0e7220 */ /* 0x000fe20000410000 */
[----:B------:R-:W-:Y:S01]  /*51e0*/  FFMA.FTZ R36, R9, R12, -R36 ;  /* 0x0000000c09247223 */ /* 0x000fe20000010824 */
[C---:B------:R-:W-:Y:S01]  /*51f0*/  FFMA.FTZ R37, R8.reuse, R41, -R37 ;  /* 0x0000002908257223 */ /* 0x040fe20000010825 */
        /* <DEDUP_REMOVED lines=9> */
[----:B------:R-:W-:Y:S01]  /*5290*/  F2FP.BF16.F32.PACK_AB R12, R8, R43 ;  /* 0x0000002b080c723e */ /* 0x000fe200000010ff */
[----:B------:R-:W-:Y:S01]  /*52a0*/  IMAD.MOV.U32 R8, RZ, RZ, R38 ;  /* 0x000000ffff087224 */ /* 0x000fe200078e0026 */
[----:B------:R-:W-:Y:S01]  /*52b0*/  F2FP.BF16.F32.PACK_AB R14, R11, R10 ;  /* 0x0000000a0b0e723e */ /* 0x000fe200000010ff */
[----:B------:R-:W-:Y:S01]  /*52c0*/  IMAD.MOV.U32 R10, RZ, RZ, R95 ;  /* 0x000000ffff0a7224 */ /* 0x000fe200078e005f */
[----:B------:R-:W-:Y:S01]  /*52d0*/  F2FP.BF16.F32.PACK_AB R15, R47, R82 ;  /* 0x000000522f0f723e */ /* 0x000fe200000010ff */
[----:B------:R-:W-:-:S07]  /*52e0*/  IMAD.MOV.U32 R11, RZ, RZ, R44 ;  /* 0x000000ffff0b7224 */ /* 0x000fce00078e002c */
.L_x_1612:
[----:B------:R-:W-:Y:S05]  /*52f0*/  BSYNC B1 ;  /* 0x0000000000017941 */ /* 0x000fea0003800000 */
.L_x_1611:
[----:B------:R-:W-:Y:S01]  /*5300*/  ISETP.GE.AND P3, PT, R34, R87, PT ;  /* 0x000000572200720c */ /* 0x000fe20003f66270 */
[----:B0-----:R0:W-:Y:S02]  /*5310*/  ST.E.128 desc[UR42][R32.64], R8 ;  /* 0x0000000820007985 */ /* 0x0011e4000c101d2a */
[----:B0-----:R-:W-:Y:S02]  /*5320*/  IMAD.MOV.U32 R8, RZ, RZ, R84 ;  /* 0x000000ffff087224 */ /* 0x001fe400078e0054 */
[----:B------:R-:W-:-:S08]  /*5330*/  IMAD.MOV.U32 R9, RZ, RZ, R85 ;  /* 0x000000ffff097224 */ /* 0x000fd000078e0055 */
[----:B------:R-:W-:Y:S05]  /*5340*/  @P3 BRA `(.L_x_1593) ;  /* 0x00000004002c3947 */ /* 0x000fea0003800000 */
[----:B------:R-:W-:-:S05]  /*5350*/  IMAD.WIDE R8, R34, 0x2, R8 ;  /* 0x0000000222087825 */ /* 0x000fca00078e0208 */
[----:B--2---:R0:W-:Y:S01]  /*5360*/  ST.E.128 desc[UR42][R8.64], R12 ;  /* 0x0000000c08007985 */ /* 0x0041e2000c101d2a */
[----:B------:R-:W-:Y:S05]  /*5370*/  BRA `(.L_x_1593) ;  /* 0x0000000400207947 */ /* 0x000fea0003800000 */
.L_x_1574:
[----:B------:R-:W-:-:S06]  /*5380*/  UISETP.NE.AND UP0, UPT, UR39, 0x3, UPT ;  /* 0x000000032700788c */ /* 0x000fcc000bf05270 */
[----:B------:R-:W-:-:S13]  /*5390*/  PLOP3.LUT P5, PT, PT, PT, UP0, 0x80, 0x0 ;  /* 0x000000000000781c */ /* 0x000fda0003faf008 */
[----:B------:R-:W-:Y:S05]  /*53a0*/  @!P5 BRA `(.L_x_1613) ;  /* 0x000000000004d947 */ /* 0x000fea0003800000 */
[----:B------:R-:W-:Y:S01]  /*53b0*/  BPT.TRAP 0x1 ;  /* 0x000000040000795c */ /* 0x000fe20000300000 */
.L_x_1613:
[----:B------:R-:W2:Y:S01]  /*53c0*/  LDL R8, [R1+0x8] ;  /* 0x0000080001087983 */ /* 0x000ea20000100800 */
[----:B------:R-:W-:Y:S01]  /*53d0*/  IMAD R70, R22, 0x8, R2 ;  /* 0x0000000816467824 */ /* 0x000fe200078e0202 */
[----:B------:R-:W-:Y:S01]  /*53e0*/  BSSY B1, `(.L_x_1614) ;  /* 0x0000005000017945 */ /* 0x000fe20003800000 */
[----:B------:R-:W-:Y:S02]  /*53f0*/  SHF.R.S32.HI R75, RZ, 0x1f, R74 ;  /* 0x0000001fff4b7819 */ /* 0x000fe4000001144a */
[----:B--2---:R-:W-:-:S04]  /*5400*/  SHF.L.U32 R79, R8, 0x1f, RZ ;  /* 0x0000001f084f7819 */ /* 0x004fc800000006ff */
[----:B------:R-:W0:Y:S02]  /*5410*/  SYNCS.PHASECHK.TRANS64.TRYWAIT P3, [R70+URZ+0x16890], R79 ;  /* 0x0168904f460075a7 */ /* 0x000e24000806017f */
[----:B0-----:R-:W-:Y:S05]  /*5420*/  @!P3 BRA `(.L_x_1615) ;  /* 0x000001b40070b947 */ /* 0x001fea0003800000 */
.L_x_1911:
[----:B------:R-:W-:Y:S05]  /*5430*/  BSYNC B1 ;  /* 0x0000000000017941 */ /* 0x000fea0003800000 */
.L_x_1614:
[----:B------:R-:W-:Y:S01]  /*5440*/  ULDC.64 UR4, c[0x0][0x300] ;  /* 0x0000c00000047ab9 */ /* 0x000fe20000000a00 */
[----:B-----5:R-:W-:Y:S01]  /*5450*/  SHF.R.S32.HI R76, RZ, 0x1f, R73 ;  /* 0x0000001fff4c7819 */ /* 0x020fe20000011449 */
[----:B------:R-:W-:Y:S02]  /*5460*/  IMAD R11, R75, UR4, RZ ;  /* 0x000000044b0b7c24 */ /* 0x000fe4000f8e02ff */
[----:B------:R-:W-:-:S04]  /*5470*/  IMAD.WIDE.U32 R8, R74, UR4, RZ ;  /* 0x000000044a087c25 */ /* 0x000fc8000f8e00ff */
[----:B------:R-:W-:Y:S01]  /*5480*/  IMAD R11, R74, UR5, R11 ;  /* 0x000000054a0b7c24 */ /* 0x000fe2000f8e020b */
[----:B------:R-:W-:Y:S01]  /*5490*/  ULDC.64 UR4, c[0x0][0x310] ;  /* 0x0000c40000047ab9 */ /* 0x000fe20000000a00 */
[----:B------:R-:W-:Y:S02]  /*54a0*/  IMAD R77, R26, -0x80, R28 ;  /* 0xffffff801a4d7824 */ /* 0x000fe400078e021c */
[----:B------:R-:W-:Y:S01]  /*54b0*/  IMAD R10, R76, UR4, RZ ;  /* 0x000000044c0a7c24 */ /* 0x000fe2000f8e02ff */
[----:B------:R-:W-:Y:S02]  /*54c0*/  IADD3 R9, R9, R11, RZ ;  /* 0x0000000b09097210 */ /* 0x000fe40007ffe0ff */
        /* <DEDUP_REMOVED lines=11> */
[----:B------:R-:W-:Y:S01]  /*5580*/  IMAD.IADD R35, R77, 0x1, -R157 ;  /* 0x000000014d237824 */ /* 0x000fe200078e0a9d */
[----:B------:R-:W-:Y:S02]  /*5590*/  UMOV UR4, 0xffffffff ;  /* 0xffffffff00047882 */ /* 0x000fe40000000000 */
[----:B------:R-:W-:Y:S02]  /*55a0*/  LEA.HI.X R34, R8, UR5, R13, 0x1, P3 ;  /* 0x0000000508227c11 */ /* 0x000fe400098f0c0d */
[----:B------:R-:W-:Y:S01]  /*55b0*/  ISETP.GE.AND P3, PT, R35, 0x1, PT ;  /* 0x000000012300780c */ /* 0x000fe20003f66270 */
[----:B------:R-:W-:-:S12]  /*55c0*/  BRA.DIV UR4, `(.L_x_1616) ;  /* 0x000001b6041c7947 */ /* 0x000fd8000b800000 */
[----:B------:R1:W2:Y:S04]  /*55d0*/  SHFL.IDX PT, R9, R34, RZ, 0x1c1f ;  /* 0x001c1fff22097589 */ /* 0x0002a800000e0000 */
[----:B------:R1:W3:Y:S02]  /*55e0*/  SHFL.IDX PT, R33, R32, RZ, 0x1c1f ;  /* 0x001c1fff20217589 */ /* 0x0002e400000e0000 */
.L_x_1915:
[----:B------:R-:W-:Y:S04]  /*55f0*/  BSSY B1, `(.L_x_1617) ;  /* 0x000000e000017945 */ /* 0x000fe80003800000 */
[----:B------:R-:W-:Y:S05]  /*5600*/  @!P3 BRA `(.L_x_1618) ;  /* 0x000000000030b947 */ /* 0x000fea0003800000 */
[----:B------:R-:W4:Y:S01]  /*5610*/  LDL R8, [R1+0x4] ;  /* 0x0000040001087983 */ /* 0x000f220000100800 */
[----:B------:R-:W-:Y:S02]  /*5620*/  ULDC UR4, c[0x0][0x2f4] ;  /* 0x0000bd0000047ab9 */ /* 0x000fe40000000800 */
[----:B------:R-:W-:-:S13]  /*5630*/  ISETP.GE.AND P3, PT, R16, UR4, PT ;  /* 0x0000000410007c0c */ /* 0x000fda000bf66270 */
[----:B---3--:R-:W-:-:S04]  /*5640*/  @!P3 LEA R14, P4, R16, R33, 0x1 ;  /* 0x00000021100eb211 */ /* 0x008fc800078808ff */
[----:B--2---:R-:W-:Y:S02]  /*5650*/  @!P3 LEA.HI.X R15, R16, R9, R17, 0x1, P4 ;  /* 0x00000009100fb211 */ /* 0x004fe400020f0c11 */
[----:B------:R-:W-:-:S13]  /*5660*/  ISETP.GE.AND P4, PT, R18, UR4, PT ;  /* 0x0000000412007c0c */ /* 0x000fda000bf86270 */
[----:B------:R-:W-:-:S04]  /*5670*/  @!P4 LEA R12, P6, R18, R33, 0x1 ;  /* 0x00000021120cc211 */ /* 0x000fc800078c08ff */
[----:B----4-:R-:W-:Y:S02]  /*5680*/  @!P4 LEA.HI.X R13, R18, R9, R8, 0x1, P6 ;  /* 0x00000009120dc211 */ /* 0x010fe400030f0c08 */
[----:B------:R-:W2:Y:S04]  /*5690*/  @!P3 LDS.128 R8, [R72+0xe000] ;  /* 0x00e000004808b984 */ /* 0x000ea80000000c00 */
[----:B--2---:R-:W-:Y:S04]  /*56a0*/  @!P3 ST.E.128 desc[UR42][R14.64], R8 ;  /* 0x000000080e00b985 */ /* 0x004fe8000c101d2a */
[----:B------:R-:W2:Y:S04]  /*56b0*/  @!P4 LDS.128 R8, [R71+0xe000] ;  /* 0x00e000004708c984 */ /* 0x000ea80000000c00 */
[----:B--2---:R4:W-:Y:S02]  /*56c0*/  @!P4 ST.E.128 desc[UR42][R12.64], R8 ;  /* 0x000000080c00c985 */ /* 0x0049e4000c101d2a */
.L_x_1618:
[----:B------:R-:W-:Y:S05]  /*56d0*/  BSYNC B1 ;  /* 0x0000000000017941 */ /* 0x000fea0003800000 */
.L_x_1617:
[----:B------:R-:W-:-:S03]  /*56e0*/  UMOV UR4, 0xffffffff ;  /* 0xffffffff00047882 */ /* 0x000fc60000000000 */
[----:B------:R-:W-:Y:S05]  /*56f0*/  BRA.DIV UR4, `(.L_x_1619) ;  /* 0x000001b6041c7947 */ /* 0x000fea000b800000 */
[----:B--2-4-:R2:W4:Y:S04]  /*5700*/  SHFL.IDX PT, R9, R34, 0x1, 0x1c1f ;  /* 0x003c1f0022097f89 */ /* 0x01452800000e0000 */
[----:B---3--:R2:W3:Y:S02]  /*5710*/  SHFL.IDX PT, R33, R32, 0x1, 0x1c1f ;  /* 0x003c1f0020217f89 */ /* 0x0084e400000e0000 */
.L_x_1919:
[----:B------:R-:W-:-:S13]  /*5720*/  ISETP.GE.AND P3, PT, R35, 0x61, PT ;  /* 0x000000612300780c */ /* 0x000fda0003f66270 */
[----:B------:R-:W-:Y:S05]  /*5730*/  @!P3 BRA `(.L_x_1593) ;  /* 0x000000000030b947 */ /* 0x000fea0003800000 */
[----:B------:R-:W5:Y:S01]  /*5740*/  LDL R8, [R1+0x4] ;  /* 0x0000040001087983 */ /* 0x000f620000100800 */
[----:B------:R-:W-:Y:S02]  /*5750*/  ULDC UR4, c[0x0][0x2f4] ;  /* 0x0000bd0000047ab9 */ /* 0x000fe40000000800 */
[----:B------:R-:W-:-:S13]  /*5760*/  ISETP.GE.AND P3, PT, R16, UR4, PT ;  /* 0x0000000410007c0c */ /* 0x000fda000bf66270 */
[----:B---3--:R-:W-:-:S04]  /*5770*/  @!P3 LEA R14, P4, R16, R33, 0x1 ;  /* 0x00000021100eb211 */ /* 0x008fc800078808ff */
[----:B----4-:R-:W-:Y:S02]  /*5780*/  @!P3 LEA.HI.X R15, R16, R9, R17, 0x1, P4 ;  /* 0x00000009100fb211 */ /* 0x010fe400020f0c11 */
[----:B------:R-:W-:-:S13]  /*5790*/  ISETP.GE.AND P4, PT, R18, UR4, PT ;  /* 0x0000000412007c0c */ /* 0x000fda000bf86270 */
[----:B------:R-:W-:-:S04]  /*57a0*/  @!P4 LEA R12, P6, R18, R33, 0x1 ;  /* 0x00000021120cc211 */ /* 0x000fc800078c08ff */
[----:B-----5:R-:W-:Y:S02]  /*57b0*/  @!P4 LEA.HI.X R13, R18, R9, R8, 0x1, P6 ;  /* 0x00000009120dc211 */ /* 0x020fe400030f0c08 */
[----:B------:R-:W3:Y:S04]  /*57c0*/  @!P3 LDS.128 R8, [R72+0x11000] ;  /* 0x011000004808b984 */ /* 0x000ee80000000c00 */
[----:B---3--:R-:W-:Y:S04]  /*57d0*/  @!P3 ST.E.128 desc[UR42][R14.64], R8 ;  /* 0x000000080e00b985 */ /* 0x008fe8000c101d2a */
[----:B------:R-:W3:Y:S04]  /*57e0*/  @!P4 LDS.128 R8, [R71+0x11000] ;  /* 0x011000004708c984 */ /* 0x000ee80000000c00 */
[----:B---3--:R3:W-:Y:S02]  /*57f0*/  @!P4 ST.E.128 desc[UR42][R12.64], R8 ;  /* 0x000000080c00c985 */ /* 0x0087e4000c101d2a */
.L_x_1593:
[----:B------:R-:W-:Y:S05]  /*5800*/  BSYNC B0 ;  /* 0x0000000000007941 */ /* 0x000fea0003800000 */
.L_x_1573:
[----:B0-234-:R-:W0:Y:S01]  /*5810*/  S2R R8, SR_TID.X ;  /* 0x0000000000087919 */ /* 0x01de220000002100 */
[----:B------:R-:W-:Y:S01]  /*5820*/  @!PT LDS RZ, [RZ] ;  /* 0x00000000fffff984 */ /* 0x000fe20000000800 */
[----:B------:R-:W-:Y:S01]  /*5830*/  @!PT LDS RZ, [RZ] ;  /* 0x00000000fffff984 */ /* 0x000fe20000000800 */
[----:B------:R-:W-:Y:S01]  /*5840*/  @!PT LDS RZ, [RZ] ;  /* 0x00000000fffff984 */ /* 0x000fe20000000800 */
[----:B------:R-:W-:Y:S01]  /*5850*/  @!PT LDS RZ, [RZ] ;  /* 0x00000000fffff984 */ /* 0x000fe20000000800 */
[----:B------:R2:W-:Y:S06]  /*5860*/  MEMBAR.ALL.CTA ;  /* 0x0000000000007992 */ /* 0x0005ec0000008000 */
[----:B--2---:R-:W2:Y:S01]  /*5870*/  FENCE.VIEW.ASYNC.S ;  /* 0x00000000000073c6 */ /* 0x004ea20000000000 */
[----:B------:R-:W-:Y:S05]  /*5880*/  WARPSYNC.ALL ;  /* 0x0000000000007948 */ /* 0x000fea0003800000 */
[----:B------:R-:W-:Y:S01]  /*5890*/  BSSY B0, `(.L_x_1620) ;  /* 0x0000008000007945 */ /* 0x000fe20003800000 */
[----:B--2---:R2:W-:Y:S01]  /*58a0*/  BAR.SYNC.DEFER_BLOCKING R60, 0x80 ;  /* 0x0002003c0000751d */ /* 0x0045e20000010000 */
[----:B0-----:R-:W-:-:S13]  /*58b0*/  LOP3.LUT P3, RZ, R8, 0x7f, RZ, 0xc0, !PT ;  /* 0x0000007f08ff7812 */ /* 0x001fda000786c0ff */
[----:B------:R-:W-:-:S05]  /*58c0*/  @!P3 VIADD R8, R70, 0x168a0 ;  /* 0x000168a04608b836 */ /* 0x000fca0000000000 */
[----:B------:R-:W-:-:S04]  /*58d0*/  @!P3 PRMT R8, RZ, 0x654, R8 ;  /* 0x00000654ff08b816 */ /* 0x000fc80000000008 */
[----:B------:R2:W-:Y:S01]  /*58e0*/  @!P3 SYNCS.ARRIVE.TRANS64.RED.A1T0 RZ, [R8+URZ], RZ ;  /* 0x000000ff08ffb9a7 */ /* 0x0005e2000810043f */
[----:B------:R-:W-:Y:S05]  /*58f0*/  @!P5 BRA `(.L_x_1621) ;  /* 0x000000000004d947 */ /* 0x000fea0003800000 */
[----:B------:R-:W-:Y:S01]  /*5900*/  BPT.TRAP 0x1 ;  /* 0x000000040000795c */ /* 0x000fe20000300000 */
.L_x_1621:
[----:B------:R-:W-:Y:S05]  /*5910*/  BSYNC B0 ;  /* 0x0000000000007941 */ /* 0x000fea0003800000 */
.L_x_1620:
[----:B------:R-:W0:Y:S01]  /*5920*/  SYNCS.PHASECHK.TRANS64.TRYWAIT P4, [R70+URZ+0x168b0], R79 ;  /* 0x0168b04f460075a7 */ /* 0x000e22000808017f */
[----:B------:R-:W-:Y:S01]  /*5930*/  ULDC UR40, c[0x0][0x2f4] ;  /* 0x0000bd0000287ab9 */ /* 0x000fe20000000800 */
[----:B------:R-:W-:Y:S04]  /*5940*/  BSSY B0, `(.L_x_1622) ;  /* 0x0000002000007945 */ /* 0x000fe80003800000 */
[----:B0-----:R-:W-:Y:S05]  /*5950*/  @!P4 BRA `(.L_x_1623) ;  /* 0x000001b000d0c947 */ /* 0x001fea0003800000 */
.L_x_1920:
[----:B------:R-:W-:Y:S05]  /*5960*/  BSYNC B0 ;  /* 0x0000000000007941 */ /* 0x000fea0003800000 */
.L_x_1622:
[----:B-1----:R1:W5:Y:S01]  /*5970*/  LDL R34, [R1+0x4] ;  /* 0x0000040001227983 */ /* 0x0023620000100800 */
[----:B------:R-:W-:Y:S01]  /*5980*/  ULDC.64 UR4, c[0x0][0x328] ;  /* 0x0000ca0000047ab9 */ /* 0x000fe20000000a00 */
[----:B------:R-:W-:Y:S01]  /*5990*/  IMAD.IADD R77, R77, 0x1, -R157 ;  /* 0x000000014d4d7824 */ /* 0x000fe200078e0a9d */
[----:B------:R-:W-:Y:S01]  /*59a0*/  BSSY B0, `(.L_x_1624) ;  /* 0x0000020000007945 */ /* 0x000fe20003800000 */
[----:B------:R-:W-:Y:S02]  /*59b0*/  IMAD R75, R75, UR4, RZ ;  /* 0x000000044b4b7c24 */ /* 0x000fe4000f8e02ff */
[----:B--2---:R-:W-:-:S04]  /*59c0*/  IMAD.WIDE.U32 R8, R74, UR4, RZ ;  /* 0x000000044a087c25 */ /* 0x004fc8000f8e00ff */
        /* <DEDUP_REMOVED lines=24> */
[----:B-----5:R-:W-:Y:S02]  /*5b50*/  @!P5 LEA.HI.X R13, R18, R9, R34, 0x1, P6 ;  /* 0x00000009120dd211 */ /* 0x020fe400030f0c22 */
[----:B------:R-:W1:Y:S04]  /*5b60*/  @!P4 LDS.128 R8, [R72] ;  /* 0x000000004808c984 */ /* 0x000e680000000c00 */
[----:B-1----:R-:W-:Y:S04]  /*5b70*/  @!P4 ST.E.128 desc[UR42][R14.64], R8 ;  /* 0x000000080e00c985 */ /* 0x002fe8000c101d2a */
[----:B------:R-:W1:Y:S04]  /*5b80*/  @!P5 LDS.128 R8, [R71] ;  /* 0x000000004708d984 */ /* 0x000e680000000c00 */
[----:B-1----:R1:W-:Y:S02]  /*5b90*/  @!P5 ST.E.128 desc[UR42][R12.64], R8 ;  /* 0x000000080c00d985 */ /* 0x0023e4000c101d2a */
.L_x_1625:
[----:B------:R-:W-:Y:S05]  /*5ba0*/  BSYNC B0 ;  /* 0x0000000000007941 */ /* 0x000fea0003800000 */
.L_x_1624:
        /* <DEDUP_REMOVED lines=11> */
[----:B-----5:R-:W-:Y:S01]  /*5c60*/  @!P5 LEA.HI.X R13, R18, R33, R34, 0x1, P6 ;  /* 0x00000021120dd211 */ /* 0x020fe200030f0c22 */
[----:B-1----:R-:W-:Y:S04]  /*5c70*/  @!P4 ST.E.128 desc[UR42][R14.64], R8 ;  /* 0x000000080e00c985 */ /* 0x002fe8000c101d2a */
[----:B------:R-:W1:Y:S04]  /*5c80*/  @!P5 LDS.128 R8, [R71+0x3000] ;  /* 0x003000004708d984 */ /* 0x000e680000000c00 */
[----:B-1----:R1:W-:Y:S02]  /*5c90*/  @!P5 ST.E.128 desc[UR42][R12.64], R8 ;  /* 0x000000080c00d985 */ /* 0x0023e4000c101d2a */
.L_x_1627:
[----:B------:R-:W-:Y:S05]  /*5ca0*/  BSYNC B0 ;  /* 0x0000000000007941 */ /* 0x000fea0003800000 */
.L_x_1626:
[----:B-1-3--:R-:W3:Y:S01]  /*5cb0*/  LDL.LU R9, [R1+0x8] ;  /* 0x0000080001097983 */ /* 0x00aee20000300800 */
[----:B0-----:R-:W-:Y:S01]  /*5cc0*/  @!P3 VIADD R70, R70, 0x168c0 ;  /* 0x000168c04646b836 */ /* 0x001fe20000000000 */
[----:B------:R-:W-:Y:S01]  /*5cd0*/  LOP3.LUT P4, RZ, R23, 0x1, RZ, 0xc0, !PT ;  /* 0x0000000117ff7812 */ /* 0x000fe2000788c0ff */
        /* <DEDUP_REMOVED lines=11> */
[----:B------:R-:W-:Y:S02]  /*5d90*/  SEL R8, RZ, 0x1, P3 ;  /* 0x00000001ff087807 */ /* 0x000fe40001800000 */
[----:B------:R-:W-:Y:S02]  /*5da0*/  SEL R22, R22, RZ, P3 ;  /* 0x000000ff16167207 */ /* 0x000fe40001800000 */
[----:B---3--:R-:W-:-:S05]  /*5db0*/  LOP3.LUT R9, R9, R8, RZ, 0x3c, !PT ;  /* 0x0000000809097212 */ /* 0x008fca00078e3cff */
[----:B------:R0:W-:Y:S01]  /*5dc0*/  STL [R1+0x8], R9 ;  /* 0x0000080901007387 */ /* 0x0001e20000100800 */
[----:B------:R-:W-:Y:S05]  /*5dd0*/  @P4 BRA `(.L_x_1628) ;  /* 0xffffffc400484947 */ /* 0x000fea000383ffff */
[----:B0-----:R-:W0:Y:S01]  /*5de0*/  S2R R9, SR_TID.X ;  /* 0x0000000000097919 */ /* 0x001e220000002100 */
[----:B------:R-:W-:Y:S02]  /*5df0*/  PLOP3.LUT P0, PT, PT, PT, PT, 0x8, 0x0 ;  /* 0x000000000000781c */ /* 0x000fe40003f0e170 */
[----:B0-----:R-:W-:-:S04]  /*5e00*/  SHF.R.U32.HI R9, RZ, 0x7, R9 ;  /* 0x00000007ff097819 */ /* 0x001fc80000011609 */
[----:B------:R-:W-:-:S13]  /*5e10*/  ISETP.NE.AND P4, PT, R9, 0x1, PT ;  /* 0x000000010900780c */ /* 0x000fda0003f85270 */
[----:B------:R-:W-:Y:S06]  /*5e20*/  @!P4 BAR.ARV 0x9, 0x100 ;  /* 0x024400000000cb1d */ /* 0x000fec0000002000 */
.L_x_1568:
[----:B------:R-:W3:Y:S01]  /*5e30*/  LDL R10, [R1+0x20] ;  /* 0x00002000010a7983 */ /* 0x000ee20000100800 */
[----:B------:R-:W0:Y:S01]  /*5e40*/  LDC R0, c[0x0][0x448] ;  /* 0x00011200ff007b82 */ /* 0x000e220000000800 */
[----:B------:R-:W-:-:S07]  /*5e50*/  IADD3 R5, R156, 0x1, -R155 ;  /* 0x000000019c057810 */ /* 0x000fce0007ffe89b */
[----:B------:R-:W1:Y:S01]  /*5e60*/  LDC.64 R6, c[0x0][0x9e0] ;  /* 0x00027800ff067b82 */ /* 0x000e620000000a00 */
[----:B0-----:R-:W-:Y:S02]  /*5e70*/  ISETP.NE.AND P1, PT, R0, 0x1, PT ;  /* 0x000000010000780c */ /* 0x001fe40003f25270 */
[----:B-1----:R-:W-:-:S11]  /*5e80*/  ISETP.GE.AND P2, PT, R7, 0x1, PT ;  /* 0x000000010700780c */ /* 0x002fd60003f46270 */
[----:B------:R-:W0:Y:S08]  /*5e90*/  @P1 LDC R3, c[0x0][0x44c] ;  /* 0x00011300ff031b82 */ /* 0x000e300000000800 */
[----:B------:R-:W1:Y:S01]  /*5ea0*/  @P1 LDC R4, c[0x0][0x450] ;  /* 0x00011400ff041b82 */ /* 0x000e620000000800 */
[----:B---3--:R-:W-:-:S04]  /*5eb0*/  VIADD R0, R10, 0xbf ;  /* 0x000000bf0a007836 */ /* 0x008fc80000000000 */
[----:B0-----:R-:W-:-:S05]  /*5ec0*/  @P1 IMAD.HI.U32 R3, R0, R3, RZ ;  /* 0x0000000300031227 */ /* 0x001fca00078e00ff */
[----:B-1----:R-:W-:-:S05]  /*5ed0*/  @P1 SHF.R.U32.HI R0, RZ, R4, R3 ;  /* 0x00000004ff001219 */ /* 0x002fca0000011603 */
[----:B------:R-:W-:Y:S01]  /*5ee0*/  IMAD.IADD R5, R5, 0x1, R0 ;  /* 0x0000000105057824 */ /* 0x000fe200078e0200 */
[----:B------:R-:W-:Y:S06]  /*5ef0*/  @P0 BRA `(.L_x_1629) ;  /* 0x00000000000c0947 */ /* 0x000fec0003800000 */
[----:B------:R-:W0:Y:S01]  /*5f00*/  FENCE.VIEW.ASYNC.G ;  /* 0x00000000000073c6 */ /* 0x000e220000000100 */
[----:B------:R-:W-:Y:S05]  /*5f10*/  WARPSYNC.ALL ;  /* 0x0000000000007948 */ /* 0x000fea0003800000 */
[----:B0-----:R-:W-:Y:S06]  /*5f20*/  BAR.ARV 0xc, 0x200 ;  /* 0x0308000000007b1d */ /* 0x001fec0000002000 */
.L_x_1629:
[----:B------:R-:W-:Y:S01]  /*5f30*/  IMAD.IADD R0, R5, 0x1, R6 ;  /* 0x0000000105007824 */ /* 0x000fe200078e0206 */
[----:B------:R-:W-:Y:S06]  /*5f40*/  @!P2 BRA `(.L_x_1630) ;  /* 0x000000000048a947 */ /* 0x000fec0003800000 */
        /* <DEDUP_REMOVED lines=11> */
.L_x_1632:
[----:B------:R-:W-:-:S13]  /*6000*/  ISETP.NE.AND P0, PT, R7, 0x1, PT ;  /* 0x000000010700780c */ /* 0x000fda0003f05270 */
[----:B------:R-:W0:Y:S02]  /*6010*/  @P0 LDC.64 R4, c[0x0][0x9e8] ;  /* 0x00027a00ff040b82 */ /* 0x000e240000000a00 */
[----:B0-----:R-:W-:-:S05]  /*6020*/  @P0 IMAD.HI.U32 R4, R3, R4, RZ ;  /* 0x0000000403040227 */ /* 0x001fca00078e00ff */
[----:B------:R-:W-:-:S07]  /*6030*/  @P0 SHF.R.U32.HI R3, RZ, R5, R4 ;  /* 0x00000005ff030219 */ /* 0x000fce0000011604 */
.L_x_1633:
[----:B------:R-:W-:Y:S05]  /*6040*/  BSYNC B0 ;  /* 0x0000000000007941 */ /* 0x000fea0003800000 */
.L_x_1631:
[----:B------:R-:W-:-:S05]  /*6050*/  IMAD R3, R3, R7, R7 ;  /* 0x0000000703037224 */ /* 0x000fca00078e0207 */
[----:B------:R-:W-:-:S07]  /*6060*/  VIMNMX R0, R0, R3, PT ;  /* 0x0000000300007248 */ /* 0x000fce0003fe0100 */
.L_x_1630:
[----:B------:R-:W0:Y:S01]  /*6070*/  @P1 LDC R4, c[0x0][0x44c] ;  /* 0x00011300ff041b82 */ /* 0x000e220000000800 */
[----:B------:R-:W-:Y:S01]  /*6080*/  VIADD R0, R0, 0x7f ;  /* 0x0000007f00007836 */ /* 0x000fe20000000000 */
[----:B------:R-:W-:Y:S01]  /*6090*/  ULDC UR4, c[0x0][0x9dc] ;  /* 0x0002770000047ab9 */ /* 0x000fe20000000800 */
[----:B------:R-:W-:-:S03]  /*60a0*/  IMAD.MOV.U32 R5, RZ, RZ, R10 ;  /* 0x000000ffff057224 */ /* 0x000fc600078e000a */
[----:B------:R-:W-:Y:S02]  /*60b0*/  SHF.R.S32.HI R3, RZ, 0x1f, R0 ;  /* 0x0000001fff037819 */ /* 0x000fe40000011400 */
[----:B------:R-:W1:Y:S02]  /*60c0*/  @P1 LDC R9, c[0x0][0x450] ;  /* 0x00011400ff091b82 */ /* 0x000e640000000800 */
[----:B------:R-:W-:-:S04]  /*60d0*/  LEA.HI R3, R3, R0, RZ, 0x7 ;  /* 0x0000000003037211 */ /* 0x000fc800078f38ff */
[----:B------:R-:W-:-:S04]  /*60e0*/  SHF.R.S32.HI R3, RZ, 0x7, R3 ;  /* 0x00000007ff037819 */ /* 0x000fc80000011403 */
[----:B------:R-:W-:Y:S01]  /*60f0*/  VIMNMX R89, R78, R3, PT ;  /* 0x000000034e597248 */ /* 0x000fe20003fe0100 */
        /* <DEDUP_REMOVED lines=15> */
.L_x_1636:
[----:B------:R-:W-:-:S13]  /*61f0*/  ISETP.NE.AND P0, PT, R7, 0x1, PT ;  /* 0x000000010700780c */ /* 0x000fda0003f05270 */
[----:B------:R-:W0:Y:S02]  /*6200*/  @P0 LDC.64 R4, c[0x0][0x9e8] ;  /* 0x00027a00ff040b82 */ /* 0x000e240000000a00 */
[----:B0-----:R-:W-:-:S05]  /*6210*/  @P0 IMAD.HI.U32 R4, R0, R4, RZ ;  /* 0x0000000400040227 */ /* 0x001fca00078e00ff */
[----:B------:R-:W-:-:S07]  /*6220*/  @P0 SHF.R.U32.HI R0, RZ, R5, R4 ;  /* 0x00000005ff000219 */ /* 0x000fce0000011604 */
.L_x_1637:
[----:B------:R-:W-:Y:S05]  /*6230*/  BSYNC B0 ;  /* 0x0000000000007941 */ /* 0x000fea0003800000 */
.L_x_1635:
[----:B------:R-:W-:-:S05]  /*6240*/  IMAD R0, R0, R7, RZ ;  /* 0x0000000700007224 */ /* 0x000fca00078e02ff */
[----:B------:R-:W-:-:S07]  /*6250*/  VIMNMX R3, R3, R0, !PT ;  /* 0x0000000003037248 */ /* 0x000fce0007fe0100 */
.L_x_1634:
[----:B------:R-:W-:Y:S01]  /*6260*/  SHF.R.S32.HI R4, RZ, 0x1f, R3 ;  /* 0x0000001fff047819 */ /* 0x000fe20000011403 */
[----:B------:R-:W-:Y:S01]  /*6270*/  IMAD.MOV.U32 R0, RZ, RZ, RZ ;  /* 0x000000ffff007224 */ /* 0x000fe200078e00ff */
[----:B------:R-:W-:Y:S02]  /*6280*/  PLOP3.LUT P0, PT, PT, PT, PT, 0x80, 0x0 ;  /* 0x000000000000781c */ /* 0x000fe40003f0f070 */
[----:B------:R-:W-:Y:S02]  /*6290*/  CS2R R14, SRZ ;  /* 0x00000000000e7805 */ /* 0x000fe4000001ff00 */
[----:B------:R-:W-:Y:S01]  /*62a0*/  LEA.HI R4, R4, R3, RZ, 0x7 ;  /* 0x0000000304047211 */ /* 0x000fe200078f38ff */
[----:B------:R-:W-:Y:S01]  /*62b0*/  IMAD.MOV.U32 R3, RZ, RZ, RZ ;  /* 0x000000ffff037224 */ /* 0x000fe200078e00ff */
[----:B------:R-:W-:Y:S01]  /*62c0*/  CS2R R26, SRZ ;  /* 0x00000000001a7805 */ /* 0x000fe2000001ff00 */
[----:B------:R-:W-:Y:S01]  /*62d0*/  IMAD.MOV.U32 R118, RZ, RZ, RZ ;  /* 0x000000ffff767224 */ /* 0x000fe200078e00ff */
[----:B------:R-:W-:-:S02]  /*62e0*/  SHF.R.S32.HI R4, RZ, 0x7, R4 ;  /* 0x00000007ff047819 */ /* 0x000fc40000011404 */
[----:B------:R-:W-:Y:S02]  /*62f0*/  CS2R R114, SRZ ;  /* 0x0000000000727805 */ /* 0x000fe4000001ff00 */
[----:B------:R-:W-:Y:S02]  /*6300*/  CS2R R112, SRZ ;  /* 0x0000000000707805 */ /* 0x000fe4000001ff00 */
[----:B------:R-:W-:Y:S02]  /*6310*/  CS2R R110, SRZ ;  /* 0x00000000006e7805 */ /* 0x000fe4000001ff00 */
[----:B------:R-:W-:Y:S02]  /*6320*/  VIMNMX R5, RZ, R4, !PT ;  /* 0x00000004ff057248 */ /* 0x000fe40007fe0100 */
[----:B------:R-:W-:Y:S02]  /*6330*/  CS2R R108, SRZ ;  /* 0x00000000006c7805 */ /* 0x000fe4000001ff00 */
[----:B------:R-:W-:-:S02]  /*6340*/  CS2R R106, SRZ ;  /* 0x00000000006a7805 */ /* 0x000fc4000001ff00 */
[----:B------:R-:W-:Y:S02]  /*6350*/  CS2R R104, SRZ ;  /* 0x0000000000687805 */ /* 0x000fe4000001ff00 */
[----:B------:R-:W-:Y:S01]  /*6360*/  ISETP.GT.AND P1, PT, R89, R5, PT ;  /* 0x000000055900720c */ /* 0x000fe20003f24270 */
[----:B------:R0:W-:Y:S01]  /*6370*/  STL [R1+0x38], R5 ;  /* 0x0000380501007387 */ /* 0x0001e20000100800 */
[----:B------:R-:W-:Y:S02]  /*6380*/  CS2R R102, SRZ ;  /* 0x0000000000667805 */ /* 0x000fe4000001ff00 */
[----:B------:R-:W-:Y:S02]  /*6390*/  CS2R R100, SRZ ;  /* 0x0000000000647805 */ /* 0x000fe4000001ff00 */
[----:B------:R-:W-:Y:S02]  /*63a0*/  CS2R R98, SRZ ;  /* 0x0000000000627805 */ /* 0x000fe4000001ff00 */
[----:B------:R-:W-:-:S02]  /*63b0*/  CS2R R96, SRZ ;  /* 0x0000000000607805 */ /* 0x000fc4000001ff00 */
[----:B------:R-:W-:Y:S01]  /*63c0*/  CS2R R10, SRZ ;  /* 0x00000000000a7805 */ /* 0x000fe2000001ff00 */
[----:B------:R-:W-:Y:S01]  /*63d0*/  IMAD.MOV.U32 R94, RZ, RZ, RZ ;  /* 0x000000ffff5e7224 */ /* 0x000fe200078e00ff */
[----:B------:R-:W-:Y:S01]  /*63e0*/  CS2R R90, SRZ ;  /* 0x00000000005a7805 */ /* 0x000fe2000001ff00 */
[----:B------:R-:W-:Y:S02]  /*63f0*/  IMAD.MOV.U32 R25, RZ, RZ, RZ ;  /* 0x000000ffff197224 */ /* 0x000fe400078e00ff */
[----:B------:R-:W-:Y:S01]  /*6400*/  IMAD.MOV.U32 R35, RZ, RZ, RZ ;  /* 0x000000ffff237224 */ /* 0x000fe200078e00ff */
[----:B0-----:R-:W-:Y:S06]  /*6410*/  @!P1 BRA `(.L_x_1638) ;  /* 0x00000114000c9947 */ /* 0x001fec0003800000 */
        /* <DEDUP_REMOVED lines=9> */
.L_x_1923:
        /* <DEDUP_REMOVED lines=25> */
[----:B0-2---:R-:W-:-:S07]  /*6640*/  IMAD.MOV.U32 R13, RZ, RZ, RZ ;  /* 0x000000ffff0d7224 */ /* 0x005fce00078e00ff */
[----:B------:R-:W-:-:S07]  /*6650*/  LEPC R20, `(.L_x_1641) ;  /* 0x000000001014794e */ /* 0x000fce0000000000 */
[----:B-1--45:R-:W-:Y:S05]  /*6660*/  CALL.ABS.NOINC R14 ;  /* 0x000000000e007343 */ /* 0x032fea0003c00000 */
.L_x_1641:
[----:B------:R-:W-:Y:S05]  /*6670*/  BSYNC B6 ;  /* 0x0000000000067941 */ /* 0x000fea0003800000 */
.L_x_1640:
        /* <DEDUP_REMOVED lines=8> */
[----:B------:R0:W3:Y:S03]  /*6700*/  SYNCS.PHASECHK.TRANS64.TRYWAIT P0, [R2+URZ+0x16800], R3 ;  /* 0x01680003020075a7 */ /* 0x0000e6000800017f */
[----:B---3--:R-:W-:Y:S05]  /*6710*/  @!P0 NANOSLEEP.SYNCS 0x989680 ;  /* 0x009896800000895d */ /* 0x008fea0003900000 */
[----:B------:R-:W3:Y:S01]  /*6720*/  @!P0 SYNCS.PHASECHK.TRANS64 P0, [R2+URZ+0x16800], R3 ;  /* 0x01680003020085a7 */ /* 0x000ee2000800007f */
[----:B------:R-:W-:Y:S04]  /*6730*/  BSSY B0, `(.L_x_1643) ;  /* 0x0000006000007945 */ /* 0x000fe80003800000 */
[----:B---3--:R-:W-:Y:S05]  /*6740*/  @P0 BRA `(.L_x_1644) ;  /* 0x0000000000100947 */ /* 0x008fea0003800000 */
.L_x_1645:
[----:B---3--:R3:W0:Y:S02]  /*6750*/  SYNCS.PHASECHK.TRANS64.TRYWAIT P0, [R2+URZ+0x16800], R3 ;  /* 0x01680003020075a7 */ /* 0x008624000800017f */
[----:B0-----:R-:W-:Y:S05]  /*6760*/  @!P0 NANOSLEEP.SYNCS 0x989680 ;  /* 0x009896800000895d */ /* 0x001fea0003900000 */
[----:B------:R-:W0:Y:S02]  /*6770*/  @!P0 SYNCS.PHASECHK.TRANS64 P0, [R2+URZ+0x16800], R3 ;  /* 0x01680003020085a7 */ /* 0x000e24000800007f */
[----:B0-----:R-:W-:Y:S05]  /*6780*/  @!P0 BRA `(.L_x_1645) ;  /* 0xfffffffc00f08947 */ /* 0x001fea000383ffff */
.L_x_1644:
[----:B------:R-:W-:Y:S05]  /*6790*/  BSYNC B0 ;  /* 0x0000000000007941 */ /* 0x000fea0003800000 */
.L_x_1643:
[----:B------:R-:W-:Y:S05]  /*67a0*/  BRA `(.L_x_1646) ;  /* 0x0000003000387947 */ /* 0x000fea0003800000 */
.L_x_1642:
[----:B------:R-:W-:Y:S01]  /*67b0*/  ISETP.NE.AND P0, PT, R25, RZ, PT ;  /* 0x000000ff1900720c */ /* 0x000fe20003f05270 */
[----:B------:R-:W-:Y:S01]  /*67c0*/  ULDC.64 UR4, c[0x0][0x3f8] ;  /* 0x0000fe0000047ab9 */ /* 0x000fe20000000a00 */
[----:B-----5:R-:W-:Y:S01]  /*67d0*/  SHF.R.S32.HI R0, RZ, 0x1f, R24 ;  /* 0x0000001fff007819 */ /* 0x020fe20000011418 */
[----:B------:R-:W-:Y:S01]  /*67e0*/  ULDC.64 UR6, c[0x0][0x408] ;  /* 0x0001020000067ab9 */ /* 0x000fe20000000a00 */
[----:B------:R-:W-:Y:S01]  /*67f0*/  IMAD.WIDE.U32 R26, R24, UR4, RZ ;  /* 0x00000004181a7c25 */ /* 0x000fe2000f8e00ff */
[----:B------:R-:W-:Y:S03]  /*6800*/  BSSY B6, `(.L_x_1647) ;  /* 0x0000019000067945 */ /* 0x000fe60003800000 */
[C---:B------:R-:W-:Y:S02]  /*6810*/  IMAD R3, R0.reuse, UR4, RZ ;  /* 0x0000000400037c24 */ /* 0x040fe4000f8e02ff */
[----:B------:R-:W-:-:S02]  /*6820*/  IMAD R5, R0, UR6, RZ ;  /* 0x0000000600057c24 */ /* 0x000fc4000f8e02ff */
[C---:B------:R-:W-:Y:S02]  /*6830*/  IMAD R3, R24.reuse, UR5, R3 ;  /* 0x0000000518037c24 */ /* 0x040fe4000f8e0203 */
[C---:B------:R-:W-:Y:S02]  /*6840*/  IMAD R5, R24.reuse, UR7, R5 ;  /* 0x0000000718057c24 */ /* 0x040fe4000f8e0205 */
[----:B------:R-:W-:-:S04]  /*6850*/  IMAD.WIDE.U32 R24, R24, UR6, RZ ;  /* 0x0000000618187c25 */ /* 0x000fc8000f8e00ff */
[----:B------:R-:W-:Y:S02]  /*6860*/  IMAD.IADD R31, R3, 0x1, R27 ;  /* 0x00000001031f7824 */ /* 0x000fe400078e021b */
[----:B----4-:R-:W-:Y:S01]  /*6870*/  IMAD.IADD R33, R5, 0x1, R25 ;  /* 0x0000000105217824 */ /* 0x010fe200078e0219 */
[----:B------:R-:W-:Y:S06]  /*6880*/  @!P0 BRA `(.L_x_1648) ;  /* 0x0000000000408947 */ /* 0x000fec0003800000 */
        /* <DEDUP_REMOVED lines=15> */
[----:B-1----:R-:W-:Y:S05]  /*6980*/  CALL.ABS.NOINC R14 ;  /* 0x000000000e007343 */ /* 0x002fea0003c00000 */
.L_x_1648:
[----:B------:R-:W-:Y:S05]  /*6990*/  BSYNC B6 ;  /* 0x0000000000067941 */ /* 0x000fea0003800000 */
.L_x_1647:
[----:B------:R-:W3:Y:S01]  /*69a0*/  LDL R20, [R1+0x20] ;  /* 0x0000200001147983 */ /* 0x000ee20000100800 */
[----:B------:R-:W-:Y:S01]  /*69b0*/  ULDC.U8 UR4, c[0x0][0x410] ;  /* 0x0001040000047ab9 */ /* 0x000fe20000000000 */
[----:B------:R-:W-:Y:S01]  /*69c0*/  BSSY B0, `(.L_x_1649) ;  /* 0x00002e4000007945 */ /* 0x000fe20003800000 */
[----:B------:R-:W-:Y:S01]  /*69d0*/  ISETP.NE.AND P0, PT, RZ, UR4, PT ;  /* 0x00000004ff007c0c */ /* 0x000fe2000bf05270 */
[----:B---3--:R-:W-:-:S12]  /*69e0*/  IMAD.IADD R35, R157, 0x1, R20 ;  /* 0x000000019d237824 */ /* 0x008fd800078e0214 */
[----:B------:R-:W-:Y:S05]  /*69f0*/  @!P0 BRA `(.L_x_1650) ;  /* 0x0000001400f08947 */ /* 0x000fea0003800000 */
[----:B------:R-:W0:Y:S01]  /*6a00*/  LDC R38, c[0x0][0x448] ;  /* 0x00011200ff267b82 */ /* 0x000e220000000800 */
[----:B------:R-:W3:Y:S01]  /*6a10*/  S2R R20, SR_TID.X ;  /* 0x0000000000147919 */ /* 0x000ee20000002100 */
[----:B------:R-:W-:Y:S01]  /*6a20*/  ULDC.64 UR4, c[0x0][0x3f8] ;  /* 0x0000fe0000047ab9 */ /* 0x000fe20000000a00 */
[----:B------:R-:W-:Y:S01]  /*6a30*/  ULDC.64 UR6, c[0x0][0x408] ;  /* 0x0001020000067ab9 */ /* 0x000fe20000000a00 */
[----:B------:R-:W-:Y:S02]  /*6a40*/  IMAD.MOV.U32 R8, RZ, RZ, R26 ;  /* 0x000000ffff087224 */ /* 0x000fe400078e001a */
[----:B------:R-:W-:Y:S02]  /*6a50*/  IMAD.MOV.U32 R9, RZ, RZ, R31 ;  /* 0x000000ffff097224 */ /* 0x000fe400078e001f */
[----:B------:R-:W-:Y:S02]  /*6a60*/  IMAD.MOV.U32 R10, RZ, RZ, R24 ;  /* 0x000000ffff0a7224 */ /* 0x000fe400078e0018 */
[----:B------:R-:W-:Y:S01]  /*6a70*/  IMAD.MOV.U32 R11, RZ, RZ, R33 ;  /* 0x000000ffff0b7224 */ /* 0x000fe200078e0021 */
[----:B0-----:R-:W-:Y:S01]  /*6a80*/  ISETP.NE.AND P0, PT, R38, 0x1, PT ;  /* 0x000000012600780c */ /* 0x001fe20003f05270 */
[----:B---3--:R-:W-:-:S12]  /*6a90*/  VIADD R21, R20, 0xffffff80 ;  /* 0xffffff8014157836 */ /* 0x008fd80000000000 */
[----:B------:R-:W0:Y:S01]  /*6aa0*/  @P0 LDC R0, c[0x0][0x44c] ;  /* 0x00011300ff000b82 */ /* 0x000e220000000800 */
[----:B------:R-:W-:-:S04]  /*6ab0*/  SHF.R.S32.HI R20, RZ, 0x1f, R21 ;  /* 0x0000001fff147819 */ /* 0x000fc80000011415 */
[----:B------:R-:W-:-:S03]  /*6ac0*/  LEA.HI R20, R20, R21, RZ, 0x2 ;  /* 0x0000001514147211 */ /* 0x000fc600078f10ff */
[----:B------:R-:W3:Y:S01]  /*6ad0*/  @P0 LDC R5, c[0x0][0x450] ;  /* 0x00011400ff050b82 */ /* 0x000ee20000000800 */
[----:B------:R-:W-:-:S05]  /*6ae0*/  LOP3.LUT R20, R20, 0xfffffffc, RZ, 0xc0, !PT ;  /* 0xfffffffc14147812 */ /* 0x000fca00078ec0ff */
[----:B------:R-:W-:-:S04]  /*6af0*/  IMAD.IADD R20, R21, 0x1, -R20 ;  /* 0x0000000115147824 */ /* 0x000fc800078e0a14 */
[----:B------:R-:W-:-:S04]  /*6b00*/  IMAD R3, R20, 0x60, R35 ;  /* 0x0000006014037824 */ /* 0x000fc800078e0223 */
[----:B0-----:R-:W-:-:S05]  /*6b10*/  @P0 IMAD.HI.U32 R0, R3, R0, RZ ;  /* 0x0000000003000227 */ /* 0x001fca00078e00ff */
[----:B---3--:R-:W-:-:S04]  /*6b20*/  @P0 SHF.R.U32.HI R3, RZ, R5, R0 ;  /* 0x00000005ff030219 */ /* 0x008fc80000011600 */
[----:B------:R-:W-:Y:S01]  /*6b30*/  SHF.R.S32.HI R0, RZ, 0x1f, R3 ;  /* 0x0000001fff007819 */ /* 0x000fe20000011403 */
[----:B------:R-:W-:-:S04]  /*6b40*/  IMAD.WIDE.U32 R8, R3, UR4, R8 ;  /* 0x0000000403087c25 */ /* 0x000fc8000f8e0008 */
[C---:B------:R-:W-:Y:S02]  /*6b50*/  IMAD R4, R0.reuse, UR4, RZ ;  /* 0x0000000400047c24 */ /* 0x040fe4000f8e02ff */
[----:B------:R-:W-:Y:S02]  /*6b60*/  IMAD R0, R0, UR6, RZ ;  /* 0x0000000600007c24 */ /* 0x000fe4000f8e02ff */
[C---:B------:R-:W-:Y:S01]  /*6b70*/  IMAD R5, R3.reuse, UR5, R4 ;  /* 0x0000000503057c24 */ /* 0x040fe2000f8e0204 */
[----:B------:R-:W-:Y:S01]  /*6b80*/  ULDC.64 UR4, c[0x0][0x3e8] ;  /* 0x0000fa0000047ab9 */ /* 0x000fe20000000a00 */
[C---:B------:R-:W-:Y:S01]  /*6b90*/  IMAD.WIDE.U32 R10, R3.reuse, UR6, R10 ;  /* 0x00000006030a7c25 */ /* 0x040fe2000f8e000a */
[----:B------:R-:W-:Y:S01]  /*6ba0*/  LEA R4, P0, R8, UR4, 0x1 ;  /* 0x0000000408047c11 */ /* 0x000fe2000f8008ff */
[----:B------:R-:W-:Y:S02]  /*6bb0*/  UMOV UR4, 0xffffffff ;  /* 0xffffffff00047882 */ /* 0x000fe40000000000 */
[----:B------:R-:W-:Y:S01]  /*6bc0*/  IMAD R3, R3, UR7, R0 ;  /* 0x0000000703037c24 */ /* 0x000fe2000f8e0200 */
[----:B------:R-:W-:Y:S01]  /*6bd0*/  ULDC.64 UR6, c[0x0][0x400] ;  /* 0x0001000000067ab9 */ /* 0x000fe20000000a00 */
[----:B------:R-:W-:Y:S01]  /*6be0*/  IMAD.IADD R5, R9, 0x1, R5 ;  /* 0x0000000109057824 */ /* 0x000fe200078e0205 */
[----:B------:R-:W-:Y:S01]  /*6bf0*/  LEA R7, P1, R10, UR6, 0x1 ;  /* 0x000000060a077c11 */ /* 0x000fe2000f8208ff */
[----:B------:R-:W-:-:S03]  /*6c00*/  IMAD.IADD R3, R11, 0x1, R3 ;  /* 0x000000010b037824 */ /* 0x000fc600078e0203 */
[----:B------:R-:W-:Y:S02]  /*6c10*/  LEA.HI.X R6, R8, UR5, R5, 0x1, P0 ;  /* 0x0000000508067c11 */ /* 0x000fe400080f0c05 */
[----:B------:R-:W-:Y:S01]  /*6c20*/  LEA.HI.X R8, R10, UR7, R3, 0x1, P1 ;  /* 0x000000070a087c11 */ /* 0x000fe200088f0c03 */
[----:B------:R-:W-:Y:S06]  /*6c30*/  BRA.DIV UR4, `(.L_x_1651) ;  /* 0x000001a2046c7947 */ /* 0x000fec000b800000 */
[----:B------:R0:W3:Y:S04]  /*6c40*/  SHFL.IDX PT, R3, R6, RZ, 0x1c1f ;  /* 0x001c1fff06037589 */ /* 0x0000e800000e0000 */
[----:B------:R0:W4:Y:S04]  /*6c50*/  SHFL.IDX PT, R0, R4, RZ, 0x1c1f ;  /* 0x001c1fff04007589 */ /* 0x00012800000e0000 */
[----:B------:R0:W0:Y:S04]  /*6c60*/  SHFL.IDX PT, R5, R8, RZ, 0x1c1f ;  /* 0x001c1fff08057589 */ /* 0x00002800000e0000 */
[----:B-1----:R1:W0:Y:S02]  /*6c70*/  SHFL.IDX PT, R14, R7, RZ, 0x1c1f ;  /* 0x001c1fff070e7589 */ /* 0x00222400000e0000 */
.L_x_1929:
[----:B------:R-:W-:Y:S01]  /*6c80*/  IMAD R38, R155, R38, RZ ;  /* 0x000000269b267224 */ /* 0x000fe200078e02ff */
[----:B------:R-:W-:Y:S01]  /*6c90*/  BSSY B1, `(.L_x_1652) ;  /* 0x000001f000017945 */ /* 0x000fe20003800000 */
[----:B------:R-:W-:Y:S02]  /*6ca0*/  CS2R R30, SRZ ;  /* 0x00000000001e7805 */ /* 0x000fe4000001ff00 */
[----:B------:R-:W-:Y:S02]  /*6cb0*/  CS2R R26, SRZ ;  /* 0x00000000001a7805 */ /* 0x000fe4000001ff00 */
[----:B------:R-:W-:Y:S02]  /*6cc0*/  CS2R R32, SRZ ;  /* 0x0000000000207805 */ /* 0x000fe4000001ff00 */
[----:B------:R-:W-:Y:S02]  /*6cd0*/  ISETP.GE.AND P0, PT, R35, R38, PT ;  /* 0x000000262300720c */ /* 0x000fe40003f06270 */
[----:B------:R-:W-:-:S11]  /*6ce0*/  CS2R R24, SRZ ;  /* 0x0000000000187805 */ /* 0x000fd6000001ff00 */
[----:B------:R-:W-:Y:S05]  /*6cf0*/  @P0 BRA `(.L_x_1653) ;  /* 0x0000000000600947 */ /* 0x000fea0003800000 */
[----:B------:R-:W2:Y:S01]  /*6d00*/  LDL R9, [R1+0xc] ;  /* 0x00000c0001097983 */ /* 0x000ea20000100800 */
[----:B------:R-:W-:-:S03]  /*6d10*/  ULDC UR4, c[0x0][0x3f4] ;  /* 0x0000fd0000047ab9 */ /* 0x000fc60000000800 */
[----:B------:R-:W2:Y:S01]  /*6d20*/  LDL R12, [R1+0x54] ;  /* 0x00005400010c7983 */ /* 0x000ea20000100800 */
[----:B------:R-:W-:Y:S01]  /*6d30*/  ISETP.GE.AND P2, PT, R152, UR4, PT ;  /* 0x0000000498007c0c */ /* 0x000fe2000bf46270 */
[----:B----4-:R-:W-:Y:S02]  /*6d40*/  IMAD.MOV.U32 R10, RZ, RZ, R0 ;  /* 0x000000ffff0a7224 */ /* 0x010fe400078e0000 */
[----:B---3--:R-:W-:Y:S02]  /*6d50*/  IMAD.MOV.U32 R11, RZ, RZ, R3 ;  /* 0x000000ffff0b7224 */ /* 0x008fe400078e0003 */
[----:B0-----:R-:W-:Y:S01]  /*6d60*/  IMAD.MOV.U32 R15, RZ, RZ, R5 ;  /* 0x000000ffff0f7224 */ /* 0x001fe200078e0005 */
[----:B------:R-:W-:Y:S02]  /*6d70*/  CS2R R32, SRZ ;  /* 0x0000000000207805 */ /* 0x000fe4000001ff00 */
[----:B------:R-:W-:Y:S02]  /*6d80*/  CS2R R30, SRZ ;  /* 0x00000000001e7805 */ /* 0x000fe4000001ff00 */
[----:B------:R-:W-:-:S03]  /*6d90*/  CS2R R24, SRZ ;  /* 0x0000000000187805 */ /* 0x000fc6000001ff00 */
[----:B------:R-:W-:-:S05]  /*6da0*/  @!P2 IMAD.WIDE R10, R152, 0x2, R10 ;  /* 0x00000002980aa825 */ /* 0x000fca00078e020a */
[----:B------:R0:W5:Y:S01]  /*6db0*/  @!P2 LD.E.64 R32, desc[UR42][R10.64] ;  /* 0x0000002a0a20a980 */ /* 0x000162000c101b00 */
[----:B--2---:R-:W-:-:S13]  /*6dc0*/  ISETP.GE.AND P3, PT, R9, UR4, PT ;  /* 0x0000000409007c0c */ /* 0x004fda000bf66270 */
[C---:B------:R-:W-:Y:S01]  /*6dd0*/  @!P3 IMAD.SHL.U32 R37, R9.reuse, 0x2, RZ ;  /* 0x000000020925b824 */ /* 0x040fe200078e00ff */
[----:B------:R-:W-:-:S04]  /*6de0*/  @!P3 SHF.L.U64.HI R26, R9, 0x1, R12 ;  /* 0x00000001091ab819 */ /* 0x000fc8000001020c */
[-C--:B------:R-:W-:Y:S02]  /*6df0*/  @!P3 IADD3 R20, P0, R0, R37.reuse, RZ ;  /* 0x000000250014b210 */ /* 0x080fe40007f1e0ff */
[----:B------:R-:W-:Y:S01]  /*6e00*/  @!P3 IADD3 R36, P1, R14, R37, RZ ;  /* 0x000000250e24b210 */ /* 0x000fe20007f3e0ff */
[----:B------:R-:W-:-:S04]  /*6e10*/  @!P2 IMAD.WIDE R12, R152, 0x2, R14 ;  /* 0x00000002980ca825 */ /* 0x000fc800078e020e */
[--C-:B------:R-:W-:Y:S01]  /*6e20*/  @!P3 IMAD.X R21, R3, 0x1, R26.reuse, P0 ;  /* 0x000000010315b824 */ /* 0x100fe200000e061a */
[----:B------:R0:W5:Y:S01]  /*6e30*/  @!P2 LD.E.64 R30, desc[UR42][R12.64] ;  /* 0x0000002a0c1ea980 */ /* 0x000162000c101b00 */
[----:B------:R-:W-:Y:S01]  /*6e40*/  @!P3 IMAD.X R37, R5, 0x1, R26, P1 ;  /* 0x000000010525b824 */ /* 0x000fe200008e061a */
[----:B------:R-:W-:Y:S02]  /*6e50*/  CS2R R26, SRZ ;  /* 0x00000000001a7805 */ /* 0x000fe4000001ff00 */
[----:B------:R0:W5:Y:S04]  /*6e60*/  @!P3 LD.E.64 R24, desc[UR42][R20.64] ;  /* 0x0000002a1418b980 */ /* 0x000168000c101b00 */
[----:B------:R0:W5:Y:S02]  /*6e70*/  @!P3 LD.E.64 R26, desc[UR42][R36.64] ;  /* 0x0000002a241ab980 */ /* 0x000164000c101b00 */
.L_x_1653:
[----:B------:R-:W-:Y:S05]  /*6e80*/  BSYNC B1 ;  /* 0x0000000000017941 */ /* 0x000fea0003800000 */
.L_x_1652:
[----:B---3-5:R-:W-:Y:S01]  /*6e90*/  IMAD.MOV.U32 R3, RZ, RZ, R31 ;  /* 0x000000ffff037224 */ /* 0x028fe200078e001f */
[----:B----4-:R-:W-:Y:S01]  /*6ea0*/  MOV R0, R30 ;  /* 0x0000001e00007202 */ /* 0x010fe20000000f00 */
[----:B0-----:R-:W-:Y:S01]  /*6eb0*/  IMAD.MOV.U32 R5, RZ, RZ, R26 ;  /* 0x000000ffff057224 */ /* 0x001fe200078e001a */
[----:B------:R-:W-:Y:S01]  /*6ec0*/  UMOV UR4, 0xffffffff ;  /* 0xffffffff00047882 */ /* 0x000fe20000000000 */
        /* <DEDUP_REMOVED lines=10> */
[----:B------:R-:W-:Y:S02]  /*6f70*/  CS2R R20, SRZ ;  /* 0x0000000000147805 */ /* 0x000fe4000001ff00 */
[----:B------:R-:W-:Y:S02]  /*6f80*/  PRMT R47, R3, 0x7610, R47 ;  /* 0x00007610032f7816 */ /* 0x000fe4000000002f */
[----:B------:R-:W-:Y:S02]  /*6f90*/  PRMT R39, R39, 0x5410, R5 ;  /* 0x0000541027277816 */ /* 0x000fe40000000005 */
[----:B------:R-:W-:Y:S01]  /*6fa0*/  PRMT R50, R9, 0x7610, R50 ;  /* 0x0000761009327816 */ /* 0x000fe20000000032 */
[----:B------:R-:W-:Y:S06]  /*6fb0*/  BRA.DIV UR4, `(.L_x_1654) ;  /* 0x0000019e04fc7947 */ /* 0x000fec000b800000 */
[----:B------:R0:W3:Y:S04]  /*6fc0*/  SHFL.IDX PT, R3, R6, 0x1, 0x1c1f ;  /* 0x003c1f0006037f89 */ /* 0x0000e800000e0000 */
[----:B------:R0:W4:Y:S04]  /*6fd0*/  SHFL.IDX PT, R0, R4, 0x1, 0x1c1f ;  /* 0x003c1f0004007f89 */ /* 0x00012800000e0000 */
[----:B------:R0:W0:Y:S04]  /*6fe0*/  SHFL.IDX PT, R5, R8, 0x1, 0x1c1f ;  /* 0x003c1f0008057f89 */ /* 0x00002800000e0000 */
[----:B------:R0:W0:Y:S02]  /*6ff0*/  SHFL.IDX PT, R14, R7, 0x1, 0x1c1f ;  /* 0x003c1f00070e7f89 */ /* 0x00002400000e0000 */
.L_x_1935:
[----:B------:R-:W-:Y:S01]  /*7000*/  VIADD R35, R35, 0x60 ;  /* 0x0000006023237836 */ /* 0x000fe20000000000 */
[----:B------:R-:W-:Y:S01]  /*7010*/  BSSY B1, `(.L_x_1655) ;  /* 0x000001e000017945 */ /* 0x000fe20003800000 */
[----:B------:R-:W-:Y:S02]  /*7020*/  CS2R R10, SRZ ;  /* 0x00000000000a7805 */ /* 0x000fe4000001ff00 */
[----:B--2---:R-:W-:Y:S02]  /*7030*/  CS2R R12, SRZ ;  /* 0x00000000000c7805 */ /* 0x004fe4000001ff00 */
[----:B0-----:R-:W-:Y:S02]  /*7040*/  CS2R R8, SRZ ;  /* 0x0000000000087805 */ /* 0x001fe4000001ff00 */
[----:B------:R-:W-:-:S13]  /*7050*/  ISETP.GE.AND P0, PT, R35, R38, PT ;  /* 0x000000262300720c */ /* 0x000fda0003f06270 */
[----:B------:R-:W-:Y:S05]  /*7060*/  @P0 BRA `(.L_x_1656) ;  /* 0x0000000000600947 */ /* 0x000fea0003800000 */
[----:B------:R-:W2:Y:S01]  /*7070*/  LDL R4, [R1+0xc] ;  /* 0x00000c0001047983 */ /* 0x000ea20000100800 */
[----:B------:R-:W-:-:S03]  /*7080*/  ULDC UR4, c[0x0][0x3f4] ;  /* 0x0000fd0000047ab9 */ /* 0x000fc60000000800 */
[----:B------:R-:W2:Y:S01]  /*7090*/  LDL R15, [R1+0x54] ;  /* 0x00005400010f7983 */ /* 0x000ea20000100800 */
[----:B------:R-:W-:Y:S01]  /*70a0*/  ISETP.GE.AND P2, PT, R152, UR4, PT ;  /* 0x0000000498007c0c */ /* 0x000fe2000bf46270 */
[----:B----4-:R-:W-:Y:S02]  /*70b0*/  IMAD.MOV.U32 R6, RZ, RZ, R0 ;  /* 0x000000ffff067224 */ /* 0x010fe400078e0000 */
[----:B-1-3--:R-:W-:Y:S01]  /*70c0*/  IMAD.MOV.U32 R7, RZ, RZ, R3 ;  /* 0x000000ffff077224 */ /* 0x00afe200078e0003 */
[----:B------:R-:W-:Y:S02]  /*70d0*/  CS2R R12, SRZ ;  /* 0x00000000000c7805 */ /* 0x000fe4000001ff00 */
[----:B------:R-:W-:-:S07]  /*70e0*/  CS2R R20, SRZ ;  /* 0x0000000000147805 */ /* 0x000fce000001ff00 */
[----:B------:R-:W-:-:S05]  /*70f0*/  @!P2 IMAD.WIDE R6, R152, 0x2, R6 ;  /* 0x000000029806a825 */ /* 0x000fca00078e0206 */
[----:B------:R0:W5:Y:S01]  /*7100*/  @!P2 LD.E.64 R12, desc[UR42][R6.64] ;  /* 0x0000002a060ca980 */ /* 0x000162000c101b00 */
[----:B--2---:R-:W-:-:S13]  /*7110*/  ISETP.GE.AND P3, PT, R4, UR4, PT ;  /* 0x0000000404007c0c */ /* 0x004fda000bf66270 */
[C---:B------:R-:W-:Y:S01]  /*7120*/  @!P3 IMAD.SHL.U32 R9, R4.reuse, 0x2, RZ ;  /* 0x000000020409b824 */ /* 0x040fe200078e00ff */
[----:B------:R-:W-:Y:S01]  /*7130*/  @!P3 SHF.L.U64.HI R10, R4, 0x1, R15 ;  /* 0x00000001040ab819 */ /* 0x000fe2000001020f */
[----:B------:R-:W-:-:S03]  /*7140*/  IMAD.MOV.U32 R15, RZ, RZ, R5 ;  /* 0x000000ffff0f7224 */ /* 0x000fc600078e0005 */
[-C--:B------:R-:W-:Y:S02]  /*7150*/  @!P3 IADD3 R34, P0, R0, R9.reuse, RZ ;  /* 0x000000090022b210 */ /* 0x080fe40007f1e0ff */
[----:B------:R-:W-:Y:S02]  /*7160*/  @!P3 IADD3 R4, P1, R14, R9, RZ ;  /* 0x000000090e04b210 */ /* 0x000fe40007f3e0ff */
[----:B------:R-:W-:Y:S01]  /*7170*/  CS2R R8, SRZ ;  /* 0x0000000000087805 */ /* 0x000fe2000001ff00 */
[--C-:B------:R-:W-:Y:S02]  /*7180*/  @!P3 IMAD.X R35, R3, 0x1, R10.reuse, P0 ;  /* 0x000000010323b824 */ /* 0x100fe400000e060a */
[----:B------:R-:W-:Y:S01]  /*7190*/  @!P3 IMAD.X R5, R5, 0x1, R10, P1 ;  /* 0x000000010505b824 */ /* 0x000fe200008e060a */
[----:B------:R-:W-:Y:S01]  /*71a0*/  CS2R R10, SRZ ;  /* 0x00000000000a7805 */ /* 0x000fe2000001ff00 */
[----:B------:R-:W-:Y:S01]  /*71b0*/  @!P2 IMAD.WIDE R14, R152, 0x2, R14 ;  /* 0x00000002980ea825 */ /* 0x000fe200078e020e */
[----:B------:R0:W5:Y:S04]  /*71c0*/  @!P3 LD.E.64 R8, desc[UR42][R34.64] ;  /* 0x0000002a2208b980 */ /* 0x000168000c101b00 */
[----:B------:R0:W5:Y:S04]  /*71d0*/  @!P2 LD.E.64 R20, desc[UR42][R14.64] ;  /* 0x0000002a0e14a980 */ /* 0x000168000c101b00 */
[----:B------:R0:W5:Y:S02]  /*71e0*/  @!P3 LD.E.64 R10, desc[UR42][R4.64] ;  /* 0x0000002a040ab980 */ /* 0x000164000c101b00 */
.L_x_1656:
[----:B------:R-:W-:Y:S05]  /*71f0*/  BSYNC B1 ;  /* 0x0000000000017941 */ /* 0x000fea0003800000 */
.L_x_1655:
[----:B------:R-:W4:Y:S01]  /*7200*/  LDL R42, [R1+0x40] ;  /* 0x00004000012a7983 */ /* 0x000f220000100800 */
[----:B------:R-:W-:Y:S01]  /*7210*/  ULEA.HI UR4, UR36, UR36, URZ, 0x1 ;  /* 0x0000002424047291 */ /* 0x000fe2000f8f083f */
[----:B0----5:R-:W-:Y:S01]  /*7220*/  IMAD.MOV.U32 R4, RZ, RZ, R20 ;  /* 0x000000ffff047224 */ /* 0x021fe200078e0014 */
[----:B------:R-:W-:Y:S01]  /*7230*/  BSSY B1, `(.L_x_1657) ;  /* 0x0000027000017945 */ /* 0x000fe20003800000 */
[----:B------:R-:W0:Y:S01]  /*7240*/  S2R R35, SR_TID.X ;  /* 0x0000000000237919 */ /* 0x000e220000002100 */
[----:B------:R-:W-:Y:S01]  /*7250*/  ULOP3.LUT UR4, UR4, 0xfffffffe, URZ, 0xc0, !UPT ;  /* 0xfffffffe04047892 */ /* 0x000fe2000f8ec03f */
[----:B------:R-:W-:Y:S01]  /*7260*/  IMAD R14, R29, -0xc0, R38 ;  /* 0xffffff401d0e7824 */ /* 0x000fe200078e0226 */
[----:B------:R-:W-:Y:S01]  /*7270*/  PRMT R37, R4, 0x7610, R37 ;  /* 0x0000761004257816 */ /* 0x000fe20000000025 */
[----:B------:R-:W-:Y:S01]  /*7280*/  IMAD.MOV.U32 R4, RZ, RZ, R10 ;  /* 0x000000ffff047224 */ /* 0x000fe200078e000a */
[----:B------:R-:W-:Y:S01]  /*7290*/  UIADD3 UR4, UR36, -UR4, URZ ;  /* 0x8000000424047290 */ /* 0x000fe2000fffe03f */
[----:B------:R-:W-:Y:S01]  /*72a0*/  IMAD.MOV.U32 R6, RZ, RZ, R11 ;  /* 0x000000ffff067224 */ /* 0x000fe200078e000b */
[----:B------:R-:W-:Y:S01]  /*72b0*/  VIMNMX R14, R14, 0xc0, PT ;  /* 0x000000c00e0e7848 */ /* 0x000fe20003fe0100 */
[----:B-1----:R-:W-:Y:S01]  /*72c0*/  IMAD.MOV.U32 R7, RZ, RZ, R12 ;  /* 0x000000ffff077224 */ /* 0x002fe200078e000c */
[----:B------:R-:W-:Y:S01]  /*72d0*/  PRMT R15, R4, 0x7610, R15 ;  /* 0x00007610040f7816 */ /* 0x000fe2000000000f */
[----:B------:R-:W-:Y:S01]  /*72e0*/  IMAD.MOV.U32 R4, RZ, RZ, R8 ;  /* 0x000000ffff047224 */ /* 0x000fe200078e0008 */
[----:B------:R-:W-:Y:S01]  /*72f0*/  PRMT R29, R6, 0x7610, R29 ;  /* 0x00007610061d7816 */ /* 0x000fe2000000001d */
[----:B------:R-:W-:Y:S01]  /*7300*/  IMAD.U32 R5, RZ, RZ, UR4 ;  /* 0x00000004ff057e24 */ /* 0x000fe2000f8e00ff */
[----:B------:R-:W-:Y:S01]  /*7310*/  PRMT R38, R7, 0x7610, R38 ;  /* 0x0000761007267816 */ /* 0x000fe20000000026 */
[----:B------:R-:W-:Y:S01]  /*7320*/  IMAD.MOV.U32 R6, RZ, RZ, R9 ;  /* 0x000000ffff067224 */ /* 0x000fe200078e0009 */
[----:B------:R-:W-:-:S02]  /*7330*/  PRMT R34, R4, 0x7610, R34 ;  /* 0x0000761004227816 */ /* 0x000fc40000000022 */
[----:B------:R-:W-:Y:S02]  /*7340*/  SHF.L.U32 R5, R5, 0x1f, RZ ;  /* 0x0000001f05057819 */ /* 0x000fe400000006ff */
[----:B------:R-:W-:Y:S02]  /*7350*/  ISETP.GE.AND P1, PT, R157, R14, PT ;  /* 0x0000000e9d00720c */ /* 0x000fe40003f26270 */
[----:B------:R-:W1:Y:S01]  /*7360*/  SYNCS.PHASECHK.TRANS64.TRYWAIT P0, [R2+URZ+0x16800], R5 ;  /* 0x01680005020075a7 */ /* 0x000e62000800017f */
[----:B0-----:R-:W-:-:S05]  /*7370*/  VIADD R43, R35, 0xffffff80 ;  /* 0xffffff80232b7836 */ /* 0x001fca0000000000 */
[----:B------:R-:W-:-:S04]  /*7380*/  SHF.R.S32.HI R35, RZ, 0x1f, R43 ;  /* 0x0000001fff237819 */ /* 0x000fc8000001142b */
[----:B------:R-:W-:-:S04]  /*7390*/  LEA.HI R35, R35, R43, RZ, 0x5 ;  /* 0x0000002b23237211 */ /* 0x000fc800078f28ff */
[----:B------:R-:W-:Y:S01]  /*73a0*/  SHF.R.S32.HI R35, RZ, 0x5, R35 ;  /* 0x00000005ff237819 */ /* 0x000fe20000011423 */
[C---:B----4-:R-:W-:Y:S01]  /*73b0*/  IMAD.SHL.U32 R0, R42.reuse, 0x40, RZ ;  /* 0x000000402a007824 */ /* 0x050fe200078e00ff */
[----:B------:R-:W-:-:S04]  /*73c0*/  LOP3.LUT P2, RZ, R42, 0x4, RZ, 0xc0, !PT ;  /* 0x000000042aff7812 */ /* 0x000fc8000784c0ff */
[----:B---3--:R-:W-:-:S04]  /*73d0*/  LOP3.LUT R3, R0, 0x1c0, RZ, 0xc0, !PT ;  /* 0x000001c000037812 */ /* 0x008fc800078ec0ff */
[----:B------:R-:W-:Y:S02]  /*73e0*/  LOP3.LUT R0, R3, 0x18, R16, 0xf8, !PT ;  /* 0x0000001803007812 */ /* 0x000fe400078ef810 */
[----:B------:R-:W-:-:S04]  /*73f0*/  SHF.R.U32.HI R3, RZ, 0x3, R3 ;  /* 0x00000003ff037819 */ /* 0x000fc80000011603 */
[----:B------:R-:W-:Y:S01]  /*7400*/  LOP3.LUT R0, R0, R3, RZ, 0x3c, !PT ;  /* 0x0000000300007212 */ /* 0x000fe200078e3cff */
[----:B------:R-:W-:-:S05]  /*7410*/  IMAD.MOV.U32 R3, RZ, RZ, R21 ;  /* 0x000000ffff037224 */ /* 0x000fca00078e0015 */
[----:B------:R-:W-:Y:S01]  /*7420*/  PRMT R36, R3, 0x7610, R36 ;  /* 0x0000761003247816 */ /* 0x000fe20000000024 */
[----:B------:R-:W-:Y:S02]  /*7430*/  IMAD R3, R35, 0x200, R0 ;  /* 0x0000020023037824 */ /* 0x000fe400078e0200 */
[----:B------:R-:W-:Y:S02]  /*7440*/  IMAD.MOV.U32 R0, RZ, RZ, R13 ;  /* 0x000000ffff007224 */ /* 0x000fe400078e000d */
[----:B------:R-:W-:-:S03]  /*7450*/  IMAD R3, R3, 0x2, R2 ;  /* 0x0000000203037824 */ /* 0x000fc600078e0202 */
[----:B------:R-:W-:Y:S01]  /*7460*/  PRMT R41, R0, 0x7610, R41 ;  /* 0x0000761000297816 */ /* 0x000fe20000000029 */
[C---:B------:R-:W-:Y:S02]  /*7470*/  VIADD R4, R3.reuse, 0x8400 ;  /* 0x0000840003047836 */ /* 0x040fe40000000000 */
[----:B------:R-:W-:Y:S01]  /*7480*/  VIADD R0, R3, 0x8440 ;  /* 0x0000844003007836 */ /* 0x000fe20000000000 */
[----:B-1----:R-:W-:Y:S06]  /*7490*/  @!P0 BRA `(.L_x_1658) ;  /* 0x0000019c00348947 */ /* 0x002fec0003800000 */
.L_x_1936:
[----:B------:R-:W-:Y:S05]  /*74a0*/  BSYNC B1 ;  /* 0x0000000000017941 */ /* 0x000fea0003800000 */
.L_x_1657:
[----:B------:R-:W-:Y:S01]  /*74b0*/  BSSY B1, `(.L_x_1659) ;  /* 0x0000068000017945 */ /* 0x000fe20003800000 */
[----:B------:R-:W-:Y:S01]  /*74c0*/  PRMT R35, R6, 0x7610, R35 ;  /* 0x0000761006237816 */ /* 0x000fe20000000023 */
[----:B------:R-:W-:Y:S02]  /*74d0*/  @P2 VIADD R0, R4, 0xffffffc0 ;  /* 0xffffffc004002836 */ /* 0x000fe40000000000 */
[----:B------:R-:W-:Y:S05]  /*74e0*/  @P1 BRA `(.L_x_1660) ;  /* 0x0000000400901947 */ /* 0x000fea0003800000 */
[----:B------:R-:W2:Y:S01]  /*74f0*/  LDL R7, [R1+0xc] ;  /* 0x00000c0001077983 */ /* 0x000ea20000100800 */
[----:B0-----:R-:W0:Y:S01]  /*7500*/  LDC R5, c[0x0][0x3f4] ;  /* 0x0000fd00ff057b82 */ /* 0x001e220000000800 */
[----:B------:R-:W-:Y:S01]  /*7510*/  BSSY B2, `(.L_x_1661) ;  /* 0x0000032000027945 */ /* 0x000fe20003800000 */
[-C--:B0-----:R-:W-:Y:S02]  /*7520*/  ISETP.GE.AND P0, PT, R152, R5.reuse, PT ;  /* 0x000000059800720c */ /* 0x081fe40003f06270 */
[----:B--2---:R-:W-:-:S11]  /*7530*/  ISETP.GE.AND P1, PT, R7, R5, PT ;  /* 0x000000050700720c */ /* 0x004fd60003f26270 */
[----:B------:R-:W-:Y:S05]  /*7540*/  @P0 BRA `(.L_x_1662) ;  /* 0x0000000000b80947 */ /* 0x000fea0003800000 */
[----:B------:R-:W0:Y:S01]  /*7550*/  LDS.128 R4, [R3+0x8400] ;  /* 0x0084000003047984 */ /* 0x000e220000000c00 */
[----:B------:R-:W-:Y:S02]  /*7560*/  SHF.R.U32.HI R46, RZ, 0x10, R31 ;  /* 0x00000010ff2e7819 */ /* 0x000fe4000001161f */
[----:B------:R-:W-:Y:S02]  /*7570*/  SHF.R.U32.HI R43, RZ, 0x10, R33 ;  /* 0x00000010ff2b7819 */ /* 0x000fe40000011621 */
[----:B------:R-:W-:Y:S02]  /*7580*/  PRMT R46, R36, 0x5432, R46 ;  /* 0x00005432242e7816 */ /* 0x000fe4000000002e */
[----:B------:R-:W-:Y:S02]  /*7590*/  SHF.R.U64 R45, R30, 0x10, R31 ;  /* 0x000000101e2d7819 */ /* 0x000fe4000000121f */
[----:B------:R-:W-:Y:S01]  /*75a0*/  PRMT R43, R47, 0x5410, R43 ;  /* 0x000054102f2b7816 */ /* 0x000fe2000000002b */
[----:B------:R-:W-:Y:S01]  /*75b0*/  IMAD.U32 R47, R46, 0x10000, RZ ;  /* 0x000100002e2f7824 */ /* 0x000fe200078e00ff */
[----:B------:R-:W-:-:S02]  /*75c0*/  SHF.R.U64 R42, R32, 0x10, R33 ;  /* 0x00000010202a7819 */ /* 0x000fc40000001221 */
[----:B------:R-:W-:Y:S01]  /*75d0*/  PRMT R45, R44, 0x5410, R45 ;  /* 0x000054102c2d7816 */ /* 0x000fe2000000002d */
[C---:B------:R-:W-:Y:S01]  /*75e0*/  IMAD.U32 R44, R43.reuse, 0x10000, RZ ;  /* 0x000100002b2c7824 */ /* 0x040fe200078e00ff */
[----:B------:R-:W-:Y:S02]  /*75f0*/  LOP3.LUT R46, R46, 0xffff0000, RZ, 0xc0, !PT ;  /* 0xffff00002e2e7812 */ /* 0x000fe400078ec0ff */
[----:B------:R-:W-:Y:S02]  /*7600*/  LOP3.LUT R43, R43, 0xffff0000, RZ, 0xc0, !PT ;  /* 0xffff00002b2b7812 */ /* 0x000fe400078ec0ff */
[----:B------:R-:W-:Y:S02]  /*7610*/  PRMT R42, R37, 0x5432, R42 ;  /* 0x00005432252a7816 */ /* 0x000fe4000000002a */
[C---:B0-----:R-:W-:Y:S01]  /*7620*/  LOP3.LUT R31, R6.reuse, 0xffff0000, RZ, 0xc0, !PT ;  /* 0xffff0000061f7812 */ /* 0x041fe200078ec0ff */
[----:B------:R-:W-:Y:S01]  /*7630*/  IMAD.U32 R30, R6, 0x10000, RZ ;  /* 0x00010000061e7824 */ /* 0x000fe200078e00ff */
[C---:B------:R-:W-:Y:S01]  /*7640*/  LOP3.LUT R33, R7.reuse, 0xffff0000, RZ, 0xc0, !PT ;  /* 0xffff000007217812 */ /* 0x040fe200078ec0ff */
[----:B------:R-:W-:-:S02]  /*7650*/  IMAD.U32 R32, R7, 0x10000, RZ ;  /* 0x0001000007207824 */ /* 0x000fc400078e00ff */
[CC--:B------:R-:W-:Y:S01]  /*7660*/  FMUL.FTZ R49, R31.reuse, R47.reuse ;  /* 0x0000002f1f317220 */ /* 0x0c0fe20000410000 */
[----:B------:R-:W-:Y:S01]  /*7670*/  FMUL.FTZ R48, R31, R44 ;  /* 0x0000002c1f307220 */ /* 0x000fe20000410000 */
[----:B------:R-:W-:Y:S01]  /*7680*/  FMUL.FTZ R31, R33, R46 ;  /* 0x0000002e211f7220 */ /* 0x000fe20000410000 */
[----:B------:R-:W-:Y:S02]  /*7690*/  IMAD.U32 R6, R4, 0x10000, RZ ;  /* 0x0001000004067824 */ /* 0x000fe400078e00ff */
[C---:B------:R-:W-:Y:S01]  /*76a0*/  FFMA.FTZ R49, R30.reuse, R44, -R49 ;  /* 0x0000002c1e317223 */ /* 0x040fe20000010831 */
[----:B------:R-:W-:Y:S01]  /*76b0*/  FFMA.FTZ R48, R30, R47, R48 ;  /* 0x0000002f1e307223 */ /* 0x000fe20000010030 */
[-C--:B------:R-:W-:Y:S01]  /*76c0*/  FFMA.FTZ R47, R32, R43.reuse, -R31 ;  /* 0x0000002b202f7223 */ /* 0x080fe2000001081f */
[C---:B------:R-:W-:Y:S01]  /*76d0*/  IMAD.U32 R7, R5.reuse, 0x10000, RZ ;  /* 0x0001000005077824 */ /* 0x040fe200078e00ff */
[----:B------:R-:W-:Y:S01]  /*76e0*/  LOP3.LUT R4, R4, 0xffff0000, RZ, 0xc0, !PT ;  /* 0xffff000004047812 */ /* 0x000fe200078ec0ff */
[C---:B------:R-:W-:Y:S01]  /*76f0*/  IMAD.U32 R31, R42.reuse, 0x10000, RZ ;  /* 0x000100002a1f7824 */ /* 0x040fe200078e00ff */
[----:B------:R-:W-:Y:S01]  /*7700*/  LOP3.LUT R5, R5, 0xffff0000, RZ, 0xc0, !PT ;  /* 0xffff000005057812 */ /* 0x000fe200078ec0ff */
[----:B------:R-:W-:Y:S01]  /*7710*/  FMUL.FTZ R51, R33, R43 ;  /* 0x0000002b21337220 */ /* 0x000fe20000410000 */
[C---:B------:R-:W-:Y:S01]  /*7720*/  LOP3.LUT R30, R45.reuse, 0xffff0000, RZ, 0xc0, !PT ;  /* 0xffff00002d1e7812 */ /* 0x040fe200078ec0ff */
[----:B------:R-:W-:Y:S01]  /*7730*/  IMAD.U32 R33, R45, 0x10000, RZ ;  /* 0x000100002d217824 */ /* 0x000fe200078e00ff */
[----:B------:R-:W-:Y:S01]  /*7740*/  LOP3.LUT R42, R42, 0xffff0000, RZ, 0xc0, !PT ;  /* 0xffff00002a2a7812 */ /* 0x000fe200078ec0ff */
[----:B------:R-:W-:Y:S01]  /*7750*/  FFMA.FTZ R46, R32, R46, R51 ;  /* 0x0000002e202e7223 */ /* 0x000fe20000010033 */
[C---:B------:R-:W-:Y:S01]  /*7760*/  FMUL.FTZ R32, R4.reuse, R31 ;  /* 0x0000001f04207220 */ /* 0x040fe20000410000 */
[-C--:B------:R-:W-:Y:S01]  /*7770*/  FMUL.FTZ R43, R4, R33.reuse ;  /* 0x00000021042b7220 */ /* 0x080fe20000410000 */
[C---:B------:R-:W-:Y:S01]  /*7780*/  FMUL.FTZ R44, R5.reuse, R30 ;  /* 0x0000001e052c7220 */ /* 0x040fe20000410000 */
[-C--:B------:R-:W-:Y:S01]  /*7790*/  FMUL.FTZ R45, R5, R42.reuse ;  /* 0x0000002a052d7220 */ /* 0x080fe20000410000 */
[C---:B------:R-:W-:Y:S01]  /*77a0*/  FFMA.FTZ R33, R6.reuse, R33, R32 ;  /* 0x0000002106217223 */ /* 0x040fe20000010020 */
[----:B------:R-:W-:Y:S01]  /*77b0*/  FFMA.FTZ R4, R6, R31, -R43 ;  /* 0x0000001f06047223 */ /* 0x000fe2000001082b */
[C---:B------:R-:W-:Y:S01]  /*77c0*/  FFMA.FTZ R5, R7.reuse, R42, -R44 ;  /* 0x0000002a07057223 */ /* 0x040fe2000001082c */
[----:B------:R-:W-:Y:S01]  /*77d0*/  FFMA.FTZ R30, R7, R30, R45 ;  /* 0x0000001e071e7223 */ /* 0x000fe2000001002d */
[----:B------:R-:W-:-:S02]  /*77e0*/  F2FP.BF16.F32.PACK_AB R6, R48, R49 ;  /* 0x000000313006723e */ /* 0x000fc400000010ff */
[----:B------:R-:W-:Y:S02]  /*77f0*/  F2FP.BF16.F32.PACK_AB R7, R46, R47 ;  /* 0x0000002f2e07723e */ /* 0x000fe400000010ff */
[----:B------:R-:W-:Y:S02]  /*7800*/  F2FP.BF16.F32.PACK_AB R4, R33, R4 ;  /* 0x000000042104723e */ /* 0x000fe400000010ff */
[----:B------:R-:W-:-:S05]  /*7810*/  F2FP.BF16.F32.PACK_AB R5, R30, R5 ;  /* 0x000000051e05723e */ /* 0x000fca00000010ff */
[----:B------:R0:W-:Y:S02]  /*7820*/  STS.128 [R3+0x8400], R4 ;  /* 0x0084000403007388 */ /* 0x0001e40000000c00 */
.L_x_1662:
[----:B------:R-:W-:Y:S05]  /*7830*/  BSYNC B2 ;  /* 0x0000000000027941 */ /* 0x000fea0003800000 */
.L_x_1661:
[----:B------:R-:W-:Y:S05]  /*7840*/  @P1 BRA `(.L_x_1660) ;  /* 0x0000000000b81947 */ /* 0x000fea0003800000 */
[----:B0-----:R-:W0:Y:S01]  /*7850*/  LDS.128 R4, [R0] ;  /* 0x0000000000047984 */ /* 0x001e220000000c00 */
[----:B------:R-:W-:Y:S02]  /*7860*/  SHF.R.U64 R30, R24, 0x10, R25 ;  /* 0x00000010181e7819 */ /* 0x000fe40000001219 */
[--C-:B------:R-:W-:Y:S02]  /*7870*/  SHF.R.U64 R24, R26, 0x10, R27.reuse ;  /* 0x000000101a187819 */ /* 0x100fe4000000121b */
[----:B------:R-:W-:Y:S02]  /*7880*/  SHF.R.U32.HI R27, RZ, 0x10, R27 ;  /* 0x00000010ff1b7819 */ /* 0x000fe4000001161b */
[----:B------:R-:W-:Y:S02]  /*7890*/  SHF.R.U32.HI R31, RZ, 0x10, R25 ;  /* 0x00000010ff1f7819 */ /* 0x000fe40000011619 */
[----:B------:R-:W-:Y:S02]  /*78a0*/  PRMT R40, R40, 0x5410, R27 ;  /* 0x0000541028287816 */ /* 0x000fe4000000001b */
[----:B------:R-:W-:-:S02]  /*78b0*/  PRMT R31, R50, 0x5410, R31 ;  /* 0x00005410321f7816 */ /* 0x000fc4000000001f */
[----:B------:R-:W-:Y:S01]  /*78c0*/  PRMT R30, R39, 0x5432, R30 ;  /* 0x00005432271e7816 */ /* 0x000fe2000000001e */
[C---:B------:R-:W-:Y:S01]  /*78d0*/  IMAD.U32 R33, R40.reuse, 0x10000, RZ ;  /* 0x0001000028217824 */ /* 0x040fe200078e00ff */
[----:B------:R-:W-:Y:S01]  /*78e0*/  LOP3.LUT R40, R40, 0xffff0000, RZ, 0xc0, !PT ;  /* 0xffff000028287812 */ /* 0x000fe200078ec0ff */
[C---:B------:R-:W-:Y:S01]  /*78f0*/  IMAD.U32 R32, R31.reuse, 0x10000, RZ ;  /* 0x000100001f207824 */ /* 0x040fe200078e00ff */
[----:B------:R-:W-:Y:S02]  /*7900*/  LOP3.LUT R31, R31, 0xffff0000, RZ, 0xc0, !PT ;  /* 0xffff00001f1f7812 */ /* 0x000fe400078ec0ff */
[----:B------:R-:W-:Y:S02]  /*7910*/  PRMT R39, R39, 0x5410, R24 ;  /* 0x0000541027277816 */ /* 0x000fe40000000018 */
[C---:B0-----:R-:W-:Y:S01]  /*7920*/  LOP3.LUT R25, R6.reuse, 0xffff0000, RZ, 0xc0, !PT ;  /* 0xffff000006197812 */ /* 0x041fe200078ec0ff */
[C---:B------:R-:W-:Y:S01]  /*7930*/  IMAD.U32 R26, R7.reuse, 0x10000, RZ ;  /* 0x00010000071a7824 */ /* 0x040fe200078e00ff */
[----:B------:R-:W-:Y:S01]  /*7940*/  LOP3.LUT R27, R7, 0xffff0000, RZ, 0xc0, !PT ;  /* 0xffff0000071b7812 */ /* 0x000fe200078ec0ff */
[----:B------:R-:W-:-:S02]  /*7950*/  IMAD.U32 R24, R6, 0x10000, RZ ;  /* 0x0001000006187824 */ /* 0x000fc400078e00ff */
[C---:B------:R-:W-:Y:S01]  /*7960*/  FMUL.FTZ R43, R25.reuse, R33 ;  /* 0x00000021192b7220 */ /* 0x040fe20000410000 */
[----:B------:R-:W-:Y:S01]  /*7970*/  FMUL.FTZ R42, R25, R32 ;  /* 0x00000020192a7220 */ /* 0x000fe20000410000 */
[----:B------:R-:W-:Y:S01]  /*7980*/  FMUL.FTZ R25, R27, R40 ;  /* 0x000000281b197220 */ /* 0x000fe20000410000 */
[----:B------:R-:W-:Y:S02]  /*7990*/  IMAD.U32 R6, R4, 0x10000, RZ ;  /* 0x0001000004067824 */ /* 0x000fe400078e00ff */
[----:B------:R-:W-:Y:S01]  /*79a0*/  FFMA.FTZ R43, R24, R32, -R43 ;  /* 0x00000020182b7223 */ /* 0x000fe2000001082b */
[----:B------:R-:W-:Y:S02]  /*79b0*/  IMAD.U32 R7, R5, 0x10000, RZ ;  /* 0x0001000005077824 */ /* 0x000fe400078e00ff */
[----:B------:R-:W-:Y:S01]  /*79c0*/  FFMA.FTZ R44, R26, R31, -R25 ;  /* 0x0000001f1a2c7223 */ /* 0x000fe20000010819 */
[----:B------:R-:W-:Y:S01]  /*79d0*/  FFMA.FTZ R42, R24, R33, R42 ;  /* 0x00000021182a7223 */ /* 0x000fe2000001002a */
[----:B------:R-:W-:Y:S01]  /*79e0*/  IMAD.U32 R25, R30, 0x10000, RZ ;  /* 0x000100001e197824 */ /* 0x000fe200078e00ff */
[----:B------:R-:W-:Y:S01]  /*79f0*/  LOP3.LUT R4, R4, 0xffff0000, RZ, 0xc0, !PT ;  /* 0xffff000004047812 */ /* 0x000fe200078ec0ff */
[----:B------:R-:W-:Y:S01]  /*7a00*/  FMUL.FTZ R33, R27, R31 ;  /* 0x0000001f1b217220 */ /* 0x000fe20000410000 */
[----:B------:R-:W-:Y:S01]  /*7a10*/  LOP3.LUT R5, R5, 0xffff0000, RZ, 0xc0, !PT ;  /* 0xffff000005057812 */ /* 0x000fe200078ec0ff */
[C---:B------:R-:W-:Y:S01]  /*7a20*/  IMAD.U32 R27, R39.reuse, 0x10000, RZ ;  /* 0x00010000271b7824 */ /* 0x040fe200078e00ff */
[----:B------:R-:W-:Y:S01]  /*7a30*/  LOP3.LUT R24, R39, 0xffff0000, RZ, 0xc0, !PT ;  /* 0xffff000027187812 */ /* 0x000fe200078ec0ff */
[----:B------:R-:W-:Y:S01]  /*7a40*/  FFMA.FTZ R39, R26, R40, R33 ;  /* 0x000000281a277223 */ /* 0x000fe20000010021 */
[----:B------:R-:W-:Y:S01]  /*7a50*/  LOP3.LUT R30, R30, 0xffff0000, RZ, 0xc0, !PT ;  /* 0xffff00001e1e7812 */ /* 0x000fe200078ec0ff */
[C---:B------:R-:W-:Y:S01]  /*7a60*/  FMUL.FTZ R31, R4.reuse, R27 ;  /* 0x0000001b041f7220 */ /* 0x040fe20000410000 */
[----:B------:R-:W-:Y:S01]  /*7a70*/  FMUL.FTZ R26, R4, R25 ;  /* 0x00000019041a7220 */ /* 0x000fe20000410000 */
[----:B------:R-:W-:-:S02]  /*7a80*/  FMUL.FTZ R32, R5, R24 ;  /* 0x0000001805207220 */ /* 0x000fc40000410000 */
[-C--:B------:R-:W-:Y:S01]  /*7a90*/  FMUL.FTZ R33, R5, R30.reuse ;  /* 0x0000001e05217220 */ /* 0x080fe20000410000 */
[C---:B------:R-:W-:Y:S01]  /*7aa0*/  FFMA.FTZ R4, R6.reuse, R25, -R31 ;  /* 0x0000001906047223 */ /* 0x040fe2000001081f */
[----:B------:R-:W-:Y:S01]  /*7ab0*/  FFMA.FTZ R27, R6, R27, R26 ;  /* 0x0000001b061b7223 */ /* 0x000fe2000001001a */
[C---:B------:R-:W-:Y:S01]  /*7ac0*/  FFMA.FTZ R5, R7.reuse, R30, -R32 ;  /* 0x0000001e07057223 */ /* 0x040fe20000010820 */
[----:B------:R-:W-:Y:S01]  /*7ad0*/  FFMA.FTZ R24, R7, R24, R33 ;  /* 0x0000001807187223 */ /* 0x000fe20000010021 */
[----:B------:R-:W-:Y:S02]  /*7ae0*/  F2FP.BF16.F32.PACK_AB R6, R42, R43 ;  /* 0x0000002b2a06723e */ /* 0x000fe400000010ff */
[----:B------:R-:W-:Y:S02]  /*7af0*/  F2FP.BF16.F32.PACK_AB R7, R39, R44 ;  /* 0x0000002c2707723e */ /* 0x000fe400000010ff */
[----:B------:R-:W-:Y:S02]  /*7b00*/  F2FP.BF16.F32.PACK_AB R4, R27, R4 ;  /* 0x000000041b04723e */ /* 0x000fe400000010ff */
[----:B------:R-:W-:-:S05]  /*7b10*/  F2FP.BF16.F32.PACK_AB R5, R24, R5 ;  /* 0x000000051805723e */ /* 0x000fca00000010ff */
[----:B------:R1:W-:Y:S02]  /*7b20*/  STS.128 [R0], R4 ;  /* 0x0000000400007388 */ /* 0x0003e40000000c00 */
.L_x_1660:
[----:B------:R-:W-:Y:S05]  /*7b30*/  BSYNC B1 ;  /* 0x0000000000017941 */ /* 0x000fea0003800000 */
.L_x_1659:
[----:B01----:R-:W-:-:S05]  /*7b40*/  VIADD R4, R157, 0x60 ;  /* 0x000000609d047836 */ /* 0x003fca0000000000 */
[----:B------:R-:W-:-:S13]  /*7b50*/  ISETP.GE.AND P0, PT, R4, R14, PT ;  /* 0x0000000e0400720c */ /* 0x000fda0003f06270 */
[----:B------:R-:W-:Y:S05]  /*7b60*/  @P0 BRA `(.L_x_1663) ;  /* 0x0000001c00240947 */ /* 0x000fea0003800000 */
[----:B------:R-:W2:Y:S01]  /*7b70*/  LDL R4, [R1+0xc] ;  /* 0x00000c0001047983 */ /* 0x000ea20000100800 */
[----:B------:R-:W0:Y:S01]  /*7b80*/  LDC R5, c[0x0][0x3f4] ;  /* 0x0000fd00ff057b82 */ /* 0x000e220000000800 */
[----:B------:R-:W-:Y:S01]  /*7b90*/  BSSY B1, `(.L_x_1664) ;  /* 0x0000032000017945 */ /* 0x000fe20003800000 */
[-C--:B0-----:R-:W-:Y:S02]  /*7ba0*/  ISETP.GE.AND P0, PT, R152, R5.reuse, PT ;  /* 0x000000059800720c */ /* 0x081fe40003f06270 */
[----:B--2---:R-:W-:-:S11]  /*7bb0*/  ISETP.GE.AND P1, PT, R4, R5, PT ;  /* 0x000000050400720c */ /* 0x004fd60003f26270 */
[----:B------:R-:W-:Y:S05]  /*7bc0*/  @P0 BRA `(.L_x_1665) ;  /* 0x0000000000b80947 */ /* 0x000fea0003800000 */
[----:B------:R-:W0:Y:S01]  /*7bd0*/  LDS.128 R4, [R3+0xb400] ;  /* 0x00b4000003047984 */ /* 0x000e220000000c00 */
[----:B------:R-:W-:Y:S02]  /*7be0*/  SHF.R.U64 R25, R12, 0x10, R13 ;  /* 0x000000100c197819 */ /* 0x000fe4000000120d */
[--C-:B------:R-:W-:Y:S02]  /*7bf0*/  SHF.R.U64 R12, R20, 0x10, R21.reuse ;  /* 0x00000010140c7819 */ /* 0x100fe40000001215 */
[----:B------:R-:W-:Y:S02]  /*7c00*/  SHF.R.U32.HI R21, RZ, 0x10, R21 ;  /* 0x00000010ff157819 */ /* 0x000fe40000011615 */
[----:B------:R-:W-:Y:S02]  /*7c10*/  SHF.R.U32.HI R14, RZ, 0x10, R13 ;  /* 0x00000010ff0e7819 */ /* 0x000fe4000001160d */
[----:B------:R-:W-:Y:S02]  /*7c20*/  PRMT R36, R36, 0x5410, R21 ;  /* 0x0000541024247816 */ /* 0x000fe40000000015 */
[----:B------:R-:W-:-:S02]  /*7c30*/  PRMT R41, R41, 0x5410, R14 ;  /* 0x0000541029297816 */ /* 0x000fc4000000000e */
[----:B------:R-:W-:Y:S01]  /*7c40*/  PRMT R37, R37, 0x5410, R12 ;  /* 0x0000541025257816 */ /* 0x000fe2000000000c */
[----:B------:R-:W-:Y:S01]  /*7c50*/  IMAD.U32 R24, R36, 0x10000, RZ ;  /* 0x0001000024187824 */ /* 0x000fe200078e00ff */
[----:B------:R-:W-:Y:S01]  /*7c60*/  PRMT R38, R38, 0x5410, R25 ;  /* 0x0000541026267816 */ /* 0x000fe20000000019 */
[C---:B------:R-:W-:Y:S01]  /*7c70*/  IMAD.U32 R21, R41.reuse, 0x10000, RZ ;  /* 0x0001000029157824 */ /* 0x040fe200078e00ff */
[----:B------:R-:W-:Y:S02]  /*7c80*/  LOP3.LUT R25, R36, 0xffff0000, RZ, 0xc0, !PT ;  /* 0xffff000024197812 */ /* 0x000fe400078ec0ff */
[----:B------:R-:W-:Y:S02]  /*7c90*/  LOP3.LUT R41, R41, 0xffff0000, RZ, 0xc0, !PT ;  /* 0xffff000029297812 */ /* 0x000fe400078ec0ff */
[C---:B0-----:R-:W-:Y:S01]  /*7ca0*/  LOP3.LUT R13, R6.reuse, 0xffff0000, RZ, 0xc0, !PT ;  /* 0xffff0000060d7812 */ /* 0x041fe200078ec0ff */
[----:B------:R-:W-:Y:S01]  /*7cb0*/  IMAD.U32 R12, R6, 0x10000, RZ ;  /* 0x00010000060c7824 */ /* 0x000fe200078e00ff */
[C---:B------:R-:W-:Y:S01]  /*7cc0*/  LOP3.LUT R20, R7.reuse, 0xffff0000, RZ, 0xc0, !PT ;  /* 0xffff000007147812 */ /* 0x040fe200078ec0ff */
[----:B------:R-:W-:-:S02]  /*7cd0*/  IMAD.U32 R14, R7, 0x10000, RZ ;  /* 0x00010000070e7824 */ /* 0x000fc400078e00ff */
[CC--:B------:R-:W-:Y:S01]  /*7ce0*/  FMUL.FTZ R27, R13.reuse, R24.reuse ;  /* 0x000000180d1b7220 */ /* 0x0c0fe20000410000 */
[-C--:B------:R-:W-:Y:S01]  /*7cf0*/  FMUL.FTZ R13, R13, R21.reuse ;  /* 0x000000150d0d7220 */ /* 0x080fe20000410000 */
[C---:B------:R-:W-:Y:S01]  /*7d00*/  IMAD.U32 R6, R4.reuse, 0x10000, RZ ;  /* 0x0001000004067824 */ /* 0x040fe200078e00ff */
[----:B------:R-:W-:Y:S01]  /*7d10*/  LOP3.LUT R4, R4, 0xffff0000, RZ, 0xc0, !PT ;  /* 0xffff000004047812 */ /* 0x000fe200078ec0ff */
[C---:B------:R-:W-:Y:S02]  /*7d20*/  IMAD.U32 R7, R5.reuse, 0x10000, RZ ;  /* 0x0001000005077824 */ /* 0x040fe400078e00ff */
[C---:B------:R-:W-:Y:S01]  /*7d30*/  FFMA.FTZ R31, R12.reuse, R24, R13 ;  /* 0x000000180c1f7223 */ /* 0x040fe2000001000d */
[----:B------:R-:W-:Y:S01]  /*7d40*/  FFMA.FTZ R26, R12, R21, -R27 ;  /* 0x000000150c1a7223 */ /* 0x000fe2000001081b */
[----:B------:R-:W-:Y:S01]  /*7d50*/  IMAD.U32 R13, R38, 0x10000, RZ ;  /* 0x00010000260d7824 */ /* 0x000fe200078e00ff */
[----:B------:R-:W-:Y:S01]  /*7d60*/  LOP3.LUT R5, R5, 0xffff0000, RZ, 0xc0, !PT ;  /* 0xffff000005057812 */ /* 0x000fe200078ec0ff */
[C---:B------:R-:W-:Y:S01]  /*7d70*/  FMUL.FTZ R33, R20.reuse, R25 ;  /* 0x0000001914217220 */ /* 0x040fe20000410000 */
[-C--:B------:R-:W-:Y:S01]  /*7d80*/  FMUL.FTZ R27, R20, R41.reuse ;  /* 0x00000029141b7220 */ /* 0x080fe20000410000 */
        /* <DEDUP_REMOVED lines=18> */
.L_x_1665:
[----:B------:R-:W-:Y:S05]  /*7eb0*/  BSYNC B1 ;  /* 0x0000000000017941 */ /* 0x000fea0003800000 */
.L_x_1664:
[----:B------:R-:W-:Y:S05]  /*7ec0*/  @P1 BRA `(.L_x_1663) ;  /* 0x00000018004c1947 */ /* 0x000fea0003800000 */
[----:B0-----:R-:W0:Y:S01]  /*7ed0*/  LDS.128 R4, [R0+0x3000] ;  /* 0x0030000000047984 */ /* 0x001e220000000c00 */
        /* <DEDUP_REMOVED lines=16> */
[CC--:B------:R-:W-:Y:S01]  /*7fe0*/  FMUL.FTZ R13, R9.reuse, R12.reuse ;  /* 0x0000000c090d7220 */ /* 0x0c0fe20000410000 */
[----:B------:R-:W-:Y:S01]  /*7ff0*/  FMUL.FTZ R9, R9, R11 ;  /* 0x0000000b09097220 */ /* 0x000fe20000410000 */
[C---:B------:R-:W-:Y:S01]  /*8000*/  FMUL.FTZ R21, R7.reuse, R29 ;  /* 0x0000001d07157220 */ /* 0x040fe20000410000 */
[----:B------:R-:W-:Y:S02]  /*8010*/  IMAD.U32 R3, R4, 0x10000, RZ ;  /* 0x0001000004037824 */ /* 0x000fe400078e00ff */
[C---:B------:R-:W-:Y:S01]  /*8020*/  FFMA.FTZ R13, R8.reuse, R11, -R13 ;  /* 0x0000000b080d7223 */ /* 0x040fe2000001080d */
[----:B------:R-:W-:Y:S01]  /*8030*/  FFMA.FTZ R14, R8, R12, R9 ;  /* 0x0000000c080e7223 */ /* 0x000fe20000010009 */
[-C--:B------:R-:W-:Y:S01]  /*8040*/  FMUL.FTZ R9, R7, R35.reuse ;  /* 0x0000002307097220 */ /* 0x080fe20000410000 */
[----:B------:R-:W-:Y:S01]  /*8050*/  IMAD.U32 R6, R5, 0x10000, RZ ;  /* 0x0001000005067824 */ /* 0x000fe200078e00ff */
[----:B------:R-:W-:Y:S01]  /*8060*/  LOP3.LUT R4, R4, 0xffff0000, RZ, 0xc0, !PT ;  /* 0xffff000004047812 */ /* 0x000fe200078ec0ff */
[----:B------:R-:W-:Y:S01]  /*8070*/  IMAD.U32 R8, R15, 0x10000, RZ ;  /* 0x000100000f087824 */ /* 0x000fe200078e00ff */
[----:B------:R-:W-:Y:S01]  /*8080*/  LOP3.LUT R5, R5, 0xffff0000, RZ, 0xc0, !PT ;  /* 0xffff000005057812 */ /* 0x000fe200078ec0ff */
[----:B------:R-:W-:Y:S01]  /*8090*/  IMAD.U32 R7, R34, 0x10000, RZ ;  /* 0x0001000022077824 */ /* 0x000fe200078e00ff */
[----:B------:R-:W-:Y:S01]  /*80a0*/  LOP3.LUT R15, R15, 0xffff0000, RZ, 0xc0, !PT ;  /* 0xffff00000f0f7812 */ /* 0x000fe200078ec0ff */
[----:B------:R-:W-:Y:S01]  /*80b0*/  FFMA.FTZ R21, R10, R35, -R21 ;  /* 0x000000230a157223 */ /* 0x000fe20000010815 */
[----:B------:R-:W-:Y:S01]  /*80c0*/  LOP3.LUT R34, R34, 0xffff0000, RZ, 0xc0, !PT ;  /* 0xffff000022227812 */ /* 0x000fe200078ec0ff */
[----:B------:R-:W-:Y:S01]  /*80d0*/  FFMA.FTZ R20, R10, R29, R9 ;  /* 0x0000001d0a147223 */ /* 0x000fe20000010009 */
[C---:B------:R-:W-:Y:S01]  /*80e0*/  FMUL.FTZ R10, R4.reuse, R8 ;  /* 0x00000008040a7220 */ /* 0x040fe20000410000 */
[----:B------:R-:W-:Y:S01]  /*80f0*/  FMUL.FTZ R9, R4, R7 ;  /* 0x0000000704097220 */ /* 0x000fe20000410000 */
        /* <DEDUP_REMOVED lines=10> */
[----:B------:R1:W-:Y:S01]  /*81a0*/  STS.128 [R0+0x3000], R4 ;  /* 0x0030000400007388 */ /* 0x0003e20000000c00 */
[----:B------:R-:W-:Y:S05]  /*81b0*/  BRA `(.L_x_1663) ;  /* 0x0000001400907947 */ /* 0x000fea0003800000 */
.L_x_1650:
[----:B------:R-:W0:Y:S01]  /*81c0*/  S2R R0, SR_TID.X ;  /* 0x0000000000007919 */ /* 0x000e220000002100 */
[----:B------:R-:W3:Y:S01]  /*81d0*/  LDC R32, c[0x0][0x448] ;  /* 0x00011200ff207b82 */ /* 0x000ee20000000800 */
[----:B------:R-:W-:Y:S01]  /*81e0*/  ULDC.64 UR4, c[0x0][0x3f8] ;  /* 0x0000fe0000047ab9 */ /* 0x000fe20000000a00 */
[----:B------:R-:W-:Y:S01]  /*81f0*/  ULDC.64 UR6, c[0x0][0x408] ;  /* 0x0001020000067ab9 */ /* 0x000fe20000000a00 */
[----:B------:R-:W-:Y:S02]  /*8200*/  IMAD.MOV.U32 R4, RZ, RZ, R26 ;  /* 0x000000ffff047224 */ /* 0x000fe400078e001a */
[----:B------:R-:W-:Y:S02]  /*8210*/  IMAD.MOV.U32 R6, RZ, RZ, R24 ;  /* 0x000000ffff067224 */ /* 0x000fe400078e0018 */
[----:B------:R-:W-:Y:S01]  /*8220*/  IMAD.MOV.U32 R7, RZ, RZ, R33 ;  /* 0x000000ffff077224 */ /* 0x000fe200078e0021 */
[----:B---3--:R-:W-:Y:S01]  /*8230*/  ISETP.NE.AND P0, PT, R32, 0x1, PT ;  /* 0x000000012000780c */ /* 0x008fe20003f05270 */
[----:B0-----:R-:W-:-:S05]  /*8240*/  VIADD R0, R0, 0xffffff80 ;  /* 0xffffff8000007836 */ /* 0x001fca0000000000 */
[----:B------:R-:W-:-:S07]  /*8250*/  SHF.R.S32.HI R3, RZ, 0x1f, R0 ;  /* 0x0000001fff037819 */ /* 0x000fce0000011400 */
[----:B------:R-:W0:Y:S01]  /*8260*/  @P0 LDC R5, c[0x0][0x450] ;  /* 0x00011400ff050b82 */ /* 0x000e220000000800 */
[----:B------:R-:W-:-:S04]  /*8270*/  LEA.HI R3, R3, R0, RZ, 0x2 ;  /* 0x0000000003037211 */ /* 0x000fc800078f10ff */
[----:B------:R-:W-:-:S04]  /*8280*/  LOP3.LUT R3, R3, 0xfffffffc, RZ, 0xc0, !PT ;  /* 0xfffffffc03037812 */ /* 0x000fc800078ec0ff */
[----:B------:R-:W-:Y:S02]  /*8290*/  IADD3 R3, R0, -R3, RZ ;  /* 0x8000000300037210 */ /* 0x000fe40007ffe0ff */
[----:B------:R-:W3:Y:S03]  /*82a0*/  @P0 LDC R0, c[0x0][0x44c] ;  /* 0x00011300ff000b82 */ /* 0x000ee60000000800 */
[----:B------:R-:W-:-:S04]  /*82b0*/  IMAD R3, R3, 0x60, R35 ;  /* 0x0000006003037824 */ /* 0x000fc800078e0223 */
[----:B---3--:R-:W-:-:S05]  /*82c0*/  @P0 IMAD.HI.U32 R0, R3, R0, RZ ;  /* 0x0000000003000227 */ /* 0x008fca00078e00ff */
[----:B0-----:R-:W-:Y:S01]  /*82d0*/  @P0 SHF.R.U32.HI R3, RZ, R5, R0 ;  /* 0x00000005ff030219 */ /* 0x001fe20000011600 */
[----:B------:R-:W-:-:S03]  /*82e0*/  IMAD.MOV.U32 R5, RZ, RZ, R31 ;  /* 0x000000ffff057224 */ /* 0x000fc600078e001f */
        /* <DEDUP_REMOVED lines=17> */
[----:B------:R-:W0:Y:S01]  /*8400*/  LDC R41, c[0x0][0x3f4] ;  /* 0x0000fd00ff297b82 */ /* 0x000e220000000800 */
[----:B------:R-:W3:Y:S01]  /*8410*/  SHFL.IDX PT, R3, R25, RZ, 0x1c1f ;  /* 0x001c1fff19037589 */ /* 0x000ee200000e0000 */
[----:B------:R-:W-:-:S03]  /*8420*/  IMAD R32, R155, R32, RZ ;  /* 0x000000209b207224 */ /* 0x000fc600078e02ff */
[----:B------:R-:W4:Y:S04]  /*8430*/  SHFL.IDX PT, R0, R26, RZ, 0x1c1f ;  /* 0x001c1fff1a007589 */ /* 0x000f2800000e0000 */
[----:B-1----:R-:W1:Y:S04]  /*8440*/  SHFL.IDX PT, R14, R27, RZ, 0x1c1f ;  /* 0x001c1fff1b0e7589 */ /* 0x002e6800000e0000 */
[----:B------:R-:W5:Y:S01]  /*8450*/  SHFL.IDX PT, R4, R24, RZ, 0x1c1f ;  /* 0x001c1fff18047589 */ /* 0x000f6200000e0000 */
[----:B0-----:R-:W-:-:S04]  /*8460*/  ISETP.GE.AND P0, PT, R16, R41, PT ;  /* 0x000000291000720c */ /* 0x001fc80003f06270 */
[----:B------:R-:W-:-:S13]  /*8470*/  ISETP.GE.OR P1, PT, R35, R32, P0 ;  /* 0x000000202300720c */ /* 0x000fda0000726670 */
[C---:B------:R-:W-:Y:S01]  /*8480*/  @!P1 IMAD.SHL.U32 R5, R16.reuse, 0x2, RZ ;  /* 0x0000000210059824 */ /* 0x040fe200078e00ff */
[----:B------:R-:W-:-:S04]  /*8490*/  @!P1 SHF.L.U64.HI R21, R16, 0x1, R17 ;  /* 0x0000000110159819 */ /* 0x000fc80000010211 */
[----:B---3--:R-:W-:-:S05]  /*84a0*/  @!P1 IADD3 R6, P2, R3, R5, RZ ;  /* 0x0000000503069210 */ /* 0x008fca0007f5e0ff */
[----:B----4-:R-:W-:-:S05]  /*84b0*/  @!P1 IMAD.X R7, R0, 0x1, R21, P2 ;  /* 0x0000000100079824 */ /* 0x010fca00010e0615 */
[----:B------:R-:W3:Y:S01]  /*84c0*/  @!P1 LD.E.128 R8, desc[UR42][R6.64] ;  /* 0x0000002a06089980 */ /* 0x000ee2000c101d00 */
[----:B-1----:R-:W-:-:S05]  /*84d0*/  @!P1 IADD3 R14, P2, R14, R5, RZ ;  /* 0x000000050e0e9210 */ /* 0x002fca0007f5e0ff */
[----:B-----5:R-:W-:-:S04]  /*84e0*/  @!P1 IMAD.X R3, R4, 0x1, R21, P2 ;  /* 0x0000000104039824 */ /* 0x020fc800010e0615 */
[----:B------:R-:W-:-:S05]  /*84f0*/  @!P1 IMAD.MOV.U32 R15, RZ, RZ, R3 ;  /* 0x000000ffff0f9224 */ /* 0x000fca00078e0003 */
[----:B------:R0:W4:Y:S01]  /*8500*/  @!P1 LD.E.128 R4, desc[UR42][R14.64] ;  /* 0x0000002a0e049980 */ /* 0x000122000c101d00 */
[----:B------:R-:W-:Y:S02]  /*8510*/  CS2R R36, SRZ ;  /* 0x0000000000247805 */ /* 0x000fe4000001ff00 */
[----:B------:R-:W-:Y:S02]  /*8520*/  CS2R R38, SRZ ;  /* 0x0000000000267805 */ /* 0x000fe4000001ff00 */
[----:B------:R-:W-:Y:S01]  /*8530*/  CS2R R30, SRZ ;  /* 0x00000000001e7805 */ /* 0x000fe2000001ff00 */
[----:B------:R-:W1:Y:S01]  /*8540*/  SHFL.IDX PT, R24, R24, 0x1, 0x1c1f ;  /* 0x003c1f0018187f89 */ /* 0x000e6200000e0000 */
[----:B------:R-:W-:-:S03]  /*8550*/  CS2R R20, SRZ ;  /* 0x0000000000147805 */ /* 0x000fc6000001ff00 */
[----:B0-----:R0:W0:Y:S01]  /*8560*/  SHFL.IDX PT, R14, R27, 0x1, 0x1c1f ;  /* 0x003c1f001b0e7f89 */ /* 0x00102200000e0000 */
[----:B---3--:R-:W-:Y:S02]  /*8570*/  @!P1 IMAD.MOV.U32 R36, RZ, RZ, R8 ;  /* 0x000000ffff249224 */ /* 0x008fe400078e0008 */
[----:B------:R-:W-:Y:S02]  /*8580*/  @!P1 IMAD.MOV.U32 R37, RZ, RZ, R9 ;  /* 0x000000ffff259224 */ /* 0x000fe400078e0009 */
[----:B------:R-:W-:Y:S02]  /*8590*/  IMAD.MOV.U32 R0, RZ, RZ, R36 ;  /* 0x000000ffff007224 */ /* 0x000fe400078e0024 */
[----:B------:R-:W-:Y:S02]  /*85a0*/  IMAD.MOV.U32 R3, RZ, RZ, R37 ;  /* 0x000000ffff037224 */ /* 0x000fe400078e0025 */
[----:B------:R-:W-:Y:S01]  /*85b0*/  @!P1 IMAD.MOV.U32 R38, RZ, RZ, R10 ;  /* 0x000000ffff269224 */ /* 0x000fe200078e000a */
[----:B------:R-:W-:Y:S01]  /*85c0*/  PRMT R48, R0, 0x7610, R48 ;  /* 0x0000761000307816 */ /* 0x000fe20000000030 */
[----:B------:R-:W-:Y:S01]  /*85d0*/  @!P1 IMAD.MOV.U32 R39, RZ, RZ, R11 ;  /* 0x000000ffff279224 */ /* 0x000fe200078e000b */
[----:B------:R-:W-:Y:S01]  /*85e0*/  PRMT R34, R34, 0x5410, R3 ;  /* 0x0000541022227816 */ /* 0x000fe20000000003 */
[----:B------:R3:W0:Y:S01]  /*85f0*/  SHFL.IDX PT, R0, R26, 0x1, 0x1c1f ;  /* 0x003c1f001a007f89 */ /* 0x00062200000e0000 */
[----:B------:R-:W-:-:S02]  /*8600*/  IMAD.MOV.U32 R8, RZ, RZ, R38 ;  /* 0x000000ffff087224 */ /* 0x000fc400078e0026 */
[----:B----4-:R-:W-:Y:S01]  /*8610*/  @!P1 IMAD.MOV.U32 R30, RZ, RZ, R4 ;  /* 0x000000ffff1e9224 */ /* 0x010fe200078e0004 */
[----:B------:R3:W4:Y:S01]  /*8620*/  SHFL.IDX PT, R3, R25, 0x1, 0x1c1f ;  /* 0x003c1f0019037f89 */ /* 0x00072200000e0000 */
[----:B------:R-:W-:Y:S01]  /*8630*/  @!P1 IMAD.MOV.U32 R31, RZ, RZ, R5 ;  /* 0x000000ffff1f9224 */ /* 0x000fe200078e0005 */
[----:B------:R-:W-:Y:S01]  /*8640*/  PRMT R33, R8, 0x7610, R33 ;  /* 0x0000761008217816 */ /* 0x000fe20000000021 */
[----:B------:R-:W-:Y:S02]  /*8650*/  @!P1 IMAD.MOV.U32 R20, RZ, RZ, R6 ;  /* 0x000000ffff149224 */ /* 0x000fe400078e0006 */
[----:B------:R-:W-:Y:S02]  /*8660*/  @!P1 IMAD.MOV.U32 R21, RZ, RZ, R7 ;  /* 0x000000ffff159224 */ /* 0x000fe400078e0007 */
[----:B------:R-:W-:Y:S02]  /*8670*/  IMAD.MOV.U32 R4, RZ, RZ, R30 ;  /* 0x000000ffff047224 */ /* 0x000fe400078e001e */
[----:B------:R-:W-:-:S02]  /*8680*/  IMAD.MOV.U32 R5, RZ, RZ, R31 ;  /* 0x000000ffff057224 */ /* 0x000fc400078e001f */
[----:B------:R-:W-:Y:S01]  /*8690*/  IMAD.MOV.U32 R9, RZ, RZ, R39 ;  /* 0x000000ffff097224 */ /* 0x000fe200078e0027 */
[----:B------:R-:W-:Y:S01]  /*86a0*/  PRMT R50, R4, 0x7610, R50 ;  /* 0x0000761004327816 */ /* 0x000fe20000000032 */
[----:B------:R-:W-:Y:S01]  /*86b0*/  IMAD.MOV.U32 R6, RZ, RZ, R20 ;  /* 0x000000ffff067224 */ /* 0x000fe200078e0014 */
[----:B------:R-:W-:Y:S01]  /*86c0*/  PRMT R54, R5, 0x7610, R54 ;  /* 0x0000761005367816 */ /* 0x000fe20000000036 */
[----:B------:R-:W-:Y:S01]  /*86d0*/  IMAD.MOV.U32 R7, RZ, RZ, R21 ;  /* 0x000000ffff077224 */ /* 0x000fe200078e0015 */
[----:B------:R-:W-:Y:S02]  /*86e0*/  PRMT R34, R9, 0x7610, R34 ;  /* 0x0000761009227816 */ /* 0x000fe40000000022 */
[----:B------:R-:W-:Y:S02]  /*86f0*/  CS2R R4, SRZ ;  /* 0x0000000000047805 */ /* 0x000fe4000001ff00 */
[----:B------:R-:W-:Y:S02]  /*8700*/  PRMT R33, R33, 0x5410, R6 ;  /* 0x0000541021217816 */ /* 0x000fe40000000006 */
[----:B01-3--:R-:W-:-:S07]  /*8710*/  PRMT R55, R7, 0x7610, R55 ;  /* 0x0000761007377816 */ /* 0x00bfce0000000037 */
.L_x_1946:
[----:B------:R-:W-:Y:S01]  /*8720*/  VIADD R35, R35, 0x60 ;  /* 0x0000006023237836 */ /* 0x000fe20000000000 */
[----:B------:R-:W-:Y:S01]  /*8730*/  BSSY B1, `(.L_x_1667) ;  /* 0x0000012000017945 */ /* 0x000fe20003800000 */
[----:B------:R-:W-:Y:S02]  /*8740*/  CS2R R6, SRZ ;  /* 0x0000000000067805 */ /* 0x000fe4000001ff00 */
[----:B------:R-:W-:Y:S02]  /*8750*/  CS2R R8, SRZ ;  /* 0x0000000000087805 */ /* 0x000fe4000001ff00 */
[----:B------:R-:W-:Y:S02]  /*8760*/  CS2R R10, SRZ ;  /* 0x00000000000a7805 */ /* 0x000fe4000001ff00 */
[----:B------:R-:W-:-:S13]  /*8770*/  ISETP.GE.AND P1, PT, R35, R32, PT ;  /* 0x000000202300720c */ /* 0x000fda0003f26270 */
[----:B------:R-:W-:Y:S05]  /*8780*/  @P1 BRA `(.L_x_1668) ;  /* 0x0000000000301947 */ /* 0x000fea0003800000 */
[----:B------:R-:W-:Y:S02]  /*8790*/  CS2R R6, SRZ ;  /* 0x0000000000067805 */ /* 0x000fe4000001ff00 */
[----:B------:R-:W-:Y:S02]  /*87a0*/  CS2R R8, SRZ ;  /* 0x0000000000087805 */ /* 0x000fe4000001ff00 */
[----:B------:R-:W-:Y:S01]  /*87b0*/  CS2R R10, SRZ ;  /* 0x00000000000a7805 */ /* 0x000fe2000001ff00 */
[----:B------:R-:W-:Y:S06]  /*87c0*/  @P0 BRA `(.L_x_1668) ;  /* 0x0000000000200947 */ /* 0x000fec0003800000 */
[C---:B------:R-:W-:Y:S01]  /*87d0*/  IMAD.SHL.U32 R4, R16.reuse, 0x2, RZ ;  /* 0x0000000210047824 */ /* 0x040fe200078e00ff */
[----:B------:R-:W-:-:S04]  /*87e0*/  SHF.L.U64.HI R5, R16, 0x1, R17 ;  /* 0x0000000110057819 */ /* 0x000fc80000010211 */
[-C--:B----4-:R-:W-:Y:S02]  /*87f0*/  IADD3 R8, P1, R3, R4.reuse, RZ ;  /* 0x0000000403087210 */ /* 0x090fe40007f3e0ff */
[----:B------:R-:W-:-:S03]  /*8800*/  IADD3 R4, P2, R14, R4, RZ ;  /* 0x000000040e047210 */ /* 0x000fc60007f5e0ff */
[--C-:B------:R-:W-:Y:S02]  /*8810*/  IMAD.X R9, R0, 0x1, R5.reuse, P1 ;  /* 0x0000000100097824 */ /* 0x100fe400008e0605 */
[----:B------:R-:W-:-:S04]  /*8820*/  IMAD.X R5, R24, 0x1, R5, P2 ;  /* 0x0000000118057824 */ /* 0x000fc800010e0605 */
[----:B------:R-:W5:Y:S04]  /*8830*/  LD.E.128 R8, desc[UR42][R8.64] ;  /* 0x0000002a08087980 */ /* 0x000f68000c101d00 */
[----:B------:R-:W5:Y:S02]  /*8840*/  LD.E.128 R4, desc[UR42][R4.64] ;  /* 0x0000002a04047980 */ /* 0x000f64000c101d00 */
.L_x_1668:
[----:B------:R-:W-:Y:S05]  /*8850*/  BSYNC B1 ;  /* 0x0000000000017941 */ /* 0x000fea0003800000 */
.L_x_1667:
[----:B------:R-:W-:Y:S01]  /*8860*/  ULEA.HI UR4, UR36, UR36, URZ, 0x1 ;  /* 0x0000002424047291 */ /* 0x000fe2000f8f083f */
[----:B------:R-:W-:Y:S01]  /*8870*/  IMAD R29, R29, -0xc0, R32 ;  /* 0xffffff401d1d7824 */ /* 0x000fe200078e0220 */
[----:B------:R-:W-:Y:S01]  /*8880*/  BSSY B1, `(.L_x_1669) ;  /* 0x0000019000017945 */ /* 0x000fe20003800000 */
[----:B------:R-:W-:Y:S01]  /*8890*/  VIADD R14, R157, 0x60 ;  /* 0x000000609d0e7836 */ /* 0x000fe20000000000 */
[----:B------:R-:W-:Y:S01]  /*88a0*/  ULOP3.LUT UR4, UR4, 0xfffffffe, URZ, 0xc0, !UPT ;  /* 0xfffffffe04047892 */ /* 0x000fe2000f8ec03f */
[----:B----45:R-:W-:Y:S01]  /*88b0*/  IMAD.MOV.U32 R3, RZ, RZ, R4 ;  /* 0x000000ffff037224 */ /* 0x030fe200078e0004 */
[----:B------:R-:W-:Y:S01]  /*88c0*/  VIMNMX R0, R29, 0xc0, PT ;  /* 0x000000c01d007848 */ /* 0x000fe20003fe0100 */
[----:B------:R-:W-:Y:S01]  /*88d0*/  IMAD.MOV.U32 R12, RZ, RZ, R5 ;  /* 0x000000ffff0c7224 */ /* 0x000fe200078e0005 */
[----:B------:R-:W-:Y:S02]  /*88e0*/  UIADD3 UR4, UR36, -UR4, URZ ;  /* 0x8000000424047290 */ /* 0x000fe4000fffe03f */
[----:B------:R-:W-:-:S02]  /*88f0*/  ISETP.GE.OR P2, PT, R157, R0, P0 ;  /* 0x000000009d00720c */ /* 0x000fc40000746670 */
[----:B------:R-:W-:Y:S01]  /*8900*/  ISETP.GE.OR P0, PT, R14, R0, P0 ;  /* 0x000000000e00720c */ /* 0x000fe20000706670 */
[----:B------:R-:W-:Y:S01]  /*8910*/  IMAD.MOV.U32 R0, RZ, RZ, R6 ;  /* 0x000000ffff007224 */ /* 0x000fe200078e0006 */
[----:B------:R-:W-:Y:S01]  /*8920*/  PRMT R43, R3, 0x7610, R43 ;  /* 0x00007610032b7816 */ /* 0x000fe2000000002b */
[----:B--2---:R-:W-:Y:S01]  /*8930*/  IMAD.U32 R13, RZ, RZ, UR4 ;  /* 0x00000004ff0d7e24 */ /* 0x004fe2000f8e00ff */
[----:B------:R-:W-:Y:S01]  /*8940*/  PRMT R42, R12, 0x7610, R42 ;  /* 0x000076100c2a7816 */ /* 0x000fe2000000002a */
[----:B------:R-:W-:Y:S01]  /*8950*/  IMAD.MOV.U32 R3, RZ, RZ, R7 ;  /* 0x000000ffff037224 */ /* 0x000fe200078e0007 */
[----:B------:R-:W-:Y:S01]  /*8960*/  PRMT R40, R0, 0x7610, R40 ;  /* 0x0000761000287816 */ /* 0x000fe20000000028 */
[----:B------:R-:W-:Y:S01]  /*8970*/  IMAD.MOV.U32 R12, RZ, RZ, R8 ;  /* 0x000000ffff0c7224 */ /* 0x000fe200078e0008 */
[----:B------:R-:W-:Y:S01]  /*8980*/  SHF.L.U32 R13, R13, 0x1f, RZ ;  /* 0x0000001f0d0d7819 */ /* 0x000fe200000006ff */
[----:B------:R-:W-:Y:S01]  /*8990*/  IMAD.MOV.U32 R14, RZ, RZ, R9 ;  /* 0x000000ffff0e7224 */ /* 0x000fe200078e0009 */
[----:B------:R-:W-:Y:S01]  /*89a0*/  PRMT R35, R3, 0x7610, R35 ;  /* 0x0000761003237816 */ /* 0x000fe20000000023 */
[----:B------:R-:W-:Y:S01]  /*89b0*/  IMAD.MOV.U32 R0, RZ, RZ, R10 ;  /* 0x000000ffff007224 */ /* 0x000fe200078e000a */
[----:B------:R-:W0:Y:S01]  /*89c0*/  SYNCS.PHASECHK.TRANS64.TRYWAIT P1, [R2+URZ+0x16800], R13 ;  /* 0x0168000d020075a7 */ /* 0x000e22000802017f */
[----:B------:R-:W-:Y:S01]  /*89d0*/  PRMT R45, R12, 0x7610, R45 ;  /* 0x000076100c2d7816 */ /* 0x000fe2000000002d */
[----:B------:R-:W-:Y:S01]  /*89e0*/  IMAD.MOV.U32 R3, RZ, RZ, R11 ;  /* 0x000000ffff037224 */ /* 0x000fe200078e000b */
[----:B------:R-:W-:Y:S01]  /*89f0*/  PRMT R44, R14, 0x7610, R44 ;  /* 0x000076100e2c7816 */ /* 0x000fe2000000002c */
[----:B0-----:R-:W-:Y:S06]  /*8a00*/  @!P1 BRA `(.L_x_1670) ;  /* 0x0000018c005c9947 */ /* 0x001fec0003800000 */
.L_x_1947:
[----:B------:R-:W-:Y:S05]  /*8a10*/  BSYNC B1 ;  /* 0x0000000000017941 */ /* 0x000fea0003800000 */
.L_x_1669:
[----:B------:R-:W-:Y:S04]  /*8a20*/  BSSY B1, `(.L_x_1671) ;  /* 0x0000070000017945 */ /* 0x000fe80003800000 */
[----:B------:R-:W-:Y:S05]  /*8a30*/  @P2 BRA `(.L_x_1672) ;  /* 0x0000000400b82947 */ /* 0x000fea0003800000 */
[----:B------:R-:W2:Y:S01]  /*8a40*/  LDL R12, [R1+0x40] ;  /* 0x00004000010c7983 */ /* 0x000ea20000100800 */
[----:B0-----:R-:W-:Y:S01]  /*8a50*/  IMAD.IADD R13, R16, 0x1, R41 ;  /* 0x00000001100d7824 */ /* 0x001fe200078e0229 */
[----:B------:R-:W-:Y:S01]  /*8a60*/  SHF.R.U64 R49, R30, 0x10, R31 ;  /* 0x000000101e317819 */ /* 0x000fe2000000121f */
[----:B------:R-:W0:Y:S01]  /*8a70*/  S2R R14, SR_TID.X ;  /* 0x00000000000e7919 */ /* 0x000e220000002100 */
[----:B------:R-:W-:Y:S02]  /*8a80*/  SHF.R.U64 R47, R36, 0x10, R37 ;  /* 0x00000010242f7819 */ /* 0x000fe40000001225 */
[----:B------:R-:W-:Y:S02]  /*8a90*/  SHF.R.U64 R36, R38, 0x10, R39 ;  /* 0x0000001026247819 */ /* 0x000fe40000001227 */
[----:B------:R-:W-:Y:S02]  /*8aa0*/  SHF.R.U64 R52, R20, 0x10, R21 ;  /* 0x0000001014347819 */ /* 0x000fe40000001215 */
[----:B------:R-:W-:-:S02]  /*8ab0*/  PRMT R49, R50, 0x5410, R49 ;  /* 0x0000541032317816 */ /* 0x000fc40000000031 */
[----:B------:R-:W-:Y:S02]  /*8ac0*/  SHF.R.U32.HI R39, RZ, 0x10, R39 ;  /* 0x00000010ff277819 */ /* 0x000fe40000011627 */
[----:B------:R-:W-:Y:S01]  /*8ad0*/  PRMT R38, R48, 0x5410, R47 ;  /* 0x0000541030267816 */ /* 0x000fe2000000002f */
[----:B------:R-:W-:Y:S01]  /*8ae0*/  IMAD.U32 R50, R49, 0x10000, RZ ;  /* 0x0001000031327824 */ /* 0x000fe200078e00ff */
[----:B------:R-:W-:Y:S02]  /*8af0*/  SHF.R.U32.HI R53, RZ, 0x10, R21 ;  /* 0x00000010ff357819 */ /* 0x000fe40000011615 */
[C---:B------:R-:W-:Y:S02]  /*8b00*/  PRMT R47, R33.reuse, 0x5410, R36 ;  /* 0x00005410212f7816 */ /* 0x040fe40000000024 */
[----:B------:R-:W-:Y:S02]  /*8b10*/  PRMT R52, R33, 0x5432, R52 ;  /* 0x0000543221347816 */ /* 0x000fe40000000034 */
[----:B------:R-:W-:Y:S01]  /*8b20*/  PRMT R48, R34, 0x5410, R39 ;  /* 0x0000541022307816 */ /* 0x000fe20000000027 */
[----:B------:R-:W-:Y:S01]  /*8b30*/  IMAD.U32 R39, R38, 0x10000, RZ ;  /* 0x0001000026277824 */ /* 0x000fe200078e00ff */
[----:B------:R-:W-:-:S02]  /*8b40*/  SHF.R.U32.HI R46, RZ, 0x10, R37 ;  /* 0x00000010ff2e7819 */ /* 0x000fc40000011625 */
[----:B------:R-:W-:Y:S02]  /*8b50*/  SHF.R.U32.HI R51, RZ, 0x10, R31 ;  /* 0x00000010ff337819 */ /* 0x000fe4000001161f */
[----:B------:R-:W-:Y:S02]  /*8b60*/  PRMT R53, R55, 0x5410, R53 ;  /* 0x0000541037357816 */ /* 0x000fe40000000035 */
[----:B------:R-:W-:Y:S02]  /*8b70*/  LOP3.LUT R49, R49, 0xffff0000, RZ, 0xc0, !PT ;  /* 0xffff000031317812 */ /* 0x000fe400078ec0ff */
[----:B------:R-:W-:Y:S02]  /*8b80*/  PRMT R46, R34, 0x5432, R46 ;  /* 0x00005432222e7816 */ /* 0x000fe4000000002e */
[----:B------:R-:W-:Y:S01]  /*8b90*/  PRMT R51, R54, 0x5410, R51 ;  /* 0x0000541036337816 */ /* 0x000fe20000000033 */
[----:B0-----:R-:W-:-:S05]  /*8ba0*/  VIADD R25, R14, 0xffffff80 ;  /* 0xffffff800e197836 */ /* 0x001fca0000000000 */
[----:B------:R-:W-:-:S04]  /*8bb0*/  SHF.R.S32.HI R24, RZ, 0x1f, R25 ;  /* 0x0000001fff187819 */ /* 0x000fc80000011419 */
[----:B------:R-:W-:-:S04]  /*8bc0*/  LEA.HI R24, R24, R25, RZ, 0x5 ;  /* 0x0000001918187211 */ /* 0x000fc800078f28ff */
[----:B------:R-:W-:Y:S01]  /*8bd0*/  SHF.R.S32.HI R24, RZ, 0x5, R24 ;  /* 0x00000005ff187819 */ /* 0x000fe20000011418 */
[----:B--2---:R-:W-:-:S05]  /*8be0*/  IMAD.SHL.U32 R12, R12, 0x40, RZ ;  /* 0x000000400c0c7824 */ /* 0x004fca00078e00ff */
[----:B------:R-:W-:-:S04]  /*8bf0*/  LOP3.LUT R14, R12, 0x1c0, RZ, 0xc0, !PT ;  /* 0x000001c00c0e7812 */ /* 0x000fc800078ec0ff */
[----:B------:R-:W-:Y:S02]  /*8c00*/  SHF.R.U32.HI R15, RZ, 0x3, R14 ;  /* 0x00000003ff0f7819 */ /* 0x000fe4000001160e */
[C---:B------:R-:W-:Y:S02]  /*8c10*/  LOP3.LUT R13, R14.reuse, 0x38, R13, 0xf8, !PT ;  /* 0x000000380e0d7812 */ /* 0x040fe400078ef80d */
[----:B------:R-:W-:Y:S02]  /*8c20*/  LOP3.LUT R12, R14, 0x38, R16, 0xf8, !PT ;  /* 0x000000380e0c7812 */ /* 0x000fe400078ef810 */
[-C--:B------:R-:W-:Y:S02]  /*8c30*/  LOP3.LUT R13, R13, R15.reuse, RZ, 0x3c, !PT ;  /* 0x0000000f0d0d7212 */ /* 0x080fe400078e3cff */
[----:B------:R-:W-:-:S03]  /*8c40*/  LOP3.LUT R12, R12, R15, RZ, 0x3c, !PT ;  /* 0x0000000f0c0c7212 */ /* 0x000fc600078e3cff */
[C---:B------:R-:W-:Y:S02]  /*8c50*/  IMAD R25, R24.reuse, 0x200, R13 ;  /* 0x0000020018197824 */ /* 0x040fe400078e020d */
[----:B------:R-:W-:Y:S02]  /*8c60*/  IMAD R29, R24, 0x200, R12 ;  /* 0x00000200181d7824 */ /* 0x000fe400078e020c */
[--C-:B------:R-:W-:Y:S02]  /*8c70*/  IMAD R32, R25, 0x2, R2.reuse ;  /* 0x0000000219207824 */ /* 0x100fe400078e0202 */
[----:B------:R-:W-:-:S03]  /*8c80*/  IMAD R29, R29, 0x2, R2 ;  /* 0x000000021d1d7824 */ /* 0x000fc600078e0202 */
[----:B------:R-:W0:Y:S04]  /*8c90*/  LDS.128 R24, [R32+0x8400] ;  /* 0x0084000020187984 */ /* 0x000e280000000c00 */
[----:B------:R-:W1:Y:S01]  /*8ca0*/  LDS.128 R12, [R29+0x8400] ;  /* 0x008400001d0c7984 */ /* 0x000e620000000c00 */
[C---:B0-----:R-:W-:Y:S01]  /*8cb0*/  IMAD.U32 R33, R24.reuse, 0x10000, RZ ;  /* 0x0001000018217824 */ /* 0x041fe200078e00ff */
[----:B------:R-:W-:Y:S01]  /*8cc0*/  LOP3.LUT R24, R24, 0xffff0000, RZ, 0xc0, !PT ;  /* 0xffff000018187812 */ /* 0x000fe200078ec0ff */
[C---:B------:R-:W-:Y:S01]  /*8cd0*/  IMAD.U32 R34, R25.reuse, 0x10000, RZ ;  /* 0x0001000019227824 */ /* 0x040fe200078e00ff */
[----:B------:R-:W-:Y:S01]  /*8ce0*/  LOP3.LUT R25, R25, 0xffff0000, RZ, 0xc0, !PT ;  /* 0xffff000019197812 */ /* 0x000fe200078ec0ff */
[C---:B-1----:R-:W-:Y:S02]  /*8cf0*/  IMAD.U32 R20, R12.reuse, 0x10000, RZ ;  /* 0x000100000c147824 */ /* 0x042fe400078e00ff */
[C---:B------:R-:W-:Y:S01]  /*8d00*/  FMUL.FTZ R55, R33.reuse, R50 ;  /* 0x0000003221377220 */ /* 0x040fe20000410000 */
[----:B------:R-:W-:Y:S01]  /*8d10*/  FMUL.FTZ R57, R33, R39 ;  /* 0x0000002721397220 */ /* 0x000fe20000410000 */
[----:B------:R-:W-:Y:S01]  /*8d20*/  LOP3.LUT R12, R12, 0xffff0000, RZ, 0xc0, !PT ;  /* 0xffff00000c0c7812 */ /* 0x000fe200078ec0ff */
[----:B------:R-:W-:-:S02]  /*8d30*/  IMAD.U32 R21, R13, 0x10000, RZ ;  /* 0x000100000d157824 */ /* 0x000fc400078e00ff */
[----:B------:R-:W-:Y:S01]  /*8d40*/  FFMA.FTZ R55, R20, R39, -R55 ;  /* 0x0000002714377223 */ /* 0x000fe20000010837 */
[----:B------:R-:W-:Y:S01]  /*8d50*/  LOP3.LUT R33, R38, 0xffff0000, RZ, 0xc0, !PT ;  /* 0xffff000026217812 */ /* 0x000fe200078ec0ff */
[----:B------:R-:W-:Y:S01]  /*8d60*/  FMUL.FTZ R39, R24, R49 ;  /* 0x0000003118277220 */ /* 0x000fe20000410000 */
[----:B------:R-:W-:Y:S01]  /*8d70*/  FFMA.FTZ R57, R20, R50, R57 ;  /* 0x0000003214397223 */ /* 0x000fe20000010039 */
[C---:B------:R-:W-:Y:S01]  /*8d80*/  IMAD.U32 R20, R46.reuse, 0x10000, RZ ;  /* 0x000100002e147824 */ /* 0x040fe200078e00ff */
[----:B------:R-:W-:Y:S01]  /*8d90*/  LOP3.LUT R46, R46, 0xffff0000, RZ, 0xc0, !PT ;  /* 0xffff00002e2e7812 */ /* 0x000fe200078ec0ff */
[C---:B------:R-:W-:Y:S02]  /*8da0*/  IMAD.U32 R38, R51.reuse, 0x10000, RZ ;  /* 0x0001000033267824 */ /* 0x040fe400078e00ff */
[-C--:B------:R-:W-:Y:S01]  /*8db0*/  FMUL.FTZ R59, R24, R33.reuse ;  /* 0x00000021183b7220 */ /* 0x080fe20000410000 */
[----:B------:R-:W-:Y:S01]  /*8dc0*/  FFMA.FTZ R50, R12, R33, -R39 ;  /* 0x000000210c327223 */ /* 0x000fe20000010827 */
[C---:B------:R-:W-:Y:S01]  /*8dd0*/  FMUL.FTZ R33, R34.reuse, R20 ;  /* 0x0000001422217220 */ /* 0x040fe20000410000 */
[----:B------:R-:W-:Y:S01]  /*8de0*/  FMUL.FTZ R54, R34, R38 ;  /* 0x0000002622367220 */ /* 0x000fe20000410000 */
[----:B------:R-:W-:Y:S01]  /*8df0*/  LOP3.LUT R24, R51, 0xffff0000, RZ, 0xc0, !PT ;  /* 0xffff000033187812 */ /* 0x000fe200078ec0ff */
[----:B------:R-:W-:-:S02]  /*8e00*/  IMAD.U32 R36, R26, 0x10000, RZ ;  /* 0x000100001a247824 */ /* 0x000fc400078e00ff */
[----:B------:R-:W-:Y:S01]  /*8e10*/  FFMA.FTZ R38, R21, R38, R33 ;  /* 0x0000002615267223 */ /* 0x000fe20000010021 */
[----:B------:R-:W-:Y:S01]  /*8e20*/  LOP3.LUT R13, R13, 0xffff0000, RZ, 0xc0, !PT ;  /* 0xffff00000d0d7812 */ /* 0x000fe200078ec0ff */
[----:B------:R-:W-:Y:S01]  /*8e30*/  FFMA.FTZ R34, R12, R49, R59 ;  /* 0x000000310c227223 */ /* 0x000fe2000001003b */
[----:B------:R-:W-:Y:S01]  /*8e40*/  FFMA.FTZ R54, R21, R20, -R54 ;  /* 0x0000001415367223 */ /* 0x000fe20000010836 */
[----:B------:R-:W-:Y:S02]  /*8e50*/  IMAD.U32 R33, R52, 0x10000, RZ ;  /* 0x0001000034217824 */ /* 0x000fe400078e00ff */
[----:B------:R-:W-:Y:S01]  /*8e60*/  FMUL.FTZ R12, R25, R24 ;  /* 0x00000018190c7220 */ /* 0x000fe20000410000 */
[----:B------:R-:W-:Y:S02]  /*8e70*/  IMAD.U32 R21, R47, 0x10000, RZ ;  /* 0x000100002f157824 */ /* 0x000fe400078e00ff */
[----:B------:R-:W-:Y:S01]  /*8e80*/  FMUL.FTZ R56, R25, R46 ;  /* 0x0000002e19387220 */ /* 0x000fe20000410000 */
[----:B------:R-:W-:-:S02]  /*8e90*/  IMAD.U32 R37, R27, 0x10000, RZ ;  /* 0x000100001b257824 */ /* 0x000fc400078e00ff */
[----:B------:R-:W-:Y:S01]  /*8ea0*/  FMUL.FTZ R49, R36, R33 ;  /* 0x0000002124317220 */ /* 0x000fe20000410000 */
[----:B------:R-:W-:Y:S02]  /*8eb0*/  IMAD.U32 R20, R53, 0x10000, RZ ;  /* 0x0001000035147824 */ /* 0x000fe400078e00ff */
[C---:B------:R-:W-:Y:S01]  /*8ec0*/  FFMA.FTZ R25, R13.reuse, R46, -R12 ;  /* 0x0000002e0d197223 */ /* 0x040fe2000001080c */
[----:B------:R-:W-:Y:S02]  /*8ed0*/  IMAD.U32 R30, R14, 0x10000, RZ ;  /* 0x000100000e1e7824 */ /* 0x000fe400078e00ff */
[----:B------:R-:W-:Y:S01]  /*8ee0*/  FMUL.FTZ R36, R36, R21 ;  /* 0x0000001524247220 */ /* 0x000fe20000410000 */
[----:B------:R-:W-:Y:S01]  /*8ef0*/  FFMA.FTZ R39, R13, R24, R56 ;  /* 0x000000180d277223 */ /* 0x000fe20000010038 */
[----:B------:R-:W-:Y:S02]  /*8f00*/  IMAD.U32 R31, R15, 0x10000, RZ ;  /* 0x000100000f1f7824 */ /* 0x000fe400078e00ff */
[----:B------:R-:W-:Y:S01]  /*8f10*/  FMUL.FTZ R24, R37, R20 ;  /* 0x0000001425187220 */ /* 0x000fe20000410000 */
[----:B------:R-:W-:-:S02]  /*8f20*/  IMAD.U32 R12, R48, 0x10000, RZ ;  /* 0x00010000300c7824 */ /* 0x000fc400078e00ff */
[C---:B------:R-:W-:Y:S01]  /*8f30*/  FFMA.FTZ R49, R30.reuse, R21, -R49 ;  /* 0x000000151e317223 */ /* 0x040fe20000010831 */
[----:B------:R-:W-:Y:S01]  /*8f40*/  FFMA.FTZ R36, R30, R33, R36 ;  /* 0x000000211e247223 */ /* 0x000fe20000010024 */
[----:B------:R-:W-:Y:S01]  /*8f50*/  LOP3.LUT R26, R26, 0xffff0000, RZ, 0xc0, !PT ;  /* 0xffff00001a1a7812 */ /* 0x000fe200078ec0ff */
[-C--:B------:R-:W-:Y:S01]  /*8f60*/  FMUL.FTZ R46, R37, R12.reuse ;  /* 0x0000000c252e7220 */ /* 0x080fe20000410000 */
[----:B------:R-:W-:Y:S01]  /*8f70*/  FFMA.FTZ R30, R31, R12, -R24 ;  /* 0x0000000c1f1e7223 */ /* 0x000fe20000010818 */
[----:B------:R-:W-:Y:S02]  /*8f80*/  LOP3.LUT R27, R27, 0xffff0000, RZ, 0xc0, !PT ;  /* 0xffff00001b1b7812 */ /* 0x000fe400078ec0ff */
        /* <DEDUP_REMOVED lines=25> */
.L_x_1672:
[----:B------:R-:W-:Y:S05]  /*9120*/  BSYNC B1 ;  /* 0x0000000000017941 */ /* 0x000fea0003800000 */
.L_x_1671:
[----:B------:R-:W-:Y:S02]  /*9130*/  PRMT R20, R0, 0x7610, R20 ;  /* 0x0000761000147816 */ /* 0x000fe40000000014 */
[----:B------:R-:W-:Y:S01]  /*9140*/  PRMT R30, R3, 0x7610, R30 ;  /* 0x00007610031e7816 */ /* 0x000fe2000000001e */
[----:B------:R-:W-:Y:S06]  /*9150*/  @P0 BRA `(.L_x_1663) ;  /* 0x0000000400a80947 */ /* 0x000fec0003800000 */
[----:B-1----:R-:W2:Y:S01]  /*9160*/  LDL R12, [R1+0x44] ;  /* 0x00004400010c7983 */ /* 0x002ea20000100800 */
[C---:B0-----:R-:W-:Y:S02]  /*9170*/  VIADD R13, R157.reuse, 0x60 ;  /* 0x000000609d0d7836 */ /* 0x041fe40000000000 */
[----:B------:R-:W-:Y:S01]  /*9180*/  VIADD R14, R157, 0x60 ;  /* 0x000000609d0e7836 */ /* 0x000fe20000000000 */
[----:B------:R-:W3:Y:S02]  /*9190*/  LDL R31, [R1+0x58] ;  /* 0x00005800011f7983 */ /* 0x000ee40000100800 */
[----:B------:R-:W-:Y:S01]  /*91a0*/  SHF.L.U32 R13, R13, 0x6, RZ ;  /* 0x000000060d0d7819 */ /* 0x000fe200000006ff */
[----:B------:R-:W-:Y:S02]  /*91b0*/  IMAD.SHL.U32 R14, R14, 0x40, RZ ;  /* 0x000000400e0e7824 */ /* 0x000fe400078e00ff */
[----:B------:R-:W-:Y:S01]  /*91c0*/  IMAD.IADD R0, R16, 0x1, R41 ;  /* 0x0000000110007824 */ /* 0x000fe200078e0229 */
[----:B------:R-:W-:-:S02]  /*91d0*/  LOP3.LUT R13, R13, 0x1c0, RZ, 0xc0, !PT ;  /* 0x000001c00d0d7812 */ /* 0x000fc400078ec0ff */
[----:B------:R-:W-:Y:S02]  /*91e0*/  LOP3.LUT R14, R14, 0x1c0, RZ, 0xc0, !PT ;  /* 0x000001c00e0e7812 */ /* 0x000fe400078ec0ff */
[----:B------:R-:W-:Y:S02]  /*91f0*/  SHF.R.U32.HI R13, RZ, 0x3, R13 ;  /* 0x00000003ff0d7819 */ /* 0x000fe4000001160d */
[----:B------:R-:W-:-:S04]  /*9200*/  LOP3.LUT R0, R14, 0x38, R0, 0xf8, !PT ;  /* 0x000000380e007812 */ /* 0x000fc800078ef800 */
[----:B------:R-:W-:Y:S02]  /*9210*/  LOP3.LUT R0, R0, R13, RZ, 0x3c, !PT ;  /* 0x0000000d00007212 */ /* 0x000fe400078e3cff */
[----:B------:R-:W-:Y:S02]  /*9220*/  SHF.R.U64 R4, R4, 0x10, R5 ;  /* 0x0000001004047819 */ /* 0x000fe40000001205 */
[--C-:B------:R-:W-:Y:S02]  /*9230*/  SHF.R.U64 R8, R8, 0x10, R9.reuse ;  /* 0x0000001008087819 */ /* 0x100fe40000001209 */
[----:B------:R-:W-:Y:S02]  /*9240*/  SHF.R.U32.HI R9, RZ, 0x10, R9 ;  /* 0x00000010ff097819 */ /* 0x000fe40000011609 */
[----:B------:R-:W-:Y:S02]  /*9250*/  PRMT R43, R43, 0x5410, R4 ;  /* 0x000054102b2b7816 */ /* 0x000fe40000000004 */
[----:B------:R-:W-:-:S02]  /*9260*/  SHF.R.U32.HI R29, RZ, 0x10, R11 ;  /* 0x00000010ff1d7819 */ /* 0x000fc4000001160b */
[----:B------:R-:W-:Y:S01]  /*9270*/  SHF.R.U32.HI R5, RZ, 0x10, R5 ;  /* 0x00000010ff057819 */ /* 0x000fe20000011605 */
[----:B------:R-:W-:Y:S01]  /*9280*/  IMAD.U32 R32, R43, 0x10000, RZ ;  /* 0x000100002b207824 */ /* 0x000fe200078e00ff */
[----:B------:R-:W-:Y:S02]  /*9290*/  PRMT R45, R45, 0x5410, R8 ;  /* 0x000054102d2d7816 */ /* 0x000fe40000000008 */
[----:B------:R-:W-:Y:S02]  /*92a0*/  PRMT R44, R44, 0x5410, R9 ;  /* 0x000054102c2c7816 */ /* 0x000fe40000000009 */
[----:B------:R-:W-:Y:S01]  /*92b0*/  PRMT R29, R30, 0x5410, R29 ;  /* 0x000054101e1d7816 */ /* 0x000fe2000000001d */
[----:B------:R-:W-:Y:S01]  /*92c0*/  IMAD.U32 R30, R45, 0x10000, RZ ;  /* 0x000100002d1e7824 */ /* 0x000fe200078e00ff */
[----:B------:R-:W-:Y:S02]  /*92d0*/  PRMT R42, R42, 0x5410, R5 ;  /* 0x000054102a2a7816 */ /* 0x000fe40000000005 */
[----:B------:R-:W-:-:S03]  /*92e0*/  SHF.R.U64 R21, R10, 0x10, R11 ;  /* 0x000000100a157819 */ /* 0x000fc6000000120b */
[----:B------:R-:W-:Y:S01]  /*92f0*/  IMAD.U32 R34, R42, 0x10000, RZ ;  /* 0x000100002a227824 */ /* 0x000fe200078e00ff */
[----:B------:R-:W-:Y:S02]  /*9300*/  PRMT R21, R20, 0x5410, R21 ;  /* 0x0000541014157816 */ /* 0x000fe40000000015 */
[----:B------:R-:W-:Y:S02]  /*9310*/  LOP3.LUT R43, R43, 0xffff0000, RZ, 0xc0, !PT ;  /* 0xffff00002b2b7812 */ /* 0x000fe400078ec0ff */
[----:B------:R-:W-:Y:S01]  /*9320*/  LOP3.LUT R45, R45, 0xffff0000, RZ, 0xc0, !PT ;  /* 0xffff00002d2d7812 */ /* 0x000fe200078ec0ff */
[----:B--2---:R-:W-:-:S04]  /*9330*/  IMAD.IADD R3, R12, 0x1, R0 ;  /* 0x000000010c037824 */ /* 0x004fc800078e0200 */
[----:B------:R-:W-:Y:S01]  /*9340*/  IMAD R0, R3, 0x2, R2 ;  /* 0x0000000203007824 */ /* 0x000fe200078e0202 */
[----:B---3--:R-:W0:Y:S04]  /*9350*/  LDS.128 R12, [R31+0x8400] ;  /* 0x008400001f0c7984 */ /* 0x008e280000000c00 */
[----:B------:R-:W1:Y:S01]  /*9360*/  LDS.128 R24, [R0+0x8400] ;  /* 0x0084000000187984 */ /* 0x000e620000000c00 */
[--C-:B------:R-:W-:Y:S02]  /*9370*/  SHF.R.U64 R3, R6, 0x10, R7.reuse ;  /* 0x0000001006037819 */ /* 0x100fe40000001207 */
[----:B------:R-:W-:Y:S02]  /*9380*/  SHF.R.U32.HI R6, RZ, 0x10, R7 ;  /* 0x00000010ff067819 */ /* 0x000fe40000011607 */
[----:B------:R-:W-:-:S02]  /*9390*/  PRMT R40, R40, 0x5410, R3 ;  /* 0x0000541028287816 */ /* 0x000fc40000000003 */
[----:B------:R-:W-:Y:S01]  /*93a0*/  PRMT R35, R35, 0x5410, R6 ;  /* 0x0000541023237816 */ /* 0x000fe20000000006 */
[----:B0-----:R-:W-:Y:S02]  /*93b0*/  IMAD.U32 R3, R12, 0x10000, RZ ;  /* 0x000100000c037824 */ /* 0x001fe400078e00ff */
[----:B-1----:R-:W-:-:S04]  /*93c0*/  IMAD.U32 R9, R24, 0x10000, RZ ;  /* 0x0001000018097824 */ /* 0x002fc800078e00ff */
[----:B------:R-:W-:Y:S01]  /*93d0*/  FMUL.FTZ R36, R9, R32 ;  /* 0x0000002009247220 */ /* 0x000fe20000410000 */
[----:B------:R-:W-:Y:S02]  /*93e0*/  IMAD.U32 R11, R25, 0x10000, RZ ;  /* 0x00010000190b7824 */ /* 0x000fe400078e00ff */
[-C--:B------:R-:W-:Y:S01]  /*93f0*/  FMUL.FTZ R38, R9, R30.reuse ;  /* 0x0000001e09267220 */ /* 0x080fe20000410000 */
[----:B------:R-:W-:Y:S01]  /*9400*/  FFMA.FTZ R36, R3, R30, -R36 ;  /* 0x0000001e03247223 */ /* 0x000fe20000010824 */
[----:B------:R-:W-:Y:S02]  /*9410*/  IMAD.U32 R30, R44, 0x10000, RZ ;  /* 0x000100002c1e7824 */ /* 0x000fe400078e00ff */
[----:B------:R-:W-:Y:S01]  /*9420*/  FMUL.FTZ R46, R11, R34 ;  /* 0x000000220b2e7220 */ /* 0x000fe20000410000 */
[----:B------:R-:W-:Y:S02]  /*9430*/  IMAD.U32 R5, R13, 0x10000, RZ ;  /* 0x000100000d057824 */ /* 0x000fe400078e00ff */
[----:B------:R-:W-:Y:S01]  /*9440*/  FFMA.FTZ R38, R3, R32, R38 ;  /* 0x0000002003267223 */ /* 0x000fe20000010026 */
[----:B------:R-:W-:Y:S01]  /*9450*/  IMAD.U32 R20, R27, 0x10000, RZ ;  /* 0x000100001b147824 */ /* 0x000fe200078e00ff */
[----:B------:R-:W-:Y:S01]  /*9460*/  LOP3.LUT R10, R24, 0xffff0000, RZ, 0xc0, !PT ;  /* 0xffff0000180a7812 */ /* 0x000fe200078ec0ff */
[----:B------:R-:W-:-:S02]  /*9470*/  IMAD.U32 R9, R35, 0x10000, RZ ;  /* 0x0001000023097824 */ /* 0x000fc400078e00ff */
[-C--:B------:R-:W-:Y:S01]  /*9480*/  FMUL.FTZ R32, R11, R30.reuse ;  /* 0x0000001e0b207220 */ /* 0x080fe20000410000 */
[----:B------:R-:W-:Y:S02]  /*9490*/  IMAD.U32 R3, R29, 0x10000, RZ ;  /* 0x000100001d037824 */ /* 0x000fe400078e00ff */
[----:B------:R-:W-:Y:S01]  /*94a0*/  FFMA.FTZ R46, R5, R30, -R46 ;  /* 0x0000001e052e7223 */ /* 0x000fe2000001082e */
[----:B------:R-:W-:Y:S02]  /*94b0*/  IMAD.U32 R8, R15, 0x10000, RZ ;  /* 0x000100000f087824 */ /* 0x000fe400078e00ff */
[----:B------:R-:W-:Y:S01]  /*94c0*/  FMUL.FTZ R11, R20, R9 ;  /* 0x00000009140b7220 */ /* 0x000fe20000410000 */
[----:B------:R-:W-:Y:S01]  /*94d0*/  LOP3.LUT R4, R12, 0xffff0000, RZ, 0xc0, !PT ;  /* 0xffff00000c047812 */ /* 0x000fe200078ec0ff */
[----:B------:R-:W-:Y:S01]  /*94e0*/  FMUL.FTZ R30, R20, R3 ;  /* 0x00000003141e7220 */ /* 0x000fe20000410000 */
[----:B------:R-:W-:Y:S01]  /*94f0*/  FFMA.FTZ R32, R5, R34, R32 ;  /* 0x0000002205207223 */ /* 0x000fe20000010020 */
[----:B------:R-:W-:Y:S01]  /*9500*/  FMUL.FTZ R5, R10, R43 ;  /* 0x0000002b0a057220 */ /* 0x000fe20000410000 */
[C---:B------:R-:W-:Y:S01]  /*9510*/  FFMA.FTZ R20, R8.reuse, R3, -R11 ;  /* 0x0000000308147223 */ /* 0x040fe2000001080b */
[----:B------:R-:W-:Y:S01]  /*9520*/  LOP3.LUT R12, R13, 0xffff0000, RZ, 0xc0, !PT ;  /* 0xffff00000d0c7812 */ /* 0x000fe200078ec0ff */
[----:B------:R-:W-:Y:S01]  /*9530*/  FFMA.FTZ R30, R8, R9, R30 ;  /* 0x00000009081e7223 */ /* 0x000fe2000001001e */
[-C--:B------:R-:W-:Y:S01]  /*9540*/  FMUL.FTZ R11, R10, R45.reuse ;  /* 0x0000002d0a0b7220 */ /* 0x080fe20000410000 */
[C---:B------:R-:W-:Y:S01]  /*9550*/  IMAD.U32 R6, R14.reuse, 0x10000, RZ ;  /* 0x000100000e067824 */ /* 0x040fe200078e00ff */
[----:B------:R-:W-:Y:S01]  /*9560*/  LOP3.LUT R7, R14, 0xffff0000, RZ, 0xc0, !PT ;  /* 0xffff00000e077812 */ /* 0x000fe200078ec0ff */
[----:B------:R-:W-:Y:S01]  /*9570*/  IMAD.U32 R13, R26, 0x10000, RZ ;  /* 0x000100001a0d7824 */ /* 0x000fe200078e00ff */
[----:B------:R-:W-:Y:S01]  /*9580*/  LOP3.LUT R24, R25, 0xffff0000, RZ, 0xc0, !PT ;  /* 0xffff000019187812 */ /* 0x000fe200078ec0ff */
[----:B------:R-:W-:Y:S01]  /*9590*/  FFMA.FTZ R45, R4, R45, -R5 ;  /* 0x0000002d042d7223 */ /* 0x000fe20000010805 */
[----:B------:R-:W-:Y:S01]  /*95a0*/  LOP3.LUT R9, R42, 0xffff0000, RZ, 0xc0, !PT ;  /* 0xffff00002a097812 */ /* 0x000fe200078ec0ff */
[----:B------:R-:W-:Y:S01]  /*95b0*/  IMAD.U32 R8, R40, 0x10000, RZ ;  /* 0x0001000028087824 */ /* 0x000fe200078e00ff */
[----:B------:R-:W-:Y:S01]  /*95c0*/  LOP3.LUT R14, R15, 0xffff0000, RZ, 0xc0, !PT ;  /* 0xffff00000f0e7812 */ /* 0x000fe200078ec0ff */
[----:B------:R-:W-:Y:S01]  /*95d0*/  IMAD.U32 R5, R21, 0x10000, RZ ;  /* 0x0001000015057824 */ /* 0x000fe200078e00ff */
[----:B------:R-:W-:-:S02]  /*95e0*/  LOP3.LUT R15, R26, 0xffff0000, RZ, 0xc0, !PT ;  /* 0xffff00001a0f7812 */ /* 0x000fc400078ec0ff */
[----:B------:R-:W-:Y:S01]  /*95f0*/  LOP3.LUT R26, R27, 0xffff0000, RZ, 0xc0, !PT ;  /* 0xffff00001b1a7812 */ /* 0x000fe200078ec0ff */
[C---:B------:R-:W-:Y:S01]  /*9600*/  FMUL.FTZ R27, R13.reuse, R8 ;  /* 0x000000080d1b7220 */ /* 0x040fe20000410000 */
[----:B------:R-:W-:Y:S01]  /*9610*/  LOP3.LUT R3, R44, 0xffff0000, RZ, 0xc0, !PT ;  /* 0xffff00002c037812 */ /* 0x000fe200078ec0ff */
[----:B------:R-:W-:Y:S01]  /*9620*/  FMUL.FTZ R25, R24, R9 ;  /* 0x0000000918197220 */ /* 0x000fe20000410000 */
[----:B------:R-:W-:Y:S01]  /*9630*/  FFMA.FTZ R11, R4, R43, R11 ;  /* 0x0000002b040b7223 */ /* 0x000fe2000001000b */
[----:B------:R-:W-:Y:S01]  /*9640*/  FMUL.FTZ R13, R13, R5 ;  /* 0x000000050d0d7220 */ /* 0x000fe20000410000 */
[----:B------:R-:W-:Y:S02]  /*9650*/  LOP3.LUT R40, R40, 0xffff0000, RZ, 0xc0, !PT ;  /* 0xffff000028287812 */ /* 0x000fe400078ec0ff */
[----:B------:R-:W-:Y:S02]  /*9660*/  LOP3.LUT R35, R35, 0xffff0000, RZ, 0xc0, !PT ;  /* 0xffff000023237812 */ /* 0x000fe400078ec0ff */
[----:B------:R-:W-:-:S02]  /*9670*/  LOP3.LUT R4, R21, 0xffff0000, RZ, 0xc0, !PT ;  /* 0xffff000015047812 */ /* 0x000fc400078ec0ff */
[----:B------:R-:W-:Y:S01]  /*9680*/  LOP3.LUT R29, R29, 0xffff0000, RZ, 0xc0, !PT ;  /* 0xffff00001d1d7812 */ /* 0x000fe200078ec0ff */
[-C--:B------:R-:W-:Y:S01]  /*9690*/  FMUL.FTZ R24, R24, R3.reuse ;  /* 0x0000000318187220 */ /* 0x080fe20000410000 */
[----:B------:R-:W-:Y:S01]  /*96a0*/  FFMA.FTZ R25, R12, R3, -R25 ;  /* 0x000000030c197223 */ /* 0x000fe20000010819 */
[C---:B------:R-:W-:Y:S01]  /*96b0*/  FFMA.FTZ R27, R6.reuse, R5, -R27 ;  /* 0x00000005061b7223 */ /* 0x040fe2000001081b */
[----:B------:R-:W-:Y:S01]  /*96c0*/  FFMA.FTZ R10, R6, R8, R13 ;  /* 0x00000008060a7223 */ /* 0x000fe2000001000d */
[C---:B------:R-:W-:Y:S01]  /*96d0*/  FMUL.FTZ R6, R15.reuse, R40 ;  /* 0x000000280f067220 */ /* 0x040fe20000410000 */
[C---:B------:R-:W-:Y:S01]  /*96e0*/  FMUL.FTZ R3, R26.reuse, R35 ;  /* 0x000000231a037220 */ /* 0x040fe20000410000 */
[-C--:B------:R-:W-:Y:S01]  /*96f0*/  FMUL.FTZ R15, R15, R4.reuse ;  /* 0x000000040f0f7220 */ /* 0x080fe20000410000 */
[-C--:B------:R-:W-:Y:S01]  /*9700*/  FMUL.FTZ R26, R26, R29.reuse ;  /* 0x0000001d1a1a7220 */ /* 0x080fe20000410000 */
        /* <DEDUP_REMOVED lines=15> */
.L_x_1663:
[----:B------:R-:W-:Y:S05]  /*9800*/  BSYNC B0 ;  /* 0x0000000000007941 */ /* 0x000fea0003800000 */
.L_x_1649:
[----:B------:R-:W-:Y:S01]  /*9810*/  @!PT LDS RZ, [RZ] ;  /* 0x00000000fffff984 */ /* 0x000fe20000000800 */
[----:B------:R-:W-:Y:S01]  /*9820*/  @!PT LDS RZ, [RZ] ;  /* 0x00000000fffff984 */ /* 0x000fe20000000800 */
[----:B------:R-:W-:Y:S01]  /*9830*/  @!PT LDS RZ, [RZ] ;  /* 0x00000000fffff984 */ /* 0x000fe20000000800 */
[----:B------:R-:W-:Y:S01]  /*9840*/  @!PT LDS RZ, [RZ] ;  /* 0x00000000fffff984 */ /* 0x000fe20000000800 */
[----:B------:R3:W-:Y:S06]  /*9850*/  MEMBAR.ALL.CTA ;  /* 0x0000000000007992 */ /* 0x0007ec0000008000 */
[----:B---3--:R-:W3:Y:S01]  /*9860*/  FENCE.VIEW.ASYNC.S ;  /* 0x00000000000073c6 */ /* 0x008ee20000000000 */
[----:B------:R-:W-:Y:S05]  /*9870*/  WARPSYNC.ALL ;  /* 0x0000000000007948 */ /* 0x000fea0003800000 */
[----:B---3--:R-:W-:Y:S06]  /*9880*/  BAR.SYNC.DEFER_BLOCKING 0xd, 0x180 ;  /* 0x0346000000007b1d */ /* 0x008fec0000010000 */
.L_x_1646:
[----:B-12---:R-:W-:-:S05]  /*9890*/  IMAD.U32 R0, RZ, RZ, UR39 ;  /* 0x00000027ff007e24 */ /* 0x006fca000f8e00ff */
[----:B------:R-:W-:-:S13]  /*98a0*/  ISETP.NE.AND P0, PT, R0, 0x3, PT ;  /* 0x000000030000780c */ /* 0x000fda0003f05270 */
[----:B------:R-:W-:Y:S05]  /*98b0*/  @!P0 BRA `(.L_x_1673) ;  /* 0x0000000000048947 */ /* 0x000fea0003800000 */
[----:B------:R-:W-:Y:S01]  /*98c0*/  BPT.TRAP 0x1 ;  /* 0x000000040000795c */ /* 0x000fe20000300000 */
.L_x_1673:
[----:B------:R-:W-:Y:S01]  /*98d0*/  IMAD R0, R19, 0x8, R2 ;  /* 0x0000000813007824 */ /* 0x000fe200078e0202 */
[----:B0-----:R-:W-:-:S04]  /*98e0*/  SHF.L.U32 R5, R154, 0x1f, RZ ;  /* 0x0000001f9a057819 */ /* 0x001fc800000006ff */
[----:B------:R0:W1:Y:S01]  /*98f0*/  SYNCS.PHASECHK.TRANS64.TRYWAIT P1, [R0+URZ+0x16830], R5 ;  /* 0x01683005000075a7 */ /* 0x000062000802017f */
[----:B------:R-:W-:Y:S05]  /*9900*/  @!P0 BRA `(.L_x_1674) ;  /* 0x0000000000048947 */ /* 0x000fea0003800000 */
[----:B------:R-:W-:Y:S01]  /*9910*/  BPT.TRAP 0x1 ;  /* 0x000000040000795c */ /* 0x000fe20000300000 */
.L_x_1674:
[----:B---3--:R-:W-:Y:S01]  /*9920*/  VIADD R3, R2, 0xe400 ;  /* 0x0000e40002037836 */ /* 0x008fe20000000000 */
[----:B------:R-:W-:Y:S01]  /*9930*/  LOP3.LUT R6, R28, 0x10000, RZ, 0xfc, !PT ;  /* 0x000100001c067812 */ /* 0x000fe200078efcff */
[----:B------:R-:W-:-:S03]  /*9940*/  IMAD.MOV.U32 R7, RZ, RZ, 0x40000040 ;  /* 0x40000040ff077424 */ /* 0x000fc600078e00ff */
[----:B------:R-:W-:-:S04]  /*9950*/  SHF.R.U32.HI R3, RZ, 0x4, R3 ;  /* 0x00000004ff037819 */ /* 0x000fc80000011603 */
[----:B------:R-:W-:-:S04]  /*9960*/  LOP3.LUT R3, R3, 0x3fff, RZ, 0xc0, !PT ;  /* 0x00003fff03037812 */ /* 0x000fc800078ec0ff */
[----:B------:R-:W-:-:S05]  /*9970*/  LOP3.LUT R3, R3, 0x10000, RZ, 0xfc, !PT ;  /* 0x0001000003037812 */ /* 0x000fca00078efcff */
[----:B------:R2:W-:Y:S01]  /*9980*/  STL [R1+0x2c], R3 ;  /* 0x00002c0301007387 */ /* 0x0005e20000100800 */
[----:B-1----:R-:W-:Y:S05]  /*9990*/  @P1 BRA `(.L_x_1675) ;  /* 0x0000000000081947 */ /* 0x002fea0003800000 */
[----:B------:R-:W1:Y:S02]  /*99a0*/  SYNCS.PHASECHK.TRANS64.TRYWAIT P1, [R0+URZ+0x16830], R5 ;  /* 0x01683005000075a7 */ /* 0x000e64000802017f */
[----:B-1----:R-:W-:Y:S05]  /*99b0*/  @!P1 BRA `(.L_x_1676) ;  /* 0x0000017c00849947 */ /* 0x002fea0003800000 */
.L_x_1675:
[----:B--2---:R-:W2:Y:S01]  /*99c0*/  LDL R3, [R1+0x2c] ;  /* 0x00002c0001037983 */ /* 0x004ea20000100800 */
[----:B01----:R-:W-:Y:S01]  /*99d0*/  IMAD.MOV.U32 R5, RZ, RZ, 0x40000040 ;  /* 0x40000040ff057424 */ /* 0x003fe200078e00ff */
[----:B------:R-:W-:Y:S05]  /*99e0*/  WARPSYNC.ALL ;  /* 0x0000000000007948 */ /* 0x000fea0003800000 */
[C---:B------:R-:W-:Y:S01]  /*99f0*/  R2UR UR4, R6.reuse ;  /* 0x00000000060472ca */ /* 0x040fe200000e0000 */
[----:B----45:R-:W-:Y:S01]  /*9a00*/  WARPGROUP.ARRIVE ;  /* 0x00000000000079c5 */ /* 0x030fe20000000000 */
[----:B------:R-:W-:Y:S01]  /*9a10*/  R2UR UR5, R7 ;  /* 0x00000000070572ca */ /* 0x000fe200000e0000 */
[----:B------:R-:W-:Y:S01]  /*9a20*/  VIADD R12, R6, 0x2 ;  /* 0x00000002060c7836 */ /* 0x000fe20000000000 */
[----:B------:R-:W-:Y:S01]  /*9a30*/  R2UR UR7, R5 ;  /* 0x00000000050772ca */ /* 0x000fe200000e0000 */
[----:B------:R-:W-:-:S02]  /*9a40*/  IMAD.MOV.U32 R13, RZ, RZ, 0x40000040 ;  /* 0x40000040ff0d7424 */ /* 0x000fc400078e00ff */
[----:B------:R-:W-:Y:S02]  /*9a50*/  IMAD.MOV.U32 R9, RZ, RZ, 0x40000040 ;  /* 0x40000040ff097424 */ /* 0x000fe400078e00ff */
[----:B------:R-:W-:Y:S01]  /*9a60*/  VIADD R10, R6, 0x4 ;  /* 0x00000004060a7836 */ /* 0x000fe20000000000 */
[----:B------:R0:W-:Y:S01]  /*9a70*/  STL.64 [R1+0x18], R12 ;  /* 0x0000180c01007387 */ /* 0x0001e20000100a00 */
[----:B------:R-:W-:Y:S02]  /*9a80*/  IMAD.MOV.U32 R11, RZ, RZ, 0x40000040 ;  /* 0x40000040ff0b7424 */ /* 0x000fe400078e00ff */
[----:B------:R-:W-:-:S03]  /*9a90*/  IMAD.MOV.U32 R5, RZ, RZ, 0x40000040 ;  /* 0x40000040ff057424 */ /* 0x000fc600078e00ff */
[----:B------:R0:W-:Y:S01]  /*9aa0*/  STL.64 [R1+0x10], R10 ;  /* 0x0000100a01007387 */ /* 0x0001e20000100a00 */
        /* <DEDUP_REMOVED lines=9> */
[----:B------:R-:W-:Y:S02]  /*9b40*/  IMAD.MOV.U32 R9, RZ, RZ, 0x40000040 ;  /* 0x40000040ff097424 */ /* 0x000fe400078e00ff */
[----:B------:R-:W-:Y:S01]  /*9b50*/  VIADD R4, R4, 0x6 ;  /* 0x0000000604047836 */ /* 0x000fe20000000000 */
[----:B------:R-:W-:-:S02]  /*9b60*/  WARPGROUP.DEPBAR.LE gsb0, 0x0 ;  /* 0x00008000000079c5 */ /* 0x000fc40000010000 */
[----:B------:R-:W-:-:S07]  /*9b70*/  WARPGROUP.ARRIVE ;  /* 0x00000000000079c5 */ /* 0x000fce0000000000 */
[----:B------:R-:W-:Y:S01]  /*9b80*/  HGMMA.64x128x16.F32.BF16 R24, gdesc[UR4], R24, gsb0 ;  /* 0x01e00000041879f0 */ /* 0x000fe20008001818 */
[----:B------:R-:W-:Y:S02]  /*9b90*/  R2UR UR4, R10 ;  /* 0x000000000a0472ca */ /* 0x000fe400000e0000 */
[----:B------:R-:W-:Y:S02]  /*9ba0*/  R2UR UR5, R11 ;  /* 0x000000000b0572ca */ /* 0x000fe400000e0000 */
[----:B------:R-:W-:Y:S01]  /*9bb0*/  R2UR UR6, R8 ;  /* 0x00000000080672ca */ /* 0x000fe200000e0000 */
[----:B------:R-:W-:Y:S01]  /*9bc0*/  VIADD R8, R6, 0x6 ;  /* 0x0000000606087836 */ /* 0x000fe20000000000 */
[----:B------:R-:W-:Y:S01]  /*9bd0*/  R2UR UR7, R9 ;  /* 0x00000000090772ca */ /* 0x000fe200000e0000 */
[----:B------:R-:W-:Y:S01]  /*9be0*/  IMAD.MOV.U32 R9, RZ, RZ, 0x40000040 ;  /* 0x40000040ff097424 */ /* 0x000fe200078e00ff */
[----:B------:R-:W-:Y:S02]  /*9bf0*/  WARPGROUP.DEPBAR.LE gsb0, 0x0 ;  /* 0x00008000000079c5 */ /* 0x000fe40000010000 */
[----:B------:R-:W-:-:S09]  /*9c00*/  WARPGROUP.ARRIVE ;  /* 0x00000000000079c5 */ /* 0x000fd20000000000 */
        /* <DEDUP_REMOVED lines=11> */
.L_x_1677:
[----:B------:R-:W2:Y:S01]  /*9cc0*/  LDL R4, [R1+0x30] ;  /* 0x0000300001047983 */ /* 0x000ea20000100800 */
[----:B------:R-:W0:Y:S01]  /*9cd0*/  LDC R93, c[0x0][0x448] ;  /* 0x00011200ff5d7b82 */ /* 0x000e220000000800 */
[----:B------:R-:W-:Y:S02]  /*9ce0*/  ULDC UR4, c[0x0][0x9d8] ;  /* 0x0002760000047ab9 */ /* 0x000fe40000000800 */
[----:B------:R-:W2:Y:S04]  /*9cf0*/  LDL R92, [R1+0x20] ;  /* 0x00002000015c7983 */ /* 0x000ea80000100800 */
[----:B------:R-:W3:Y:S01]  /*9d00*/  LDL R94, [R1] ;  /* 0x00000000015e7983 */ /* 0x000ee20000100800 */
[----:B------:R-:W-:Y:S01]  /*9d10*/  VIADD R0, R0, 0x16840 ;  /* 0x0001684000007836 */ /* 0x000fe20000000000 */
[----:B------:R-:W-:Y:S01]  /*9d20*/  LOP3.LUT R23, R23, 0xfffffff7, RZ, 0xc0, !PT ;  /* 0xfffffff717177812 */ /* 0x000fe200078ec0ff */
[----:B------:R-:W-:Y:S01]  /*9d30*/  ULDC UR31, c[0x0][0x9dc] ;  /* 0x00027700001f7ab9 */ /* 0x000fe20000000800 */
[----:B0-----:R-:W-:Y:S01]  /*9d40*/  ISETP.NE.AND P1, PT, R93, 0x1, PT ;  /* 0x000000015d00780c */ /* 0x001fe20003f25270 */
[----:B------:R-:W-:-:S12]  /*9d50*/  FMUL.FTZ R13, R24, UR4 ;  /* 0x00000004180d7c20 */ /* 0x000fd80008410000 */
[----:B------:R-:W0:Y:S01]  /*9d60*/  @P1 LDC R5, c[0x0][0x44c] ;  /* 0x00011300ff051b82 */ /* 0x000e220000000800 */
[----:B------:R-:W-:-:S07]  /*9d70*/  FMUL.FTZ R24, R29, UR4 ;  /* 0x000000041d187c20 */ /* 0x000fce0008410000 */
[----:B------:R-:W1:Y:S01]  /*9d80*/  @P1 LDC R11, c[0x0][0x450] ;  /* 0x00011400ff0b1b82 */ /* 0x000e620000000800 */
        /* <DEDUP_REMOVED lines=61> */
[----:B------:R-:W-:Y:S01]  /*a160*/  @P1 LOP3.LUT R23, R23, 0x8, RZ, 0xfc, !PT ;  /* 0x0000000817171812 */ /* 0x000fe200078efcff */
[----:B------:R-:W4:Y:S01]  /*a170*/  MUFU.TANH R13, R13 ;  /* 0x0000000d000d7308 */ /* 0x000f220000002400 */
[----:B------:R-:W-:Y:S01]  /*a180*/  ULOP3.LUT UR31, URZ, UR31, URZ, 0x33, !UPT ;  /* 0x0000001f3f1f7292 */ /* 0x000fe2000f8e333f */
[----:B------:R-:W-:-:S06]  /*a190*/  FMUL.FTZ R86, R86, UR4 ;  /* 0x0000000456567c20 */ /* 0x000fcc0008410000 */
        /* <DEDUP_REMOVED lines=19> */
[----:B--2---:R-:W-:-:S04]  /*a2d0*/  IMAD.IADD R80, R4, 0x1, R92 ;  /* 0x0000000104507824 */ /* 0x004fc800078e025c */
[----:B0-----:R-:W-:-:S05]  /*a2e0*/  @P1 IMAD.HI.U32 R4, R80, R5, RZ ;  /* 0x0000000550041227 */ /* 0x001fca00078e00ff */
[----:B-1----:R-:W-:Y:S02]  /*a2f0*/  @P1 SHF.R.U32.HI R80, RZ, R11, R4 ;  /* 0x0000000bff501219 */ /* 0x002fe40000011604 */
[----:B------:R-:W0:Y:S01]  /*a300*/  LDC.64 R10, c[0x0][0x9e0] ;  /* 0x00027800ff0a7b82 */ /* 0x000e220000000a00 */
[----:B------:R-:W-:Y:S02]  /*a310*/  IMAD.MOV.U32 R4, RZ, RZ, -0x80 ;  /* 0xffffff80ff047424 */ /* 0x000fe400078e00ff */
[----:B------:R-:W-:Y:S01]  /*a320*/  IMAD.U32 R5, RZ, RZ, UR38 ;  /* 0x00000026ff057e24 */ /* 0x000fe2000f8e00ff */
[----:B------:R-:W1:Y:S01]  /*a330*/  SHFL.IDX PT, R91, R80, RZ, 0x1c1f ;  /* 0x001c1fff505b7589 */ /* 0x000e6200000e0000 */
[----:B------:R-:W-:-:S03]  /*a340*/  IMAD R81, R89, R4, 0x80 ;  /* 0x0000008059517424 */ /* 0x000fc600078e0204 */
[----:B------:R-:W-:Y:S01]  /*a350*/  PRMT R4, R5, 0x654, R0 ;  /* 0x0000065405047816 */ /* 0x000fe20000000000 */
[----:B------:R-:W-:Y:S01]  /*a360*/  VIADD R5, R81, 0x1 ;  /* 0x0000000151057836 */ /* 0x000fe20000000000 */
[----:B------:R-:W2:Y:S01]  /*a370*/  MUFU.TANH R39, R39 ;  /* 0x0000002700277308 */ /* 0x000ea20000002400 */
[----:B------:R-:W-:-:S07]  /*a380*/  IMAD.IADD R90, R156, 0x1, R81 ;  /* 0x000000019c5a7824 */ /* 0x000fce00078e0251 */
[----:B------:R-:W0:Y:S01]  /*a390*/  MUFU.TANH R40, R40 ;  /* 0x0000002800287308 */ /* 0x000e220000002400 */
[----:B---3--:R-:W-:-:S07]  /*a3a0*/  IMAD R5, R94, -0x2, R5 ;  /* 0xfffffffe5e057824 */ /* 0x008fce00078e0205 */
[----:B------:R-:W3:Y:S01]  /*a3b0*/  MUFU.TANH R37, R37 ;  /* 0x0000002500257308 */ /* 0x000ee20000002400 */
[----:B0-----:R-:W-:Y:S01]  /*a3c0*/  ISETP.GE.AND P1, PT, R11, 0x1, PT ;  /* 0x000000010b00780c */ /* 0x001fe20003f26270 */
[----:B------:R0:W-:Y:S01]  /*a3d0*/  SYNCS.ARRIVE.TRANS64.RED.A1T0 RZ, [R4+URZ], RZ ;  /* 0x000000ff04ff79a7 */ /* 0x0001e2000810043f */
[----:B------:R-:W-:-:S05]  /*a3e0*/  IADD3 R5, -R155, R5, R156 ;  /* 0x000000059b057210 */ /* 0x000fca0007ffe19c */
[----:B------:R-:W0:Y:S01]  /*a3f0*/  MUFU.TANH R38, R38 ;  /* 0x0000002600267308 */ /* 0x000e220000002400 */
[----:B------:R-:W-:-:S07]  /*a400*/  IMAD R90, R94, -0x2, R90 ;  /* 0xfffffffe5e5a7824 */ /* 0x000fce00078e025a */
[----:B------:R-:W0:Y:S01]  /*a410*/  MUFU.TANH R43, R43 ;  /* 0x0000002b002b7308 */ /* 0x000e220000002400 */
[----:B------:R-:W-:-:S07]  /*a420*/  IMAD.IADD R85, R5, 0x1, R10 ;  /* 0x0000000105557824 */ /* 0x000fce00078e020a */
        /* <DEDUP_REMOVED lines=38> */
[----:B------:R-:W-:-:S02]  /*a690*/  LOP3.LUT R23, R23, 0xfffffffb, RZ, 0xc0, !PT ;  /* 0xfffffffb17177812 */ /* 0x000fc400078ec0ff */
[----:B------:R-:W-:-:S05]  /*a6a0*/  LEA R78, R89, 0xffffff80, 0x7 ;  /* 0xffffff80594e7811 */ /* 0x000fca00078e38ff */
[----:B------:R5:W0:Y:S01]  /*a6b0*/  MUFU.TANH R0, R86 ;  /* 0x0000005600007308 */ /* 0x000a220000002400 */
[----:B------:R-:W-:Y:S02]  /*a6c0*/  @P1 LOP3.LUT R23, R23, 0x4, RZ, 0xfc, !PT ;  /* 0x0000000417171812 */ /* 0x000fe400078efcff */
[----:B-1----:R-:W-:Y:S01]  /*a6d0*/  VIADDMNMX R84, R91, R85, R90, PT ;  /* 0x000000555b547246 */ /* 0x002fe2000380015a */
[----:B-----5:R-:W-:-:S04]  /*a6e0*/  VIADD R86, R5, UR31 ;  /* 0x0000001f05567c36 */ /* 0x020fc80008000000 */
[----:B------:R-:W-:Y:S01]  /*a6f0*/  IMAD.IADD R83, R86, 0x1, R91 ;  /* 0x0000000156537824 */ /* 0x000fe200078e025b */
[----:B--234-:R-:W-:Y:S06]  /*a700*/  @!P1 BRA `(.L_x_1678) ;  /* 0x0000000000509947 */ /* 0x01cfec0003800000 */
[----:B------:R-:W-:Y:S01]  /*a710*/  IADD3 R87, -R155, R156, R91 ;  /* 0x0000009c9b577210 */ /* 0x000fe20007ffe15b */
[----:B------:R-:W-:Y:S03]  /*a720*/  BSSY B0, `(.L_x_1679) ;  /* 0x000000e000007945 */ /* 0x000fe60003800000 */
[----:B------:R-:W-:-:S13]  /*a730*/  ISETP.GT.AND P1, PT, R87, -0x1, PT ;  /* 0xffffffff5700780c */ /* 0x000fda0003f24270 */
[----:B------:R-:W-:Y:S05]  /*a740*/  @P1 BRA `(.L_x_1680) ;  /* 0x00000000001c1947 */ /* 0x000fea0003800000 */
[----:B------:R-:W-:Y:S02]  /*a750*/  ISETP.NE.AND P1, PT, R11, 0x1, PT ;  /* 0x000000010b00780c */ /* 0x000fe40003f25270 */
[----:B------:R-:W-:-:S11]  /*a760*/  LOP3.LUT R87, RZ, R87, RZ, 0x33, !PT ;  /* 0x00000057ff577212 */ /* 0x000fd600078e33ff */
[----:B0-----:R-:W0:Y:S02]  /*a770*/  @P1 LDC.64 R4, c[0x0][0x9e8] ;  /* 0x00027a00ff041b82 */ /* 0x001e240000000a00 */
[----:B0-----:R-:W-:-:S05]  /*a780*/  @P1 IMAD.HI.U32 R4, R87, R4, RZ ;  /* 0x0000000457041227 */ /* 0x001fca00078e00ff */
[----:B------:R-:W-:-:S04]  /*a790*/  @P1 SHF.R.U32.HI R87, RZ, R5, R4 ;  /* 0x00000005ff571219 */ /* 0x000fc80000011604 */
[----:B------:R-:W-:Y:S01]  /*a7a0*/  LOP3.LUT R87, RZ, R87, RZ, 0x33, !PT ;  /* 0x00000057ff577212 */ /* 0x000fe200078e33ff */
[----:B------:R-:W-:Y:S06]  /*a7b0*/  BRA `(.L_x_1681) ;  /* 0x0000000000107947 */ /* 0x000fec0003800000 */
.L_x_1680:
[----:B------:R-:W-:-:S13]  /*a7c0*/  ISETP.NE.AND P1, PT, R11, 0x1, PT ;  /* 0x000000010b00780c */ /* 0x000fda0003f25270 */
[----:B0-----:R-:W0:Y:S02]  /*a7d0*/  @P1 LDC.64 R4, c[0x0][0x9e8] ;  /* 0x00027a00ff041b82 */ /* 0x001e240000000a00 */
[----:B0-----:R-:W-:-:S05]  /*a7e0*/  @P1 IMAD.HI.U32 R4, R87, R4, RZ ;  /* 0x0000000457041227 */ /* 0x001fca00078e00ff */
[----:B------:R-:W-:-:S07]  /*a7f0*/  @P1 SHF.R.U32.HI R87, RZ, R5, R4 ;  /* 0x00000005ff571219 */ /* 0x000fce0000011604 */
.L_x_1681:
[----:B------:R-:W-:Y:S05]  /*a800*/  BSYNC B0 ;  /* 0x0000000000007941 */ /* 0x000fea0003800000 */
.L_x_1679:
[----:B------:R-:W-:-:S04]  /*a810*/  IMAD R87, R87, R11, -R78 ;  /* 0x0000000b57577224 */ /* 0x000fc800078e0a4e */
[----:B------:R-:W-:-:S05]  /*a820*/  IMAD R4, R94, -0x2, R87 ;  /* 0xfffffffe5e047824 */ /* 0x000fca00078e0257 */
[----:B------:R-:W-:Y:S02]  /*a830*/  VIMNMX R83, R83, R4, !PT ;  /* 0x0000000453537248 */ /* 0x000fe40007fe0100 */
[----:B------:R-:W-:-:S07]  /*a840*/  VIADDMNMX R84, R4, R11, R84, PT ;  /* 0x0000000b04547246 */ /* 0x000fce0003800154 */
.L_x_1678:
[C---:B------:R-:W-:Y:S02]  /*a850*/  ISETP.GE.AND P1, PT, R81.reuse, 0x2, PT ;  /* 0x000000025100780c */ /* 0x040fe40003f26270 */
[----:B------:R-:W-:Y:S02]  /*a860*/  ISETP.GE.AND P6, PT, R81, 0x9, PT ;  /* 0x000000095100780c */ /* 0x000fe40003fc6270 */
[----:B------:R-:W-:Y:S02]  /*a870*/  ISETP.GT.AND P2, PT, R83, 0x1, !P1 ;  /* 0x000000015300780c */ /* 0x000fe40004f44270 */
[----:B------:R-:W-:Y:S02]  /*a880*/  ISETP.GE.AND P3, PT, R81, 0xa, PT ;  /* 0x0000000a5100780c */ /* 0x000fe40003f66270 */
[----:B------:R-:W-:Y:S02]  /*a890*/  ISETP.LT.OR P2, PT, R84, 0x2, P2 ;  /* 0x000000025400780c */ /* 0x000fe40001741670 */
[----:B------:R-:W-:-:S02]  /*a8a0*/  LOP3.LUT R23, R23, 0xfffffffe, RZ, 0xc0, !PT ;  /* 0xfffffffe17177812 */ /* 0x000fc400078ec0ff */
[----:B------:R-:W-:Y:S02]  /*a8b0*/  FSEL R14, R14, -INF , !P2 ;  /* 0xff8000000e0e7808 */ /* 0x000fe40005000000 */
[----:B------:R-:W-:Y:S02]  /*a8c0*/  ISETP.GT.AND P2, PT, R83, 0x8, !P6 ;  /* 0x000000085300780c */ /* 0x000fe40007744270 */
[----:B------:R-:W-:Y:S02]  /*a8d0*/  ISETP.GE.AND P5, PT, R81, 0x1, PT ;  /* 0x000000015100780c */ /* 0x000fe40003fa6270 */
[----:B------:R-:W-:Y:S02]  /*a8e0*/  ISETP.LT.OR P2, PT, R84, 0x9, P2 ;  /* 0x000000095400780c */ /* 0x000fe40001741670 */
[----:B------:R-:W-:Y:S02]  /*a8f0*/  @P3 LOP3.LUT R23, R23, 0x1, RZ, 0xfc, !PT ;  /* 0x0000000117173812 */ /* 0x000fe400078efcff */
[----:B------:R-:W-:-:S02]  /*a900*/  FSEL R21, R21, -INF , !P2 ;  /* 0xff80000015157808 */ /* 0x000fc40005000000 */
[----:B------:R-:W-:Y:S02]  /*a910*/  ISETP.GT.AND P2, PT, R83, 0x9, !P3 ;  /* 0x000000095300780c */ /* 0x000fe40005f44270 */
        /* <DEDUP_REMOVED lines=57> */
[----:B0-----:R-:W-:Y:S02]  /*acb0*/  FSEL R43, R43, -INF , !P2 ;  /* 0xff8000002b2b7808 */ /* 0x001fe40005000000 */
        /* <DEDUP_REMOVED lines=103> */
[----:B------:R-:W-:-:S04]  /*b330*/  ISETP.GT.AND P4, PT, R83, RZ, !P5 ;  /* 0x000000ff5300720c */ /* 0x000fc80006f84270 */
[----:B------:R-:W-:-:S04]  /*b340*/  ISETP.LT.OR P4, PT, R84, 0x1, P4 ;  /* 0x000000015400780c */ /* 0x000fc80002781670 */
[----:B------:R-:W-:Y:S02]  /*b350*/  FSEL R13, R13, -INF , !P4 ;  /* 0xff8000000d0d7808 */ /* 0x000fe40006000000 */
[----:B------:R-:W-:Y:S02]  /*b360*/  ISETP.GE.AND P4, PT, R81, 0x7a, PT ;  /* 0x0000007a5100780c */ /* 0x000fe40003f86270 */
[----:B------:R-:W0:Y:S11]  /*b370*/  SHFL.IDX PT, R81, R80, 0x1, 0x1c1f ;  /* 0x003c1f0050517f89 */ /* 0x000e3600000e0000 */
[----:B------:R-:W-:-:S02]  /*b380*/  @P4 LOP3.LUT R23, R23, 0x10000000, RZ, 0xfc, !PT ;  /* 0x1000000017174812 */ /* 0x000fc400078efcff */
[----:B------:R-:W-:-:S04]  /*b390*/  ISETP.GT.AND P4, PT, R83, 0x79, !P4 ;  /* 0x000000795300780c */ /* 0x000fc80006784270 */
[----:B------:R-:W-:-:S04]  /*b3a0*/  ISETP.LT.OR P4, PT, R84, 0x7a, P4 ;  /* 0x0000007a5400780c */ /* 0x000fc80002781670 */
[----:B------:R-:W-:Y:S02]  /*b3b0*/  FSEL R82, R82, -INF , !P4 ;  /* 0xff80000052527808 */ /* 0x000fe40006000000 */
[----:B------:R-:W-:Y:S01]  /*b3c0*/  ISETP.GE.AND P4, PT, R11, 0x1, PT ;  /* 0x000000010b00780c */ /* 0x000fe20003f86270 */
[----:B0-----:R-:W-:Y:S01]  /*b3d0*/  IMAD.IADD R86, R86, 0x1, R81 ;  /* 0x0000000156567824 */ /* 0x001fe200078e0251 */
[----:B------:R-:W-:-:S11]  /*b3e0*/  VIADDMNMX R90, R81, R85, R90, PT ;  /* 0x00000055515a7246 */ /* 0x000fd6000380015a */
[----:B------:R-:W-:Y:S05]  /*b3f0*/  @!P4 BRA `(.L_x_1682) ;  /* 0x000000000050c947 */ /* 0x000fea0003800000 */
[----:B------:R-:W-:Y:S01]  /*b400*/  IADD3 R81, -R155, R156, R81 ;  /* 0x0000009c9b517210 */ /* 0x000fe20007ffe151 */
[----:B------:R-:W-:Y:S03]  /*b410*/  BSSY B0, `(.L_x_1683) ;  /* 0x000000e000007945 */ /* 0x000fe60003800000 */
[----:B------:R-:W-:-:S13]  /*b420*/  ISETP.GT.AND P4, PT, R81, -0x1, PT ;  /* 0xffffffff5100780c */ /* 0x000fda0003f84270 */
        /* <DEDUP_REMOVED lines=8> */
.L_x_1684:
[----:B------:R-:W-:-:S13]  /*b4b0*/  ISETP.NE.AND P4, PT, R11, 0x1, PT ;  /* 0x000000010b00780c */ /* 0x000fda0003f85270 */
[----:B------:R-:W0:Y:S02]  /*b4c0*/  @P4 LDC.64 R4, c[0x0][0x9e8] ;  /* 0x00027a00ff044b82 */ /* 0x000e240000000a00 */
[----:B0-----:R-:W-:-:S05]  /*b4d0*/  @P4 IMAD.HI.U32 R4, R81, R4, RZ ;  /* 0x0000000451044227 */ /* 0x001fca00078e00ff */
[----:B------:R-:W-:-:S07]  /*b4e0*/  @P4 SHF.R.U32.HI R81, RZ, R5, R4 ;  /* 0x00000005ff514219 */ /* 0x000fce0000011604 */
.L_x_1685:
[----:B------:R-:W-:Y:S05]  /*b4f0*/  BSYNC B0 ;  /* 0x0000000000007941 */ /* 0x000fea0003800000 */
.L_x_1683:
[----:B------:R-:W-:-:S04]  /*b500*/  IMAD R78, R81, R11, -R78 ;  /* 0x0000000b514e7224 */ /* 0x000fc800078e0a4e */
[----:B------:R-:W-:-:S05]  /*b510*/  IMAD R5, R94, -0x2, R78 ;  /* 0xfffffffe5e057824 */ /* 0x000fca00078e024e */
[----:B------:R-:W-:Y:S02]  /*b520*/  VIMNMX R86, R86, R5, !PT ;  /* 0x0000000556567248 */ /* 0x000fe40007fe0100 */
[----:B------:R-:W-:-:S07]  /*b530*/  VIADDMNMX R90, R5, R11, R90, PT ;  /* 0x0000000b055a7246 */ /* 0x000fce000380015a */
.L_x_1682:
[C---:B------:R-:W-:Y:S01]  /*b540*/  ISETP.GT.AND P1, PT, R86.reuse, 0x1, !P1 ;  /* 0x000000015600780c */ /* 0x040fe20004f24270 */
[----:B------:R-:W-:Y:S01]  /*b550*/  ULDC UR30, c[0x0][0x988] ;  /* 0x00026200001e7ab9 */ /* 0x000fe20000000800 */
[----:B------:R-:W-:Y:S02]  /*b560*/  ISETP.GT.AND P6, PT, R86, 0x8, !P6 ;  /* 0x000000085600780c */ /* 0x000fe400077c4270 */
[C---:B------:R-:W-:Y:S02]  /*b570*/  ISETP.LT.OR P1, PT, R90.reuse, 0x2, P1 ;  /* 0x000000025a00780c */ /* 0x040fe40000f21670 */
[----:B------:R-:W-:Y:S02]  /*b580*/  ISETP.LT.OR P6, PT, R90, 0x9, P6 ;  /* 0x000000095a00780c */ /* 0x000fe400037c1670 */
[----:B------:R-:W-:Y:S02]  /*b590*/  FSEL R12, R12, -INF , !P1 ;  /* 0xff8000000c0c7808 */ /* 0x000fe40004800000 */
[----:B------:R-:W-:-:S02]  /*b5a0*/  LOP3.LUT P1, RZ, R23, 0x1, RZ, 0xc0, !PT ;  /* 0x0000000117ff7812 */ /* 0x000fc4000782c0ff */
[----:B------:R-:W-:Y:S02]  /*b5b0*/  FSEL R15, R15, -INF , !P6 ;  /* 0xff8000000f0f7808 */ /* 0x000fe40007000000 */
[----:B------:R-:W-:Y:S02]  /*b5c0*/  ISETP.GT.AND P1, PT, R86, 0x9, !P1 ;  /* 0x000000095600780c */ /* 0x000fe40004f24270 */
[C---:B------:R-:W-:Y:S02]  /*b5d0*/  LOP3.LUT P6, RZ, R23.reuse, 0x4000000, RZ, 0xc0, !PT ;  /* 0x0400000017ff7812 */ /* 0x040fe400078cc0ff */
[----:B------:R-:W-:Y:S02]  /*b5e0*/  ISETP.LT.OR P1, PT, R90, 0xa, P1 ;  /* 0x0000000a5a00780c */ /* 0x000fe40000f21670 */
[----:B------:R-:W-:Y:S02]  /*b5f0*/  LOP3.LUT P4, RZ, R23, 0x2000000, RZ, 0xc0, !PT ;  /* 0x0200000017ff7812 */ /* 0x000fe4000788c0ff */
        /* <DEDUP_REMOVED lines=19> */
[----:B------:R-:W-:Y:S02]  /*b730*/  LOP3.LUT P6, RZ, R23, 0x8000, RZ, 0xc0, !PT ;  /* 0x0000800017ff7812 */ /* 0x000fe400078cc0ff */
[----:B------:R-:W-:Y:S02]  /*b740*/  ISETP.GT.AND P1, PT, R86, 0x19, !P1 ;  /* 0x000000195600780c */ /* 0x000fe40004f24270 */
[----:B------:R-:W-:Y:S02]  /*b750*/  FMNMX.FTZ R5, R35, R4, !PT ;  /* 0x0000000423057209 */ /* 0x000fe40007810000 */
[----:B------:R-:W-:Y:S02]  /*b760*/  ISETP.LT.OR P1, PT, R90, 0x1a, P1 ;  /* 0x0000001a5a00780c */ /* 0x000fe40000f21670 */
[----:B------:R-:W-:Y:S02]  /*b770*/  FMNMX.FTZ R4, R36, R5, !PT ;  /* 0x0000000524047209 */ /* 0x000fe40007810000 */
[----:B------:R-:W-:-:S02]  /*b780*/  FSEL R30, R30, -INF , !P1 ;  /* 0xff8000001e1e7808 */ /* 0x000fc40004800000 */
[C---:B------:R-:W-:Y:S02]  /*b790*/  LOP3.LUT P1, RZ, R23.reuse, 0x800000, RZ, 0xc0, !PT ;  /* 0x0080000017ff7812 */ /* 0x040fe4000782c0ff */
[----:B------:R-:W-:Y:S02]  /*b7a0*/  LOP3.LUT P4, RZ, R23, 0x4000, RZ, 0xc0, !PT ;  /* 0x0000400017ff7812 */ /* 0x000fe4000788c0ff */
[----:B------:R-:W-:Y:S02]  /*b7b0*/  ISETP.GT.AND P1, PT, R86, 0x20, !P1 ;  /* 0x000000205600780c */ /* 0x000fe40004f24270 */
[----:B------:R-:W-:Y:S02]  /*b7c0*/  FMNMX.FTZ R5, R39, R4, !PT ;  /* 0x0000000427057209 */ /* 0x000fe40007810000 */
[----:B------:R-:W-:Y:S02]  /*b7d0*/  ISETP.LT.OR P1, PT, R90, 0x21, P1 ;  /* 0x000000215a00780c */ /* 0x000fe40000f21670 */
[----:B------:R-:W-:-:S02]  /*b7e0*/  FMNMX.FTZ R4, R40, R5, !PT ;  /* 0x0000000528047209 */ /* 0x000fc40007810000 */
[----:B------:R-:W-:Y:S02]  /*b7f0*/  FSEL R33, R33, -INF , !P1 ;  /* 0xff80000021217808 */ /* 0x000fe40004800000 */
[----:B------:R-:W-:Y:S02]  /*b800*/  LOP3.LUT P1, RZ, R23, 0x400000, RZ, 0xc0, !PT ;  /* 0x0040000017ff7812 */ /* 0x000fe4000782c0ff */
[----:B------:R-:W-:Y:S02]  /*b810*/  FMNMX.FTZ R5, R43, R4, !PT ;  /* 0x000000042b057209 */ /* 0x000fe40007810000 */
[----:B------:R-:W-:Y:S02]  /*b820*/  ISETP.GT.AND P1, PT, R86, 0x21, !P1 ;  /* 0x000000215600780c */ /* 0x000fe40004f24270 */
[----:B------:R-:W-:Y:S02]  /*b830*/  FMNMX.FTZ R4, R44, R5, !PT ;  /* 0x000000052c047209 */ /* 0x000fe40007810000 */
[----:B------:R-:W-:-:S02]  /*b840*/  ISETP.LT.OR P1, PT, R90, 0x22, P1 ;  /* 0x000000225a00780c */ /* 0x000fc40000f21670 */
[----:B------:R-:W-:Y:S02]  /*b850*/  FMNMX.FTZ R5, R47, R4, !PT ;  /* 0x000000042f057209 */ /* 0x000fe40007810000 */
[----:B------:R-:W-:Y:S02]  /*b860*/  FSEL R34, R34, -INF , !P1 ;  /* 0xff80000022227808 */ /* 0x000fe40004800000 */
[----:B------:R-:W-:Y:S02]  /*b870*/  LOP3.LUT P1, RZ, R23, 0x200000, RZ, 0xc0, !PT ;  /* 0x0020000017ff7812 */ /* 0x000fe4000782c0ff */
        /* <DEDUP_REMOVED lines=39> */
[----:B------:R-:W-:Y:S01]  /*baf0*/  ISETP.GT.AND P5, PT, R86, RZ, !P5 ;  /* 0x000000ff5600720c */ /* 0x000fe20006fa4270 */
[----:B------:R-:W0:Y:S01]  /*bb00*/  SHFL.BFLY PT, R5, R78, 0x2, 0x1f ;  /* 0x0c401f004e057f89 */ /* 0x000e2200000e0000 */
[----:B------:R-:W-:Y:S02]  /*bb10*/  FSEL R46, R46, -INF , !P1 ;  /* 0xff8000002e2e7808 */ /* 0x000fe40004800000 */
[----:B------:R-:W-:Y:S02]  /*bb20*/  ISETP.GT.AND P1, PT, R86, 0x40, !P6 ;  /* 0x000000405600780c */ /* 0x000fe40007724270 */
[----:B------:R-:W-:Y:S02]  /*bb30*/  LOP3.LUT P6, RZ, R23, 0x10, RZ, 0xc0, !PT ;  /* 0x0000001017ff7812 */ /* 0x000fe400078cc0ff */
[C---:B------:R-:W-:Y:S02]  /*bb40*/  ISETP.LT.OR P1, PT, R90.reuse, 0x41, P1 ;  /* 0x000000415a00780c */ /* 0x040fe40000f21670 */
[----:B------:R-:W-:-:S02]  /*bb50*/  ISETP.LT.OR P5, PT, R90, 0x1, P5 ;  /* 0x000000015a00780c */ /* 0x000fc40002fa1670 */
[----:B------:R-:W-:Y:S02]  /*bb60*/  FSEL R49, R49, -INF , !P1 ;  /* 0xff80000031317808 */ /* 0x000fe40004800000 */
[----:B------:R-:W-:Y:S02]  /*bb70*/  ISETP.GT.AND P1, PT, R86, 0x41, !P4 ;  /* 0x000000415600780c */ /* 0x000fe40006724270 */
[----:B------:R-:W-:Y:S02]  /*bb80*/  LOP3.LUT P4, RZ, R23, 0x2, RZ, 0xc0, !PT ;  /* 0x0000000217ff7812 */ /* 0x000fe4000788c0ff */
[----:B------:R-:W-:Y:S02]  /*bb90*/  ISETP.LT.OR P1, PT, R90, 0x42, P1 ;  /* 0x000000425a00780c */ /* 0x000fe40000f21670 */
[----:B------:R-:W-:Y:S02]  /*bba0*/  FSEL R3, R3, -INF , !P5 ;  /* 0xff80000003037808 */ /* 0x000fe40006800000 */
[----:B------:R-:W-:-:S02]  /*bbb0*/  FSEL R50, R50, -INF , !P1 ;  /* 0xff80000032327808 */ /* 0x000fc40004800000 */
[----:B------:R-:W-:Y:S02]  /*bbc0*/  LOP3.LUT P1, RZ, R23, 0x2000, RZ, 0xc0, !PT ;  /* 0x0000200017ff7812 */ /* 0x000fe4000782c0ff */
[----:B0-----:R-:W-:Y:S02]  /*bbd0*/  FMNMX.FTZ R80, R78, R5, !PT ;  /* 0x000000054e507209 */ /* 0x001fe40007810000 */
[C---:B------:R-:W-:Y:S02]  /*bbe0*/  ISETP.GT.AND P1, PT, R86.reuse, 0x48, !P1 ;  /* 0x000000485600780c */ /* 0x040fe40004f24270 */
[----:B------:R-:W-:Y:S01]  /*bbf0*/  ISETP.GT.AND P2, PT, R86, 0x71, !P2 ;  /* 0x000000715600780c */ /* 0x000fe20005744270 */
[----:B------:R-:W0:Y:S01]  /*bc00*/  SHFL.BFLY PT, R5, R80, 0x1, 0x1f ;  /* 0x0c201f0050057f89 */ /* 0x000e2200000e0000 */
[----:B------:R-:W-:Y:S02]  /*bc10*/  ISETP.LT.OR P1, PT, R90, 0x49, P1 ;  /* 0x000000495a00780c */ /* 0x000fe40000f21670 */
[----:B------:R-:W-:-:S02]  /*bc20*/  ISETP.GT.AND P3, PT, R86, 0x78, !P3 ;  /* 0x000000785600780c */ /* 0x000fc40005f64270 */
[----:B------:R-:W-:Y:S02]  /*bc30*/  FSEL R53, R53, -INF , !P1 ;  /* 0xff80000035357808 */ /* 0x000fe40004800000 */
[----:B------:R-:W-:Y:S02]  /*bc40*/  LOP3.LUT P1, RZ, R23, 0x1000, RZ, 0xc0, !PT ;  /* 0x0000100017ff7812 */ /* 0x000fe4000782c0ff */
[----:B------:R-:W-:Y:S02]  /*bc50*/  ISETP.LT.OR P2, PT, R90, 0x72, P2 ;  /* 0x000000725a00780c */ /* 0x000fe40001741670 */
[----:B------:R-:W-:Y:S02]  /*bc60*/  ISETP.GT.AND P1, PT, R86, 0x49, !P1 ;  /* 0x000000495600780c */ /* 0x000fe40004f24270 */
[C---:B------:R-:W-:Y:S02]  /*bc70*/  ISETP.LT.OR P3, PT, R90.reuse, 0x79, P3 ;  /* 0x000000795a00780c */ /* 0x040fe40001f61670 */
[----:B------:R-:W-:-:S02]  /*bc80*/  ISETP.LT.OR P1, PT, R90, 0x4a, P1 ;  /* 0x0000004a5a00780c */ /* 0x000fc40000f21670 */
[----:B------:R-:W-:Y:S02]  /*bc90*/  FSEL R73, R73, -INF , !P2 ;  /* 0xff80000049497808 */ /* 0x000fe40005000000 */
[----:B------:R-:W-:Y:S02]  /*bca0*/  FSEL R54, R54, -INF , !P1 ;  /* 0xff80000036367808 */ /* 0x000fe40004800000 */
[----:B------:R-:W-:Y:S02]  /*bcb0*/  LOP3.LUT P1, RZ, R23, 0x800, RZ, 0xc0, !PT ;  /* 0x0000080017ff7812 */ /* 0x000fe4000782c0ff */
[----:B------:R-:W-:Y:S02]  /*bcc0*/  FSEL R0, R0, -INF , !P3 ;  /* 0xff80000000007808 */ /* 0x000fe40005800000 */
[----:B------:R-:W-:Y:S02]  /*bcd0*/  ISETP.GT.AND P1, PT, R86, 0x50, !P1 ;  /* 0x000000505600780c */ /* 0x000fe40004f24270 */
[----:B0-----:R-:W-:-:S02]  /*bce0*/  FMNMX.FTZ R5, R80, R5, !PT ;  /* 0x0000000550057209 */ /* 0x001fc40007810000 */
[----:B------:R-:W-:-:S03]  /*bcf0*/  ISETP.LT.OR P1, PT, R90, 0x51, P1 ;  /* 0x000000515a00780c */ /* 0x000fc60000f21670 */
[----:B------:R-:W-:Y:S01]  /*bd00*/  FMUL.FTZ R4, R5, UR30 ;  /* 0x0000001e05047c20 */ /* 0x000fe20008410000 */
        /* <DEDUP_REMOVED lines=25> */
[----:B------:R-:W-:-:S04]  /*bea0*/  ISETP.GT.AND P1, PT, R86, 0x69, !P6 ;  /* 0x000000695600780c */ /* 0x000fc80007724270 */
[----:B------:R-:W-:-:S04]  /*beb0*/  ISETP.LT.OR P1, PT, R90, 0x6a, P1 ;  /* 0x0000006a5a00780c */ /* 0x000fc80000f21670 */
[----:B------:R-:W-:Y:S02]  /*bec0*/  FSEL R70, R70, -INF , !P1 ;  /* 0xff80000046467808 */ /* 0x000fe40004800000 */
[----:B------:R-:W-:Y:S02]  /*bed0*/  ISETP.GT.AND P1, PT, R86, 0x70, !P4 ;  /* 0x000000705600780c */ /* 0x000fe40006724270 */
[----:B------:R-:W-:Y:S02]  /*bee0*/  LOP3.LUT P4, RZ, R23, 0x10000000, RZ, 0xc0, !PT ;  /* 0x1000000017ff7812 */ /* 0x000fe4000788c0ff */
[----:B------:R-:W-:-:S04]  /*bef0*/  ISETP.LT.OR P1, PT, R90, 0x71, P1 ;  /* 0x000000715a00780c */ /* 0x000fc80000f21670 */
[----:B------:R-:W-:Y:S02]  /*bf00*/  FSEL R74, R74, -INF , !P1 ;  /* 0xff8000004a4a7808 */ /* 0x000fe40004800000 */
[----:B------:R-:W-:-:S04]  /*bf10*/  FSETP.NEU.FTZ.AND P1, PT, R5, -INF , PT ;  /* 0xff8000000500780b */ /* 0x000fc80003f3d000 */
[----:B------:R-:W-:Y:S02]  /*bf20*/  FSEL R4, R4, RZ, P1 ;  /* 0x000000ff04047208 */ /* 0x000fe40000800000 */
[----:B------:R-:W-:Y:S02]  /*bf30*/  ISETP.GT.AND P1, PT, R86, 0x79, !P4 ;  /* 0x000000795600780c */ /* 0x000fe40006724270 */
[----:B------:R-:W-:Y:S01]  /*bf40*/  ISETP.NE.AND P4, PT, R93, 0x1, PT ;  /* 0x000000015d00780c */ /* 0x000fe20003f85270 */
        /* <DEDUP_REMOVED lines=12> */
[----:B------:R-:W-:Y:S01]  /*c010*/  ISETP.LT.OR P1, PT, R90, 0x7a, P1 ;  /* 0x0000007a5a00780c */ /* 0x000fe20000f21670 */
[--C-:B------:R-:W-:Y:S01]  /*c020*/  FFMA.FTZ R150, R21, UR30, -R4.reuse ;  /* 0x0000001e15967c23 */ /* 0x100fe20008010804 */
[----:B------:R-:W-:Y:S01]  /*c030*/  FMNMX.FTZ R81, R25, R14, !PT ;  /* 0x0000000e19517209 */ /* 0x000fe20007810000 */
[--C-:B------:R-:W-:Y:S01]  /*c040*/  FFMA.FTZ R21, R24, UR30, -R4.reuse ;  /* 0x0000001e18157c23 */ /* 0x100fe20008010804 */
[----:B------:R-:W-:Y:S01]  /*c050*/  FSEL R24, R77, -INF , !P1 ;  /* 0xff8000004d187808 */ /* 0x000fe20004800000 */
[--C-:B------:R-:W-:Y:S01]  /*c060*/  FFMA.FTZ R27, R28, UR30, -R4.reuse ;  /* 0x0000001e1c1b7c23 */ /* 0x100fe20008010804 */
[----:B------:R-:W-:Y:S01]  /*c070*/  FMNMX.FTZ R14, R26, R81, !PT ;  /* 0x000000511a0e7209 */ /* 0x000fe20007810000 */
[----:B------:R-:W-:Y:S01]  /*c080*/  MUFU.EX2 R148, R148 ;  /* 0x0000009400947308 */ /* 0x000fe20000000800 */
[--C-:B------:R-:W-:Y:S01]  /*c090*/  FFMA.FTZ R122, R79, UR30, -R4.reuse ;  /* 0x0000001e4f7a7c23 */ /* 0x100fe20008010804 */
[--C-:B------:R-:W-:Y:S01]  /*c0a0*/  FFMA.FTZ R134, R55, UR30, -R4.reuse ;  /* 0x0000001e37867c23 */ /* 0x100fe20008010804 */
[----:B------:R-:W-:Y:S01]  /*c0b0*/  FMNMX.FTZ R31, R29, R14, !PT ;  /* 0x0000000e1d1f7209 */ /* 0x000fe20007810000 */
[--C-:B------:R-:W-:Y:S01]  /*c0c0*/  FFMA.FTZ R128, R59, UR30, -R4.reuse ;  /* 0x0000001e3b807c23 */ /* 0x100fe20008010804 */
[--C-:B------:R-:W-:Y:S01]  /*c0d0*/  FFMA.FTZ R130, R63, UR30, -R4.reuse ;  /* 0x0000001e3f827c23 */ /* 0x100fe20008010804 */
[--C-:B------:R-:W-:Y:S01]  /*c0e0*/  FFMA.FTZ R124, R67, UR30, -R4.reuse ;  /* 0x0000001e437c7c23 */ /* 0x100fe20008010804 */
[----:B------:R-:W-:Y:S01]  /*c0f0*/  FMNMX.FTZ R14, R30, R31, !PT ;  /* 0x0000001f1e0e7209 */ /* 0x000fe20007810000 */
[----:B------:R-:W0:Y:S01]  /*c100*/  MUFU.EX2 R13, R13 ;  /* 0x0000000d000d7308 */ /* 0x000e220000000800 */
[--C-:B------:R-:W-:Y:S01]  /*c110*/  FFMA.FTZ R31, R32, UR30, -R4.reuse ;  /* 0x0000001e201f7c23 */ /* 0x100fe20008010804 */
[--C-:B------:R-:W-:Y:S01]  /*c120*/  FFMA.FTZ R126, R71, UR30, -R4.reuse ;  /* 0x0000001e477e7c23 */ /* 0x100fe20008010804 */
[----:B------:R-:W-:Y:S01]  /*c130*/  FMNMX.FTZ R81, R33, R14, !PT ;  /* 0x0000000e21517209 */ /* 0x000fe20007810000 */
[--C-:B------:R-:W-:Y:S01]  /*c140*/  FFMA.FTZ R120, R75, UR30, -R4.reuse ;  /* 0x0000001e4b787c23 */ /* 0x100fe20008010804 */
[--C-:B------:R-:W-:Y:S01]  /*c150*/  FFMA.FTZ R52, R52, UR30, -R4.reuse ;  /* 0x0000001e34347c23 */ /* 0x100fe20008010804 */
[--C-:B------:R-:W-:Y:S01]  /*c160*/  FFMA.FTZ R55, R56, UR30, -R4.reuse ;  /* 0x0000001e38377c23 */ /* 0x100fe20008010804 */
[----:B------:R-:W-:Y:S01]  /*c170*/  FMNMX.FTZ R14, R34, R81, !PT ;  /* 0x00000051220e7209 */ /* 0x000fe20007810000 */
[----:B------:R-:W1:Y:S01]  /*c180*/  MUFU.EX2 R150, R150 ;  /* 0x0000009600967308 */ /* 0x000e620000000800 */
[--C-:B------:R-:W-:Y:S01]  /*c190*/  FFMA.FTZ R59, R60, UR30, -R4.reuse ;  /* 0x0000001e3c3b7c23 */ /* 0x100fe20008010804 */
[--C-:B------:R-:W-:Y:S01]  /*c1a0*/  FFMA.FTZ R63, R64, UR30, -R4.reuse ;  /* 0x0000001e403f7c23 */ /* 0x100fe20008010804 */
[----:B------:R-:W-:Y:S01]  /*c1b0*/  FMNMX.FTZ R35, R37, R14, !PT ;  /* 0x0000000e25237209 */ /* 0x000fe20007810000 */
[--C-:B------:R-:W-:Y:S01]  /*c1c0*/  FFMA.FTZ R67, R68, UR30, -R4.reuse ;  /* 0x0000001e44437c23 */ /* 0x100fe20008010804 */
[--C-:B------:R-:W-:Y:S01]  /*c1d0*/  FFMA.FTZ R71, R72, UR30, -R4.reuse ;  /* 0x0000001e48477c23 */ /* 0x100fe20008010804 */
[--C-:B------:R-:W-:Y:S01]  /*c1e0*/  FFMA.FTZ R75, R76, UR30, -R4.reuse ;  /* 0x0000001e4c4b7c23 */ /* 0x100fe20008010804 */
[----:B------:R-:W-:Y:S01]  /*c1f0*/  FMNMX.FTZ R14, R38, R35, !PT ;  /* 0x00000023260e7209 */ /* 0x000fe20007810000 */
[----:B------:R-:W2:Y:S01]  /*c200*/  MUFU.EX2 R21, R21 ;  /* 0x0000001500157308 */ /* 0x000ea20000000800 */
[----:B------:R-:W-:-:S02]  /*c210*/  FFMA.FTZ R35, R36, UR30, -R4 ;  /* 0x0000001e24237c23 */ /* 0x000fc40008010804 */
[----:B------:R-:W-:-:S04]  /*c220*/  FMNMX.FTZ R81, R41, R14, !PT ;  /* 0x0000000e29517209 */ /* 0x000fc80007810000 */
[----:B------:R-:W-:Y:S01]  /*c230*/  FMNMX.FTZ R14, R42, R81, !PT ;  /* 0x000000512a0e7209 */ /* 0x000fe20007810000 */
[----:B------:R-:W3:Y:S03]  /*c240*/  MUFU.EX2 R144, R144 ;  /* 0x0000009000907308 */ /* 0x000ee60000000800 */
[----:B------:R-:W-:-:S04]  /*c250*/  FMNMX.FTZ R39, R45, R14, !PT ;  /* 0x0000000e2d277209 */ /* 0x000fc80007810000 */
[----:B------:R-:W-:Y:S01]  /*c260*/  FMNMX.FTZ R14, R46, R39, !PT ;  /* 0x000000272e0e7209 */ /* 0x000fe20007810000 */
[----:B------:R-:W4:Y:S01]  /*c270*/  MUFU.EX2 R27, R27 ;  /* 0x0000001b001b7308 */ /* 0x000f220000000800 */
[----:B------:R-:W-:Y:S02]  /*c280*/  FFMA.FTZ R39, R40, UR30, -R4 ;  /* 0x0000001e28277c23 */ /* 0x000fe40008010804 */
[----:B------:R-:W-:-:S04]  /*c290*/  FMNMX.FTZ R81, R49, R14, !PT ;  /* 0x0000000e31517209 */ /* 0x000fc80007810000 */
[----:B------:R-:W-:Y:S01]  /*c2a0*/  FMNMX.FTZ R14, R50, R81, !PT ;  /* 0x00000051320e7209 */ /* 0x000fe20007810000 */
[----:B------:R-:W5:Y:S03]  /*c2b0*/  MUFU.EX2 R146, R146 ;  /* 0x0000009200927308 */ /* 0x000f660000000800 */
[----:B------:R-:W-:-:S04]  /*c2c0*/  FMNMX.FTZ R43, R53, R14, !PT ;  /* 0x0000000e352b7209 */ /* 0x000fc80007810000 */
[----:B------:R-:W-:Y:S01]  /*c2d0*/  FMNMX.FTZ R14, R54, R43, !PT ;  /* 0x0000002b360e7209 */ /* 0x000fe20007810000 */
[----:B------:R-:W-:Y:S01]  /*c2e0*/  FFMA.FTZ R43, R44, UR30, -R4 ;  /* 0x0000001e2c2b7c23 */ /* 0x000fe20008010804 */
[----:B------:R-:W5:Y:S02]  /*c2f0*/  MUFU.EX2 R31, R31 ;  /* 0x0000001f001f7308 */ /* 0x000f640000000800 */
[----:B------:R-:W-:-:S04]  /*c300*/  FMNMX.FTZ R81, R57, R14, !PT ;  /* 0x0000000e39517209 */ /* 0x000fc80007810000 */
[----:B------:R-:W-:Y:S02]  /*c310*/  FMNMX.FTZ R14, R58, R81, !PT ;  /* 0x000000513a0e7209 */ /* 0x000fe40007810000 */
[----:B------:R-:W-:Y:S02]  /*c320*/  MUFU.EX2 R140, R140 ;  /* 0x0000008c008c7308 */ /* 0x000fe40000000800 */
[----:B------:R-:W-:-:S04]  /*c330*/  FMNMX.FTZ R47, R61, R14, !PT ;  /* 0x0000000e3d2f7209 */ /* 0x000fc80007810000 */
[----:B------:R-:W-:Y:S01]  /*c340*/  FMNMX.FTZ R14, R62, R47, !PT ;  /* 0x0000002f3e0e7209 */ /* 0x000fe20007810000 */
[----:B------:R-:W-:Y:S01]  /*c350*/  FFMA.FTZ R47, R48, UR30, -R4 ;  /* 0x0000001e302f7c23 */ /* 0x000fe20008010804 */
[----:B------:R-:W-:Y:S02]  /*c360*/  MUFU.EX2 R35, R35 ;  /* 0x0000002300237308 */ /* 0x000fe40000000800 */
[----:B------:R-:W-:-:S04]  /*c370*/  FMNMX.FTZ R81, R65, R14, !PT ;  /* 0x0000000e41517209 */ /* 0x000fc80007810000 */
[----:B------:R-:W-:Y:S02]  /*c380*/  FMNMX.FTZ R14, R66, R81, !PT ;  /* 0x00000051420e7209 */ /* 0x000fe40007810000 */
        /* <DEDUP_REMOVED lines=9> */
[----:B------:R-:W-:Y:S03]  /*c420*/  MUFU.EX2 R43, R43 ;  /* 0x0000002b002b7308 */ /* 0x000fe60000000800 */
[----:B------:R-:W0:Y:S05]  /*c430*/  SHFL.BFLY PT, R14, R81, 0x2, 0x1f ;  /* 0x0c401f00510e7f89 */ /* 0x000e2a00000e0000 */
[----:B------:R-:W-:Y:S08]  /*c440*/  MUFU.EX2 R138, R138 ;  /* 0x0000008a008a7308 */ /* 0x000ff00000000800 */
[----:B------:R-:W-:Y:S08]  /*c450*/  MUFU.EX2 R47, R47 ;  /* 0x0000002f002f7308 */ /* 0x000ff00000000800 */
[----:B------:R-:W-:Y:S01]  /*c460*/  MUFU.EX2 R132, R132 ;  /* 0x0000008400847308 */ /* 0x000fe20000000800 */
[----:B0-----:R-:W-:-:S05]  /*c470*/  FMNMX.FTZ R28, R81, R14, !PT ;  /* 0x0000000e511c7209 */ /* 0x001fca0007810000 */
[----:B------:R-:W0:Y:S02]  /*c480*/  SHFL.BFLY PT, R77, R28, 0x1, 0x1f ;  /* 0x0c201f001c4d7f89 */ /* 0x000e2400000e0000 */
[----:B------:R-:W-:Y:S08]  /*c490*/  MUFU.EX2 R51, R52 ;  /* 0x0000003400337308 */ /* 0x000ff00000000800 */
[----:B------:R-:W-:Y:S08]  /*c4a0*/  MUFU.EX2 R134, R134 ;  /* 0x0000008600867308 */ /* 0x000ff00000000800 */
[----:B------:R-:W-:Y:S01]  /*c4b0*/  MUFU.EX2 R55, R55 ;  /* 0x0000003700377308 */ /* 0x000fe20000000800 */
[----:B0-----:R-:W-:Y:S01]  /*c4c0*/  FMNMX.FTZ R14, R28, R77, !PT ;  /* 0x0000004d1c0e7209 */ /* 0x001fe20007810000 */
[----:B------:R-:W-:-:S06]  /*c4d0*/  FFMA.FTZ R77, R82, UR30, -R4 ;  /* 0x0000001e524d7c23 */ /* 0x000fcc0008010804 */
[----:B------:R-:W-:Y:S01]  /*c4e0*/  MUFU.EX2 R128, R128 ;  /* 0x0000008000807308 */ /* 0x000fe20000000800 */
[C---:B------:R-:W-:Y:S01]  /*c4f0*/  FSETP.NEU.FTZ.AND P1, PT, R14.reuse, -INF , PT ;  /* 0xff8000000e00780b */ /* 0x040fe20003f3d000 */
[----:B------:R-:W-:-:S05]  /*c500*/  FMUL.FTZ R79, R14, UR30 ;  /* 0x0000001e0e4f7c20 */ /* 0x000fca0008410000 */
[----:B------:R-:W-:Y:S01]  /*c510*/  FSEL R79, R79, RZ, P1 ;  /* 0x000000ff4f4f7208 */ /* 0x000fe20000800000 */
[----:B------:R-:W-:Y:S04]  /*c520*/  MUFU.EX2 R59, R59 ;  /* 0x0000003b003b7308 */ /* 0x000fe80000000800 */
[--C-:B------:R-:W-:Y:S01]  /*c530*/  FFMA.FTZ R149, R3, UR30, -R79.reuse ;  /* 0x0000001e03957c23 */ /* 0x100fe2000801084f */
[--C-:B------:R-:W-:Y:S01]  /*c540*/  FFMA.FTZ R12, R12, UR30, -R79.reuse ;  /* 0x0000001e0c0c7c23 */ /* 0x100fe2000801084f */
[----:B------:R-:W-:Y:S01]  /*c550*/  FFMA.FTZ R151, R15, UR30, -R79 ;  /* 0x0000001e0f977c23 */ /* 0x000fe2000801084f */
[----:B------:R-:W-:Y:S01]  /*c560*/  FADD.FTZ R3, R148, R13 ;  /* 0x0000000d94037221 */ /* 0x000fe20000010000 */
[--C-:B------:R-:W-:Y:S01]  /*c570*/  FFMA.FTZ R20, R20, UR30, -R79.reuse ;  /* 0x0000001e14147c23 */ /* 0x100fe2000801084f */
[----:B------:R-:W-:Y:S01]  /*c580*/  FFMA.FTZ R145, R25, UR30, -R79 ;  /* 0x0000001e19917c23 */ /* 0x000fe2000801084f */
[----:B------:R-:W-:Y:S01]  /*c590*/  MUFU.EX2 R149, R149 ;  /* 0x0000009500957308 */ /* 0x000fe20000000800 */
[----:B-1----:R-:W-:Y:S01]  /*c5a0*/  FADD.FTZ R4, R150, R3 ;  /* 0x0000000396047221 */ /* 0x002fe20000010000 */
[--C-:B------:R-:W-:Y:S01]  /*c5b0*/  FFMA.FTZ R26, R26, UR30, -R79.reuse ;  /* 0x0000001e1a1a7c23 */ /* 0x100fe2000801084f */
[--C-:B------:R-:W-:Y:S01]  /*c5c0*/  FFMA.FTZ R147, R29, UR30, -R79.reuse ;  /* 0x0000001e1d937c23 */ /* 0x100fe2000801084f */
[--C-:B------:R-:W-:Y:S01]  /*c5d0*/  FFMA.FTZ R28, R30, UR30, -R79.reuse ;  /* 0x0000001e1e1c7c23 */ /* 0x100fe2000801084f */
[----:B--2---:R-:W-:Y:S01]  /*c5e0*/  FADD.FTZ R3, R21, R4 ;  /* 0x0000000415037221 */ /* 0x004fe20000010000 */
[----:B------:R-:W-:Y:S01]  /*c5f0*/  FFMA.FTZ R141, R33, UR30, -R79 ;  /* 0x0000001e218d7c23 */ /* 0x000fe2000801084f */
[----:B------:R-:W0:Y:S01]  /*c600*/  @P4 LDC R25, c[0x0][0x44c] ;  /* 0x00011300ff194b82 */ /* 0x000e220000000800 */
[----:B------:R-:W1:Y:S01]  /*c610*/  MUFU.EX2 R12, R12 ;  /* 0x0000000c000c7308 */ /* 0x000e620000000800 */
[----:B---3--:R-:W-:Y:S01]  /*c620*/  FADD.FTZ R4, R144, R3 ;  /* 0x0000000390047221 */ /* 0x008fe20000010000 */
[--C-:B------:R-:W-:Y:S01]  /*c630*/  FFMA.FTZ R30, R34, UR30, -R79.reuse ;  /* 0x0000001e221e7c23 */ /* 0x100fe2000801084f */
[--C-:B------:R-:W-:Y:S01]  /*c640*/  FFMA.FTZ R36, R46, UR30, -R79.reuse ;  /* 0x0000001e2e247c23 */ /* 0x100fe2000801084f */
[--C-:B------:R-:W-:Y:S01]  /*c650*/  FFMA.FTZ R34, R42, UR30, -R79.reuse ;  /* 0x0000001e2a227c23 */ /* 0x100fe2000801084f */
[----:B----4-:R-:W-:Y:S01]  /*c660*/  FADD.FTZ R3, R27, R4 ;  /* 0x000000041b037221 */ /* 0x010fe20000010000 */
[----:B------:R-:W-:Y:S01]  /*c670*/  FFMA.FTZ R143, R37, UR30, -R79 ;  /* 0x0000001e258f7c23 */ /* 0x000fe2000801084f */
[----:B------:R-:W2:Y:S01]  /*c680*/  @P4 LDC R46, c[0x0][0x450] ;  /* 0x00011400ff2e4b82 */ /* 0x000ea20000000800 */
[----:B------:R-:W3:Y:S01]  /*c690*/  MUFU.EX2 R151, R151 ;  /* 0x0000009700977308 */ /* 0x000ee20000000800 */
[----:B-----5:R-:W-:Y:S01]  /*c6a0*/  FADD.FTZ R40, R146, R3 ;  /* 0x0000000392287221 */ /* 0x020fe20000010000 */
[--C-:B------:R-:W-:Y:S01]  /*c6b0*/  FFMA.FTZ R32, R38, UR30, -R79.reuse ;  /* 0x0000001e26207c23 */ /* 0x100fe2000801084f */
[--C-:B------:R-:W-:Y:S01]  /*c6c0*/  FFMA.FTZ R137, R41, UR30, -R79.reuse ;  /* 0x0000001e29897c23 */ /* 0x100fe2000801084f */
[--C-:B------:R-:W-:Y:S01]  /*c6d0*/  FFMA.FTZ R139, R45, UR30, -R79.reuse ;  /* 0x0000001e2d8b7c23 */ /* 0x100fe2000801084f */
[----:B------:R-:W-:Y:S01]  /*c6e0*/  FADD.FTZ R15, R31, R40 ;  /* 0x000000281f0f7221 */ /* 0x000fe20000010000 */
[--C-:B------:R-:W-:Y:S01]  /*c6f0*/  FFMA.FTZ R133, R49, UR30, -R79.reuse ;  /* 0x0000001e31857c23 */ /* 0x100fe2000801084f */
[----:B------:R-:W-:Y:S01]  /*c700*/  FFMA.FTZ R38, R50, UR30, -R79 ;  /* 0x0000001e32267c23 */ /* 0x000fe2000801084f */
[----:B------:R-:W4:Y:S01]  /*c710*/  MUFU.EX2 R20, R20 ;  /* 0x0000001400147308 */ /* 0x000f220000000800 */
[----:B-1----:R-:W-:Y:S01]  /*c720*/  FADD.FTZ R4, R149, R12 ;  /* 0x0000000c95047221 */ /* 0x002fe20000010000 */
[----:B------:R-:W-:Y:S01]  /*c730*/  FADD.FTZ R42, R140, R15 ;  /* 0x0000000f8c2a7221 */ /* 0x000fe20000010000 */
[--C-:B------:R-:W-:Y:S01]  /*c740*/  FFMA.FTZ R135, R53, UR30, -R79.reuse ;  /* 0x0000001e35877c23 */ /* 0x100fe2000801084f */
[--C-:B------:R-:W-:Y:S01]  /*c750*/  FFMA.FTZ R40, R54, UR30, -R79.reuse ;  /* 0x0000001e36287c23 */ /* 0x100fe2000801084f */
[----:B------:R-:W-:Y:S01]  /*c760*/  FFMA.FTZ R129, R57, UR30, -R79 ;  /* 0x0000001e39817c23 */ /* 0x000fe2000801084f */
[----:B------:R-:W-:Y:S01]  /*c770*/  FADD.FTZ R15, R35, R42 ;  /* 0x0000002a230f7221 */ /* 0x000fe20000010000 */
[----:B0-----:R-:W-:Y:S01]  /*c780*/  @P4 IMAD.HI.U32 R29, R92, R25, RZ ;  /* 0x000000195c1d4227 */ /* 0x001fe200078e00ff */
[----:B------:R-:W0:Y:S03]  /*c790*/  MUFU.EX2 R145, R145 ;  /* 0x0000009100917308 */ /* 0x000e260000000800 */
[----:B---3--:R-:W-:Y:S01]  /*c7a0*/  FADD.FTZ R3, R151, R4 ;  /* 0x0000000497037221 */ /* 0x008fe20000010000 */
[----:B------:R-:W-:Y:S01]  /*c7b0*/  FADD.FTZ R42, R142, R15 ;  /* 0x0000000f8e2a7221 */ /* 0x000fe20000010000 */
[----:B------:R-:W-:Y:S01]  /*c7c0*/  F2FP.BF16.F32.PACK_AB R148, R13, R148 ;  /* 0x000000940d94723e */ /* 0x000fe200000010ff */
[--C-:B------:R-:W-:Y:S01]  /*c7d0*/  FFMA.FTZ R131, R61, UR30, -R79.reuse ;  /* 0x0000001e3d837c23 */ /* 0x100fe2000801084f */
[--C-:B------:R-:W-:Y:S01]  /*c7e0*/  FFMA.FTZ R125, R65, UR30, -R79.reuse ;  /* 0x0000001e417d7c23 */ /* 0x100fe2000801084f */
[----:B------:R-:W-:Y:S01]  /*c7f0*/  FADD.FTZ R15, R39, R42 ;  /* 0x0000002a270f7221 */ /* 0x000fe20000010000 */
[----:B------:R-:W-:Y:S01]  /*c800*/  FFMA.FTZ R42, R58, UR30, -R79 ;  /* 0x0000001e3a2a7c23 */ /* 0x000fe2000801084f */
[----:B------:R-:W1:Y:S01]  /*c810*/  MUFU.EX2 R26, R26 ;  /* 0x0000001a001a7308 */ /* 0x000e620000000800 */
[----:B----4-:R-:W-:Y:S01]  /*c820*/  FADD.FTZ R4, R20, R3 ;  /* 0x0000000314047221 */ /* 0x010fe20000010000 */
[----:B------:R-:W-:Y:S01]  /*c830*/  FADD.FTZ R44, R136, R15 ;  /* 0x0000000f882c7221 */ /* 0x000fe20000010000 */
[----:B------:R-:W-:Y:S01]  /*c840*/  IMAD.MOV.U32 R15, RZ, RZ, R92 ;  /* 0x000000ffff0f7224 */ /* 0x000fe200078e005c */
[----:B--2---:R-:W-:Y:S01]  /*c850*/  @P4 SHF.R.U32.HI R15, RZ, R46, R29 ;  /* 0x0000002eff0f4219 */ /* 0x004fe2000001161d */
[--C-:B------:R-:W-:Y:S01]  /*c860*/  FFMA.FTZ R66, R66, UR30, -R79.reuse ;  /* 0x0000001e42427c23 */ /* 0x100fe2000801084f */
[----:B------:R-:W-:Y:S01]  /*c870*/  FADD.FTZ R25, R43, R44 ;  /* 0x0000002c2b197221 */ /* 0x000fe20000010000 */
[----:B------:R-:W-:Y:S01]  /*c880*/  FFMA.FTZ R44, R62, UR30, -R79 ;  /* 0x0000001e3e2c7c23 */ /* 0x000fe2000801084f */
[----:B------:R-:W2:Y:S01]  /*c890*/  MUFU.EX2 R147, R147 ;  /* 0x0000009300937308 */ /* 0x000ea20000000800 */
[----:B0-----:R-:W-:Y:S01]  /*c8a0*/  FADD.FTZ R3, R145, R4 ;  /* 0x0000000491037221 */ /* 0x001fe20000010000 */
[----:B------:R-:W-:Y:S01]  /*c8b0*/  FADD.FTZ R46, R138, R25 ;  /* 0x000000198a2e7221 */ /* 0x000fe20000010000 */
[----:B------:R-:W-:Y:S01]  /*c8c0*/  F2FP.BF16.F32.PACK_AB R150, R21, R150 ;  /* 0x000000961596723e */ /* 0x000fe200000010ff */
[--C-:B------:R-:W-:Y:S01]  /*c8d0*/  FFMA.FTZ R127, R69, UR30, -R79.reuse ;  /* 0x0000001e457f7c23 */ /* 0x100fe2000801084f */
[--C-:B------:R-:W-:Y:S01]  /*c8e0*/  FFMA.FTZ R74, R74, UR30, -R79.reuse ;  /* 0x0000001e4a4a7c23 */ /* 0x100fe2000801084f */
[----:B------:R-:W-:Y:S01]  /*c8f0*/  FADD.FTZ R25, R47, R46 ;  /* 0x0000002e2f197221 */ /* 0x000fe20000010000 */
[----:B------:R-:W-:Y:S01]  /*c900*/  FFMA.FTZ R73, R73, UR30, -R79 ;  /* 0x0000001e49497c23 */ /* 0x000fe2000801084f */
[----:B------:R-:W0:Y:S01]  /*c910*/  MUFU.EX2 R28, R28 ;  /* 0x0000001c001c7308 */ /* 0x000e220000000800 */
[----:B-1----:R-:W-:Y:S01]  /*c920*/  FADD.FTZ R4, R26, R3 ;  /* 0x000000031a047221 */ /* 0x002fe20000010000 */
[----:B------:R-:W-:Y:S01]  /*c930*/  FADD.FTZ R46, R132, R25 ;  /* 0x00000019842e7221 */ /* 0x000fe20000010000 */
[----:B------:R-:W-:Y:S01]  /*c940*/  FFMA.FTZ R24, R24, UR30, -R79 ;  /* 0x0000001e18187c23 */ /* 0x000fe2000801084f */
[----:B------:R-:W-:Y:S01]  /*c950*/  ISETP.GE.AND P4, PT, R11, 0x1, PT ;  /* 0x000000010b00780c */ /* 0x000fe20003f86270 */
[----:B------:R-:W-:-:S02]  /*c960*/  IMAD.IADD R15, R88, 0x1, R15 ;  /* 0x00000001580f7824 */ /* 0x000fc400078e020f */
[----:B------:R-:W-:Y:S01]  /*c970*/  FADD.FTZ R25, R51, R46 ;  /* 0x0000002e33197221 */ /* 0x000fe20000010000 */
[----:B------:R-:W-:Y:S01]  /*c980*/  FFMA.FTZ R46, R70, UR30, -R79 ;  /* 0x0000001e462e7c23 */ /* 0x000fe2000801084f */
[----:B------:R-:W1:Y:S01]  /*c990*/  MUFU.EX2 R141, R141 ;  /* 0x0000008d008d7308 */ /* 0x000e620000000800 */
[----:B--2---:R-:W-:Y:S01]  /*c9a0*/  FADD.FTZ R3, R147, R4 ;  /* 0x0000000493037221 */ /* 0x004fe20000010000 */
[----:B------:R-:W-:Y:S01]  /*c9b0*/  FADD.FTZ R48, R134, R25 ;  /* 0x0000001986307221 */ /* 0x000fe20000010000 */
[----:B------:R-:W-:Y:S01]  /*c9c0*/  F2FP.BF16.F32.PACK_AB R149, R12, R149 ;  /* 0x000000950c95723e */ /* 0x000fe200000010ff */
[----:B------:R-:W-:Y:S01]  /*c9d0*/  IMAD.IADD R10, R15, 0x1, R10 ;  /* 0x000000010f0a7824 */ /* 0x000fe200078e020a */
[----:B------:R-:W-:Y:S01]  /*c9e0*/  F2FP.BF16.F32.PACK_AB R144, R27, R144 ;  /* 0x000000901b90723e */ /* 0x000fe200000010ff */
[----:B------:R-:W-:Y:S01]  /*c9f0*/  FADD.FTZ R29, R55, R48 ;  /* 0x00000030371d7221 */ /* 0x000fe20000010000 */
[----:B------:R-:W-:Y:S01]  /*ca00*/  F2FP.BF16.F32.PACK_AB R146, R31, R146 ;  /* 0x000000921f92723e */ /* 0x000fe200000010ff */
[----:B------:R-:W2:Y:S01]  /*ca10*/  MUFU.EX2 R30, R30 ;  /* 0x0000001e001e7308 */ /* 0x000ea20000000800 */
[----:B0-----:R-:W-:Y:S01]  /*ca20*/  FADD.FTZ R4, R28, R3 ;  /* 0x000000031c047221 */ /* 0x001fe20000010000 */
[----:B------:R-:W-:Y:S01]  /*ca30*/  FADD.FTZ R48, R128, R29 ;  /* 0x0000001d80307221 */ /* 0x000fe20000010000 */
[----:B------:R-:W-:-:S02]  /*ca40*/  F2FP.BF16.F32.PACK_AB R140, R35, R140 ;  /* 0x0000008c238c723e */ /* 0x000fc400000010ff */
[----:B------:R-:W-:Y:S02]  /*ca50*/  F2FP.BF16.F32.PACK_AB R142, R39, R142 ;  /* 0x0000008e278e723e */ /* 0x000fe400000010ff */
[----:B------:R-:W-:Y:S01]  /*ca60*/  F2FP.BF16.F32.PACK_AB R136, R43, R136 ;  /* 0x000000882b88723e */ /* 0x000fe200000010ff */
        /* <DEDUP_REMOVED lines=13> */
[----:B------:R-:W-:-:S04]  /*cb40*/  F2FP.BF16.F32.PACK_AB R141, R30, R141 ;  /* 0x0000008d1e8d723e */ /* 0x000fc800000010ff */
[----:B------:R-:W0:Y:S01]  /*cb50*/  MUFU.EX2 R34, R34 ;  /* 0x0000002200227308 */ /* 0x000e220000000800 */
[C---:B-1----:R-:W-:Y:S01]  /*cb60*/  FADD.FTZ R4, R32.reuse, R3 ;  /* 0x0000000320047221 */ /* 0x042fe20000010000 */
[----:B------:R-:W-:-:S06]  /*cb70*/  F2FP.BF16.F32.PACK_AB R143, R32, R143 ;  /* 0x0000008f208f723e */ /* 0x000fcc00000010ff */
[----:B------:R-:W1:Y:S01]  /*cb80*/  MUFU.EX2 R139, R139 ;  /* 0x0000008b008b7308 */ /* 0x000e620000000800 */
[----:B--2---:R-:W-:-:S07]  /*cb90*/  FADD.FTZ R3, R137, R4 ;  /* 0x0000000489037221 */ /* 0x004fce0000010000 */
[----:B------:R-:W2:Y:S01]  /*cba0*/  MUFU.EX2 R36, R36 ;  /* 0x0000002400247308 */ /* 0x000ea20000000800 */
[----:B0-----:R-:W-:Y:S01]  /*cbb0*/  FADD.FTZ R4, R34, R3 ;  /* 0x0000000322047221 */ /* 0x001fe20000010000 */
[----:B------:R-:W-:Y:S01]  /*cbc0*/  FFMA.FTZ R3, R0, UR30, -R79 ;  /* 0x0000001e00037c23 */ /* 0x000fe2000801084f */
[----:B------:R-:W-:-:S05]  /*cbd0*/  F2FP.BF16.F32.PACK_AB R137, R34, R137 ;  /* 0x000000892289723e */ /* 0x000fca00000010ff */
[----:B------:R-:W0:Y:S01]  /*cbe0*/  MUFU.EX2 R133, R133 ;  /* 0x0000008500857308 */ /* 0x000e220000000800 */
[----:B-1----:R-:W-:-:S07]  /*cbf0*/  FADD.FTZ R25, R139, R4 ;  /* 0x000000048b197221 */ /* 0x002fce0000010000 */
[----:B------:R-:W1:Y:S01]  /*cc00*/  MUFU.EX2 R38, R38 ;  /* 0x0000002600267308 */ /* 0x000e620000000800 */
[C---:B--2---:R-:W-:Y:S01]  /*cc10*/  FADD.FTZ R4, R36.reuse, R25 ;  /* 0x0000001924047221 */ /* 0x044fe20000010000 */
[----:B------:R-:W-:Y:S01]  /*cc20*/  FADD.FTZ R25, R59, R48 ;  /* 0x000000303b197221 */ /* 0x000fe20000010000 */
[----:B------:R-:W-:-:S05]  /*cc30*/  F2FP.BF16.F32.PACK_AB R139, R36, R139 ;  /* 0x0000008b248b723e */ /* 0x000fca00000010ff */
        /* <DEDUP_REMOVED lines=44> */
[----:B------:R-:W-:Y:S01]  /*cf00*/  F2FP.BF16.F32.PACK_AB R125, R0, R125 ;  /* 0x0000007d007d723e */ /* 0x000fe200000010ff */
[----:B------:R-:W-:-:S05]  /*cf10*/  VIADD R0, R89, 0xfffffffe ;  /* 0xfffffffe59007836 */ /* 0x000fca0000000000 */
        /* <DEDUP_REMOVED lines=30> */
.L_x_1688:
[----:B------:R-:W-:-:S13]  /*d100*/  ISETP.NE.AND P1, PT, R11, 0x1, PT ;  /* 0x000000010b00780c */ /* 0x000fda0003f25270 */
[----:B------:R-:W0:Y:S02]  /*d110*/  @P1 LDC.64 R20, c[0x0][0x9e8] ;  /* 0x00027a00ff141b82 */ /* 0x000e240000000a00 */
[----:B0-----:R-:W-:-:S05]  /*d120*/  @P1 IMAD.HI.U32 R20, R12, R20, RZ ;  /* 0x000000140c141227 */ /* 0x001fca00078e00ff */
[----:B------:R-:W-:-:S07]  /*d130*/  @P1 SHF.R.U32.HI R12, RZ, R21, R20 ;  /* 0x00000015ff0c1219 */ /* 0x000fce0000011614 */
.L_x_1689:
[----:B------:R-:W-:Y:S05]  /*d140*/  BSYNC B0 ;  /* 0x0000000000007941 */ /* 0x000fea0003800000 */
.L_x_1687:
[----:B------:R-:W-:-:S05]  /*d150*/  IMAD R11, R12, R11, R11 ;  /* 0x0000000b0c0b7224 */ /* 0x000fca00078e020b */
[----:B------:R-:W-:-:S07]  /*d160*/  VIMNMX R10, R10, R11, PT ;  /* 0x0000000b0a0a7248 */ /* 0x000fce0003fe0100 */
.L_x_1686:
[----:B------:R-:W2:Y:S01]  /*d170*/  LDL R12, [R1+0x38] ;  /* 0x00003800010c7983 */ /* 0x000ea20000100800 */
[----:B------:R-:W-:Y:S01]  /*d180*/  SHF.R.S32.HI R11, RZ, 0x1f, R10 ;  /* 0x0000001fff0b7819 */ /* 0x000fe2000001140a */
[----:B------:R-:W-:Y:S01]  /*d190*/  ULDC UR8, c[0x0][0x9e4] ;  /* 0x0002790000087ab9 */ /* 0x000fe20000000800 */
[----:B------:R-:W-:Y:S01]  /*d1a0*/  ULDC UR7, c[0x0][0x9e4] ;  /* 0x0002790000077ab9 */ /* 0x000fe20000000800 */
[----:B------:R-:W-:Y:S01]  /*d1b0*/  ULDC UR10, c[0x0][0x9d8] ;  /* 0x00027600000a7ab9 */ /* 0x000fe20000000800 */
[----:B------:R-:W-:Y:S01]  /*d1c0*/  LEA.HI R11, R11, R10, RZ, 0x7 ;  /* 0x0000000a0b0b7211 */ /* 0x000fe200078f38ff */
[----:B------:R-:W-:Y:S01]  /*d1d0*/  ULDC UR29, c[0x0][0x9d8] ;  /* 0x00027600001d7ab9 */ /* 0x000fe20000000800 */
[----:B------:R-:W-:Y:S01]  /*d1e0*/  ULDC UR11, c[0x0][0x9d8] ;  /* 0x00027600000b7ab9 */ /* 0x000fe20000000800 */
[----:B------:R-:W-:Y:S01]  /*d1f0*/  ULDC UR6, c[0x0][0x988] ;  /* 0x0002620000067ab9 */ /* 0x000fe20000000800 */
[----:B------:R-:W-:Y:S01]  /*d200*/  SHF.R.S32.HI R11, RZ, 0x7, R11 ;  /* 0x00000007ff0b7819 */ /* 0x000fe2000001140b */
[----:B------:R-:W-:Y:S01]  /*d210*/  ULDC UR5, c[0x0][0x988] ;  /* 0x0002620000057ab9 */ /* 0x000fe20000000800 */
[----:B------:R-:W-:Y:S01]  /*d220*/  ULDC UR4, c[0x0][0x988] ;  /* 0x0002620000047ab9 */ /* 0x000fe20000000800 */
[----:B------:R-:W-:Y:S01]  /*d230*/  ULDC UR28, c[0x0][0x9e0] ;  /* 0x00027800001c7ab9 */ /* 0x000fe20000000800 */
[----:B------:R-:W-:Y:S01]  /*d240*/  ULDC UR9, c[0x0][0x9e0] ;  /* 0x0002780000097ab9 */ /* 0x000fe20000000800 */
        /* <DEDUP_REMOVED lines=16> */
[----:B--2---:R-:W-:-:S04]  /*d350*/  VIMNMX R12, R12, R11, !PT ;  /* 0x0000000b0c0c7248 */ /* 0x004fc80007fe0100 */
[----:B------:R-:W-:Y:S01]  /*d360*/  ISETP.GE.AND P1, PT, R0, R12, PT ;  /* 0x0000000c0000720c */ /* 0x000fe20003f26270 */
[----:B------:R0:W-:-:S12]  /*d370*/  STL [R1+0x24], R12 ;  /* 0x0000240c01007387 */ /* 0x0001d80000100800 */
[----:B0-----:R-:W-:Y:S05]  /*d380*/  @!P1 BRA `(.L_x_1690) ;  /* 0x00000038002c9947 */ /* 0x001fea0003800000 */
[----:B------:R-:W-:-:S07]  /*d390*/  IMAD.MOV.U32 R119, RZ, RZ, RZ ;  /* 0x000000ffff777224 */ /* 0x000fce00078e00ff */
.L_x_1710:
[----:B------:R-:W2:Y:S01]  /*d3a0*/  LDL R10, [R1+0x28] ;  /* 0x00002800010a7983 */ /* 0x000ea20000100800 */
[----:B------:R-:W-:Y:S01]  /*d3b0*/  VIADD R15, R19, 0x1 ;  /* 0x00000001130f7836 */ /* 0x000fe20000000000 */
[----:B------:R-:W-:Y:S05]  /*d3c0*/  YIELD ;  /* 0x0000000000007946 */ /* 0x000fea0003800000 */
[----:B------:R-:W-:-:S04]  /*d3d0*/  ISETP.NE.AND P2, PT, R15, 0x2, PT ;  /* 0x000000020f00780c */ /* 0x000fc80003f45270 */
[----:B------:R-:W-:Y:S02]  /*d3e0*/  SEL R11, RZ, 0x1, P2 ;  /* 0x00000001ff0b7807 */ /* 0x000fe40001000000 */
[----:B------:R-:W-:Y:S02]  /*d3f0*/  SEL R15, R15, RZ, P2 ;  /* 0x000000ff0f0f7207 */ /* 0x000fe40001000000 */
[----:B------:R-:W-:Y:S02]  /*d400*/  LOP3.LUT R20, R154, R11, RZ, 0x3c, !PT ;  /* 0x0000000b9a147212 */ /* 0x000fe400078e3cff */
[----:B--2---:R-:W-:-:S13]  /*d410*/  ISETP.NE.AND P1, PT, R10, RZ, PT ;  /* 0x000000ff0a00720c */ /* 0x004fda0003f25270 */
[----:B------:R-:W-:Y:S05]  /*d420*/  @P1 BRA `(.L_x_1691) ;  /* 0x0000000000301947 */ /* 0x000fea0003800000 */
[----:B------:R-:W-:Y:S05]  /*d430*/  @!P0 BRA `(.L_x_1692) ;  /* 0x0000000000048947 */ /* 0x000fea0003800000 */
[----:B------:R-:W-:Y:S01]  /*d440*/  BPT.TRAP 0x1 ;  /* 0x000000040000795c */ /* 0x000fe20000300000 */
.L_x_1692:
[----:B------:R-:W-:Y:S01]  /*d450*/  IMAD R11, R15, 0x8, R2 ;  /* 0x000000080f0b7824 */ /* 0x000fe200078e0202 */
[----:B------:R-:W-:-:S04]  /*d460*/  SHF.L.U32 R10, R20, 0x1f, RZ ;  /* 0x0000001f140a7819 */ /* 0x000fc800000006ff */
[----:B------:R0:W1:Y:S01]  /*d470*/  SYNCS.PHASECHK.TRANS64.TRYWAIT P2, [R11+URZ+0x16830], R10 ;  /* 0x0168300a0b0075a7 */ /* 0x000062000804017f */
[----:B------:R-:W-:Y:S05]  /*d480*/  @!P0 BRA `(.L_x_1693) ;  /* 0x0000000000048947 */ /* 0x000fea0003800000 */
[----:B------:R-:W-:Y:S01]  /*d490*/  BPT.TRAP 0x1 ;  /* 0x000000040000795c */ /* 0x000fe20000300000 */
.L_x_1693:
[----:B------:R-:W-:Y:S04]  /*d4a0*/  BSSY B0, `(.L_x_1691) ;  /* 0x0000004000007945 */ /* 0x000fe80003800000 */
[----:B-1----:R-:W-:Y:S05]  /*d4b0*/  @P2 BRA `(.L_x_1694) ;  /* 0x0000000000082947 */ /* 0x002fea0003800000 */
[----:B------:R-:W1:Y:S02]  /*d4c0*/  SYNCS.PHASECHK.TRANS64.TRYWAIT P2, [R11+URZ+0x16830], R10 ;  /* 0x0168300a0b0075a7 */ /* 0x000e64000804017f */
[----:B-1----:R-:W-:Y:S05]  /*d4d0*/  @!P2 BRA `(.L_x_1695) ;  /* 0x0000014000d0a947 */ /* 0x002fea0003800000 */
.L_x_1694:
[----:B------:R-:W-:Y:S05]  /*d4e0*/  BSYNC B0 ;  /* 0x0000000000007941 */ /* 0x000fea0003800000 */
.L_x_1691:
[----:B------:R-:W2:Y:S01]  /*d4f0*/  LDL R12, [R1+0x2c] ;  /* 0x00002c00010c7983 */ /* 0x000ea20000100800 */
[----:B01----:R-:W0:Y:S01]  /*d500*/  S2R R10, SR_TID.X ;  /* 0x00000000000a7919 */ /* 0x003e220000002100 */
[----:B------:R-:W-:Y:S01]  /*d510*/  IMAD.MOV.U32 R11, RZ, RZ, 0x40000040 ;  /* 0x40000040ff0b7424 */ /* 0x000fe200078e00ff */
[----:B------:R-:W-:Y:S05]  /*d520*/  WARPSYNC.ALL ;  /* 0x0000000000007948 */ /* 0x000fea0003800000 */
[----:B------:R-:W-:Y:S02]  /*d530*/  R2UR UR23, R11 ;  /* 0x000000000b1772ca */ /* 0x000fe400000e0000 */
[----:B0-----:R-:W-:-:S05]  /*d540*/  SHF.R.U32.HI R10, RZ, 0x7, R10 ;  /* 0x00000007ff0a7819 */ /* 0x001fca000001160a */
[----:B------:R-:W-:Y:S01]  /*d550*/  VIADD R21, R10, 0x8 ;  /* 0x000000080a157836 */ /* 0x000fe20000000000 */
[----:B------:R-:W-:-:S04]  /*d560*/  MOV R13, 0x40000040 ;  /* 0x40000040000d7802 */ /* 0x000fc80000000f00 */
[----:B------:R-:W-:Y:S01]  /*d570*/  R2UR UR19, R13 ;  /* 0x000000000d1372ca */ /* 0x000fe200000e0000 */
[----:B------:R-:W-:Y:S01]  /*d580*/  IMAD.MOV.U32 R25, RZ, RZ, 0x40000040 ;  /* 0x40000040ff197424 */ /* 0x000fe200078e00ff */
[----:B------:R-:W-:Y:S02]  /*d590*/  R2UR UR12, R6 ;  /* 0x00000000060c72ca */ /* 0x000fe400000e0000 */
[----:B------:R-:W-:Y:S02]  /*d5a0*/  R2UR UR13, R7 ;  /* 0x00000000070d72ca */ /* 0x000fe400000e0000 */
[C---:B------:R-:W-:Y:S02]  /*d5b0*/  R2UR UR15, R25.reuse ;  /* 0x00000000190f72ca */ /* 0x040fe400000e0000 */
[----:B------:R-:W-:Y:S01]  /*d5c0*/  R2UR UR27, R25 ;  /* 0x00000000191b72ca */ /* 0x000fe200000e0000 */
[----:B------:R0:W-:Y:S01]  /*d5d0*/  BAR.SYNC.DEFER_BLOCKING R21, 0x100 ;  /* 0x000400150000751d */ /* 0x0001e20000010000 */
[----:B--2---:R-:W-:-:S04]  /*d5e0*/  IMAD R24, R15, 0x400, R12 ;  /* 0x000004000f187824 */ /* 0x004fc800078e020c */
[----:B------:R-:W-:-:S05]  /*d5f0*/  VIADD R10, R24, 0x4 ;  /* 0x00000004180a7836 */ /* 0x000fca0000000000 */
[----:B------:R-:W-:Y:S02]  /*d600*/  R2UR UR22, R10 ;  /* 0x000000000a1672ca */ /* 0x000fe400000e0000 */
[----:B------:R-:W2:Y:S01]  /*d610*/  LDL.64 R10, [R1+0x18] ;  /* 0x00001800010a7983 */ /* 0x000ea20000100a00 */
[----:B------:R-:W-:-:S05]  /*d620*/  VIADD R12, R24, 0x2 ;  /* 0x00000002180c7836 */ /* 0x000fca0000000000 */
[----:B------:R-:W-:Y:S02]  /*d630*/  R2UR UR18, R12 ;  /* 0x000000000c1272ca */ /* 0x000fe400000e0000 */
[----:B------:R-:W3:Y:S01]  /*d640*/  LDL.64 R12, [R1+0x10] ;  /* 0x00001000010c7983 */ /* 0x000ee20000100a00 */
[C---:B------:R-:W-:Y:S01]  /*d650*/  R2UR UR14, R24.reuse ;  /* 0x00000000180e72ca */ /* 0x040fe200000e0000 */
[----:B------:R-:W-:-:S05]  /*d660*/  VIADD R24, R24, 0x6 ;  /* 0x0000000618187836 */ /* 0x000fca0000000000 */
[----:B------:R-:W-:Y:S02]  /*d670*/  R2UR UR26, R24 ;  /* 0x00000000181a72ca */ /* 0x000fe400000e0000 */
[----:B------:R-:W-:-:S06]  /*d680*/  WARPGROUP.ARRIVE ;  /* 0x00000000000079c5 */ /* 0x000fcc0000000000 */
[----:B------:R-:W-:Y:S03]  /*d690*/  HGMMA.64x128x16.F32.BF16 R24, gdesc[UR12], RZ, !UPT, gsb0 ;  /* 0x01e000000c1879f0 */ /* 0x000fe6000c0018ff */
[----:B------:R-:W-:Y:S02]  /*d6a0*/  WARPGROUP.DEPBAR.LE gsb0, 0x0 ;  /* 0x00008000000079c5 */ /* 0x000fe40000010000 */
[----:B------:R-:W-:Y:S01]  /*d6b0*/  WARPGROUP.ARRIVE ;  /* 0x00000000000079c5 */ /* 0x000fe20000000000 */
[----:B--2---:R-:W-:Y:S02]  /*d6c0*/  R2UR UR16, R10 ;  /* 0x000000000a1072ca */ /* 0x004fe400000e0000 */
[----:B------:R-:W-:-:S13]  /*d6d0*/  R2UR UR17, R11 ;  /* 0x000000000b1172ca */ /* 0x000fda00000e0000 */
[----:B------:R-:W-:Y:S01]  /*d6e0*/  HGMMA.64x128x16.F32.BF16 R24, gdesc[UR16], R24, gsb0 ;  /* 0x01e00000101879f0 */ /* 0x000fe20008001818 */
[----:B---3--:R-:W-:Y:S02]  /*d6f0*/  R2UR UR20, R12 ;  /* 0x000000000c1472ca */ /* 0x008fe400000e0000 */
[----:B------:R-:W-:Y:S02]  /*d700*/  R2UR UR21, R13 ;  /* 0x000000000d1572ca */ /* 0x000fe400000e0000 */
        /* <DEDUP_REMOVED lines=12> */
.L_x_1697:
[----:B------:R-:W-:Y:S01]  /*d7d0*/  SHF.L.U32 R10, R154, 0x1f, RZ ;  /* 0x0000001f9a0a7819 */ /* 0x000fe200000006ff */
[----:B------:R-:W-:-:S04]  /*d7e0*/  IMAD R11, R19, 0x8, R2 ;  /* 0x00000008130b7824 */ /* 0x000fc800078e0202 */
[----:B------:R0:W1:Y:S01]  /*d7f0*/  SYNCS.PHASECHK.TRANS64.TRYWAIT P1, [R11+URZ+0x16850], R10 ;  /* 0x0168500a0b0075a7 */ /* 0x000062000802017f */
[----:B------:R-:W-:Y:S05]  /*d800*/  @!P0 BRA `(.L_x_1698) ;  /* 0x0000000000048947 */ /* 0x000fea0003800000 */
[----:B------:R-:W-:Y:S01]  /*d810*/  BPT.TRAP 0x1 ;  /* 0x000000040000795c */ /* 0x000fe20000300000 */
.L_x_1698:
[----:B-1----:R-:W-:Y:S05]  /*d820*/  @P1 BRA `(.L_x_1696) ;  /* 0x0000000000081947 */ /* 0x002fea0003800000 */
[----:B------:R-:W1:Y:S02]  /*d830*/  SYNCS.PHASECHK.TRANS64.TRYWAIT P1, [R11+URZ+0x16850], R10 ;  /* 0x0168500a0b0075a7 */ /* 0x000e64000802017f */
[----:B-1----:R-:W-:Y:S05]  /*d840*/  @!P1 BRA `(.L_x_1699) ;  /* 0x0000014000089947 */ /* 0x002fea0003800000 */
.L_x_1696:
[----:B01----:R-:W-:Y:S01]  /*d850*/  VIADD R10, R2, 0x400 ;  /* 0x00000400020a7836 */ /* 0x003fe20000000000 */
[----:B------:R-:W-:Y:S05]  /*d860*/  WARPSYNC.ALL ;  /* 0x0000000000007948 */ /* 0x000fea0003800000 */
[----:B------:R-:W-:Y:S01]  /*d870*/  SHF.R.U32.HI R10, RZ, 0x4, R10 ;  /* 0x00000004ff0a7819 */ /* 0x000fe2000001160a */
[----:B------:R-:W-:Y:S01]  /*d880*/  IMAD.MOV.U32 R11, RZ, RZ, 0x40000040 ;  /* 0x40000040ff0b7424 */ /* 0x000fe200078e00ff */
[----:B------:R-:W-:Y:S01]  /*d890*/  WARPGROUP.ARRIVE ;  /* 0x00000000000079c5 */ /* 0x000fe20000000000 */
[----:B------:R-:W-:Y:S01]  /*d8a0*/  IMAD.MOV.U32 R13, RZ, RZ, 0x40000040 ;  /* 0x40000040ff0d7424 */ /* 0x000fe200078e00ff */
[----:B------:R-:W-:-:S04]  /*d8b0*/  LOP3.LUT R10, R10, 0x3fff, RZ, 0xc0, !PT ;  /* 0x00003fff0a0a7812 */ /* 0x000fc800078ec0ff */
[----:B------:R-:W0:Y:S01]  /*d8c0*/  S2R R154, SR_TID.X ;  /* 0x00000000009a7919 */ /* 0x000e220000002100 */
[----:B------:R-:W-:Y:S01]  /*d8d0*/  R2UR UR15, R11 ;  /* 0x000000000b0f72ca */ /* 0x000fe200000e0000 */
[----:B------:R-:W-:Y:S02]  /*d8e0*/  IMAD.MOV.U32 R11, RZ, RZ, 0x40000040 ;  /* 0x40000040ff0b7424 */ /* 0x000fe400078e00ff */
[----:B------:R-:W-:-:S04]  /*d8f0*/  IMAD R10, R19, 0x400, R10 ;  /* 0x00000400130a7824 */ /* 0x000fc800078e020a */
[C---:B------:R-:W-:Y:S01]  /*d900*/  VIADD R12, R10.reuse, 0x80 ;  /* 0x000000800a0c7836 */ /* 0x040fe20000000000 */
[----:B------:R-:W-:-:S13]  /*d910*/  R2UR UR14, R10 ;  /* 0x000000000a0e72ca */ /* 0x000fda00000e0000 */
[----:B------:R-:W-:Y:S01]  /*d920*/  HGMMA.64x64x16.F32.BF16 R88, R148, gdesc[UR12].tnspB, R88, gsb0 ;  /* 0x40e0000c94587df0 */ /* 0x000fe20008001858 */
[----:B------:R-:W-:Y:S01]  /*d930*/  R2UR UR14, R12 ;  /* 0x000000000c0e72ca */ /* 0x000fe200000e0000 */
[----:B------:R-:W-:Y:S01]  /*d940*/  VIADD R12, R10, 0x100 ;  /* 0x000001000a0c7836 */ /* 0x000fe20000000000 */
[----:B------:R-:W-:Y:S01]  /*d950*/  R2UR UR15, R13 ;  /* 0x000000000d0f72ca */ /* 0x000fe200000e0000 */
[----:B------:R-:W-:Y:S01]  /*d960*/  IMAD.MOV.U32 R13, RZ, RZ, 0x40000040 ;  /* 0x40000040ff0d7424 */ /* 0x000fe200078e00ff */
[----:B0-----:R-:W-:Y:S02]  /*d970*/  SHF.R.U32.HI R21, RZ, 0x7, R154 ;  /* 0x00000007ff157819 */ /* 0x001fe4000001169a */
[----:B------:R-:W-:Y:S01]  /*d980*/  ISETP.GE.U32.AND P1, PT, R154, 0x180, PT ;  /* 0x000001809a00780c */ /* 0x000fe20003f26070 */
[----:B------:R-:W-:Y:S02]  /*d990*/  WARPGROUP.DEPBAR.LE gsb0, 0x0 ;  /* 0x00008000000079c5 */ /* 0x000fe40000010000 */
        /* <DEDUP_REMOVED lines=36> */
[----:B------:R-:W-:Y:S01]  /*dbe0*/  R2UR UR14, R10 ;  /* 0x000000000a0e72ca */ /* 0x000fe200000e0000 */
[----:B------:R-:W-:Y:S01]  /*dbf0*/  VIADD R10, R21, 0x9 ;  /* 0x00000009150a7836 */ /* 0x000fe20000000000 */
[----:B------:R-:W-:-:S04]  /*dc00*/  R2UR UR15, R11 ;  /* 0x000000000b0f72ca */ /* 0x000fc800000e0000 */
        /* <DEDUP_REMOVED lines=8> */
.L_x_1700:
[----:B------:R-:W2:Y:S01]  /*dc90*/  LDL R13, [R1+0x20] ;  /* 0x00002000010d7983 */ /* 0x000ea20000100800 */
[----:B------:R-:W1:Y:S03]  /*dca0*/  LDC R11, c[0x0][0x448] ;  /* 0x00011200ff0b7b82 */ /* 0x000e660000000800 */
[----:B0-----:R-:W2:Y:S04]  /*dcb0*/  LDL R10, [R1+0x30] ;  /* 0x00003000010a7983 */ /* 0x001ea80000100800 */
[----:B------:R-:W3:Y:S01]  /*dcc0*/  LDL R125, [R1] ;  /* 0x00000000017d7983 */ /* 0x000ee20000100800 */
[----:B-1----:R-:W-:-:S13]  /*dcd0*/  ISETP.NE.AND P1, PT, R11, 0x1, PT ;  /* 0x000000010b00780c */ /* 0x002fda0003f25270 */
[----:B------:R-:W0:Y:S08]  /*dce0*/  @P1 LDC R12, c[0x0][0x44c] ;  /* 0x00011300ff0c1b82 */ /* 0x000e300000000800 */
        /* <DEDUP_REMOVED lines=10> */
[----:B------:R-:W-:Y:S01]  /*dd90*/  IMAD.U32 R59, RZ, RZ, UR38 ;  /* 0x00000026ff3b7e24 */ /* 0x000fe2000f8e00ff */
[----:B------:R-:W-:Y:S01]  /*dda0*/  LOP3.LUT P3, RZ, R23, 0x4, RZ, 0xc0, !PT ;  /* 0x0000000417ff7812 */ /* 0x000fe2000786c0ff */
        /* <DEDUP_REMOVED lines=11> */
[----:B-1----:R-:W-:Y:S01]  /*de60*/  @P1 SHF.R.U32.HI R10, RZ, R11, R12 ;  /* 0x0000000bff0a1219 */ /* 0x002fe2000001160c */
        /* <DEDUP_REMOVED lines=32> */
[----:B------:R-:W-:-:S02]  /*e070*/  IMAD R58, R15, 0x8, R2 ;  /* 0x000000080f3a7824 */ /* 0x000fc400078e0202 */
        /* <DEDUP_REMOVED lines=8> */
[----:B------:R-:W-:Y:S02]  /*e100*/  VIADD R58, R58, 0x16840 ;  /* 0x000168403a3a7836 */ /* 0x000fe40000000000 */
        /* <DEDUP_REMOVED lines=9> */
[----:B------:R-:W-:Y:S01]  /*e1a0*/  PRMT R58, R59, 0x654, R58 ;  /* 0x000006543b3a7816 */ /* 0x000fe2000000003a */
[----:B------:R-:W0:Y:S01]  /*e1b0*/  SHFL.IDX PT, R123, R10, RZ, 0x1c1f ;  /* 0x001c1fff0a7b7589 */ /* 0x000e2200000e0000 */
[----:B------:R-:W-:-:S02]  /*e1c0*/  IMAD.SHL.U32 R85, R0, 0x80, RZ ;  /* 0x0000008000557824 */ /* 0x000fc400078e00ff */
[----:B------:R-:W-:Y:S01]  /*e1d0*/  FMUL.FTZ R76, R78, UR29 ;  /* 0x0000001d4e4c7c20 */ /* 0x000fe20008410000 */
[----:B------:R-:W-:Y:S01]  /*e1e0*/  FMUL.FTZ R78, R80, UR29 ;  /* 0x0000001d504e7c20 */ /* 0x000fe20008410000 */
[----:B------:R-:W-:Y:S01]  /*e1f0*/  FMUL.FTZ R80, R82, UR29 ;  /* 0x0000001d52507c20 */ /* 0x000fe20008410000 */
[----:B------:R-:W-:Y:S01]  /*e200*/  FMUL.FTZ R82, R84, UR29 ;  /* 0x0000001d54527c20 */ /* 0x000fe20008410000 */
[----:B------:R1:W-:Y:S01]  /*e210*/  SYNCS.ARRIVE.TRANS64.RED.A1T0 RZ, [R58+URZ], RZ ;  /* 0x000000ff3aff79a7 */ /* 0x0003e2000810043f */
[----:B------:R-:W-:Y:S01]  /*e220*/  FMUL.FTZ R84, R86, UR29 ;  /* 0x0000001d56547c20 */ /* 0x000fe20008410000 */
[----:B------:R-:W-:Y:S01]  /*e230*/  FMUL.FTZ R86, R87, UR29 ;  /* 0x0000001d57567c20 */ /* 0x000fe20008410000 */
[----:B-1----:R-:W-:Y:S01]  /*e240*/  IADD3 R58, -R85, 0x1, RZ ;  /* 0x00000001553a7810 */ /* 0x002fe20007ffe1ff */
[----:B------:R-:W1:Y:S04]  /*e250*/  MUFU.TANH R11, R11 ;  /* 0x0000000b000b7308 */ /* 0x000e680000002400 */
[----:B---3--:R-:W-:-:S04]  /*e260*/  IMAD R58, R125, -0x2, R58 ;  /* 0xfffffffe7d3a7824 */ /* 0x008fc800078e023a */
[----:B------:R-:W2:Y:S01]  /*e270*/  MUFU.TANH R12, R12 ;  /* 0x0000000c000c7308 */ /* 0x000ea20000002400 */
[----:B------:R-:W-:-:S07]  /*e280*/  IADD3 R58, -R155, R58, R156 ;  /* 0x0000003a9b3a7210 */ /* 0x000fce0007ffe19c */
[----:B------:R-:W3:Y:S08]  /*e290*/  MUFU.TANH R13, R13 ;  /* 0x0000000d000d7308 */ /* 0x000ef00000002400 */
        /* <DEDUP_REMOVED lines=50> */
[----:B------:R-:W1:Y:S08]  /*e5c0*/  MUFU.TANH R84, R84 ;  /* 0x0000005400547308 */ /* 0x000e700000002400 */
[----:B------:R-:W1:Y:S01]  /*e5d0*/  MUFU.TANH R86, R86 ;  /* 0x0000005600567308 */ /* 0x000e620000002400 */
[----:B------:R-:W-:-:S02]  /*e5e0*/  VIADD R122, R58, UR28 ;  /* 0x0000001c3a7a7c36 */ /* 0x000fc40008000000 */
[----:B------:R-:W-:Y:S02]  /*e5f0*/  VIADD R121, R58, UR31 ;  /* 0x0000001f3a797c36 */ /* 0x000fe40008000000 */
[--C-:B0-----:R-:W-:Y:S02]  /*e600*/  IMAD.IADD R120, R122, 0x1, R123.reuse ;  /* 0x000000017a787824 */ /* 0x101fe400078e027b */
[----:B------:R-:W-:Y:S01]  /*e610*/  IMAD.IADD R87, R121, 0x1, R123 ;  /* 0x0000000179577824 */ /* 0x000fe200078e027b */
[----:B--234-:R-:W-:Y:S06]  /*e620*/  @!P3 BRA `(.L_x_1701) ;  /* 0x000000000058b947 */ /* 0x01cfec0003800000 */
[----:B------:R-:W-:Y:S01]  /*e630*/  IADD3 R123, -R155, R156, R123 ;  /* 0x0000009c9b7b7210 */ /* 0x000fe20007ffe17b */
[----:B------:R-:W-:Y:S03]  /*e640*/  BSSY B0, `(.L_x_1702) ;  /* 0x0000010000007945 */ /* 0x000fe60003800000 */
        /* <DEDUP_REMOVED lines=10> */
.L_x_1703:
[----:B------:R-:W-:-:S05]  /*e6f0*/  IMAD.U32 R124, RZ, RZ, UR8 ;  /* 0x00000008ff7c7e24 */ /* 0x000fca000f8e00ff */
[----:B------:R-:W-:-:S13]  /*e700*/  ISETP.NE.AND P1, PT, R124, 0x1, PT ;  /* 0x000000017c00780c */ /* 0x000fda0003f25270 */
[----:B------:R-:W0:Y:S02]  /*e710*/  @P1 LDC.64 R58, c[0x0][0x9e8] ;  /* 0x00027a00ff3a1b82 */ /* 0x000e240000000a00 */
[----:B0-----:R-:W-:-:S05]  /*e720*/  @P1 IMAD.HI.U32 R58, R123, R58, RZ ;  /* 0x0000003a7b3a1227 */ /* 0x001fca00078e00ff */
[----:B------:R-:W-:-:S07]  /*e730*/  @P1 SHF.R.U32.HI R123, RZ, R59, R58 ;  /* 0x0000003bff7b1219 */ /* 0x000fce000001163a */
.L_x_1704:
[----:B------:R-:W-:Y:S05]  /*e740*/  BSYNC B0 ;  /* 0x0000000000007941 */ /* 0x000fea0003800000 */
.L_x_1702:
[----:B------:R-:W-:-:S04]  /*e750*/  IMAD R123, R123, R124, -R85 ;  /* 0x0000007c7b7b7224 */ /* 0x000fc800078e0a55 */
[----:B------:R-:W-:-:S05]  /*e760*/  IMAD R123, R125, -0x2, R123 ;  /* 0xfffffffe7d7b7824 */ /* 0x000fca00078e027b */
[----:B------:R-:W-:Y:S02]  /*e770*/  VIMNMX R87, R87, R123, !PT ;  /* 0x0000007b57577248 */ /* 0x000fe40007fe0100 */
[----:B------:R-:W-:-:S07]  /*e780*/  VIADDMNMX R120, R123, R124, R120, PT ;  /* 0x0000007c7b787246 */ /* 0x000fce0003800178 */
.L_x_1701:
[----:B------:R-:W-:Y:S01]  /*e790*/  ISETP.GT.AND P5, PT, R0, -0x1, PT ;  /* 0xffffffff0000780c */ /* 0x000fe20003fa4270 */
[----:B------:R-:W0:Y:S03]  /*e7a0*/  SHFL.IDX PT, R10, R10, 0x1, 0x1c1f ;  /* 0x003c1f000a0a7f89 */ /* 0x000e2600000e0000 */
[C---:B------:R-:W-:Y:S02]  /*e7b0*/  ISETP.GT.AND P2, PT, R87.reuse, RZ, P5 ;  /* 0x000000ff5700720c */ /* 0x040fe40002f44270 */
[----:B------:R-:W-:Y:S02]  /*e7c0*/  ISETP.GT.AND P1, PT, R87, 0x1, P5 ;  /* 0x000000015700780c */ /* 0x000fe40002f24270 */
[C---:B------:R-:W-:Y:S02]  /*e7d0*/  ISETP.LT.OR P2, PT, R120.reuse, 0x1, P2 ;  /* 0x000000017800780c */ /* 0x040fe40001741670 */
[----:B------:R-:W-:-:S02]  /*e7e0*/  ISETP.LT.OR P1, PT, R120, 0x2, P1 ;  /* 0x000000027800780c */ /* 0x000fc40000f21670 */
[----:B-1----:R-:W-:Y:S02]  /*e7f0*/  FSEL R11, R11, -INF , !P2 ;  /* 0xff8000000b0b7808 */ /* 0x002fe40005000000 */
[----:B------:R-:W-:Y:S02]  /*e800*/  FSEL R12, R12, -INF , !P1 ;  /* 0xff8000000c0c7808 */ /* 0x000fe40004800000 */
[C---:B------:R-:W-:Y:S02]  /*e810*/  ISETP.GT.AND P2, PT, R87.reuse, 0x8, P5 ;  /* 0x000000085700780c */ /* 0x040fe40002f44270 */
[----:B------:R-:W-:Y:S02]  /*e820*/  ISETP.GT.AND P1, PT, R87, 0x9, P5 ;  /* 0x000000095700780c */ /* 0x000fe40002f24270 */
[C---:B------:R-:W-:Y:S02]  /*e830*/  ISETP.LT.OR P2, PT, R120.reuse, 0x9, P2 ;  /* 0x000000097800780c */ /* 0x040fe40001741670 */
[----:B------:R-:W-:-:S02]  /*e840*/  ISETP.LT.OR P1, PT, R120, 0xa, P1 ;  /* 0x0000000a7800780c */ /* 0x000fc40000f21670 */
[----:B------:R-:W-:Y:S01]  /*e850*/  FSEL R24, R24, -INF , !P2 ;  /* 0xff80000018187808 */ /* 0x000fe20005000000 */
[--C-:B0-----:R-:W-:Y:S01]  /*e860*/  IMAD.IADD R122, R122, 0x1, R10.reuse ;  /* 0x000000017a7a7824 */ /* 0x101fe200078e020a */
[----:B------:R-:W-:Y:S01]  /*e870*/  FSEL R25, R25, -INF , !P1 ;  /* 0xff80000019197808 */ /* 0x000fe20004800000 */
[----:B------:R-:W-:Y:S01]  /*e880*/  IMAD.IADD R121, R121, 0x1, R10 ;  /* 0x0000000179797824 */ /* 0x000fe200078e020a */
[C---:B------:R-:W-:Y:S02]  /*e890*/  ISETP.GT.AND P2, PT, R87.reuse, 0x10, P5 ;  /* 0x000000105700780c */ /* 0x040fe40002f44270 */
[----:B------:R-:W-:Y:S02]  /*e8a0*/  ISETP.GT.AND P1, PT, R87, 0x11, P5 ;  /* 0x000000115700780c */ /* 0x000fe40002f24270 */
[C---:B------:R-:W-:Y:S02]  /*e8b0*/  ISETP.LT.OR P2, PT, R120.reuse, 0x11, P2 ;  /* 0x000000117800780c */ /* 0x040fe40001741670 */
[----:B------:R-:W-:-:S02]  /*e8c0*/  ISETP.LT.OR P1, PT, R120, 0x12, P1 ;  /* 0x000000127800780c */ /* 0x000fc40000f21670 */
[----:B------:R-:W-:Y:S02]  /*e8d0*/  FSEL R28, R28, -INF , !P2 ;  /* 0xff8000001c1c7808 */ /* 0x000fe40005000000 */
[----:B------:R-:W-:Y:S02]  /*e8e0*/  FSEL R29, R29, -INF , !P1 ;  /* 0xff8000001d1d7808 */ /* 0x000fe40004800000 */
        /* <DEDUP_REMOVED lines=77> */
[----:B------:R-:W-:Y:S01]  /*edc0*/  FSEL R83, R83, -INF , !P1 ;  /* 0xff80000053537808 */ /* 0x000fe20004800000 */
[----:B------:R-:W-:Y:S08]  /*edd0*/  @!P3 BRA `(.L_x_1705) ;  /* 0x000000000058b947 */ /* 0x000ff00003800000 */
        /* <DEDUP_REMOVED lines=12> */
.L_x_1707:
[----:B------:R-:W-:-:S05]  /*eea0*/  IMAD.U32 R87, RZ, RZ, UR8 ;  /* 0x00000008ff577e24 */ /* 0x000fca000f8e00ff */
[----:B------:R-:W-:-:S13]  /*eeb0*/  ISETP.NE.AND P1, PT, R87, 0x1, PT ;  /* 0x000000015700780c */ /* 0x000fda0003f25270 */
[----:B------:R-:W0:Y:S02]  /*eec0*/  @P1 LDC.64 R32, c[0x0][0x9e8] ;  /* 0x00027a00ff201b82 */ /* 0x000e240000000a00 */
[----:B0-----:R-:W-:-:S05]  /*eed0*/  @P1 IMAD.HI.U32 R32, R10, R32, RZ ;  /* 0x000000200a201227 */ /* 0x001fca00078e00ff */
[----:B------:R-:W-:-:S07]  /*eee0*/  @P1 SHF.R.U32.HI R10, RZ, R33, R32 ;  /* 0x00000021ff0a1219 */ /* 0x000fce0000011620 */
.L_x_1708:
[----:B------:R-:W-:Y:S05]  /*eef0*/  BSYNC B0 ;  /* 0x0000000000007941 */ /* 0x000fea0003800000 */
.L_x_1706:
[----:B------:R-:W-:-:S04]  /*ef00*/  IMAD R10, R10, R87, -R85 ;  /* 0x000000570a0a7224 */ /* 0x000fc800078e0a55 */
[----:B------:R-:W-:-:S05]  /*ef10*/  IMAD R10, R125, -0x2, R10 ;  /* 0xfffffffe7d0a7824 */ /* 0x000fca00078e020a */
[----:B------:R-:W-:Y:S02]  /*ef20*/  VIMNMX R121, R121, R10, !PT ;  /* 0x0000000a79797248 */ /* 0x000fe40007fe0100 */
[----:B------:R-:W-:-:S07]  /*ef30*/  VIADDMNMX R122, R10, R87, R122, PT ;  /* 0x000000570a7a7246 */ /* 0x000fce000380017a */
.L_x_1705:
[----:B------:R-:W-:Y:S01]  /*ef40*/  FMNMX.FTZ R33, R11, R5, !PT ;  /* 0x000000050b217209 */ /* 0x000fe20007810000 */
[----:B------:R-:W-:Y:S01]  /*ef50*/  UMOV UR30, UR5 ;  /* 0x00000005001e7c82 */ /* 0x000fe20008000000 */
[----:B------:R-:W-:Y:S02]  /*ef60*/  ISETP.GT.AND P1, PT, R121, 0x1, P5 ;  /* 0x000000017900780c */ /* 0x000fe40002f24270 */
[----:B------:R-:W-:Y:S02]  /*ef70*/  FMNMX.FTZ R33, R12, R33, !PT ;  /* 0x000000210c217209 */ /* 0x000fe40007810000 */
[----:B------:R-:W-:Y:S02]  /*ef80*/  LOP3.LUT R23, R23, 0xbfffffff, RZ, 0xc0, !PT ;  /* 0xbfffffff17177812 */ /* 0x000fe400078ec0ff */
[----:B------:R-:W-:Y:S02]  /*ef90*/  FMNMX.FTZ R10, R24, R33, !PT ;  /* 0x00000021180a7209 */ /* 0x000fe40007810000 */
[----:B------:R-:W-:-:S02]  /*efa0*/  ISETP.LT.OR P1, PT, R122, 0x2, P1 ;  /* 0x000000027a00780c */ /* 0x000fc40000f21670 */
[----:B------:R-:W-:Y:S02]  /*efb0*/  FMNMX.FTZ R33, R25, R10, !PT ;  /* 0x0000000a19217209 */ /* 0x000fe40007810000 */
[----:B------:R-:W-:Y:S02]  /*efc0*/  ISETP.GT.AND P2, PT, R121, 0x8, P5 ;  /* 0x000000087900780c */ /* 0x000fe40002f44270 */
[----:B------:R-:W-:Y:S02]  /*efd0*/  FMNMX.FTZ R10, R28, R33, !PT ;  /* 0x000000211c0a7209 */ /* 0x000fe40007810000 */
[----:B------:R-:W-:Y:S02]  /*efe0*/  @P0 LOP3.LUT R23, R23, 0x40000000, RZ, 0xfc, !PT ;  /* 0x4000000017170812 */ /* 0x000fe400078efcff */
[----:B------:R-:W-:Y:S02]  /*eff0*/  FMNMX.FTZ R33, R29, R10, !PT ;  /* 0x0000000a1d217209 */ /* 0x000fe40007810000 */
[----:B------:R-:W-:-:S02]  /*f000*/  FSEL R21, R21, -INF , !P1 ;  /* 0xff80000015157808 */ /* 0x000fc40004800000 */
[----:B------:R-:W-:Y:S02]  /*f010*/  FMNMX.FTZ R10, R58, R33, !PT ;  /* 0x000000213a0a7209 */ /* 0x000fe40007810000 */
[----:B------:R-:W-:Y:S02]  /*f020*/  ISETP.GT.AND P0, PT, R121, RZ, P5 ;  /* 0x000000ff7900720c */ /* 0x000fe40002f04270 */
[----:B------:R-:W-:Y:S02]  /*f030*/  FMNMX.FTZ R33, R59, R10, !PT ;  /* 0x0000000a3b217209 */ /* 0x000fe40007810000 */
[----:B------:R-:W-:Y:S02]  /*f040*/  ISETP.GT.AND P1, PT, R121, 0x9, P5 ;  /* 0x000000097900780c */ /* 0x000fe40002f24270 */
[----:B------:R-:W-:Y:S02]  /*f050*/  FMNMX.FTZ R10, R36, R33, !PT ;  /* 0x00000021240a7209 */ /* 0x000fe40007810000 */
[----:B------:R-:W-:-:S02]  /*f060*/  ISETP.LT.OR P2, PT, R122, 0x9, P2 ;  /* 0x000000097a00780c */ /* 0x000fc40001741670 */
        /* <DEDUP_REMOVED lines=11> */
[----:B------:R-:W-:-:S02]  /*f120*/  FSEL R27, R27, -INF , !P1 ;  /* 0xff8000001b1b7808 */ /* 0x000fc40004800000 */
[----:B------:R-:W-:Y:S02]  /*f130*/  FMNMX.FTZ R33, R49, R10, !PT ;  /* 0x0000000a31217209 */ /* 0x000fe40007810000 */
[----:B------:R-:W-:Y:S02]  /*f140*/  ISETP.GT.AND P1, PT, R121, 0x11, P5 ;  /* 0x000000117900780c */ /* 0x000fe40002f24270 */
[----:B------:R-:W-:Y:S02]  /*f150*/  FMNMX.FTZ R10, R52, R33, !PT ;  /* 0x00000021340a7209 */ /* 0x000fe40007810000 */
[----:B------:R-:W-:Y:S02]  /*f160*/  ISETP.LT.OR P2, PT, R122, 0x11, P2 ;  /* 0x000000117a00780c */ /* 0x000fe40001741670 */
[----:B------:R-:W-:Y:S02]  /*f170*/  FMNMX.FTZ R33, R53, R10, !PT ;  /* 0x0000000a35217209 */ /* 0x000fe40007810000 */
[----:B------:R-:W-:-:S02]  /*f180*/  FMNMX.FTZ R120, R13, R14, !PT ;  /* 0x0000000e0d787209 */ /* 0x000fc40007810000 */
[----:B------:R-:W-:Y:S02]  /*f190*/  FMNMX.FTZ R10, R56, R33, !PT ;  /* 0x00000021380a7209 */ /* 0x000fe40007810000 */
[----:B------:R-:W-:Y:S02]  /*f1a0*/  ISETP.LT.OR P1, PT, R122, 0x12, P1 ;  /* 0x000000127a00780c */ /* 0x000fe40000f21670 */
[----:B------:R-:W-:Y:S02]  /*f1b0*/  FMNMX.FTZ R33, R57, R10, !PT ;  /* 0x0000000a39217209 */ /* 0x000fe40007810000 */
[----:B------:R-:W-:Y:S02]  /*f1c0*/  FSEL R30, R30, -INF , !P2 ;  /* 0xff8000001e1e7808 */ /* 0x000fe40005000000 */
        /* <DEDUP_REMOVED lines=24> */
[----:B------:R-:W-:Y:S01]  /*f350*/  ISETP.GT.AND P2, PT, R121, 0x28, P5 ;  /* 0x000000287900780c */ /* 0x000fe20002f44270 */
[----:B------:R-:W0:Y:S01]  /*f360*/  SHFL.BFLY PT, R10, R33, 0x2, 0x1f ;  /* 0x0c401f00210a7f89 */ /* 0x000e2200000e0000 */
[----:B------:R-:W-:-:S02]  /*f370*/  FSEL R39, R39, -INF , !P1 ;  /* 0xff80000027277808 */ /* 0x000fc40004800000 */
[C---:B------:R-:W-:Y:S02]  /*f380*/  ISETP.GT.AND P1, PT, R121.reuse, 0x29, P5 ;  /* 0x000000297900780c */ /* 0x040fe40002f24270 */
[C---:B------:R-:W-:Y:S02]  /*f390*/  ISETP.LT.OR P2, PT, R122.reuse, 0x29, P2 ;  /* 0x000000297a00780c */ /* 0x040fe40001741670 */
[----:B------:R-:W-:Y:S02]  /*f3a0*/  ISETP.LT.OR P1, PT, R122, 0x2a, P1 ;  /* 0x0000002a7a00780c */ /* 0x000fe40000f21670 */
[----:B------:R-:W-:Y:S02]  /*f3b0*/  FSEL R42, R42, -INF , !P2 ;  /* 0xff8000002a2a7808 */ /* 0x000fe40005000000 */
[----:B------:R-:W-:Y:S02]  /*f3c0*/  ISETP.GT.AND P2, PT, R121, 0x30, P5 ;  /* 0x000000307900780c */ /* 0x000fe40002f44270 */
[----:B------:R-:W-:-:S02]  /*f3d0*/  FSEL R43, R43, -INF , !P1 ;  /* 0xff8000002b2b7808 */ /* 0x000fc40004800000 */
[C---:B------:R-:W-:Y:S02]  /*f3e0*/  ISETP.GT.AND P1, PT, R121.reuse, 0x31, P5 ;  /* 0x000000317900780c */ /* 0x040fe40002f24270 */
[C---:B------:R-:W-:Y:S02]  /*f3f0*/  ISETP.LT.OR P2, PT, R122.reuse, 0x31, P2 ;  /* 0x000000317a00780c */ /* 0x040fe40001741670 */
[----:B------:R-:W-:Y:S02]  /*f400*/  ISETP.LT.OR P1, PT, R122, 0x32, P1 ;  /* 0x000000327a00780c */ /* 0x000fe40000f21670 */
[----:B------:R-:W-:Y:S02]  /*f410*/  FSEL R46, R46, -INF , !P2 ;  /* 0xff8000002e2e7808 */ /* 0x000fe40005000000 */
[----:B------:R-:W-:Y:S02]  /*f420*/  ISETP.GT.AND P2, PT, R121, 0x38, P5 ;  /* 0x000000387900780c */ /* 0x000fe40002f44270 */
[----:B0-----:R-:W-:-:S02]  /*f430*/  FMNMX.FTZ R85, R33, R10, !PT ;  /* 0x0000000a21557209 */ /* 0x001fc40007810000 */
[----:B------:R-:W-:Y:S02]  /*f440*/  FMNMX.FTZ R33, R21, R120, !PT ;  /* 0x0000007815217209 */ /* 0x000fe40007810000 */
[----:B------:R-:W-:Y:S01]  /*f450*/  FSEL R47, R47, -INF , !P1 ;  /* 0xff8000002f2f7808 */ /* 0x000fe20004800000 */
[----:B------:R-:W0:Y:S01]  /*f460*/  SHFL.BFLY PT, R10, R85, 0x1, 0x1f ;  /* 0x0c201f00550a7f89 */ /* 0x000e2200000e0000 */
        /* <DEDUP_REMOVED lines=28> */
[C---:B------:R-:W-:Y:S02]  /*f630*/  ISETP.GT.AND P4, PT, R121.reuse, 0x68, P5 ;  /* 0x000000687900780c */ /* 0x040fe40002f84270 */
[----:B------:R-:W-:Y:S02]  /*f640*/  FMNMX.FTZ R120, R54, R33, !PT ;  /* 0x0000002136787209 */ /* 0x000fe40007810000 */
[----:B------:R-:W-:Y:S02]  /*f650*/  ISETP.LT.OR P1, PT, R122, 0x4a, P1 ;  /* 0x0000004a7a00780c */ /* 0x000fe40000f21670 */
[----:B------:R-:W-:Y:S02]  /*f660*/  FSEL R60, R60, -INF , !P2 ;  /* 0xff8000003c3c7808 */ /* 0x000fe40005000000 */
[----:B------:R-:W-:Y:S02]  /*f670*/  ISETP.LT.OR P4, PT, R122, 0x69, P4 ;  /* 0x000000697a00780c */ /* 0x000fe40002781670 */
[----:B------:R-:W-:-:S02]  /*f680*/  ISETP.GT.AND P2, PT, R121, 0x50, P5 ;  /* 0x000000507900780c */ /* 0x000fc40002f44270 */
[----:B------:R-:W-:Y:S02]  /*f690*/  FMNMX.FTZ R33, R55, R120, !PT ;  /* 0x0000007837217209 */ /* 0x000fe40007810000 */
[----:B------:R-:W-:Y:S02]  /*f6a0*/  FSEL R61, R61, -INF , !P1 ;  /* 0xff8000003d3d7808 */ /* 0x000fe40004800000 */
[----:B------:R-:W-:Y:S02]  /*f6b0*/  ISETP.GT.AND P1, PT, R121, 0x51, P5 ;  /* 0x000000517900780c */ /* 0x000fe40002f24270 */
[----:B------:R-:W-:Y:S02]  /*f6c0*/  ISETP.LT.OR P2, PT, R122, 0x51, P2 ;  /* 0x000000517a00780c */ /* 0x000fe40001741670 */
[----:B------:R-:W-:Y:S02]  /*f6d0*/  FMNMX.FTZ R120, R60, R33, !PT ;  /* 0x000000213c787209 */ /* 0x000fe40007810000 */
[----:B------:R-:W-:-:S02]  /*f6e0*/  ISETP.LT.OR P1, PT, R122, 0x52, P1 ;  /* 0x000000527a00780c */ /* 0x000fc40000f21670 */
[----:B------:R-:W-:Y:S02]  /*f6f0*/  FSEL R64, R64, -INF , !P2 ;  /* 0xff80000040407808 */ /* 0x000fe40005000000 */
[----:B------:R-:W-:Y:S02]  /*f700*/  LOP3.LUT R23, R23, 0xfffffffd, RZ, 0xc0, !PT ;  /* 0xfffffffd17177812 */ /* 0x000fe400078ec0ff */
[C---:B------:R-:W-:Y:S02]  /*f710*/  ISETP.GT.AND P2, PT, R121.reuse, 0x58, P5 ;  /* 0x000000587900780c */ /* 0x040fe40002f44270 */
[----:B------:R-:W-:Y:S02]  /*f720*/  ISETP.GT.AND P6, PT, R121, 0x69, P5 ;  /* 0x000000697900780c */ /* 0x000fe40002fc4270 */
[----:B0-----:R-:W-:Y:S02]  /*f730*/  FMNMX.FTZ R10, R85, R10, !PT ;  /* 0x0000000a550a7209 */ /* 0x001fe40007810000 */
[----:B------:R-:W-:-:S02]  /*f740*/  FMNMX.FTZ R33, R61, R120, !PT ;  /* 0x000000783d217209 */ /* 0x000fc40007810000 */
[----:B------:R-:W-:Y:S02]  /*f750*/  FSEL R65, R65, -INF , !P1 ;  /* 0xff80000041417808 */ /* 0x000fe40004800000 */
[----:B------:R-:W-:Y:S02]  /*f760*/  @P4 LOP3.LUT R23, R23, 0x2, RZ, 0xfc, !PT ;  /* 0x0000000217174812 */ /* 0x000fe400078efcff */
[----:B------:R-:W-:Y:S02]  /*f770*/  ISETP.GT.AND P1, PT, R121, 0x59, P5 ;  /* 0x000000597900780c */ /* 0x000fe40002f24270 */
[C---:B------:R-:W-:Y:S02]  /*f780*/  ISETP.LT.OR P2, PT, R122.reuse, 0x59, P2 ;  /* 0x000000597a00780c */ /* 0x040fe40001741670 */
[----:B------:R-:W-:Y:S02]  /*f790*/  ISETP.LT.OR P4, PT, R122, 0x6a, P6 ;  /* 0x0000006a7a00780c */ /* 0x000fe40003781670 */
[----:B------:R-:W-:-:S02]  /*f7a0*/  FSETP.NEU.FTZ.AND P6, PT, R10, -INF , PT ;  /* 0xff8000000a00780b */ /* 0x000fc40003fdd000 */
[----:B------:R-:W-:Y:S02]  /*f7b0*/  FMNMX.FTZ R120, R64, R33, !PT ;  /* 0x0000002140787209 */ /* 0x000fe40007810000 */
[----:B------:R-:W-:Y:S02]  /*f7c0*/  ISETP.LT.OR P1, PT, R122, 0x5a, P1 ;  /* 0x0000005a7a00780c */ /* 0x000fe40000f21670 */
[----:B------:R-:W-:Y:S02]  /*f7d0*/  FSEL R68, R68, -INF , !P2 ;  /* 0xff80000044447808 */ /* 0x000fe40005000000 */
[----:B------:R-:W-:Y:S02]  /*f7e0*/  ISETP.GT.AND P2, PT, R121, 0x60, P5 ;  /* 0x000000607900780c */ /* 0x000fe40002f44270 */
[----:B------:R-:W-:Y:S02]  /*f7f0*/  FSEL R32, R10, RZ, P6 ;  /* 0x000000ff0a207208 */ /* 0x000fe40003000000 */
[----:B------:R-:W-:-:S02]  /*f800*/  FMNMX.FTZ R33, R65, R120, !PT ;  /* 0x0000007841217209 */ /* 0x000fc40007810000 */
[----:B------:R-:W-:Y:S01]  /*f810*/  FSEL R69, R69, -INF , !P1 ;  /* 0xff80000045457808 */ /* 0x000fe20004800000 */
[----:B------:R-:W-:Y:S01]  /*f820*/  FADD.FTZ R5, -R32, R5 ;  /* 0x0000000520057221 */ /* 0x000fe20000010100 */
[----:B------:R-:W-:Y:S01]  /*f830*/  ISETP.GT.AND P1, PT, R121, 0x61, P5 ;  /* 0x000000617900780c */ /* 0x000fe20002f24270 */
[----:B------:R-:W-:Y:S01]  /*f840*/  FMUL.FTZ R32, R10, UR30 ;  /* 0x0000001e0a207c20 */ /* 0x000fe20008410000 */
[----:B------:R-:W-:Y:S01]  /*f850*/  ISETP.LT.OR P2, PT, R122, 0x61, P2 ;  /* 0x000000617a00780c */ /* 0x000fe20001741670 */
[----:B------:R-:W-:Y:S01]  /*f860*/  FMUL.FTZ R5, R5, UR30 ;  /* 0x0000001e05057c20 */ /* 0x000fe20008410000 */
[----:B------:R-:W-:Y:S02]  /*f870*/  FMNMX.FTZ R120, R68, R33, !PT ;  /* 0x0000002144787209 */ /* 0x000fe40007810000 */
[----:B------:R-:W-:Y:S02]  /*f880*/  ISETP.LT.OR P1, PT, R122, 0x62, P1 ;  /* 0x000000627a00780c */ /* 0x000fe40000f21670 */
[----:B------:R-:W-:Y:S01]  /*f890*/  FSEL R72, R72, -INF , !P2 ;  /* 0xff80000048487808 */ /* 0x000fe20005000000 */
[----:B------:R-:W-:Y:S01]  /*f8a0*/  MUFU.EX2 R5, R5 ;  /* 0x0000000500057308 */ /* 0x000fe20000000800 */
[----:B------:R-:W-:-:S02]  /*f8b0*/  FMNMX.FTZ R33, R69, R120, !PT ;  /* 0x0000007845217209 */ /* 0x000fc40007810000 */
[----:B------:R-:W-:Y:S02]  /*f8c0*/  FSEL R32, R32, RZ, P6 ;  /* 0x000000ff20207208 */ /* 0x000fe40003000000 */
[----:B------:R-:W-:Y:S02]  /*f8d0*/  FSEL R73, R73, -INF , !P1 ;  /* 0xff80000049497808 */ /* 0x000fe40004800000 */
[----:B------:R-:W-:Y:S01]  /*f8e0*/  LOP3.LUT P6, RZ, R23, 0x2, RZ, 0xc0, !PT ;  /* 0x0000000217ff7812 */ /* 0x000fe200078cc0ff */
[--C-:B------:R-:W-:Y:S01]  /*f8f0*/  FFMA.FTZ R11, R11, UR30, -R32.reuse ;  /* 0x0000001e0b0b7c23 */ /* 0x100fe20008010820 */
[----:B------:R-:W-:Y:S01]  /*f900*/  FMNMX.FTZ R120, R72, R33, !PT ;  /* 0x0000002148787209 */ /* 0x000fe20007810000 */
[--C-:B------:R-:W-:Y:S01]  /*f910*/  FFMA.FTZ R12, R12, UR30, -R32.reuse ;  /* 0x0000001e0c0c7c23 */ /* 0x100fe20008010820 */
[----:B------:R-:W-:Y:S01]  /*f920*/  ISETP.GT.AND P3, PT, R121, 0x70, P5 ;  /* 0x000000707900780c */ /* 0x000fe20002f64270 */
[--C-:B------:R-:W-:Y:S01]  /*f930*/  FFMA.FTZ R24, R24, UR30, -R32.reuse ;  /* 0x0000001e18187c23 */ /* 0x100fe20008010820 */
[----:B------:R-:W-:Y:S01]  /*f940*/  FSEL R76, R76, -INF , !P6 ;  /* 0xff8000004c4c7808 */ /* 0x000fe20007000000 */
[--C-:B------:R-:W-:Y:S01]  /*f950*/  FFMA.FTZ R25, R25, UR30, -R32.reuse ;  /* 0x0000001e19197c23 */ /* 0x100fe20008010820 */
[----:B------:R-:W-:Y:S01]  /*f960*/  FMNMX.FTZ R33, R73, R120, !PT ;  /* 0x0000007849217209 */ /* 0x000fe20007810000 */
[--C-:B------:R-:W-:Y:S01]  /*f970*/  FFMA.FTZ R28, R28, UR30, -R32.reuse ;  /* 0x0000001e1c1c7c23 */ /* 0x100fe20008010820 */
[----:B------:R-:W-:Y:S01]  /*f980*/  ISETP.GT.AND P2, PT, R121, 0x71, P5 ;  /* 0x000000717900780c */ /* 0x000fe20002f44270 */
[--C-:B------:R-:W-:Y:S01]  /*f990*/  FFMA.FTZ R29, R29, UR30, -R32.reuse ;  /* 0x0000001e1d1d7c23 */ /* 0x100fe20008010820 */
[----:B------:R-:W-:Y:S01]  /*f9a0*/  ISETP.LT.OR P3, PT, R122, 0x71, P3 ;  /* 0x000000717a00780c */ /* 0x000fe20001f61670 */
        /* <DEDUP_REMOVED lines=21> */
[----:B------:R-:W-:Y:S01]  /*fb00*/  ISETP.LT.OR P5, PT, R122, 0x7a, P5 ;  /* 0x0000007a7a00780c */ /* 0x000fe20002fa1670 */
[--C-:B------:R-:W-:Y:S01]  /*fb10*/  FFMA.FTZ R53, R53, UR30, -R32.reuse ;  /* 0x0000001e35357c23 */ /* 0x100fe20008010820 */
[----:B------:R-:W-:Y:S01]  /*fb20*/  FSEL R84, R84, -INF , !P1 ;  /* 0xff80000054547808 */ /* 0x000fe20004800000 */
[--C-:B------:R-:W-:Y:S01]  /*fb30*/  FFMA.FTZ R56, R56, UR30, -R32.reuse ;  /* 0x0000001e38387c23 */ /* 0x100fe20008010820 */
[----:B------:R-:W-:Y:S01]  /*fb40*/  FMNMX.FTZ R33, R81, R33, !PT ;  /* 0x0000002151217209 */ /* 0x000fe20007810000 */
[--C-:B------:R-:W-:Y:S01]  /*fb50*/  FFMA.FTZ R57, R57, UR30, -R32.reuse ;  /* 0x0000001e39397c23 */ /* 0x100fe20008010820 */
[----:B------:R-:W-:Y:S01]  /*fb60*/  FSEL R86, R86, -INF , !P5 ;  /* 0xff80000056567808 */ /* 0x000fe20006800000 */
        /* <DEDUP_REMOVED lines=14> */
[----:B------:R-:W0:Y:S01]  /*fc50*/  MUFU.EX2 R148, R11 ;  /* 0x0000000b00947308 */ /* 0x000e220000000800 */
[----:B------:R-:W1:Y:S01]  /*fc60*/  SHFL.BFLY PT, R83, R33, 0x2, 0x1f ;  /* 0x0c401f0021537f89 */ /* 0x000e6200000e0000 */
[----:B------:R-:W-:-:S06]  /*fc70*/  LOP3.LUT P0, RZ, R23, 0x40000000, RZ, 0xc0, !PT ;  /* 0x4000000017ff7812 */ /* 0x000fcc000780c0ff */
[----:B------:R-:W2:Y:S08]  /*fc80*/  MUFU.EX2 R12, R12 ;  /* 0x0000000c000c7308 */ /* 0x000eb00000000800 */
[----:B------:R-:W-:Y:S01]  /*fc90*/  MUFU.EX2 R24, R24 ;  /* 0x0000001800187308 */ /* 0x000fe20000000800 */
[----:B0-----:R-:W-:-:S07]  /*fca0*/  FFMA.FTZ R4, R5, R4, R148 ;  /* 0x0000000405047223 */ /* 0x001fce0000010094 */
[----:B------:R-:W-:Y:S01]  /*fcb0*/  MUFU.EX2 R25, R25 ;  /* 0x0000001900197308 */ /* 0x000fe20000000800 */
[----:B-1----:R-:W-:Y:S01]  /*fcc0*/  FMNMX.FTZ R11, R33, R83, !PT ;  /* 0x00000053210b7209 */ /* 0x002fe20007810000 */
[----:B--2---:R-:W-:-:S04]  /*fcd0*/  FADD.FTZ R4, R12, R4 ;  /* 0x000000040c047221 */ /* 0x004fc80000010000 */
[----:B------:R-:W0:Y:S02]  /*fce0*/  SHFL.BFLY PT, R33, R11, 0x1, 0x1f ;  /* 0x0c201f000b217f89 */ /* 0x000e2400000e0000 */
[----:B------:R-:W-:Y:S08]  /*fcf0*/  MUFU.EX2 R28, R28 ;  /* 0x0000001c001c7308 */ /* 0x000ff00000000800 */
[----:B------:R-:W-:Y:S08]  /*fd00*/  MUFU.EX2 R29, R29 ;  /* 0x0000001d001d7308 */ /* 0x000ff00000000800 */
[----:B------:R-:W-:Y:S01]  /*fd10*/  MUFU.EX2 R58, R58 ;  /* 0x0000003a003a7308 */ /* 0x000fe20000000800 */
[----:B0-----:R-:W-:-:S07]  /*fd20*/  FMNMX.FTZ R11, R11, R33, !PT ;  /* 0x000000210b0b7209 */ /* 0x001fce0007810000 */
[----:B------:R-:W-:Y:S01]  /*fd30*/  MUFU.EX2 R59, R59 ;  /* 0x0000003b003b7308 */ /* 0x000fe20000000800 */
[----:B------:R-:W-:-:S04]  /*fd40*/  FSETP.NEU.FTZ.AND P1, PT, R11, -INF , PT ;  /* 0xff8000000b00780b */ /* 0x000fc80003f3d000 */
[----:B------:R-:W-:-:S03]  /*fd50*/  FSEL R33, R11, RZ, P1 ;  /* 0x000000ff0b217208 */ /* 0x000fc60000800000 */
[----:B------:R-:W-:Y:S02]  /*fd60*/  MUFU.EX2 R36, R36 ;  /* 0x0000002400247308 */ /* 0x000fe40000000800 */
[----:B------:R-:W-:Y:S01]  /*fd70*/  FADD.FTZ R14, -R33, R14 ;  /* 0x0000000e210e7221 */ /* 0x000fe20000010100 */
[----:B------:R-:W-:-:S03]  /*fd80*/  FMUL.FTZ R33, R11, UR30 ;  /* 0x0000001e0b217c20 */ /* 0x000fc60008410000 */
[----:B------:R-:W-:Y:S02]  /*fd90*/  FMUL.FTZ R14, R14, UR30 ;  /* 0x0000001e0e0e7c20 */ /* 0x000fe40008410000 */
[----:B------:R-:W-:Y:S01]  /*fda0*/  MUFU.EX2 R37, R37 ;  /* 0x0000002500257308 */ /* 0x000fe20000000800 */
[----:B------:R-:W-:-:S05]  /*fdb0*/  FSEL R33, R33, RZ, P1 ;  /* 0x000000ff21217208 */ /* 0x000fca0000800000 */
        /* <DEDUP_REMOVED lines=37> */
[----:B-1----:R-:W-:Y:S01]  /*10010*/  FADD.FTZ R14, R21, R3 ;  /* 0x00000003150e7221 */ /* 0x002fe20000010000 */
[----:B------:R-:W-:Y:S01]  /*10020*/  FADD.FTZ R3, R24, R4 ;  /* 0x0000000418037221 */ /* 0x000fe20000010000 */
[----:B------:R-:W-:-:S03]  /*10030*/  FFMA.FTZ R33, R86, UR30, -R33 ;  /* 0x0000001e56217c23 */ /* 0x000fc60008010821 */
        /* <DEDUP_REMOVED lines=111> */
.L_x_1709:
[----:B------:R-:W2:Y:S01]  /*10730*/  LDL R83, [R1+0x24] ;  /* 0x0000240001537983 */ /* 0x000ea20000100800 */
[----:B------:R-:W-:Y:S02]  /*10740*/  IMAD R14, R19, 0x8, R2 ;  /* 0x00000008130e7824 */ /* 0x000fe400078e0202 */
[-C--:B------:R-:W-:Y:S01]  /*10750*/  FMUL.FTZ R88, R88, R5.reuse ;  /* 0x0000000558587220 */ /* 0x080fe20000410000 */
[----:B------:R-:W-:Y:S02]  /*10760*/  IMAD.U32 R19, RZ, RZ, UR38 ;  /* 0x00000026ff137e24 */ /* 0x000fe4000f8e00ff */
[-C--:B------:R-:W-:Y:S01]  /*10770*/  FMUL.FTZ R89, R89, R5.reuse ;  /* 0x0000000559597220 */ /* 0x080fe20000410000 */
[----:B------:R-:W-:Y:S02]  /*10780*/  VIADD R14, R14, 0x16860 ;  /* 0x000168600e0e7836 */ /* 0x000fe40000000000 */
[-C--:B------:R-:W-:Y:S01]  /*10790*/  FMUL.FTZ R92, R92, R5.reuse ;  /* 0x000000055c5c7220 */ /* 0x080fe20000410000 */
[-C--:B------:R-:W-:Y:S01]  /*107a0*/  FMUL.FTZ R93, R93, R5.reuse ;  /* 0x000000055d5d7220 */ /* 0x080fe20000410000 */
[-C--:B------:R-:W-:Y:S01]  /*107b0*/  FMUL.FTZ R96, R96, R5.reuse ;  /* 0x0000000560607220 */ /* 0x080fe20000410000 */
        /* <DEDUP_REMOVED lines=46> */
[----:B0-----:R-:W-:Y:S01]  /*10aa0*/  IMAD.MOV.U32 R14, RZ, RZ, R11 ;  /* 0x000000ffff0e7224 */ /* 0x001fe200078e000b */
[----:B------:R-:W-:Y:S01]  /*10ab0*/  F2FP.BF16.F32.PACK_AB R133, R55, R54 ;  /* 0x000000363785723e */ /* 0x000fe200000010ff */
[----:B------:R-:W-:Y:S01]  /*10ac0*/  IMAD.MOV.U32 R5, RZ, RZ, R10 ;  /* 0x000000ffff057224 */ /* 0x000fe200078e000a */
        /* <DEDUP_REMOVED lines=16> */
[C---:B--2---:R-:W-:Y:S01]  /*10bd0*/  ISETP.GT.AND P1, PT, R0.reuse, R83, PT ;  /* 0x000000530000720c */ /* 0x044fe20003f24270 */
[----:B------:R-:W-:-:S12]  /*10be0*/  VIADD R0, R0, 0xffffffff ;  /* 0xffffffff00007836 */ /* 0x000fd80000000000 */
[----:B------:R-:W-:Y:S05]  /*10bf0*/  @P1 BRA `(.L_x_1710) ;  /* 0xffffffc400e81947 */ /* 0x000fea000383ffff */
[----:B------:R-:W-:Y:S02]  /*10c00*/  IMAD.MOV.U32 R14, RZ, RZ, R11 ;  /* 0x000000ffff0e7224 */ /* 0x000fe400078e000b */
[----:B------:R-:W-:Y:S02]  /*10c10*/  IMAD.MOV.U32 R5, RZ, RZ, R10 ;  /* 0x000000ffff057224 */ /* 0x000fe400078e000a */
[----:B------:R-:W-:Y:S02]  /*10c20*/  IMAD.MOV.U32 R19, RZ, RZ, R15 ;  /* 0x000000ffff137224 */ /* 0x000fe400078e000f */
[----:B------:R-:W-:-:S07]  /*10c30*/  IMAD.MOV.U32 R154, RZ, RZ, R20 ;  /* 0x000000ffff9a7224 */ /* 0x000fce00078e0014 */
.L_x_1690:
[----:B------:R-:W2:Y:S01]  /*10c40*/  LDL R13, [R1+0x20] ;  /* 0x00002000010d7983 */ /* 0x000ea20000100800 */
[----:B------:R-:W0:Y:S01]  /*10c50*/  LDC R10, c[0x0][0x448] ;  /* 0x00011200ff0a7b82 */ /* 0x000e220000000800 */
[----:B------:R-:W-:-:S07]  /*10c60*/  ULDC UR12, c[0x0][0x9dc] ;  /* 0x00027700000c7ab9 */ /* 0x000fce0000000800 */
[----:B------:R-:W1:Y:S01]  /*10c70*/  LDC R20, c[0x0][0x9e4] ;  /* 0x00027900ff147b82 */ /* 0x000e620000000800 */
[----:B0-----:R-:W-:Y:S02]  /*10c80*/  ISETP.NE.AND P4, PT, R10, 0x1, PT ;  /* 0x000000010a00780c */ /* 0x001fe40003f85270 */
[----:B-1----:R-:W-:-:S11]  /*10c90*/  ISETP.GE.AND P5, PT, R20, 0x1, PT ;  /* 0x000000011400780c */ /* 0x002fd60003fa6270 */
[----:B------:R-:W0:Y:S08]  /*10ca0*/  @P4 LDC R11, c[0x0][0x44c] ;  /* 0x00011300ff0b4b82 */ /* 0x000e300000000800 */
[----:B------:R-:W1:Y:S01]  /*10cb0*/  @P4 LDC R12, c[0x0][0x450] ;  /* 0x00011400ff0c4b82 */ /* 0x000e620000000800 */
[----:B--2---:R-:W-:Y:S01]  /*10cc0*/  VIADD R10, R13, 0xbf ;  /* 0x000000bf0d0a7836 */ /* 0x004fe20000000000 */
[----:B------:R-:W-:-:S03]  /*10cd0*/  IADD3 R13, R156, 0x1, -R155 ;  /* 0x000000019c0d7810 */ /* 0x000fc60007ffe89b */
[----:B0-----:R-:W-:-:S05]  /*10ce0*/  @P4 IMAD.HI.U32 R11, R10, R11, RZ ;  /* 0x0000000b0a0b4227 */ /* 0x001fca00078e00ff */
[----:B-1----:R-:W-:-:S05]  /*10cf0*/  @P4 SHF.R.U32.HI R10, RZ, R12, R11 ;  /* 0x0000000cff0a4219 */ /* 0x002fca000001160b */
[----:B------:R-:W-:-:S04]  /*10d00*/  IMAD.IADD R10, R13, 0x1, R10 ;  /* 0x000000010d0a7824 */ /* 0x000fc800078e020a */
[----:B------:R-:W-:Y:S01]  /*10d10*/  VIADD R12, R10, -UR12 ;  /* 0x8000000c0a0c7c36 */ /* 0x000fe20008000000 */
[----:B------:R-:W-:Y:S06]  /*10d20*/  @!P5 BRA `(.L_x_1711) ;  /* 0x000000000048d947 */ /* 0x000fec0003800000 */
[----:B------:R-:W-:Y:S01]  /*10d30*/  IMAD.MOV.U32 R13, RZ, RZ, R10 ;  /* 0x000000ffff0d7224 */ /* 0x000fe200078e000a */
[----:B------:R-:W-:Y:S04]  /*10d40*/  BSSY B0, `(.L_x_1712) ;  /* 0x000000e000007945 */ /* 0x000fe80003800000 */
        /* <DEDUP_REMOVED lines=9> */
.L_x_1713:
[----:B------:R-:W-:-:S13]  /*10de0*/  ISETP.NE.AND P1, PT, R20, 0x1, PT ;  /* 0x000000011400780c */ /* 0x000fda0003f25270 */
[----:B------:R-:W0:Y:S02]  /*10df0*/  @P1 LDC.64 R10, c[0x0][0x9e8] ;  /* 0x00027a00ff0a1b82 */ /* 0x000e240000000a00 */
[----:B0-----:R-:W-:-:S05]  /*10e00*/  @P1 IMAD.HI.U32 R10, R13, R10, RZ ;  /* 0x0000000a0d0a1227 */ /* 0x001fca00078e00ff */
[----:B------:R-:W-:-:S07]  /*10e10*/  @P1 SHF.R.U32.HI R13, RZ, R11, R10 ;  /* 0x0000000bff0d1219 */ /* 0x000fce000001160a */
.L_x_1714:
[----:B------:R-:W-:Y:S05]  /*10e20*/  BSYNC B0 ;  /* 0x0000000000007941 */ /* 0x000fea0003800000 */
.L_x_1712:
[----:B------:R-:W-:-:S05]  /*10e30*/  IMAD R13, R13, R20, RZ ;  /* 0x000000140d0d7224 */ /* 0x000fca00078e02ff */
[----:B------:R-:W-:-:S07]  /*10e40*/  VIMNMX R12, R12, R13, !PT ;  /* 0x0000000d0c0c7248 */ /* 0x000fce0007fe0100 */
.L_x_1711:
[----:B------:R-:W2:Y:S01]  /*10e50*/  LDL R10, [R1+0x38] ;  /* 0x00003800010a7983 */ /* 0x000ea20000100800 */
[----:B------:R-:W-:-:S05]  /*10e60*/  VIADD R12, R12, 0x7f ;  /* 0x0000007f0c0c7836 */ /* 0x000fca0000000000 */
[----:B------:R-:W-:-:S04]  /*10e70*/  SHF.R.S32.HI R11, RZ, 0x1f, R12 ;  /* 0x0000001fff0b7819 */ /* 0x000fc8000001140c */
[----:B------:R-:W-:-:S04]  /*10e80*/  LEA.HI R11, R11, R12, RZ, 0x7 ;  /* 0x0000000c0b0b7211 */ /* 0x000fc800078f38ff */
[----:B------:R-:W-:-:S04]  /*10e90*/  SHF.R.S32.HI R11, RZ, 0x7, R11 ;  /* 0x00000007ff0b7819 */ /* 0x000fc8000001140b */
[----:B--2---:R-:W-:-:S04]  /*10ea0*/  VIMNMX R10, R10, R11, !PT ;  /* 0x0000000b0a0a7248 */ /* 0x004fc80007fe0100 */
[----:B------:R-:W-:Y:S01]  /*10eb0*/  ISETP.GE.AND P1, PT, R0, R10, PT ;  /* 0x0000000a0000720c */ /* 0x000fe20003f26270 */
[----:B------:R0:W-:-:S12]  /*10ec0*/  STL [R1+0x24], R10 ;  /* 0x0000240a01007387 */ /* 0x0001d80000100800 */
[----:B0-----:R-:W-:Y:S05]  /*10ed0*/  @!P1 BRA `(.L_x_1715) ;  /* 0x0000002400f89947 */ /* 0x001fea0003800000 */
[----:B------:R-:W-:Y:S02]  /*10ee0*/  IMAD.MOV.U32 R12, RZ, RZ, R14 ;  /* 0x000000ffff0c7224 */ /* 0x000fe400078e000e */
[----:B------:R-:W-:Y:S02]  /*10ef0*/  IMAD.MOV.U32 R13, RZ, RZ, R5 ;  /* 0x000000ffff0d7224 */ /* 0x000fe400078e0005 */
[----:B------:R-:W-:Y:S02]  /*10f00*/  IMAD.MOV.U32 R10, RZ, RZ, R154 ;  /* 0x000000ffff0a7224 */ /* 0x000fe400078e009a */
[----:B------:R-:W-:-:S07]  /*10f10*/  IMAD.MOV.U32 R20, RZ, RZ, R19 ;  /* 0x000000ffff147224 */ /* 0x000fce00078e0013 */
.L_x_1727:
        /* <DEDUP_REMOVED lines=9> */
.L_x_1717:
        /* <DEDUP_REMOVED lines=8> */
.L_x_1718:
[----:B------:R-:W-:Y:S04]  /*11030*/  BSSY B0, `(.L_x_1716) ;  /* 0x0000004000007945 */ /* 0x000fe80003800000 */
[----:B-1----:R-:W-:Y:S05]  /*11040*/  @P2 BRA `(.L_x_1719) ;  /* 0x0000000000082947 */ /* 0x002fea0003800000 */
[----:B------:R-:W1:Y:S02]  /*11050*/  SYNCS.PHASECHK.TRANS64.TRYWAIT P2, [R5+URZ+0x16830], R14 ;  /* 0x0168300e050075a7 */ /* 0x000e64000804017f */
[----:B-1----:R-:W-:Y:S05]  /*11060*/  @!P2 BRA `(.L_x_1720) ;  /* 0x000001080014a947 */ /* 0x002fea0003800000 */
.L_x_1719:
[----:B------:R-:W-:Y:S05]  /*11070*/  BSYNC B0 ;  /* 0x0000000000007941 */ /* 0x000fea0003800000 */
.L_x_1716:
[----:B------:R-:W2:Y:S04]  /*11080*/  LDL R11, [R1+0x2c] ;  /* 0x00002c00010b7983 */ /* 0x000ea80000100800 */
[----:B------:R3:W-:Y:S01]  /*11090*/  STL.64 [R1+0x68], R2 ;  /* 0x0000680201007387 */ /* 0x0007e20000100a00 */
[----:B01----:R-:W0:Y:S03]  /*110a0*/  S2R R5, SR_TID.X ;  /* 0x0000000000057919 */ /* 0x003e260000002100 */
[----:B---3--:R-:W3:Y:S01]  /*110b0*/  LDL.64 R2, [R1+0x18] ;  /* 0x0000180001027983 */ /* 0x008ee20000100a00 */
[----:B------:R-:W-:Y:S01]  /*110c0*/  VIADD R19, R20, 0x1 ;  /* 0x0000000114137836 */ /* 0x000fe20000000000 */
[----:B------:R-:W-:Y:S05]  /*110d0*/  WARPSYNC.ALL ;  /* 0x0000000000007948 */ /* 0x000fea0003800000 */
[C---:B------:R-:W-:Y:S01]  /*110e0*/  ISETP.NE.AND P2, PT, R19.reuse, 0x2, PT ;  /* 0x000000021300780c */ /* 0x040fe20003f45270 */
[----:B------:R-:W-:Y:S01]  /*110f0*/  IMAD.MOV.U32 R15, RZ, RZ, 0x40000040 ;  /* 0x40000040ff0f7424 */ /* 0x000fe200078e00ff */
[----:B------:R-:W-:Y:S01]  /*11100*/  R2UR UR12, R6 ;  /* 0x00000000060c72ca */ /* 0x000fe200000e0000 */
[----:B------:R-:W-:Y:S01]  /*11110*/  IMAD.MOV.U32 R27, RZ, RZ, 0x40000040 ;  /* 0x40000040ff1b7424 */ /* 0x000fe200078e00ff */
[----:B------:R-:W-:Y:S01]  /*11120*/  SEL R19, R19, RZ, P2 ;  /* 0x000000ff13137207 */ /* 0x000fe20001000000 */
[----:B------:R-:W-:Y:S01]  /*11130*/  IMAD.MOV.U32 R25, RZ, RZ, 0x40000040 ;  /* 0x40000040ff197424 */ /* 0x000fe200078e00ff */
[----:B------:R-:W-:-:S02]  /*11140*/  R2UR UR23, R15 ;  /* 0x000000000f1772ca */ /* 0x000fc400000e0000 */
[----:B------:R-:W-:Y:S02]  /*11150*/  R2UR UR13, R7 ;  /* 0x00000000070d72ca */ /* 0x000fe400000e0000 */
[----:B------:R-:W-:Y:S02]  /*11160*/  R2UR UR15, R27 ;  /* 0x000000001b0f72ca */ /* 0x000fe400000e0000 */
[----:B------:R-:W-:Y:S02]  /*11170*/  R2UR UR19, R25 ;  /* 0x00000000191372ca */ /* 0x000fe400000e0000 */
[----:B0-----:R-:W-:-:S05]  /*11180*/  SHF.R.U32.HI R5, RZ, 0x7, R5 ;  /* 0x00000007ff057819 */ /* 0x001fca0000011605 */
[----:B------:R-:W-:Y:S01]  /*11190*/  VIADD R5, R5, 0x8 ;  /* 0x0000000805057836 */ /* 0x000fe20000000000 */
[----:B------:R-:W-:-:S04]  /*111a0*/  R2UR UR27, R27 ;  /* 0x000000001b1b72ca */ /* 0x000fc800000e0000 */
[----:B------:R0:W-:Y:S01]  /*111b0*/  BAR.SYNC.DEFER_BLOCKING R5, 0x100 ;  /* 0x000400050000751d */ /* 0x0001e20000010000 */
[----:B--2---:R-:W-:-:S04]  /*111c0*/  IMAD R26, R19, 0x400, R11 ;  /* 0x00000400131a7824 */ /* 0x004fc800078e020b */
[C---:B------:R-:W-:Y:S01]  /*111d0*/  VIADD R14, R26.reuse, 0x4 ;  /* 0x000000041a0e7836 */ /* 0x040fe20000000000 */
[C---:B------:R-:W-:Y:S01]  /*111e0*/  R2UR UR14, R26.reuse ;  /* 0x000000001a0e72ca */ /* 0x040fe200000e0000 */
[C---:B------:R-:W-:Y:S01]  /*111f0*/  VIADD R24, R26.reuse, 0x2 ;  /* 0x000000021a187836 */ /* 0x040fe20000000000 */
[----:B------:R-:W-:Y:S02]  /*11200*/  IADD3 R26, R26, 0x6, RZ ;  /* 0x000000061a1a7810 */ /* 0x000fe40007ffe0ff */
[----:B------:R-:W-:Y:S02]  /*11210*/  R2UR UR22, R14 ;  /* 0x000000000e1672ca */ /* 0x000fe400000e0000 */
[----:B------:R-:W2:Y:S01]  /*11220*/  LDL.64 R14, [R1+0x10] ;  /* 0x00001000010e7983 */ /* 0x000ea20000100a00 */
[----:B------:R-:W-:Y:S02]  /*11230*/  R2UR UR18, R24 ;  /* 0x00000000181272ca */ /* 0x000fe400000e0000 */
[----:B------:R-:W-:-:S02]  /*11240*/  R2UR UR26, R26 ;  /* 0x000000001a1a72ca */ /* 0x000fc400000e0000 */
[----:B------:R-:W-:-:S06]  /*11250*/  WARPGROUP.ARRIVE ;  /* 0x00000000000079c5 */ /* 0x000fcc0000000000 */
[----:B------:R-:W-:Y:S01]  /*11260*/  HGMMA.64x128x16.F32.BF16 R24, gdesc[UR12], RZ, !UPT, gsb0 ;  /* 0x01e000000c1879f0 */ /* 0x000fe2000c0018ff */
[----:B---3--:R-:W-:Y:S02]  /*11270*/  R2UR UR16, R2 ;  /* 0x00000000021072ca */ /* 0x008fe400000e0000 */
[----:B------:R-:W-:Y:S02]  /*11280*/  R2UR UR17, R3 ;  /* 0x00000000031172ca */ /* 0x000fe400000e0000 */
[----:B------:R0:W5:Y:S01]  /*11290*/  LDL.LU.64 R2, [R1+0x68] ;  /* 0x0000680001027983 */ /* 0x0001620000300a00 */
[----:B------:R-:W-:Y:S02]  /*112a0*/  WARPGROUP.DEPBAR.LE gsb0, 0x0 ;  /* 0x00008000000079c5 */ /* 0x000fe40000010000 */
[----:B------:R-:W-:-:S08]  /*112b0*/  WARPGROUP.ARRIVE ;  /* 0x00000000000079c5 */ /* 0x000fd00000000000 */
[----:B------:R-:W-:Y:S01]  /*112c0*/  HGMMA.64x128x16.F32.BF16 R24, gdesc[UR16], R24, gsb0 ;  /* 0x01e00000101879f0 */ /* 0x000fe20008001818 */
[----:B------:R-:W-:Y:S02]  /*112d0*/  R2UR UR24, R8 ;  /* 0x00000000081872ca */ /* 0x000fe400000e0000 */
[----:B------:R-:W-:Y:S01]  /*112e0*/  R2UR UR25, R9 ;  /* 0x00000000091972ca */ /* 0x000fe200000e0000 */
[----:B------:R-:W-:Y:S02]  /*112f0*/  WARPGROUP.DEPBAR.LE gsb0, 0x0 ;  /* 0x00008000000079c5 */ /* 0x000fe40000010000 */
[----:B------:R-:W-:Y:S01]  /*11300*/  WARPGROUP.ARRIVE ;  /* 0x00000000000079c5 */ /* 0x000fe20000000000 */
[----:B--2---:R-:W-:Y:S02]  /*11310*/  R2UR UR20, R14 ;  /* 0x000000000e1472ca */ /* 0x004fe400000e0000 */
[----:B------:R-:W-:-:S13]  /*11320*/  R2UR UR21, R15 ;  /* 0x000000000f1572ca */ /* 0x000fda00000e0000 */
        /* <DEDUP_REMOVED lines=8> */
.L_x_1722:
[----:B------:R-:W-:Y:S01]  /*113b0*/  SHF.L.U32 R5, R10, 0x1f, RZ ;  /* 0x0000001f0a057819 */ /* 0x000fe200000006ff */
[----:B-----5:R-:W-:-:S04]  /*113c0*/  IMAD R10, R20, 0x8, R2 ;  /* 0x00000008140a7824 */ /* 0x020fc800078e0202 */
[----:B------:R0:W1:Y:S01]  /*113d0*/  SYNCS.PHASECHK.TRANS64.TRYWAIT P1, [R10+URZ+0x16850], R5 ;  /* 0x016850050a0075a7 */ /* 0x000062000802017f */
[----:B------:R-:W-:Y:S05]  /*113e0*/  @!P0 BRA `(.L_x_1723) ;  /* 0x0000000000048947 */ /* 0x000fea0003800000 */
[----:B------:R-:W-:Y:S01]  /*113f0*/  BPT.TRAP 0x1 ;  /* 0x000000040000795c */ /* 0x000fe20000300000 */
.L_x_1723:
[----:B-1----:R-:W-:Y:S05]  /*11400*/  @P1 BRA `(.L_x_1721) ;  /* 0x0000000000081947 */ /* 0x002fea0003800000 */
[----:B------:R-:W1:Y:S02]  /*11410*/  SYNCS.PHASECHK.TRANS64.TRYWAIT P1, [R10+URZ+0x16850], R5 ;  /* 0x016850050a0075a7 */ /* 0x000e64000802017f */
[----:B-1----:R-:W-:Y:S05]  /*11420*/  @!P1 BRA `(.L_x_1724) ;  /* 0x0000010400389947 */ /* 0x002fea0003800000 */
.L_x_1721:
[----:B01---5:R-:W-:Y:S01]  /*11430*/  VIADD R5, R2, 0x400 ;  /* 0x0000040002057836 */ /* 0x023fe20000000000 */
        /* <DEDUP_REMOVED lines=8> */
[----:B------:R-:W-:Y:S02]  /*114c0*/  IMAD R10, R20, 0x400, R5 ;  /* 0x00000400140a7824 */ /* 0x000fe400078e0205 */
[----:B------:R-:W0:Y:S02]  /*114d0*/  S2R R5, SR_TID.X ;  /* 0x0000000000057919 */ /* 0x000e240000002100 */
        /* <DEDUP_REMOVED lines=8> */
[----:B------:R-:W-:-:S03]  /*11560*/  ISETP.GE.U32.AND P1, PT, R5, 0x180, PT ;  /* 0x000001800500780c */ /* 0x000fc60003f26070 */
[----:B------:R-:W-:-:S05]  /*11570*/  VIADD R5, R21, 0x9 ;  /* 0x0000000915057836 */ /* 0x000fca0000000000 */
[----:B------:R-:W-:Y:S01]  /*11580*/  SEL R5, R5, 0x9, !P1 ;  /* 0x0000000905057807 */ /* 0x000fe20004800000 */
        /* <DEDUP_REMOVED lines=38> */
[----:B------:R-:W-:Y:S01]  /*117f0*/  R2UR UR15, R11 ;  /* 0x000000000b0f72ca */ /* 0x000fe200000e0000 */
[----:B------:R-:W-:Y:S02]  /*11800*/  WARPGROUP.DEPBAR.LE gsb0, 0x0 ;  /* 0x00008000000079c5 */ /* 0x000fe40000010000 */
[----:B------:R-:W-:-:S10]  /*11810*/  WARPGROUP.ARRIVE ;  /* 0x00000000000079c5 */ /* 0x000fd40000000000 */
[----:B------:R-:W-:Y:S03]  /*11820*/  HGMMA.64x64x16.F32.BF16 R88, R120, gdesc[UR12].tnspB, R88, gsb0 ;  /* 0x40e0000c78587df0 */ /* 0x000fe60008001858 */
[----:B------:R-:W-:Y:S02]  /*11830*/  WARPGROUP.DEPBAR.LE gsb0, 0x0 ;  /* 0x00008000000079c5 */ /* 0x000fe40000010000 */
[----:B------:R0:W-:Y:S06]  /*11840*/  BAR.ARV R5, 0x100 ;  /* 0x000400050000751d */ /* 0x0001ec0000002000 */
[----:B------:R-:W-:Y:S05]  /*11850*/  @!P0 BRA `(.L_x_1725) ;  /* 0x0000000000048947 */ /* 0x000fea0003800000 */
[----:B------:R-:W-:Y:S01]  /*11860*/  BPT.TRAP 0x1 ;  /* 0x000000040000795c */ /* 0x000fe20000300000 */
.L_x_1725:
[----:B------:R-:W-:Y:S01]  /*11870*/  FMUL.FTZ R10, R24, UR11 ;  /* 0x0000000b180a7c20 */ /* 0x000fe20008410000 */
[----:B------:R-:W-:Y:S01]  /*11880*/  FMUL.FTZ R11, R25, UR11 ;  /* 0x0000000b190b7c20 */ /* 0x000fe20008410000 */
[----:B------:R-:W-:Y:S01]  /*11890*/  FMUL.FTZ R24, R28, UR11 ;  /* 0x0000000b1c187c20 */ /* 0x000fe20008410000 */
[----:B------:R-:W-:Y:S01]  /*118a0*/  FMUL.FTZ R25, R29, UR11 ;  /* 0x0000000b1d197c20 */ /* 0x000fe20008410000 */
[----:B0-----:R-:W-:Y:S02]  /*118b0*/  IMAD R5, R19, 0x8, R2 ;  /* 0x0000000813057824 */ /* 0x001fe400078e0202 */
[----:B------:R-:W-:Y:S01]  /*118c0*/  FMUL.FTZ R28, R32, UR11 ;  /* 0x0000000b201c7c20 */ /* 0x000fe20008410000 */
[----:B------:R-:W0:Y:S01]  /*118d0*/  MUFU.TANH R10, R10 ;  /* 0x0000000a000a7308 */ /* 0x000e220000002400 */
[----:B------:R-:W-:Y:S02]  /*118e0*/  IMAD.U32 R14, RZ, RZ, UR38 ;  /* 0x00000026ff0e7e24 */ /* 0x000fe4000f8e00ff */
[----:B------:R-:W-:Y:S01]  /*118f0*/  FMUL.FTZ R29, R33, UR11 ;  /* 0x0000000b211d7c20 */ /* 0x000fe20008410000 */
[----:B------:R-:W-:-:S02]  /*11900*/  VIADD R5, R5, 0x16840 ;  /* 0x0001684005057836 */ /* 0x000fc40000000000 */
[----:B------:R-:W-:Y:S01]  /*11910*/  FMUL.FTZ R21, R27, UR11 ;  /* 0x0000000b1b157c20 */ /* 0x000fe20008410000 */
[----:B------:R-:W-:Y:S01]  /*11920*/  FMUL.FTZ R27, R31, UR11 ;  /* 0x0000000b1f1b7c20 */ /* 0x000fe20008410000 */
[----:B------:R-:W-:Y:S01]  /*11930*/  FMUL.FTZ R31, R35, UR11 ;  /* 0x0000000b231f7c20 */ /* 0x000fe20008410000 */
[----:B------:R-:W-:Y:S01]  /*11940*/  FMUL.FTZ R32, R36, UR11 ;  /* 0x0000000b24207c20 */ /* 0x000fe20008410000 */
[----:B------:R-:W1:Y:S01]  /*11950*/  MUFU.TANH R11, R11 ;  /* 0x0000000b000b7308 */ /* 0x000e620000002400 */
[----:B------:R-:W-:Y:S01]  /*11960*/  PRMT R5, R14, 0x654, R5 ;  /* 0x000006540e057816 */ /* 0x000fe20000000005 */
        /* <DEDUP_REMOVED lines=28> */
[----:B------:R2:W-:Y:S01]  /*11b30*/  SYNCS.ARRIVE.TRANS64.RED.A1T0 RZ, [R5+URZ], RZ ;  /* 0x000000ff05ff79a7 */ /* 0x0005e2000810043f */
[----:B------:R-:W-:Y:S01]  /*11b40*/  FMUL.FTZ R38, R38, UR11 ;  /* 0x0000000b26267c20 */ /* 0x000fe20008410000 */
[----:B------:R-:W3:Y:S01]  /*11b50*/  MUFU.TANH R29, R29 ;  /* 0x0000001d001d7308 */ /* 0x000ee20000002400 */
        /* <DEDUP_REMOVED lines=33> */
[----:B------:R-:W-:-:S06]  /*11d70*/  UMOV UR30, UR4 ;  /* 0x00000004001e7c82 */ /* 0x000fcc0008000000 */
[----:B------:R-:W1:Y:S01]  /*11d80*/  MUFU.TANH R36, R36 ;  /* 0x0000002400247308 */ /* 0x000e620000002400 */
[----:B---3--:R-:W-:Y:S01]  /*11d90*/  FMNMX.FTZ R14, R34, R61, !PT ;  /* 0x0000003d220e7209 */ /* 0x008fe20007810000 */
[----:B------:R-:W-:-:S06]  /*11da0*/  FMUL.FTZ R61, R69, UR11 ;  /* 0x0000000b453d7c20 */ /* 0x000fcc0008410000 */
[----:B------:R-:W3:Y:S01]  /*11db0*/  MUFU.TANH R37, R37 ;  /* 0x0000002500257308 */ /* 0x000ee20000002400 */
[----:B0-----:R-:W-:-:S07]  /*11dc0*/  FMNMX.FTZ R65, R35, R14, !PT ;  /* 0x0000000e23417209 */ /* 0x001fce0007810000 */
[----:B------:R-:W0:Y:S01]  /*11dd0*/  MUFU.TANH R40, R40 ;  /* 0x0000002800287308 */ /* 0x000e220000002400 */
[----:B-1----:R-:W-:-:S07]  /*11de0*/  FMNMX.FTZ R14, R36, R65, !PT ;  /* 0x00000041240e7209 */ /* 0x002fce0007810000 */
[----:B------:R-:W1:Y:S01]  /*11df0*/  MUFU.TANH R41, R41 ;  /* 0x0000002900297308 */ /* 0x000e620000002400 */
[----:B---3--:R-:W-:-:S07]  /*11e00*/  FMNMX.FTZ R65, R37, R14, !PT ;  /* 0x0000000e25417209 */ /* 0x008fce0007810000 */
[----:B------:R-:W3:Y:S01]  /*11e10*/  MUFU.TANH R44, R44 ;  /* 0x0000002c002c7308 */ /* 0x000ee20000002400 */
[----:B0-----:R-:W-:Y:S01]  /*11e20*/  FMNMX.FTZ R14, R40, R65, !PT ;  /* 0x00000041280e7209 */ /* 0x001fe20007810000 */
[----:B------:R-:W-:-:S06]  /*11e30*/  FMUL.FTZ R65, R73, UR11 ;  /* 0x0000000b49417c20 */ /* 0x000fcc0008410000 */
[----:B------:R-:W0:Y:S01]  /*11e40*/  MUFU.TANH R45, R45 ;  /* 0x0000002d002d7308 */ /* 0x000e220000002400 */
[----:B-1----:R-:W-:-:S07]  /*11e50*/  FMNMX.FTZ R69, R41, R14, !PT ;  /* 0x0000000e29457209 */ /* 0x002fce0007810000 */
[----:B------:R-:W1:Y:S01]  /*11e60*/  MUFU.TANH R48, R48 ;  /* 0x0000003000307308 */ /* 0x000e620000002400 */
[----:B---3--:R-:W-:-:S07]  /*11e70*/  FMNMX.FTZ R14, R44, R69, !PT ;  /* 0x000000452c0e7209 */ /* 0x008fce0007810000 */
[----:B------:R-:W3:Y:S01]  /*11e80*/  MUFU.TANH R49, R49 ;  /* 0x0000003100317308 */ /* 0x000ee20000002400 */
[----:B0-----:R-:W-:-:S07]  /*11e90*/  FMNMX.FTZ R69, R45, R14, !PT ;  /* 0x0000000e2d457209 */ /* 0x001fce0007810000 */
[----:B------:R-:W0:Y:S01]  /*11ea0*/  MUFU.TANH R52, R52 ;  /* 0x0000003400347308 */ /* 0x000e220000002400 */
[----:B-1----:R-:W-:Y:S01]  /*11eb0*/  FMNMX.FTZ R14, R48, R69, !PT ;  /* 0x00000045300e7209 */ /* 0x002fe20007810000 */
[----:B------:R-:W-:-:S06]  /*11ec0*/  FMUL.FTZ R69, R77, UR11 ;  /* 0x0000000b4d457c20 */ /* 0x000fcc0008410000 */
[----:B------:R-:W1:Y:S01]  /*11ed0*/  MUFU.TANH R53, R53 ;  /* 0x0000003500357308 */ /* 0x000e620000002400 */
[----:B---3--:R-:W-:-:S07]  /*11ee0*/  FMNMX.FTZ R73, R49, R14, !PT ;  /* 0x0000000e31497209 */ /* 0x008fce0007810000 */
[----:B------:R-:W3:Y:S01]  /*11ef0*/  MUFU.TANH R56, R56 ;  /* 0x0000003800387308 */ /* 0x000ee20000002400 */
[----:B0-----:R-:W-:-:S07]  /*11f00*/  FMNMX.FTZ R14, R52, R73, !PT ;  /* 0x00000049340e7209 */ /* 0x001fce0007810000 */
[----:B------:R-:W0:Y:S01]  /*11f10*/  MUFU.TANH R57, R57 ;  /* 0x0000003900397308 */ /* 0x000e220000002400 */
[----:B-1----:R-:W-:-:S07]  /*11f20*/  FMNMX.FTZ R73, R53, R14, !PT ;  /* 0x0000000e35497209 */ /* 0x002fce0007810000 */
        /* <DEDUP_REMOVED lines=19> */
[----:B-1----:R-:W-:-:S07]  /*12060*/  FMNMX.FTZ R14, R72, R81, !PT ;  /* 0x00000051480e7209 */ /* 0x002fce0007810000 */
[----:B------:R-:W1:Y:S01]  /*12070*/  MUFU.TANH R77, R77 ;  /* 0x0000004d004d7308 */ /* 0x000e620000002400 */
[----:B---3--:R-:W-:-:S07]  /*12080*/  FMNMX.FTZ R81, R73, R14, !PT ;  /* 0x0000000e49517209 */ /* 0x008fce0007810000 */
[----:B------:R-:W3:Y:S01]  /*12090*/  MUFU.TANH R15, R15 ;  /* 0x0000000f000f7308 */ /* 0x000ee20000002400 */
[----:B0-----:R-:W-:-:S07]  /*120a0*/  FMNMX.FTZ R14, R76, R81, !PT ;  /* 0x000000514c0e7209 */ /* 0x001fce0007810000 */
[----:B------:R-:W0:Y:S01]  /*120b0*/  MUFU.TANH R21, R21 ;  /* 0x0000001500157308 */ /* 0x000e220000002400 */
[----:B-1----:R-:W-:-:S05]  /*120c0*/  FMNMX.FTZ R14, R77, R14, !PT ;  /* 0x0000000e4d0e7209 */ /* 0x002fca0007810000 */
[----:B--2---:R-:W1:Y:S02]  /*120d0*/  SHFL.BFLY PT, R5, R14, 0x2, 0x1f ;  /* 0x0c401f000e057f89 */ /* 0x004e6400000e0000 */
[----:B------:R-:W2:Y:S08]  /*120e0*/  MUFU.TANH R26, R26 ;  /* 0x0000001a001a7308 */ /* 0x000eb00000002400 */
[----:B------:R-:W4:Y:S08]  /*120f0*/  MUFU.TANH R27, R27 ;  /* 0x0000001b001b7308 */ /* 0x000f300000002400 */
[----:B------:R-:W5:Y:S01]  /*12100*/  MUFU.TANH R30, R30 ;  /* 0x0000001e001e7308 */ /* 0x000f620000002400 */
[----:B-1----:R-:W-:-:S07]  /*12110*/  FMNMX.FTZ R5, R14, R5, !PT ;  /* 0x000000050e057209 */ /* 0x002fce0007810000 */
[----:B------:R-:W1:Y:S01]  /*12120*/  MUFU.TANH R31, R31 ;  /* 0x0000001f001f7308 */ /* 0x000e620000002400 */
[----:B------:R-:W3:Y:S07]  /*12130*/  SHFL.BFLY PT, R14, R5, 0x1, 0x1f ;  /* 0x0c201f00050e7f89 */ /* 0x000eee00000e0000 */
[----:B------:R-:W1:Y:S08]  /*12140*/  MUFU.TANH R38, R38 ;  /* 0x0000002600267308 */ /* 0x000e700000002400 */
[----:B------:R-:W1:Y:S08]  /*12150*/  MUFU.TANH R39, R39 ;  /* 0x0000002700277308 */ /* 0x000e700000002400 */
[----:B------:R-:W1:Y:S01]  /*12160*/  MUFU.TANH R42, R42 ;  /* 0x0000002a002a7308 */ /* 0x000e620000002400 */
[----:B---3--:R-:W-:-:S02]  /*12170*/  FMNMX.FTZ R5, R5, R14, !PT ;  /* 0x0000000e05057209 */ /* 0x008fc40007810000 */
[----:B------:R-:W-:-:S05]  /*12180*/  FMNMX.FTZ R14, R15, R12, !PT ;  /* 0x0000000c0f0e7209 */ /* 0x000fca0007810000 */
[----:B------:R-:W3:Y:S01]  /*12190*/  MUFU.TANH R43, R43 ;  /* 0x0000002b002b7308 */ /* 0x000ee20000002400 */
[----:B0-----:R-:W-:Y:S01]  /*121a0*/  FMNMX.FTZ R81, R21, R14, !PT ;  /* 0x0000000e15517209 */ /* 0x001fe20007810000 */
[----:B------:R-:W-:-:S03]  /*121b0*/  FADD.FTZ R86, -R5, R13 ;  /* 0x0000000d05567221 */ /* 0x000fc60000010100 */
[----:B--2---:R-:W-:Y:S01]  /*121c0*/  FMNMX.FTZ R14, R26, R81, !PT ;  /* 0x000000511a0e7209 */ /* 0x004fe20007810000 */
[----:B------:R-:W-:Y:S02]  /*121d0*/  FMUL.FTZ R86, R86, UR30 ;  /* 0x0000001e56567c20 */ /* 0x000fe40008410000 */
[----:B------:R-:W0:Y:S01]  /*121e0*/  MUFU.TANH R46, R46 ;  /* 0x0000002e002e7308 */ /* 0x000e220000002400 */
[----:B----4-:R-:W-:-:S04]  /*121f0*/  FMNMX.FTZ R81, R27, R14, !PT ;  /* 0x0000000e1b517209 */ /* 0x010fc80007810000 */
[----:B-----5:R-:W-:-:S03]  /*12200*/  FMNMX.FTZ R14, R30, R81, !PT ;  /* 0x000000511e0e7209 */ /* 0x020fc60007810000 */
[----:B------:R-:W2:Y:S01]  /*12210*/  MUFU.TANH R47, R47 ;  /* 0x0000002f002f7308 */ /* 0x000ea20000002400 */
[----:B-1----:R-:W-:-:S04]  /*12220*/  FMNMX.FTZ R81, R31, R14, !PT ;  /* 0x0000000e1f517209 */ /* 0x002fc80007810000 */
[----:B------:R-:W-:-:S03]  /*12230*/  FMNMX.FTZ R14, R38, R81, !PT ;  /* 0x00000051260e7209 */ /* 0x000fc60007810000 */
[----:B------:R-:W1:Y:S01]  /*12240*/  MUFU.TANH R50, R50 ;  /* 0x0000003200327308 */ /* 0x000e620000002400 */
[----:B------:R-:W-:-:S04]  /*12250*/  FMNMX.FTZ R81, R39, R14, !PT ;  /* 0x0000000e27517209 */ /* 0x000fc80007810000 */
[----:B------:R-:W-:-:S03]  /*12260*/  FMNMX.FTZ R14, R42, R81, !PT ;  /* 0x000000512a0e7209 */ /* 0x000fc60007810000 */
[----:B------:R-:W4:Y:S01]  /*12270*/  MUFU.TANH R51, R51 ;  /* 0x0000003300337308 */ /* 0x000f220000002400 */
[----:B---3--:R-:W-:-:S04]  /*12280*/  FMNMX.FTZ R81, R43, R14, !PT ;  /* 0x0000000e2b517209 */ /* 0x008fc80007810000 */
[----:B0-----:R-:W-:-:S03]  /*12290*/  FMNMX.FTZ R14, R46, R81, !PT ;  /* 0x000000512e0e7209 */ /* 0x001fc60007810000 */
[----:B------:R-:W0:Y:S01]  /*122a0*/  MUFU.TANH R54, R54 ;  /* 0x0000003600367308 */ /* 0x000e220000002400 */
[----:B--2---:R-:W-:-:S04]  /*122b0*/  FMNMX.FTZ R81, R47, R14, !PT ;  /* 0x0000000e2f517209 */ /* 0x004fc80007810000 */
        /* <DEDUP_REMOVED lines=48> */
[----:B------:R0:W-:Y:S01]  /*125c0*/  MUFU.EX2 R10, R86 ;  /* 0x00000056000a7308 */ /* 0x0001e20000000800 */
        /* <DEDUP_REMOVED lines=8> */
[----:B0-----:R-:W-:Y:S01]  /*12650*/  FMUL.FTZ R86, R14, UR30 ;  /* 0x0000001e0e567c20 */ /* 0x001fe20008410000 */
[--C-:B------:R-:W-:Y:S01]  /*12660*/  FFMA.FTZ R35, R35, UR30, -R12.reuse ;  /* 0x0000001e23237c23 */ /* 0x100fe2000801080c */
[--C-:B------:R-:W-:Y:S01]  /*12670*/  FFMA.FTZ R36, R36, UR30, -R12.reuse ;  /* 0x0000001e24247c23 */ /* 0x100fe2000801080c */
[----:B------:R-:W-:Y:S01]  /*12680*/  FFMA.FTZ R37, R37, UR30, -R12 ;  /* 0x0000001e25257c23 */ /* 0x000fe2000801080c */
        /* <DEDUP_REMOVED lines=11> */
[----:B------:R1:W0:Y:S01]  /*12740*/  MUFU.EX2 R149, R15 ;  /* 0x0000000f00957308 */ /* 0x0002220000000800 */
[--C-:B------:R-:W-:Y:S01]  /*12750*/  FFMA.FTZ R43, R43, UR30, -R86.reuse ;  /* 0x0000001e2b2b7c23 */ /* 0x100fe20008010856 */
[--C-:B------:R-:W-:Y:S01]  /*12760*/  FFMA.FTZ R46, R46, UR30, -R86.reuse ;  /* 0x0000001e2e2e7c23 */ /* 0x100fe20008010856 */
[----:B------:R-:W-:Y:S01]  /*12770*/  FFMA.FTZ R47, R47, UR30, -R86 ;  /* 0x0000001e2f2f7c23 */ /* 0x000fe20008010856 */
[----:B------:R-:W-:Y:S01]  /*12780*/  FFMA.FTZ R40, R40, UR30, -R12 ;  /* 0x0000001e28287c23 */ /* 0x000fe2000801080c */
[----:B------:R-:W-:Y:S01]  /*12790*/  FFMA.FTZ R50, R50, UR30, -R86 ;  /* 0x0000001e32327c23 */ /* 0x000fe20008010856 */
[----:B------:R-:W-:Y:S01]  /*127a0*/  FFMA.FTZ R41, R41, UR30, -R12 ;  /* 0x0000001e29297c23 */ /* 0x000fe2000801080c */
[----:B------:R-:W-:Y:S01]  /*127b0*/  FFMA.FTZ R51, R51, UR30, -R86 ;  /* 0x0000001e33337c23 */ /* 0x000fe20008010856 */
[----:B------:R-:W2:Y:S01]  /*127c0*/  MUFU.EX2 R84, R84 ;  /* 0x0000005400547308 */ /* 0x000ea20000000800 */
[----:B-1----:R-:W-:Y:S01]  /*127d0*/  FFMA.FTZ R15, R10, R4, R13 ;  /* 0x000000040a0f7223 */ /* 0x002fe2000001000d */
[----:B------:R-:W-:Y:S01]  /*127e0*/  FFMA.FTZ R44, R44, UR30, -R12 ;  /* 0x0000001e2c2c7c23 */ /* 0x000fe2000801080c */
[----:B------:R-:W-:Y:S01]  /*127f0*/  FFMA.FTZ R54, R54, UR30, -R86 ;  /* 0x0000001e36367c23 */ /* 0x000fe20008010856 */
[----:B------:R-:W-:Y:S01]  /*12800*/  FFMA.FTZ R45, R45, UR30, -R12 ;  /* 0x0000001e2d2d7c23 */ /* 0x000fe2000801080c */
[----:B------:R-:W-:Y:S01]  /*12810*/  FFMA.FTZ R55, R55, UR30, -R86 ;  /* 0x0000001e37377c23 */ /* 0x000fe20008010856 */
[----:B------:R-:W-:Y:S01]  /*12820*/  FFMA.FTZ R48, R48, UR30, -R12 ;  /* 0x0000001e30307c23 */ /* 0x000fe2000801080c */
[----:B------:R-:W-:Y:S01]  /*12830*/  FFMA.FTZ R58, R58, UR30, -R86 ;  /* 0x0000001e3a3a7c23 */ /* 0x000fe20008010856 */
[----:B------:R-:W1:Y:S01]  /*12840*/  MUFU.EX2 R21, R21 ;  /* 0x0000001500157308 */ /* 0x000e620000000800 */
[----:B0-----:R-:W-:Y:S01]  /*12850*/  FFMA.FTZ R4, R11, R3, R149 ;  /* 0x000000030b047223 */ /* 0x001fe20000010095 */
[----:B------:R-:W-:Y:S01]  /*12860*/  FFMA.FTZ R49, R49, UR30, -R12 ;  /* 0x0000001e31317c23 */ /* 0x000fe2000801080c */
[----:B------:R-:W-:Y:S01]  /*12870*/  FFMA.FTZ R59, R59, UR30, -R86 ;  /* 0x0000001e3b3b7c23 */ /* 0x000fe20008010856 */
[----:B------:R-:W-:Y:S01]  /*12880*/  FFMA.FTZ R52, R52, UR30, -R12 ;  /* 0x0000001e34347c23 */ /* 0x000fe2000801080c */
[----:B------:R-:W-:Y:S01]  /*12890*/  FFMA.FTZ R62, R62, UR30, -R86 ;  /* 0x0000001e3e3e7c23 */ /* 0x000fe20008010856 */
[----:B------:R-:W-:Y:S01]  /*128a0*/  FFMA.FTZ R53, R53, UR30, -R12 ;  /* 0x0000001e35357c23 */ /* 0x000fe2000801080c */
[----:B------:R-:W-:Y:S01]  /*128b0*/  FFMA.FTZ R63, R63, UR30, -R86 ;  /* 0x0000001e3f3f7c23 */ /* 0x000fe20008010856 */
[----:B------:R-:W0:Y:S01]  /*128c0*/  MUFU.EX2 R24, R24 ;  /* 0x0000001800187308 */ /* 0x000e220000000800 */
[----:B--2---:R-:W-:Y:S01]  /*128d0*/  FADD.FTZ R15, R84, R15 ;  /* 0x0000000f540f7221 */ /* 0x004fe20000010000 */
[----:B------:R-:W-:Y:S01]  /*128e0*/  FFMA.FTZ R56, R56, UR30, -R12 ;  /* 0x0000001e38387c23 */ /* 0x000fe2000801080c */
[----:B------:R-:W-:Y:S01]  /*128f0*/  FFMA.FTZ R66, R66, UR30, -R86 ;  /* 0x0000001e42427c23 */ /* 0x000fe20008010856 */
[----:B------:R-:W-:Y:S01]  /*12900*/  FFMA.FTZ R57, R57, UR30, -R12 ;  /* 0x0000001e39397c23 */ /* 0x000fe2000801080c */
[----:B------:R-:W-:Y:S01]  /*12910*/  FFMA.FTZ R67, R67, UR30, -R86 ;  /* 0x0000001e43437c23 */ /* 0x000fe20008010856 */
[----:B------:R-:W-:Y:S01]  /*12920*/  FFMA.FTZ R60, R60, UR30, -R12 ;  /* 0x0000001e3c3c7c23 */ /* 0x000fe2000801080c */
[----:B------:R-:W-:Y:S01]  /*12930*/  FFMA.FTZ R70, R70, UR30, -R86 ;  /* 0x0000001e46467c23 */ /* 0x000fe20008010856 */
[----:B------:R-:W2:Y:S01]  /*12940*/  MUFU.EX2 R26, R26 ;  /* 0x0000001a001a7308 */ /* 0x000ea20000000800 */
[----:B-1----:R-:W-:Y:S01]  /*12950*/  FADD.FTZ R3, R21, R4 ;  /* 0x0000000415037221 */ /* 0x002fe20000010000 */
[----:B------:R-:W-:Y:S01]  /*12960*/  FFMA.FTZ R61, R61, UR30, -R12 ;  /* 0x0000001e3d3d7c23 */ /* 0x000fe2000801080c */
[----:B------:R-:W-:Y:S01]  /*12970*/  FFMA.FTZ R71, R71, UR30, -R86 ;  /* 0x0000001e47477c23 */ /* 0x000fe20008010856 */
[----:B------:R-:W-:Y:S01]  /*12980*/  FFMA.FTZ R64, R64, UR30, -R12 ;  /* 0x0000001e40407c23 */ /* 0x000fe2000801080c */
[----:B------:R-:W-:Y:S01]  /*12990*/  FFMA.FTZ R74, R74, UR30, -R86 ;  /* 0x0000001e4a4a7c23 */ /* 0x000fe20008010856 */
[----:B------:R-:W-:Y:S01]  /*129a0*/  FFMA.FTZ R65, R65, UR30, -R12 ;  /* 0x0000001e41417c23 */ /* 0x000fe2000801080c */
[----:B------:R-:W-:Y:S01]  /*129b0*/  FFMA.FTZ R75, R75, UR30, -R86 ;  /* 0x0000001e4b4b7c23 */ /* 0x000fe20008010856 */
[----:B------:R-:W1:Y:S01]  /*129c0*/  MUFU.EX2 R25, R25 ;  /* 0x0000001900197308 */ /* 0x000e620000000800 */
[----:B0-----:R-:W-:Y:S01]  /*129d0*/  FADD.FTZ R4, R24, R15 ;  /* 0x0000000f18047221 */ /* 0x001fe20000010000 */
        /* <DEDUP_REMOVED lines=10> */
[--C-:B------:R-:W-:Y:S01]  /*12a80*/  FFMA.FTZ R76, R76, UR30, -R12.reuse ;  /* 0x0000001e4c4c7c23 */ /* 0x100fe2000801080c */
[----:B------:R-:W-:Y:S01]  /*12a90*/  FFMA.FTZ R12, R77, UR30, -R12 ;  /* 0x0000001e4d0c7c23 */ /* 0x000fe2000801080c */
[----:B------:R-:W-:-:S02]  /*12aa0*/  FFMA.FTZ R83, R83, UR30, -R86 ;  /* 0x0000001e53537c23 */ /* 0x000fc40008010856 */
        /* <DEDUP_REMOVED lines=112> */
[----:B--2---:R-:W-:-:S03]  /*131b0*/  FADD.FTZ R4, R12, R3 ;  /* 0x000000030c047221 */ /* 0x004fc60000010000 */
[----:B-1----:R-:W-:Y:S01]  /*131c0*/  FADD.FTZ R3, R15, R82 ;  /* 0x000000520f037221 */ /* 0x002fe20000010000 */
[----:B------:R-:W-:Y:S06]  /*131d0*/  @!P0 BRA `(.L_x_1726) ;  /* 0x0000000000048947 */ /* 0x000fec0003800000 */
[----:B------:R-:W-:Y:S01]  /*131e0*/  BPT.TRAP 0x1 ;  /* 0x000000040000795c */ /* 0x000fe20000300000 */
.L_x_1726:
[----:B------:R-:W2:Y:S01]  /*131f0*/  LDL R82, [R1+0x24] ;  /* 0x0000240001527983 */ /* 0x000ea20000100800 */
[----:B------:R-:W-:Y:S01]  /*13200*/  IMAD R20, R20, 0x8, R2 ;  /* 0x0000000814147824 */ /* 0x000fe200078e0202 */
[----:B------:R-:W-:Y:S01]  /*13210*/  F2FP.BF16.F32.PACK_AB R148, R84, R13 ;  /* 0x0000000d5494723e */ /* 0x000fe200000010ff */
[----:B------:R-:W-:Y:S01]  /*13220*/  IMAD.U32 R77, RZ, RZ, UR38 ;  /* 0x00000026ff4d7e24 */ /* 0x000fe2000f8e00ff */
[----:B------:R-:W-:Y:S01]  /*13230*/  F2FP.BF16.F32.PACK_AB R122, R12, R76 ;  /* 0x0000004c0c7a723e */ /* 0x000fe200000010ff */
        /* <DEDUP_REMOVED lines=69> */
[C---:B--2---:R-:W-:Y:S01]  /*13690*/  ISETP.GT.AND P1, PT, R0.reuse, R82, PT ;  /* 0x000000520000720c */ /* 0x044fe20003f24270 */
[----:B------:R-:W-:-:S12]  /*136a0*/  VIADD R0, R0, 0xffffffff ;  /* 0xffffffff00007836 */ /* 0x000fd80000000000 */
[----:B------:R-:W-:Y:S05]  /*136b0*/  @P1 BRA `(.L_x_1727) ;  /* 0xffffffd800181947 */ /* 0x000fea000383ffff */
.L_x_1715:
[----:B------:R-:W2:Y:S02]  /*136c0*/  LDL R10, [R1+0x38] ;  /* 0x00003800010a7983 */ /* 0x000ea40000100800 */
[----:B--2---:R-:W-:-:S13]  /*136d0*/  ISETP.GE.AND P1, PT, R0, R10, PT ;  /* 0x0000000a0000720c */ /* 0x004fda0003f26270 */
[----:B------:R-:W-:Y:S05]  /*136e0*/  @!P1 BRA `(.L_x_1728) ;  /* 0x00000038001c9947 */ /* 0x000fea0003800000 */
[----:B------:R-:W-:Y:S02]  /*136f0*/  IMAD.MOV.U32 R15, RZ, RZ, R14 ;  /* 0x000000ffff0f7224 */ /* 0x000fe400078e000e */
[----:B------:R-:W-:Y:S02]  /*13700*/  IMAD.MOV.U32 R20, RZ, RZ, R5 ;  /* 0x000000ffff147224 */ /* 0x000fe400078e0005 */
[----:B------:R-:W-:Y:S02]  /*13710*/  IMAD.MOV.U32 R10, RZ, RZ, R154 ;  /* 0x000000ffff0a7224 */ /* 0x000fe400078e009a */
[----:B------:R-:W-:-:S07]  /*13720*/  IMAD.MOV.U32 R21, RZ, RZ, R19 ;  /* 0x000000ffff157224 */ /* 0x000fce00078e0013 */
.L_x_1748:
        /* <DEDUP_REMOVED lines=9> */
.L_x_1730:
        /* <DEDUP_REMOVED lines=8> */
.L_x_1731:
[----:B------:R-:W-:Y:S04]  /*13840*/  BSSY B0, `(.L_x_1729) ;  /* 0x0000004000007945 */ /* 0x000fe80003800000 */
[----:B-1----:R-:W-:Y:S05]  /*13850*/  @P2 BRA `(.L_x_1732) ;  /* 0x0000000000082947 */ /* 0x002fea0003800000 */
[----:B------:R-:W1:Y:S02]  /*13860*/  SYNCS.PHASECHK.TRANS64.TRYWAIT P2, [R5+URZ+0x16830], R12 ;  /* 0x0168300c050075a7 */ /* 0x000e64000804017f */
[----:B-1----:R-:W-:Y:S05]  /*13870*/  @!P2 BRA `(.L_x_1733) ;  /* 0x000000e00038a947 */ /* 0x002fea0003800000 */
.L_x_1732:
[----:B------:R-:W-:Y:S05]  /*13880*/  BSYNC B0 ;  /* 0x0000000000007941 */ /* 0x000fea0003800000 */
.L_x_1729:
        /* <DEDUP_REMOVED lines=23> */
[C---:B------:R-:W-:Y:S02]  /*13a00*/  VIADD R24, R26.reuse, 0x2 ;  /* 0x000000021a187836 */ /* 0x040fe40000000000 */
[----:B------:R-:W-:Y:S01]  /*13a10*/  VIADD R26, R26, 0x6 ;  /* 0x000000061a1a7836 */ /* 0x000fe20000000000 */
        /* <DEDUP_REMOVED lines=26> */
.L_x_1735:
[----:B------:R-:W-:Y:S01]  /*13bc0*/  SHF.L.U32 R5, R10, 0x1f, RZ ;  /* 0x0000001f0a057819 */ /* 0x000fe200000006ff */
[----:B-----5:R-:W-:-:S04]  /*13bd0*/  IMAD R10, R21, 0x8, R2 ;  /* 0x00000008150a7824 */ /* 0x020fc800078e0202 */
[----:B------:R0:W1:Y:S01]  /*13be0*/  SYNCS.PHASECHK.TRANS64.TRYWAIT P1, [R10+URZ+0x16850], R5 ;  /* 0x016850050a0075a7 */ /* 0x000062000802017f */
[----:B------:R-:W-:Y:S05]  /*13bf0*/  @!P0 BRA `(.L_x_1736) ;  /* 0x0000000000048947 */ /* 0x000fea0003800000 */
[----:B------:R-:W-:Y:S01]  /*13c00*/  BPT.TRAP 0x1 ;  /* 0x000000040000795c */ /* 0x000fe20000300000 */
.L_x_1736:
[----:B-1----:R-:W-:Y:S05]  /*13c10*/  @P1 BRA `(.L_x_1734) ;  /* 0x0000000000081947 */ /* 0x002fea0003800000 */
[----:B------:R-:W1:Y:S02]  /*13c20*/  SYNCS.PHASECHK.TRANS64.TRYWAIT P1, [R10+URZ+0x16850], R5 ;  /* 0x016850050a0075a7 */ /* 0x000e64000802017f */
[----:B-1----:R-:W-:Y:S05]  /*13c30*/  @!P1 BRA `(.L_x_1737) ;  /* 0x000000dc005c9947 */ /* 0x002fea0003800000 */
.L_x_1734:
[----:B01---5:R-:W-:Y:S01]  /*13c40*/  VIADD R5, R2, 0x400 ;  /* 0x0000040002057836 */ /* 0x023fe20000000000 */
[----:B------:R-:W-:Y:S05]  /*13c50*/  WARPSYNC.ALL ;  /* 0x0000000000007948 */ /* 0x000fea0003800000 */
[----:B------:R-:W-:Y:S01]  /*13c60*/  SHF.R.U32.HI R5, RZ, 0x4, R5 ;  /* 0x00000004ff057819 */ /* 0x000fe20000011605 */
[----:B------:R-:W-:Y:S01]  /*13c70*/  IMAD.MOV.U32 R11, RZ, RZ, 0x40000040 ;  /* 0x40000040ff0b7424 */ /* 0x000fe200078e00ff */
[----:B------:R-:W-:Y:S01]  /*13c80*/  WARPGROUP.ARRIVE ;  /* 0x00000000000079c5 */ /* 0x000fe20000000000 */
[----:B------:R-:W-:Y:S01]  /*13c90*/  IMAD.MOV.U32 R13, RZ, RZ, 0x40000040 ;  /* 0x40000040ff0d7424 */ /* 0x000fe200078e00ff */
[----:B------:R-:W-:-:S02]  /*13ca0*/  LOP3.LUT R5, R5, 0x3fff, RZ, 0xc0, !PT ;  /* 0x00003fff05057812 */ /* 0x000fc400078ec0ff */
[----:B------:R-:W-:Y:S02]  /*13cb0*/  R2UR UR15, R11 ;  /* 0x000000000b0f72ca */ /* 0x000fe400000e0000 */
[----:B------:R-:W-:Y:S01]  /*13cc0*/  MOV R11, 0x40000040 ;  /* 0x40000040000b7802 */ /* 0x000fe20000000f00 */
        /* <DEDUP_REMOVED lines=59> */
.L_x_1738:
[----:B------:R-:W2:Y:S01]  /*14080*/  LDL R11, [R1+0x20] ;  /* 0x00002000010b7983 */ /* 0x000ea20000100800 */
[----:B------:R-:W1:Y:S03]  /*14090*/  @P4 LDC R12, c[0x0][0x44c] ;  /* 0x00011300ff0c4b82 */ /* 0x000e660000000800 */
[----:B0-----:R-:W2:Y:S04]  /*140a0*/  LDL R5, [R1+0x30] ;  /* 0x0000300001057983 */ /* 0x001ea80000100800 */
[----:B------:R-:W3:Y:S01]  /*140b0*/  LDL R124, [R1] ;  /* 0x00000000017c7983 */ /* 0x000ee20000100800 */
[----:B------:R-:W0:Y:S01]  /*140c0*/  @P4 LDC R10, c[0x0][0x450] ;  /* 0x00011400ff0a4b82 */ /* 0x000e220000000800 */
        /* <DEDUP_REMOVED lines=19> */
[----:B------:R-:W-:-:S02]  /*14200*/  IMAD.U32 R57, RZ, RZ, UR38 ;  /* 0x00000026ff397e24 */ /* 0x000fc4000f8e00ff */
[----:B------:R-:W-:Y:S01]  /*14210*/  FMUL.FTZ R73, R76, UR10 ;  /* 0x0000000a4c497c20 */ /* 0x000fe20008410000 */
[----:B------:R-:W-:Y:S01]  /*14220*/  FMUL.FTZ R76, R79, UR10 ;  /* 0x0000000a4f4c7c20 */ /* 0x000fe20008410000 */
[----:B------:R-:W-:Y:S01]  /*14230*/  FMUL.FTZ R79, R83, UR10 ;  /* 0x0000000a534f7c20 */ /* 0x000fe20008410000 */
[----:B------:R-:W-:Y:S01]  /*14240*/  FMUL.FTZ R83, R85, UR10 ;  /* 0x0000000a55537c20 */ /* 0x000fe20008410000 */
[----:B------:R-:W-:Y:S01]  /*14250*/  IMAD.SHL.U32 R85, R0, 0x80, RZ ;  /* 0x0000008000557824 */ /* 0x000fe200078e00ff */
        /* <DEDUP_REMOVED lines=24> */
[----:B-1----:R-:W-:-:S04]  /*143e0*/  @P4 IMAD.HI.U32 R11, R5, R12, RZ ;  /* 0x0000000c050b4227 */ /* 0x002fc800078e00ff */
[----:B------:R-:W-:Y:S01]  /*143f0*/  FMUL.FTZ R12, R26, UR10 ;  /* 0x0000000a1a0c7c20 */ /* 0x000fe20008410000 */
[----:B------:R-:W-:Y:S01]  /*14400*/  FMUL.FTZ R26, R31, UR10 ;  /* 0x0000000a1f1a7c20 */ /* 0x000fe20008410000 */
[----:B------:R-:W-:Y:S01]  /*14410*/  FMUL.FTZ R31, R36, UR10 ;  /* 0x0000000a241f7c20 */ /* 0x000fe20008410000 */
[----:B------:R-:W-:Y:S01]  /*14420*/  FMUL.FTZ R36, R41, UR10 ;  /* 0x0000000a29247c20 */ /* 0x000fe20008410000 */
[----:B------:R-:W-:Y:S01]  /*14430*/  FMUL.FTZ R41, R46, UR10 ;  /* 0x0000000a2e297c20 */ /* 0x000fe20008410000 */
[----:B0-----:R-:W-:Y:S01]  /*14440*/  @P4 SHF.R.U32.HI R5, RZ, R10, R11 ;  /* 0x0000000aff054219 */ /* 0x001fe2000001160b */
        /* <DEDUP_REMOVED lines=36> */
[----:B------:R1:W-:Y:S01]  /*14690*/  SYNCS.ARRIVE.TRANS64.RED.A1T0 RZ, [R56+URZ], RZ ;  /* 0x000000ff38ff79a7 */ /* 0x0003e2000810043f */
[----:B------:R-:W-:Y:S01]  /*146a0*/  FMUL.FTZ R80, R82, UR10 ;  /* 0x0000000a52507c20 */ /* 0x000fe20008410000 */
[----:B------:R-:W-:Y:S01]  /*146b0*/  FMUL.FTZ R81, R84, UR10 ;  /* 0x0000000a54517c20 */ /* 0x000fe20008410000 */
        /* <DEDUP_REMOVED lines=63> */
.L_x_1741:
[----:B------:R-:W-:-:S05]  /*14ab0*/  IMAD.U32 R123, RZ, RZ, UR7 ;  /* 0x00000007ff7b7e24 */ /* 0x000fca000f8e00ff */
[----:B------:R-:W-:-:S13]  /*14ac0*/  ISETP.NE.AND P1, PT, R123, 0x1, PT ;  /* 0x000000017b00780c */ /* 0x000fda0003f25270 */
[----:B------:R-:W0:Y:S02]  /*14ad0*/  @P1 LDC.64 R56, c[0x0][0x9e8] ;  /* 0x00027a00ff381b82 */ /* 0x000e240000000a00 */
[----:B0-----:R-:W-:-:S05]  /*14ae0*/  @P1 IMAD.HI.U32 R56, R122, R56, RZ ;  /* 0x000000387a381227 */ /* 0x001fca00078e00ff */
[----:B------:R-:W-:-:S07]  /*14af0*/  @P1 SHF.R.U32.HI R122, RZ, R57, R56 ;  /* 0x00000039ff7a1219 */ /* 0x000fce0000011638 */
.L_x_1742:
[----:B------:R-:W-:Y:S05]  /*14b00*/  BSYNC B0 ;  /* 0x0000000000007941 */ /* 0x000fea0003800000 */
.L_x_1740:
[----:B------:R-:W-:-:S04]  /*14b10*/  IMAD R122, R122, R123, -R85 ;  /* 0x0000007b7a7a7224 */ /* 0x000fc800078e0a55 */
[----:B------:R-:W-:-:S05]  /*14b20*/  IMAD R122, R124, -0x2, R122 ;  /* 0xfffffffe7c7a7824 */ /* 0x000fca00078e027a */
[----:B------:R-:W-:Y:S02]  /*14b30*/  VIMNMX R86, R86, R122, !PT ;  /* 0x0000007a56567248 */ /* 0x000fe40007fe0100 */
[----:B------:R-:W-:-:S07]  /*14b40*/  VIADDMNMX R87, R122, R123, R87, PT ;  /* 0x0000007b7a577246 */ /* 0x000fce0003800157 */
.L_x_1739:
        /* <DEDUP_REMOVED lines=113> */
.L_x_1745:
[----:B------:R-:W-:-:S05]  /*15260*/  IMAD.U32 R86, RZ, RZ, UR7 ;  /* 0x00000007ff567e24 */ /* 0x000fca000f8e00ff */
[----:B------:R-:W-:-:S13]  /*15270*/  ISETP.NE.AND P2, PT, R86, 0x1, PT ;  /* 0x000000015600780c */ /* 0x000fda0003f45270 */
[----:B------:R-:W0:Y:S02]  /*15280*/  @P2 LDC.64 R56, c[0x0][0x9e8] ;  /* 0x00027a00ff382b82 */ /* 0x000e240000000a00 */
[----:B0-----:R-:W-:-:S05]  /*15290*/  @P2 IMAD.HI.U32 R56, R5, R56, RZ ;  /* 0x0000003805382227 */ /* 0x001fca00078e00ff */
[----:B------:R-:W-:-:S07]  /*152a0*/  @P2 SHF.R.U32.HI R5, RZ, R57, R56 ;  /* 0x00000039ff052219 */ /* 0x000fce0000011638 */
.L_x_1746:
[----:B------:R-:W-:Y:S05]  /*152b0*/  BSYNC B0 ;  /* 0x0000000000007941 */ /* 0x000fea0003800000 */
.L_x_1744:
[----:B------:R-:W-:-:S04]  /*152c0*/  IMAD R5, R5, R86, -R85 ;  /* 0x0000005605057224 */ /* 0x000fc800078e0a55 */
[----:B------:R-:W-:-:S05]  /*152d0*/  IMAD R5, R124, -0x2, R5 ;  /* 0xfffffffe7c057824 */ /* 0x000fca00078e0205 */
[----:B------:R-:W-:Y:S02]  /*152e0*/  VIADDMNMX R121, R5, R86, R121, PT ;  /* 0x0000005605797246 */ /* 0x000fe40003800179 */
[----:B------:R-:W-:-:S07]  /*152f0*/  VIMNMX R120, R120, R5, !PT ;  /* 0x0000000578787248 */ /* 0x000fce0007fe0100 */
.L_x_1743:
[----:B------:R-:W-:Y:S01]  /*15300*/  ISETP.GT.AND P2, PT, R120, 0x1, P1 ;  /* 0x000000017800780c */ /* 0x000fe20000f44270 */
[----:B------:R-:W-:Y:S01]  /*15310*/  UMOV UR30, UR6 ;  /* 0x00000006001e7c82 */ /* 0x000fe20008000000 */
[----:B------:R-:W-:Y:S02]  /*15320*/  FMNMX.FTZ R56, R10, R20, !PT ;  /* 0x000000140a387209 */ /* 0x000fe40007810000 */
[----:B------:R-:W-:Y:S02]  /*15330*/  ISETP.LT.OR P3, PT, R121, 0x2, P2 ;  /* 0x000000027900780c */ /* 0x000fe40001761670 */
[----:B------:R-:W-:Y:S02]  /*15340*/  FMNMX.FTZ R5, R11, R56, !PT ;  /* 0x000000380b057209 */ /* 0x000fe40007810000 */
[----:B------:R-:W-:Y:S02]  /*15350*/  FSEL R13, R13, -INF , !P3 ;  /* 0xff8000000d0d7808 */ /* 0x000fe40005800000 */
[----:B------:R-:W-:-:S02]  /*15360*/  ISETP.GT.AND P3, PT, R120, 0x9, P1 ;  /* 0x000000097800780c */ /* 0x000fc40000f64270 */
[----:B------:R-:W-:Y:S02]  /*15370*/  FMNMX.FTZ R5, R14, R5, !PT ;  /* 0x000000050e057209 */ /* 0x000fe40007810000 */
[----:B------:R-:W-:Y:S02]  /*15380*/  ISETP.LT.OR P3, PT, R121, 0xa, P3 ;  /* 0x0000000a7900780c */ /* 0x000fe40001f61670 */
[----:B------:R-:W-:Y:S02]  /*15390*/  FMNMX.FTZ R56, R24, R5, !PT ;  /* 0x0000000518387209 */ /* 0x000fe40007810000 */
[----:B------:R-:W-:Y:S02]  /*153a0*/  FSEL R26, R26, -INF , !P3 ;  /* 0xff8000001a1a7808 */ /* 0x000fe40005800000 */
[----:B------:R-:W-:Y:S02]  /*153b0*/  ISETP.GT.AND P3, PT, R120, 0x11, P1 ;  /* 0x000000117800780c */ /* 0x000fe40000f64270 */
[----:B------:R-:W-:-:S02]  /*153c0*/  FMNMX.FTZ R5, R27, R56, !PT ;  /* 0x000000381b057209 */ /* 0x000fc40007810000 */
[----:B------:R-:W-:Y:S02]  /*153d0*/  ISETP.LT.OR P3, PT, R121, 0x12, P3 ;  /* 0x000000127900780c */ /* 0x000fe40001f61670 */
[----:B------:R-:W-:Y:S02]  /*153e0*/  FMNMX.FTZ R5, R28, R5, !PT ;  /* 0x000000051c057209 */ /* 0x000fe40007810000 */
[----:B------:R-:W-:Y:S02]  /*153f0*/  FSEL R30, R30, -INF , !P3 ;  /* 0xff8000001e1e7808 */ /* 0x000fe40005800000 */
[----:B------:R-:W-:Y:S02]  /*15400*/  ISETP.GT.AND P3, PT, R120, 0x19, P1 ;  /* 0x000000197800780c */ /* 0x000fe40000f64270 */
[----:B------:R-:W-:Y:S02]  /*15410*/  FMNMX.FTZ R5, R31, R5, !PT ;  /* 0x000000051f057209 */ /* 0x000fe40007810000 */
[----:B------:R-:W-:-:S02]  /*15420*/  ISETP.LT.OR P3, PT, R121, 0x1a, P3 ;  /* 0x0000001a7900780c */ /* 0x000fc40001f61670 */
[----:B------:R-:W-:Y:S02]  /*15430*/  FMNMX.FTZ R56, R32, R5, !PT ;  /* 0x0000000520387209 */ /* 0x000fe40007810000 */
[----:B------:R-:W-:Y:S02]  /*15440*/  FSEL R34, R34, -INF , !P3 ;  /* 0xff80000022227808 */ /* 0x000fe40005800000 */
[----:B------:R-:W-:Y:S02]  /*15450*/  ISETP.GT.AND P3, PT, R120, 0x21, P1 ;  /* 0x000000217800780c */ /* 0x000fe40000f64270 */
[----:B------:R-:W-:Y:S02]  /*15460*/  FMNMX.FTZ R5, R35, R56, !PT ;  /* 0x0000003823057209 */ /* 0x000fe40007810000 */
[----:B------:R-:W-:Y:S02]  /*15470*/  ISETP.LT.OR P3, PT, R121, 0x22, P3 ;  /* 0x000000227900780c */ /* 0x000fe40001f61670 */
[----:B------:R-:W-:-:S02]  /*15480*/  FMNMX.FTZ R56, R36, R5, !PT ;  /* 0x0000000524387209 */ /* 0x000fc40007810000 */
[----:B------:R-:W-:Y:S02]  /*15490*/  FSEL R38, R38, -INF , !P3 ;  /* 0xff80000026267808 */ /* 0x000fe40005800000 */
[----:B------:R-:W-:Y:S02]  /*154a0*/  ISETP.GT.AND P3, PT, R120, 0x29, P1 ;  /* 0x000000297800780c */ /* 0x000fe40000f64270 */
[----:B------:R-:W-:Y:S02]  /*154b0*/  FMNMX.FTZ R5, R39, R56, !PT ;  /* 0x0000003827057209 */ /* 0x000fe40007810000 */
[----:B------:R-:W-:Y:S02]  /*154c0*/  ISETP.LT.OR P3, PT, R121, 0x2a, P3 ;  /* 0x0000002a7900780c */ /* 0x000fe40001f61670 */
[----:B------:R-:W-:Y:S02]  /*154d0*/  FMNMX.FTZ R56, R40, R5, !PT ;  /* 0x0000000528387209 */ /* 0x000fe40007810000 */
[----:B------:R-:W-:-:S02]  /*154e0*/  FSEL R42, R42, -INF , !P3 ;  /* 0xff8000002a2a7808 */ /* 0x000fc40005800000 */
[----:B------:R-:W-:Y:S02]  /*154f0*/  ISETP.GT.AND P3, PT, R120, 0x31, P1 ;  /* 0x000000317800780c */ /* 0x000fe40000f64270 */
        /* <DEDUP_REMOVED lines=29> */
[C---:B------:R-:W-:Y:S02]  /*156d0*/  ISETP.GT.AND P3, PT, R120.reuse, 0x61, P1 ;  /* 0x000000617800780c */ /* 0x040fe40000f64270 */
[----:B------:R-:W-:Y:S02]  /*156e0*/  ISETP.GT.AND P2, PT, R120, 0x8, P1 ;  /* 0x000000087800780c */ /* 0x000fe40000f44270 */
[----:B------:R-:W-:Y:S02]  /*156f0*/  ISETP.LT.OR P3, PT, R121, 0x62, P3 ;  /* 0x000000627900780c */ /* 0x000fe40001f61670 */
[----:B------:R-:W-:Y:S02]  /*15700*/  FMNMX.FTZ R5, R69, R56, !PT ;  /* 0x0000003845057209 */ /* 0x000fe40007810000 */
[----:B------:R-:W-:Y:S02]  /*15710*/  FSEL R72, R72, -INF , !P3 ;  /* 0xff80000048487808 */ /* 0x000fe40005800000 */
[----:B------:R-:W-:-:S02]  /*15720*/  ISETP.GT.AND P3, PT, R120, 0x69, P1 ;  /* 0x000000697800780c */ /* 0x000fc40000f64270 */
[C---:B------:R-:W-:Y:S02]  /*15730*/  ISETP.LT.OR P2, PT, R121.reuse, 0x9, P2 ;  /* 0x000000097900780c */ /* 0x040fe40001741670 */
[----:B------:R-:W-:Y:S02]  /*15740*/  ISETP.LT.OR P3, PT, R121, 0x6a, P3 ;  /* 0x0000006a7900780c */ /* 0x000fe40001f61670 */
[----:B------:R-:W-:Y:S02]  /*15750*/  FMNMX.FTZ R56, R70, R5, !PT ;  /* 0x0000000546387209 */ /* 0x000fe40007810000 */
[----:B------:R-:W-:Y:S02]  /*15760*/  FSEL R76, R76, -INF , !P3 ;  /* 0xff8000004c4c7808 */ /* 0x000fe40005800000 */
[----:B------:R-:W-:Y:S02]  /*15770*/  ISETP.GT.AND P3, PT, R120, RZ, P1 ;  /* 0x000000ff7800720c */ /* 0x000fe40000f64270 */
[----:B------:R-:W-:-:S02]  /*15780*/  FSEL R25, R25, -INF , !P2 ;  /* 0xff80000019197808 */ /* 0x000fc40005000000 */
[----:B------:R-:W-:Y:S02]  /*15790*/  ISETP.GT.AND P2, PT, R120, 0x10, P1 ;  /* 0x000000107800780c */ /* 0x000fe40000f44270 */
[----:B------:R-:W-:Y:S02]  /*157a0*/  FMNMX.FTZ R5, R73, R56, !PT ;  /* 0x0000003849057209 */ /* 0x000fe40007810000 */
[C---:B------:R-:W-:Y:S02]  /*157b0*/  ISETP.LT.OR P3, PT, R121.reuse, 0x1, P3 ;  /* 0x000000017900780c */ /* 0x040fe40001f61670 */
[----:B------:R-:W-:Y:S02]  /*157c0*/  ISETP.LT.OR P2, PT, R121, 0x11, P2 ;  /* 0x000000117900780c */ /* 0x000fe40001741670 */
[----:B------:R-:W-:Y:S02]  /*157d0*/  FMNMX.FTZ R56, R74, R5, !PT ;  /* 0x000000054a387209 */ /* 0x000fe40007810000 */
[----:B------:R-:W-:-:S02]  /*157e0*/  FSEL R12, R12, -INF , !P3 ;  /* 0xff8000000c0c7808 */ /* 0x000fc40005800000 */
[----:B------:R-:W-:Y:S02]  /*157f0*/  FSEL R29, R29, -INF , !P2 ;  /* 0xff8000001d1d7808 */ /* 0x000fe40005000000 */
[----:B------:R-:W-:Y:S02]  /*15800*/  FMNMX.FTZ R5, R77, R56, !PT ;  /* 0x000000384d057209 */ /* 0x000fe40007810000 */
[----:B------:R-:W-:Y:S02]  /*15810*/  ISETP.GT.AND P2, PT, R120, 0x18, P1 ;  /* 0x000000187800780c */ /* 0x000fe40000f44270 */
[----:B------:R-:W-:Y:S02]  /*15820*/  FMNMX.FTZ R86, R12, R15, !PT ;  /* 0x0000000f0c567209 */ /* 0x000fe40007810000 */
[----:B------:R-:W-:Y:S02]  /*15830*/  FMNMX.FTZ R56, R78, R5, !PT ;  /* 0x000000054e387209 */ /* 0x000fe40007810000 */
[----:B------:R-:W-:-:S02]  /*15840*/  ISETP.LT.OR P2, PT, R121, 0x19, P2 ;  /* 0x000000197900780c */ /* 0x000fc40001741670 */
[----:B------:R-:W-:Y:S02]  /*15850*/  FMNMX.FTZ R86, R13, R86, !PT ;  /* 0x000000560d567209 */ /* 0x000fe40007810000 */
[----:B------:R-:W-:Y:S02]  /*15860*/  FMNMX.FTZ R56, R81, R56, !PT ;  /* 0x0000003851387209 */ /* 0x000fe40007810000 */
[----:B------:R-:W-:Y:S02]  /*15870*/  FSEL R33, R33, -INF , !P2 ;  /* 0xff80000021217808 */ /* 0x000fe40005000000 */
[----:B------:R-:W-:Y:S02]  /*15880*/  ISETP.GT.AND P2, PT, R120, 0x20, P1 ;  /* 0x000000207800780c */ /* 0x000fe40000f44270 */
[----:B------:R-:W-:Y:S02]  /*15890*/  FMNMX.FTZ R57, R25, R86, !PT ;  /* 0x0000005619397209 */ /* 0x000fe40007810000 */
[----:B------:R-:W-:-:S02]  /*158a0*/  FMNMX.FTZ R5, R83, R56, !PT ;  /* 0x0000003853057209 */ /* 0x000fc40007810000 */
[----:B------:R-:W-:Y:S02]  /*158b0*/  ISETP.LT.OR P2, PT, R121, 0x21, P2 ;  /* 0x000000217900780c */ /* 0x000fe40001741670 */
[----:B------:R-:W-:Y:S01]  /*158c0*/  FMNMX.FTZ R86, R26, R57, !PT ;  /* 0x000000391a567209 */ /* 0x000fe20007810000 */
[----:B------:R-:W0:Y:S01]  /*158d0*/  SHFL.BFLY PT, R56, R5, 0x2, 0x1f ;  /* 0x0c401f0005387f89 */ /* 0x000e2200000e0000 */
[----:B------:R-:W-:Y:S02]  /*158e0*/  FSEL R37, R37, -INF , !P2 ;  /* 0xff80000025257808 */ /* 0x000fe40005000000 */
[----:B------:R-:W-:Y:S02]  /*158f0*/  FMNMX.FTZ R57, R29, R86, !PT ;  /* 0x000000561d397209 */ /* 0x000fe40007810000 */
        /* <DEDUP_REMOVED lines=13> */
[----:B0-----:R-:W-:-:S02]  /*159d0*/  FMNMX.FTZ R56, R5, R56, !PT ;  /* 0x0000003805387209 */ /* 0x001fc40007810000 */
[----:B------:R-:W-:Y:S02]  /*159e0*/  FMNMX.FTZ R5, R41, R86, !PT ;  /* 0x0000005629057209 */ /* 0x000fe40007810000 */
[----:B------:R-:W-:Y:S02]  /*159f0*/  FSEL R49, R49, -INF , !P2 ;  /* 0xff80000031317808 */ /* 0x000fe40005000000 */
[----:B------:R-:W-:Y:S02]  /*15a00*/  ISETP.GT.AND P2, PT, R120, 0x40, P1 ;  /* 0x000000407800780c */ /* 0x000fe40000f44270 */
[----:B------:R-:W-:Y:S02]  /*15a10*/  FMNMX.FTZ R86, R42, R5, !PT ;  /* 0x000000052a567209 */ /* 0x000fe40007810000 */
[----:B------:R-:W-:Y:S02]  /*15a20*/  ISETP.LT.OR P2, PT, R121, 0x41, P2 ;  /* 0x000000417900780c */ /* 0x000fe40001741670 */
[----:B------:R-:W-:-:S02]  /*15a30*/  FMNMX.FTZ R5, R45, R86, !PT ;  /* 0x000000562d057209 */ /* 0x000fc40007810000 */
[----:B------:R-:W-:Y:S02]  /*15a40*/  FSEL R53, R53, -INF , !P2 ;  /* 0xff80000035357808 */ /* 0x000fe40005000000 */
[----:B------:R-:W-:Y:S02]  /*15a50*/  FMNMX.FTZ R86, R46, R5, !PT ;  /* 0x000000052e567209 */ /* 0x000fe40007810000 */
        /* <DEDUP_REMOVED lines=19> */
[----:B------:R-:W0:Y:S01]  /*15b90*/  SHFL.BFLY PT, R5, R56, 0x1, 0x1f ;  /* 0x0c201f0038057f89 */ /* 0x000e2200000e0000 */
        /* <DEDUP_REMOVED lines=13> */
[----:B0-----:R-:W-:Y:S02]  /*15c70*/  FMNMX.FTZ R5, R56, R5, !PT ;  /* 0x0000000538057209 */ /* 0x001fe40007810000 */
[----:B------:R-:W-:-:S02]  /*15c80*/  ISETP.LT.OR P2, PT, R121, 0x72, P2 ;  /* 0x000000727900780c */ /* 0x000fc40001741670 */
[----:B------:R-:W-:Y:S01]  /*15c90*/  ISETP.GT.AND P3, PT, R120, 0x78, P1 ;  /* 0x000000787800780c */ /* 0x000fe20000f64270 */
[----:B------:R-:W-:Y:S01]  /*15ca0*/  FMUL.FTZ R56, R5, UR30 ;  /* 0x0000001e05387c20 */ /* 0x000fe20008410000 */
[----:B------:R-:W-:Y:S02]  /*15cb0*/  FMNMX.FTZ R57, R76, R57, !PT ;  /* 0x000000394c397209 */ /* 0x000fe40007810000 */
[----:B------:R-:W-:Y:S02]  /*15cc0*/  FSEL R79, R79, -INF , !P2 ;  /* 0xff8000004f4f7808 */ /* 0x000fe40005000000 */
[----:B------:R-:W-:Y:S02]  /*15cd0*/  ISETP.GT.AND P1, PT, R120, 0x79, P1 ;  /* 0x000000797800780c */ /* 0x000fe40000f24270 */
[----:B------:R-:W-:Y:S02]  /*15ce0*/  ISETP.LT.OR P3, PT, R121, 0x79, P3 ;  /* 0x000000797900780c */ /* 0x000fe40001f61670 */
[----:B------:R-:W-:-:S02]  /*15cf0*/  FMNMX.FTZ R86, R80, R57, !PT ;  /* 0x0000003950567209 */ /* 0x000fc40007810000 */
[----:B------:R-:W-:Y:S02]  /*15d00*/  FSETP.NEU.FTZ.AND P2, PT, R5, -INF , PT ;  /* 0xff8000000500780b */ /* 0x000fe40003f5d000 */
[----:B------:R-:W-:Y:S02]  /*15d10*/  ISETP.LT.OR P1, PT, R121, 0x7a, P1 ;  /* 0x0000007a7900780c */ /* 0x000fe40000f21670 */
[----:B------:R-:W-:Y:S02]  /*15d20*/  FSEL R82, R82, -INF , !P3 ;  /* 0xff80000052527808 */ /* 0x000fe40005800000 */
[----:B------:R-:W-:Y:S02]  /*15d30*/  FMNMX.FTZ R57, R79, R86, !PT ;  /* 0x000000564f397209 */ /* 0x000fe40007810000 */
[----:B------:R-:W-:Y:S02]  /*15d40*/  FSEL R56, R56, RZ, P2 ;  /* 0x000000ff38387208 */ /* 0x000fe40001000000 */
[----:B------:R-:W-:-:S02]  /*15d50*/  FSEL R84, R84, -INF , !P1 ;  /* 0xff80000054547808 */ /* 0x000fc40004800000 */
        /* <DEDUP_REMOVED lines=33> */
[----:B------:R-:W-:Y:S01]  /*15f70*/  FSEL R83, R5, RZ, P2 ;  /* 0x000000ff05537208 */ /* 0x000fe20001000000 */
[----:B------:R0:W-:Y:S01]  /*15f80*/  MUFU.EX2 R150, R14 ;  /* 0x0000000e00967308 */ /* 0x0001e20000000800 */
[----:B------:R-:W-:-:S03]  /*15f90*/  FMNMX.FTZ R57, R84, R57, !PT ;  /* 0x0000003954397209 */ /* 0x000fc60007810000 */
[----:B------:R-:W-:Y:S02]  /*15fa0*/  FADD.FTZ R20, -R83, R20 ;  /* 0x0000001453147221 */ /* 0x000fe40000010100 */
[----:B------:R-:W0:Y:S02]  /*15fb0*/  SHFL.BFLY PT, R83, R57, 0x2, 0x1f ;  /* 0x0c401f0039537f89 */ /* 0x000e2400000e0000 */
        /* <DEDUP_REMOVED lines=11> */
[C---:B------:R-:W-:Y:S02]  /*16070*/  FMUL.FTZ R85, R14.reuse, UR30 ;  /* 0x0000001e0e557c20 */ /* 0x040fe40008410000 */
[----:B------:R-:W-:Y:S01]  /*16080*/  MUFU.EX2 R35, R35 ;  /* 0x0000002300237308 */ /* 0x000fe20000000800 */
[----:B------:R-:W-:Y:S02]  /*16090*/  FSEL R86, R14, RZ, P1 ;  /* 0x000000ff0e567208 */ /* 0x000fe40000800000 */
[----:B------:R-:W-:-:S03]  /*160a0*/  FSEL R85, R85, RZ, P1 ;  /* 0x000000ff55557208 */ /* 0x000fc60000800000 */
[----:B------:R-:W-:Y:S01]  /*160b0*/  FADD.FTZ R86, -R86, R15 ;  /* 0x0000000f56567221 */ /* 0x000fe20000010100 */
[----:B------:R-:W-:Y:S01]  /*160c0*/  FMUL.FTZ R15, R20, UR30 ;  /* 0x0000001e140f7c20 */ /* 0x000fe20008410000 */
[--C-:B------:R-:W-:Y:S01]  /*160d0*/  FFMA.FTZ R149, R12, UR30, -R85.reuse ;  /* 0x0000001e0c957c23 */ /* 0x100fe20008010855 */
[--C-:B------:R-:W-:Y:S01]  /*160e0*/  FFMA.FTZ R83, R13, UR30, -R85.reuse ;  /* 0x0000001e0d537c23 */ /* 0x100fe20008010855 */
[----:B------:R-:W-:Y:S01]  /*160f0*/  FMUL.FTZ R12, R86, UR30 ;  /* 0x0000001e560c7c20 */ /* 0x000fe20008410000 */
        /* <DEDUP_REMOVED lines=19> */
[----:B0-----:R-:W-:Y:S01]  /*16230*/  FFMA.FTZ R4, R15, R4, R10 ;  /* 0x000000040f047223 */ /* 0x001fe2000001000a */
        /* <DEDUP_REMOVED lines=15> */
[----:B-1----:R-:W-:Y:S01]  /*16330*/  FFMA.FTZ R50, R12, R3, R149 ;  /* 0x000000030c327223 */ /* 0x002fe20000010095 */
[----:B------:R-:W-:Y:S01]  /*16340*/  FADD.FTZ R3, R11, R4 ;  /* 0x000000040b037221 */ /* 0x000fe20000010000 */
[----:B------:R-:W-:-:S03]  /*16350*/  FFMA.FTZ R33, R84, UR30, -R85 ;  /* 0x0000001e54217c23 */ /* 0x000fc60008010855 */
[----:B------:R-:W-:Y:S02]  /*16360*/  FADD.FTZ R3, R150, R3 ;  /* 0x0000000396037221 */ /* 0x000fe40000010000 */
[----:B------:R-:W1:Y:S01]  /*16370*/  MUFU.EX2 R57, R57 ;  /* 0x0000003900397308 */ /* 0x000e620000000800 */
[----:B0-----:R-:W-:Y:S01]  /*16380*/  FADD.FTZ R50, R83, R50 ;  /* 0x0000003253327221 */ /* 0x001fe20000010000 */
[----:B------:R-:W-:-:S04]  /*16390*/  FADD.FTZ R4, R24, R3 ;  /* 0x0000000318047221 */ /* 0x000fc80000010000 */
[----:B------:R-:W-:Y:S02]  /*163a0*/  FADD.FTZ R3, R27, R4 ;  /* 0x000000041b037221 */ /* 0x000fe40000010000 */
[----:B------:R-:W0:Y:S01]  /*163b0*/  MUFU.EX2 R145, R145 ;  /* 0x0000009100917308 */ /* 0x000e220000000800 */
[----:B--2---:R-:W-:Y:S01]  /*163c0*/  FADD.FTZ R50, R151, R50 ;  /* 0x0000003297327221 */ /* 0x004fe20000010000 */
[----:B------:R-:W-:-:S04]  /*163d0*/  FADD.FTZ R4, R28, R3 ;  /* 0x000000031c047221 */ /* 0x000fc80000010000 */
[----:B------:R-:W-:Y:S02]  /*163e0*/  FADD.FTZ R3, R31, R4 ;  /* 0x000000041f037221 */ /* 0x000fe40000010000 */
[----:B------:R-:W2:Y:S01]  /*163f0*/  MUFU.EX2 R30, R30 ;  /* 0x0000001e001e7308 */ /* 0x000ea20000000800 */
[----:B-1----:R-:W-:Y:S01]  /*16400*/  FADD.FTZ R50, R57, R50 ;  /* 0x0000003239327221 */ /* 0x002fe20000010000 */
[----:B------:R-:W-:-:S04]  /*16410*/  FADD.FTZ R4, R32, R3 ;  /* 0x0000000320047221 */ /* 0x000fc80000010000 */
[----:B------:R-:W-:Y:S02]  /*16420*/  FADD.FTZ R3, R35, R4 ;  /* 0x0000000423037221 */ /* 0x000fe40000010000 */
        /* <DEDUP_REMOVED lines=102> */
.L_x_1747:
        /* <DEDUP_REMOVED lines=77> */
.L_x_1728:
[----:B------:R-:W-:Y:S05]  /*16f60*/  WARPSYNC.ALL ;  /* 0x0000000000007948 */ /* 0x000fea0003800000 */
[----:B------:R-:W-:Y:S06]  /*16f70*/  BAR.ARV 0x8, 0x200 ;  /* 0x0208000000007b1d */ /* 0x000fec0000002000 */
[----:B------:R-:W-:Y:S05]  /*16f80*/  @!P0 BRA `(.L_x_1749) ;  /* 0x0000000000048947 */ /* 0x000fea0003800000 */
[----:B------:R-:W-:Y:S01]  /*16f90*/  BPT.TRAP 0x1 ;  /* 0x000000040000795c */ /* 0x000fe20000300000 */
.L_x_1749:
[----:B------:R-:W-:Y:S01]  /*16fa0*/  IMAD R11, R19, 0x8, R2 ;  /* 0x00000008130b7824 */ /* 0x000fe200078e0202 */
[----:B------:R-:W-:-:S04]  /*16fb0*/  SHF.L.U32 R0, R154, 0x1f, RZ ;  /* 0x0000001f9a007819 */ /* 0x000fc800000006ff */
[----:B------:R0:W1:Y:S01]  /*16fc0*/  SYNCS.PHASECHK.TRANS64.TRYWAIT P1, [R11+URZ+0x16850], R0 ;  /* 0x016850000b0075a7 */ /* 0x000062000802017f */
[----:B------:R-:W-:Y:S05]  /*16fd0*/  @!P0 BRA `(.L_x_1750) ;  /* 0x0000000000048947 */ /* 0x000fea0003800000 */
[----:B------:R-:W-:Y:S01]  /*16fe0*/  BPT.TRAP 0x1 ;  /* 0x000000040000795c */ /* 0x000fe20000300000 */
.L_x_1750:
[----:B------:R-:W-:-:S05]  /*16ff0*/  VIADD R2, R2, 0x400 ;  /* 0x0000040002027836 */ /* 0x000fca0000000000 */
[----:B------:R-:W-:-:S04]  /*17000*/  SHF.R.U32.HI R2, RZ, 0x4, R2 ;  /* 0x00000004ff027819 */ /* 0x000fc80000011602 */
[----:B------:R-:W-:Y:S01]  /*17010*/  LOP3.LUT R2, R2, 0x3fff, RZ, 0xc0, !PT ;  /* 0x00003fff02027812 */ /* 0x000fe200078ec0ff */
[----:B-1----:R-:W-:Y:S06]  /*17020*/  @P1 BRA `(.L_x_1751) ;  /* 0x0000000000081947 */ /* 0x002fec0003800000 */
[----:B------:R-:W1:Y:S02]  /*17030*/  SYNCS.PHASECHK.TRANS64.TRYWAIT P1, [R11+URZ+0x16850], R0 ;  /* 0x016850000b0075a7 */ /* 0x000e64000802017f */
[----:B-1----:R-:W-:Y:S05]  /*17040*/  @!P1 BRA `(.L_x_1752) ;  /* 0x000000a8006c9947 */ /* 0x002fea0003800000 */
.L_x_1751:
[----:B------:R-:W-:Y:S01]  /*17050*/  IMAD R6, R19, 0x400, R2 ;  /* 0x0000040013067824 */ /* 0x000fe200078e0202 */
[----:B------:R-:W-:Y:S05]  /*17060*/  WARPSYNC.ALL ;  /* 0x0000000000007948 */ /* 0x000fea0003800000 */
[----:B------:R-:W-:Y:S01]  /*17070*/  IMAD.MOV.U32 R7, RZ, RZ, 0x40000040 ;  /* 0x40000040ff077424 */ /* 0x000fe200078e00ff */
[C---:B------:R-:W-:Y:S01]  /*17080*/  R2UR UR6, R6.reuse ;  /* 0x00000000060672ca */ /* 0x040fe200000e0000 */
[----:B------:R-:W-:Y:S01]  /*17090*/  WARPGROUP.ARRIVE ;  /* 0x00000000000079c5 */ /* 0x000fe20000000000 */
[----:B------:R-:W-:Y:S01]  /*170a0*/  VIADD R8, R6, 0x80 ;  /* 0x0000008006087836 */ /* 0x000fe20000000000 */
[----:B01----:R-:W0:Y:S01]  /*170b0*/  SHFL.BFLY PT, R0, R3, 0x2, 0x1f ;  /* 0x0c401f0003007f89 */ /* 0x003e2200000e0000 */
[----:B------:R-:W-:Y:S01]  /*170c0*/  R2UR UR7, R7 ;  /* 0x00000000070772ca */ /* 0x000fe200000e0000 */
[----:B------:R-:W-:-:S02]  /*170d0*/  IMAD.MOV.U32 R9, RZ, RZ, 0x40000040 ;  /* 0x40000040ff097424 */ /* 0x000fc400078e00ff */
[----:B------:R-:W-:Y:S02]  /*170e0*/  IMAD.MOV.U32 R7, RZ, RZ, 0x40000040 ;  /* 0x40000040ff077424 */ /* 0x000fe400078e00ff */
[----:B------:R-:W-:Y:S02]  /*170f0*/  IMAD.MOV.U32 R15, RZ, RZ, RZ ;  /* 0x000000ffff0f7224 */ /* 0x000fe400078e00ff */
[----:B------:R-:W-:-:S06]  /*17100*/  IMAD.U32 R20, RZ, RZ, UR30 ;  /* 0x0000001eff147e24 */ /* 0x000fcc000f8e00ff */
[----:B------:R-:W-:Y:S01]  /*17110*/  HGMMA.64x64x16.F32.BF16 R88, R148, gdesc[UR4].tnspB, R88, gsb0 ;  /* 0x40e0000494587df0 */ /* 0x000fe20008001858 */
[----:B------:R-:W-:Y:S01]  /*17120*/  R2UR UR6, R8 ;  /* 0x00000000080672ca */ /* 0x000fe200000e0000 */
[----:B------:R-:W-:Y:S01]  /*17130*/  VIADD R8, R6, 0x100 ;  /* 0x0000010006087836 */ /* 0x000fe20000000000 */
[----:B------:R-:W-:Y:S01]  /*17140*/  R2UR UR7, R9 ;  /* 0x00000000090772ca */ /* 0x000fe200000e0000 */
[----:B------:R-:W-:Y:S02]  /*17150*/  IMAD.MOV.U32 R9, RZ, RZ, 0x40000040 ;  /* 0x40000040ff097424 */ /* 0x000fe400078e00ff */
[----:B0-----:R-:W-:Y:S01]  /*17160*/  FADD.FTZ R2, R0, R3 ;  /* 0x0000000300027221 */ /* 0x001fe20000010000 */
[----:B------:R-:W-:Y:S01]  /*17170*/  IMAD.MOV.U32 R3, RZ, RZ, -0x800000 ;  /* 0xff800000ff037424 */ /* 0x000fe200078e00ff */
        /* <DEDUP_REMOVED lines=33> */
[----:B------:R-:W-:Y:S02]  /*17390*/  R2UR UR7, R9 ;  /* 0x00000000090772ca */ /* 0x000fe400000e0000 */
[----:B------:R-:W0:Y:S02]  /*173a0*/  SHFL.BFLY PT, R9, R4, 0x2, 0x1f ;  /* 0x0c401f0004097f89 */ /* 0x000e2400000e0000 */
[----:B0-----:R-:W-:Y:S01]  /*173b0*/  FADD.FTZ R9, R9, R4 ;  /* 0x0000000409097221 */ /* 0x001fe20000010000 */
[----:B------:R-:W-:-:S04]  /*173c0*/  IMAD.MOV.U32 R4, RZ, RZ, RZ ;  /* 0x000000ffff047224 */ /* 0x000fc800078e00ff */
[----:B------:R-:W0:Y:S02]  /*173d0*/  SHFL.BFLY PT, R0, R9, 0x1, 0x1f ;  /* 0x0c201f0009007f89 */ /* 0x000e2400000e0000 */
[----:B0-----:R-:W-:Y:S01]  /*173e0*/  FADD.FTZ R10, R9, R0 ;  /* 0x00000000090a7221 */ /* 0x001fe20000010000 */
[----:B------:R-:W-:-:S04]  /*173f0*/  IMAD.MOV.U32 R0, RZ, RZ, -0x800000 ;  /* 0xff800000ff007424 */ /* 0x000fc800078e00ff */
[----:B------:R-:W-:-:S13]  /*17400*/  FSETP.NE.FTZ.AND P1, PT, R10, RZ, PT ;  /* 0x000000ff0a00720b */ /* 0x000fda0003f35000 */
[----:B------:R-:W-:Y:S01]  /*17410*/  @P1 MUFU.RCP R4, R10 ;  /* 0x0000000a00041308 */ /* 0x000fe20000001000 */
[----:B------:R-:W-:Y:S02]  /*17420*/  WARPGROUP.DEPBAR.LE gsb0, 0x0 ;  /* 0x00008000000079c5 */ /* 0x000fe40000010000 */
[----:B------:R-:W-:-:S06]  /*17430*/  WARPGROUP.ARRIVE ;  /* 0x00000000000079c5 */ /* 0x000fcc0000000000 */
[----:B------:R-:W-:Y:S01]  /*17440*/  HGMMA.64x64x16.F32.BF16 R88, R124, gdesc[UR4].tnspB, R88, gsb0 ;  /* 0x40e000047c587df0 */ /* 0x000fe20008001858 */
[----:B------:R-:W-:Y:S02]  /*17450*/  R2UR UR6, R6 ;  /* 0x00000000060672ca */ /* 0x000fe400000e0000 */
[----:B------:R-:W-:Y:S01]  /*17460*/  R2UR UR7, R7 ;  /* 0x00000000070772ca */ /* 0x000fe200000e0000 */
[----:B------:R-:W0:Y:S01]  /*17470*/  @P1 MUFU.LG2 R6, R10 ;  /* 0x0000000a00061308 */ /* 0x000e220000000c00 */
[----:B------:R-:W1:Y:S02]  /*17480*/  SHFL.BFLY PT, R7, R2, 0x1, 0x1f ;  /* 0x0c201f0002077f89 */ /* 0x000e6400000e0000 */
[----:B-1----:R-:W-:Y:S01]  /*17490*/  FADD.FTZ R12, R2, R7 ;  /* 0x00000007020c7221 */ /* 0x002fe20000010000 */
[----:B------:R-:W-:Y:S02]  /*174a0*/  IMAD.U32 R2, RZ, RZ, UR30 ;  /* 0x0000001eff027e24 */ /* 0x000fe4000f8e00ff */
[----:B0-----:R-:W-:-:S02]  /*174b0*/  @P1 FMUL.FTZ R7, R6, 0.69314718246459960938 ;  /* 0x3f31721806071820 */ /* 0x001fc40000410000 */
[----:B------:R-:W-:Y:S01]  /*174c0*/  FSETP.NE.FTZ.AND P2, PT, R12, RZ, PT ;  /* 0x000000ff0c00720b */ /* 0x000fe20003f55000 */
[----:B------:R-:W-:-:S04]  /*174d0*/  @P1 FMUL.FTZ R2, R2, 0.69314718246459960938 ;  /* 0x3f31721802021820 */ /* 0x000fc80000410000 */
[----:B------:R-:W-:-:S08]  /*174e0*/  @P1 FFMA.FTZ R3, R2, R5, R7 ;  /* 0x0000000502031223 */ /* 0x000fd00000010007 */
[----:B------:R-:W0:Y:S01]  /*174f0*/  @P2 MUFU.LG2 R8, R12 ;  /* 0x0000000c00082308 */ /* 0x000e220000000c00 */
[----:B------:R-:W-:-:S07]  /*17500*/  @P2 FMUL.FTZ R20, R20, 0.69314718246459960938 ;  /* 0x3f31721814142820 */ /* 0x000fce0000410000 */
[----:B------:R1:W2:Y:S01]  /*17510*/  @P2 MUFU.RCP R15, R12 ;  /* 0x0000000c000f2308 */ /* 0x0002a20000001000 */
[----:B0-----:R-:W-:-:S04]  /*17520*/  @P2 FMUL.FTZ R9, R8, 0.69314718246459960938 ;  /* 0x3f31721808092820 */ /* 0x001fc80000410000 */
[----:B------:R-:W-:Y:S01]  /*17530*/  @P2 FFMA.FTZ R0, R20, R14, R9 ;  /* 0x0000000e14002223 */ /* 0x000fe20000010009 */
[----:B------:R-:W-:Y:S02]  /*17540*/  WARPGROUP.DEPBAR.LE gsb0, 0x0 ;  /* 0x00008000000079c5 */ /* 0x000fe40000010000 */
[----:B------:R-:W-:-:S06]  /*17550*/  WARPGROUP.ARRIVE ;  /* 0x00000000000079c5 */ /* 0x000fcc0000000000 */
[----:B------:R-:W-:Y:S03]  /*17560*/  HGMMA.64x64x16.F32.BF16 R88, R120, gdesc[UR4].tnspB, R88, gsb0 ;  /* 0x40e0000478587df0 */ /* 0x000fe60008001858 */
[----:B------:R-:W-:Y:S02]  /*17570*/  WARPGROUP.DEPBAR.LE gsb0, 0x0 ;  /* 0x00008000000079c5 */ /* 0x000fe40000010000 */
[----:B-12---:R-:W-:Y:S05]  /*17580*/  @!P0 BRA `(.L_x_1753) ;  /* 0x0000000000048947 */ /* 0x006fea0003800000 */
[----:B------:R-:W-:Y:S01]  /*17590*/  BPT.TRAP 0x1 ;  /* 0x000000040000795c */ /* 0x000fe20000300000 */
.L_x_1753:
[----:B------:R-:W-:Y:S02]  /*175a0*/  VIADD R2, R11, 0x16860 ;  /* 0x000168600b027836 */ /* 0x000fe40000000000 */
[-C--:B------:R-:W-:Y:S01]  /*175b0*/  FMUL.FTZ R90, R90, R15.reuse ;  /* 0x0000000f5a5a7220 */ /* 0x080fe20000410000 */
[----:B------:R-:W-:Y:S02]  /*175c0*/  IMAD.U32 R5, RZ, RZ, UR38 ;  /* 0x00000026ff057e24 */ /* 0x000fe4000f8e00ff */
[-C--:B------:R-:W-:Y:S01]  /*175d0*/  FMUL.FTZ R91, R91, R15.reuse ;  /* 0x0000000f5b5b7220 */ /* 0x080fe20000410000 */
        /* <DEDUP_REMOVED lines=9> */
[----:B------:R-:W-:Y:S01]  /*17670*/  SEL R5, RZ, 0x1, P1 ;  /* 0x00000001ff057807 */ /* 0x000fe20000800000 */
        /* <DEDUP_REMOVED lines=26> */
[----:B------:R-:W-:Y:S01]  /*17820*/  LOP3.LUT R154, R154, R5, RZ, 0x3c, !PT ;  /* 0x000000059a9a7212 */ /* 0x000fe200078e3cff */
[----:B------:R-:W-:Y:S01]  /*17830*/  UIADD3 UR36, UR36, 0x1, URZ ;  /* 0x0000000124247890 */ /* 0x000fe2000fffe03f */
[----:B0-----:R-:W-:-:S11]  /*17840*/  SEL R19, R19, RZ, P1 ;  /* 0x000000ff13137207 */ /* 0x001fd60000800000 */
.L_x_1638:
[----:B------:R-:W4:Y:S01]  /*17850*/  LDL R43, [R1+0x50] ;  /* 0x00005000012b7983 */ /* 0x000f220000100800 */
[----:B------:R-:W-:Y:S05]  /*17860*/  WARPSYNC.ALL ;  /* 0x0000000000007948 */ /* 0x000fea0003800000 */
[----:B----4-:R-:W-:Y:S01]  /*17870*/  SHF.R.S32.HI R33, RZ, 0x1f, R43 ;  /* 0x0000001fff217819 */ /* 0x010fe2000001142b */
        /* <DEDUP_REMOVED lines=9> */
[----:B------:R-:W3:Y:S04]  /*17910*/  LDL R4, [R1+0x60] ;  /* 0x0000600001047983 */ /* 0x000ee80000100800 */
[----:B------:R-:W4:Y:S01]  /*17920*/  LDL R39, [R1+0x4c] ;  /* 0x00004c0001277983 */ /* 0x000f220000100800 */
[----:B------:R-:W2:Y:S01]  /*17930*/  S2R R5, SR_SWINHI ;  /* 0x0000000000057919 */ /* 0x000ea20000002f00 */
[----:B------:R-:W-:Y:S05]  /*17940*/  WARPSYNC.ALL ;  /* 0x0000000000007948 */ /* 0x000fea0003800000 */
[----:B------:R-:W-:Y:S01]  /*17950*/  F2FP.BF16.F32.PACK_AB R10, R10, R25 ;  /* 0x000000190a0a723e */ /* 0x000fe200000010ff */
[----:B------:R-:W-:Y:S01]  /*17960*/  ULDC.64 UR4, c[0x0][0xc00] ;  /* 0x0003000000047ab9 */ /* 0x000fe20000000a00 */
[----:B-----5:R-:W4:Y:S01]  /*17970*/  LDC.64 R24, c[0x0][0xc00] ;  /* 0x00030000ff187b82 */ /* 0x020f220000000a00 */
[----:B------:R-:W4:Y:S04]  /*17980*/  LDL R38, [R1+0x30] ;  /* 0x0000300001267983 */ /* 0x000f280000100800 */
[----:B------:R-:W4:Y:S01]  /*17990*/  LDL R42, [R1+0x20] ;  /* 0x00002000012a7983 */ /* 0x000f220000100800 */
[----:B------:R-:W-:-:S02]  /*179a0*/  MOV R20, R2 ;  /* 0x0000000200147202 */ /* 0x000fc40000000f00 */
[----:B--2---:R-:W-:Y:S02]  /*179b0*/  MOV R21, R5 ;  /* 0x0000000500157202 */ /* 0x004fe40000000f00 */
[----:B------:R-:W-:Y:S02]  /*179c0*/  F2FP.BF16.F32.PACK_AB R11, R11, R94 ;  /* 0x0000005e0b0b723e */ /* 0x000fe400000010ff */
[----:B------:R-:W-:Y:S02]  /*179d0*/  F2FP.BF16.F32.PACK_AB R14, R14, R27 ;  /* 0x0000001b0e0e723e */ /* 0x000fe400000010ff */
[----:B------:R-:W-:Y:S01]  /*179e0*/  F2FP.BF16.F32.PACK_AB R15, R15, R118 ;  /* 0x000000760f0f723e */ /* 0x000fe200000010ff */
[----:B------:R-:W-:Y:S01]  /*179f0*/  IMAD.MOV.U32 R34, RZ, RZ, RZ ;  /* 0x000000ffff227224 */ /* 0x000fe200078e00ff */
[----:B------:R-:W-:Y:S01]  /*17a00*/  BAR.SYNC.DEFER_BLOCKING 0x1, 0x180 ;  /* 0x0046000000007b1d */ /* 0x000fe20000010000 */
[----:B---3--:R-:W-:-:S03]  /*17a10*/  IMAD.WIDE R8, R4, 0x2, R20 ;  /* 0x0000000204087825 */ /* 0x008fc600078e0214 */
[C---:B------:R-:W-:Y:S02]  /*17a20*/  LOP3.LUT R5, R8.reuse, 0x380, RZ, 0xc0, !PT ;  /* 0x0000038008057812 */ /* 0x040fe400078ec0ff */
[C---:B------:R-:W-:Y:S02]  /*17a30*/  IADD3 R7, P1, R8.reuse, 0x40, RZ ;  /* 0x0000004008077810 */ /* 0x040fe40007f3e0ff */
[C---:B------:R-:W-:Y:S02]  /*17a40*/  IADD3 R37, P0, R8.reuse, 0x60, RZ ;  /* 0x0000006008257810 */ /* 0x040fe40007f1e0ff */
[----:B------:R-:W-:Y:S02]  /*17a50*/  SHF.R.U64 R5, R5, 0x3, RZ ;  /* 0x0000000305057819 */ /* 0x000fe400000012ff */
[----:B------:R-:W-:Y:S02]  /*17a60*/  IADD3 R13, P2, R8, 0x20, RZ ;  /* 0x00000020080d7810 */ /* 0x000fe40007f5e0ff */
[----:B------:R-:W-:-:S02]  /*17a70*/  LOP3.LUT R6, R7, 0x380, RZ, 0xc0, !PT ;  /* 0x0000038007067812 */ /* 0x000fc400078ec0ff */
[----:B------:R-:W-:Y:S01]  /*17a80*/  LOP3.LUT R8, R5, R8, RZ, 0x3c, !PT ;  /* 0x0000000805087212 */ /* 0x000fe200078e3cff */
[--C-:B------:R-:W-:Y:S01]  /*17a90*/  IMAD.X R5, RZ, RZ, R9.reuse, P0 ;  /* 0x000000ffff057224 */ /* 0x100fe200000e0609 */
[----:B------:R-:W-:Y:S02]  /*17aa0*/  ISETP.NE.U32.AND P0, PT, RZ, UR4, PT ;  /* 0x00000004ff007c0c */ /* 0x000fe4000bf05070 */
[----:B------:R-:W-:Y:S02]  /*17ab0*/  SHF.R.U64 R6, R6, 0x3, RZ ;  /* 0x0000000306067819 */ /* 0x000fe400000012ff */
[----:B------:R-:W-:Y:S01]  /*17ac0*/  ISETP.NE.AND.EX P0, PT, RZ, UR5, PT, P0 ;  /* 0x00000005ff007c0c */ /* 0x000fe2000bf05300 */
[----:B------:R-:W-:Y:S01]  /*17ad0*/  ULDC.64 UR4, c[0x0][0xc08] ;  /* 0x0003020000047ab9 */ /* 0x000fe20000000a00 */
[----:B------:R-:W-:Y:S01]  /*17ae0*/  LOP3.LUT R6, R6, R7, RZ, 0x3c, !PT ;  /* 0x0000000706067212 */ /* 0x000fe200078e3cff */
[----:B------:R-:W-:Y:S01]  /*17af0*/  IMAD.X R7, RZ, RZ, R9, P1 ;  /* 0x000000ffff077224 */ /* 0x000fe200008e0609 */
[----:B------:R-:W-:-:S02]  /*17b00*/  LOP3.LUT R12, R13, 0x380, RZ, 0xc0, !PT ;  /* 0x000003800d0c7812 */ /* 0x000fc400078ec0ff */
[----:B------:R-:W-:Y:S02]  /*17b10*/  ISETP.NE.U32.AND P1, PT, RZ, UR4, PT ;  /* 0x00000004ff007c0c */ /* 0x000fe4000bf25070 */
[----:B------:R-:W-:Y:S02]  /*17b20*/  LOP3.LUT R4, R37, 0x380, RZ, 0xc0, !PT ;  /* 0x0000038025047812 */ /* 0x000fe400078ec0ff */
[----:B------:R-:W-:Y:S02]  /*17b30*/  SHF.R.U64 R12, R12, 0x3, RZ ;  /* 0x000000030c0c7819 */ /* 0x000fe400000012ff */
[----:B------:R-:W-:Y:S02]  /*17b40*/  ISETP.NE.AND.EX P1, PT, RZ, UR5, PT, P1 ;  /* 0x00000005ff007c0c */ /* 0x000fe4000bf25310 */
[----:B------:R-:W-:Y:S02]  /*17b50*/  SHF.R.U64 R4, R4, 0x3, RZ ;  /* 0x0000000304047819 */ /* 0x000fe400000012ff */
[----:B------:R-:W-:Y:S01]  /*17b60*/  LOP3.LUT R12, R12, R13, RZ, 0x3c, !PT ;  /* 0x0000000d0c0c7212 */ /* 0x000fe200078e3cff */
[----:B------:R-:W-:Y:S01]  /*17b70*/  IMAD.X R13, RZ, RZ, R9, P2 ;  /* 0x000000ffff0d7224 */ /* 0x000fe200010e0609 */
[----:B-1----:R-:W-:-:S02]  /*17b80*/  MOV R28, R8 ;  /* 0x00000008001c7202 */ /* 0x002fc40000000f00 */
[----:B------:R-:W-:Y:S02]  /*17b90*/  LOP3.LUT R4, R4, R37, RZ, 0x3c, !PT ;  /* 0x0000002504047212 */ /* 0x000fe400078e3cff */
[----:B------:R-:W-:Y:S02]  /*17ba0*/  F2FP.BF16.F32.PACK_AB R8, R26, R35 ;  /* 0x000000231a08723e */ /* 0x000fe400000010ff */
[----:B------:R-:W-:Y:S02]  /*17bb0*/  F2FP.BF16.F32.PACK_AB R9, R91, R90 ;  /* 0x0000005a5b09723e */ /* 0x000fe400000010ff */
[----:B------:R-:W-:Y:S02]  /*17bc0*/  MOV R32, R4 ;  /* 0x0000000400207202 */ /* 0x000fe40000000f00 */
[----:B------:R-:W-:Y:S01]  /*17bd0*/  MOV R35, R6 ;  /* 0x0000000600237202 */ /* 0x000fe20000000f00 */
[----:B------:R1:W-:Y:S01]  /*17be0*/  STSM.16.M88.4 [R28], R8 ;  /* 0x000000081c007844 */ /* 0x0003e20000000200 */
[----:B------:R-:W-:-:S02]  /*17bf0*/  MOV R36, R12 ;  /* 0x0000000c00247202 */ /* 0x000fc40000000f00 */
[----:B------:R-:W-:Y:S02]  /*17c00*/  F2FP.BF16.F32.PACK_AB R4, R97, R96 ;  /* 0x000000606104723e */ /* 0x000fe400000010ff */
[----:B------:R-:W-:Y:S02]  /*17c10*/  F2FP.BF16.F32.PACK_AB R5, R99, R98 ;  /* 0x000000626305723e */ /* 0x000fe400000010ff */
[----:B------:R-:W-:Y:S02]  /*17c20*/  F2FP.BF16.F32.PACK_AB R6, R101, R100 ;  /* 0x000000646506723e */ /* 0x000fe400000010ff */
[----:B------:R-:W-:Y:S01]  /*17c30*/  F2FP.BF16.F32.PACK_AB R7, R103, R102 ;  /* 0x000000666707723e */ /* 0x000fe200000010ff */
[----:B----4-:R-:W-:Y:S01]  /*17c40*/  IMAD.WIDE R26, R39, 0x4, R24 ;  /* 0x00000004271a7825 */ /* 0x010fe200078e0218 */
[----:B------:R-:W-:Y:S01]  /*17c50*/  F2FP.BF16.F32.PACK_AB R12, R113, R112 ;  /* 0x00000070710c723e */ /* 0x000fe200000010ff */
[----:B------:R-:W2:Y:S01]  /*17c60*/  @P1 LDC.64 R24, c[0x0][0xc08] ;  /* 0x00030200ff181b82 */ /* 0x000ea20000000a00 */
[----:B------:R-:W-:-:S02]  /*17c70*/  F2FP.BF16.F32.PACK_AB R13, R115, R114 ;  /* 0x00000072730d723e */ /* 0x000fc400000010ff */
[----:B-1----:R-:W-:Y:S02]  /*17c80*/  F2FP.BF16.F32.PACK_AB R8, R105, R104 ;  /* 0x000000686908723e */ /* 0x002fe400000010ff */
[----:B------:R-:W-:Y:S02]  /*17c90*/  F2FP.BF16.F32.PACK_AB R9, R107, R106 ;  /* 0x0000006a6b09723e */ /* 0x000fe400000010ff */
[----:B------:R-:W-:Y:S02]  /*17ca0*/  F2FP.BF16.F32.PACK_AB R10, R109, R108 ;  /* 0x0000006c6d0a723e */ /* 0x000fe400000010ff */
[----:B------:R-:W-:Y:S01]  /*17cb0*/  F2FP.BF16.F32.PACK_AB R11, R111, R110 ;  /* 0x0000006e6f0b723e */ /* 0x000fe200000010ff */
[----:B------:R2:W-:Y:S01]  /*17cc0*/  STSM.16.M88.4 [R36], R4 ;  /* 0x0000000424007844 */ /* 0x0005e20000000200 */
[----:B------:R-:W-:Y:S01]  /*17cd0*/  ULDC UR4, c[0x0][0xa88] ;  /* 0x0002a20000047ab9 */ /* 0x000fe20000000800 */
[----:B------:R-:W1:Y:S02]  /*17ce0*/  LDC R28, c[0x0][0xbe8] ;  /* 0x0002fa00ff1c7b82 */ /* 0x000e640000000800 */
[----:B------:R3:W-:Y:S04]  /*17cf0*/  STSM.16.M88.4 [R35], R8 ;  /* 0x0000000823007844 */ /* 0x0007e80000000200 */
[----:B------:R4:W-:Y:S02]  /*17d00*/  STSM.16.M88.4 [R32], R12 ;  /* 0x0000000c20007844 */ /* 0x0009e40000000200 */
[----:B------:R-:W-:Y:S01]  /*17d10*/  BAR.SYNC.DEFER_BLOCKING 0x1, 0x180 ;  /* 0x0046000000007b1d */ /* 0x000fe20000010000 */
[----:B--2---:R-:W-:-:S04]  /*17d20*/  @P1 IMAD.WIDE R4, R39, 0x4, R24 ;  /* 0x0000000427041825 */ /* 0x004fc800078e0218 */
[----:B---3--:R-:W-:Y:S01]  /*17d30*/  IMAD.U32 R9, RZ, RZ, UR4 ;  /* 0x00000004ff097e24 */ /* 0x008fe2000f8e00ff */
[----:B------:R2:W5:Y:S05]  /*17d40*/  @P0 LDG.E R34, desc[UR42][R26.64] ;  /* 0x0000002a1a220981 */ /* 0x00056a000c1e1900 */
[----:B------:R2:W5:Y:S01]  /*17d50*/  @P1 LDG.E R9, desc[UR42][R4.64] ;  /* 0x0000002a04091981 */ /* 0x000562000c1e1900 */
[----:B-1----:R-:W-:-:S13]  /*17d60*/  ISETP.NE.AND P2, PT, R28, 0x1, PT ;  /* 0x000000011c00780c */ /* 0x002fda0003f45270 */
[----:B------:R-:W1:Y:S08]  /*17d70*/  @P2 LDC R6, c[0x0][0xbec] ;  /* 0x0002fb00ff062b82 */ /* 0x000e700000000800 */
[----:B------:R-:W3:Y:S01]  /*17d80*/  @P2 LDC R11, c[0x0][0xbf0] ;  /* 0x0002fc00ff0b2b82 */ /* 0x000ee20000000800 */
[----:B----4-:R-:W-:Y:S01]  /*17d90*/  IMAD.IADD R15, R38, 0x1, R42 ;  /* 0x00000001260f7824 */ /* 0x010fe200078e022a */
[----:B--2---:R-:W-:Y:S06]  /*17da0*/  @P1 BRA `(.L_x_1756) ;  /* 0x0000000000101947 */ /* 0x004fec0003800000 */
[----:B------:R-:W-:Y:S05]  /*17db0*/  @!P0 BRA `(.L_x_1756) ;  /* 0x00000000000c8947 */ /* 0x000fea0003800000 */
[----:B------:R-:W2:Y:S04]  /*17dc0*/  LDG.E R4, desc[UR42][R26.64] ;  /* 0x0000002a1a047981 */ /* 0x000ea8000c1e1900 */
[----:B-----5:R-:W2:Y:S02]  /*17dd0*/  LDG.E R9, desc[UR42][R26.64+0x4] ;  /* 0x0000042a1a097981 */ /* 0x020ea4000c1e1900 */
[----:B--2---:R-:W-:-:S07]  /*17de0*/  IMAD.IADD R9, R9, 0x1, -R4 ;  /* 0x0000000109097824 */ /* 0x004fce00078e0a04 */
.L_x_1756:
[----:B------:R-:W2:Y:S01]  /*17df0*/  LDL.LU R44, [R1+0x48] ;  /* 0x00004800012c7983 */ /* 0x000ea20000300800 */
[----:B-1----:R-:W-:Y:S01]  /*17e00*/  @P2 IMAD.HI.U32 R4, R15, R6, RZ ;  /* 0x000000060f042227 */ /* 0x002fe200078e00ff */
[----:B------:R-:W-:Y:S01]  /*17e10*/  ULDC.64 UR4, c[0x0][0xb90] ;  /* 0x0002e40000047ab9 */ /* 0x000fe20000000a00 */
[----:B-----5:R-:W-:Y:S01]  /*17e20*/  SHF.R.S32.HI R35, RZ, 0x1f, R34 ;  /* 0x0000001fff237819 */ /* 0x020fe20000011422 */
[----:B------:R-:W4:Y:S01]  /*17e30*/  LDL R12, [R1+0x5c] ;  /* 0x00005c00010c7983 */ /* 0x000f220000100800 */
[----:B------:R-:W-:Y:S01]  /*17e40*/  IMAD.MOV.U32 R7, RZ, RZ, R15 ;  /* 0x000000ffff077224 */ /* 0x000fe200078e000f */
[----:B---3--:R-:W-:Y:S01]  /*17e50*/  @P2 SHF.R.U32.HI R7, RZ, R11, R4 ;  /* 0x0000000bff072219 */ /* 0x008fe20000011604 */
[----:B------:R-:W1:Y:S01]  /*17e60*/  @P2 LDC R41, c[0x0][0xbec] ;  /* 0x0002fb00ff292b82 */ /* 0x000e620000000800 */
[----:B------:R-:W3:Y:S01]  /*17e70*/  S2R R24, SR_TID.X ;  /* 0x0000000000187919 */ /* 0x000ee20000002100 */
[----:B------:R-:W-:Y:S02]  /*17e80*/  SEL R37, R39, RZ, !P0 ;  /* 0x000000ff27257207 */ /* 0x000fe40004000000 */
[----:B------:R-:W-:-:S02]  /*17e90*/  IMAD.MOV R13, RZ, RZ, -R7 ;  /* 0x000000ffff0d7224 */ /* 0x000fc400078e0a07 */
[C---:B---3--:R-:W-:Y:S02]  /*17ea0*/  VIADD R46, R24.reuse, 0xffffff80 ;  /* 0xffffff80182e7836 */ /* 0x048fe40000000000 */
[----:B------:R-:W-:-:S03]  /*17eb0*/  VIADD R25, R24, 0xffffff80 ;  /* 0xffffff8018197836 */ /* 0x000fc60000000000 */
[----:B------:R-:W-:Y:S02]  /*17ec0*/  SHF.R.S32.HI R40, RZ, 0x1f, R46 ;  /* 0x0000001fff287819 */ /* 0x000fe4000001142e */
[----:B------:R-:W-:Y:S02]  /*17ed0*/  SHF.R.S32.HI R24, RZ, 0x1f, R25 ;  /* 0x0000001fff187819 */ /* 0x000fe40000011419 */
[----:B------:R-:W-:Y:S02]  /*17ee0*/  LEA.HI R40, R40, R46, RZ, 0x3 ;  /* 0x0000002e28287211 */ /* 0x000fe400078f18ff */
[----:B------:R-:W-:Y:S02]  /*17ef0*/  LEA.HI R24, R24, R25, RZ, 0x7 ;  /* 0x0000001918187211 */ /* 0x000fe400078f38ff */
[----:B------:R-:W-:Y:S02]  /*17f00*/  SHF.R.S32.HI R40, RZ, 0x3, R40 ;  /* 0x00000003ff287819 */ /* 0x000fe40000011428 */
[----:B------:R-:W-:-:S05]  /*17f10*/  LOP3.LUT R24, R24, 0xffffff80, RZ, 0xc0, !PT ;  /* 0xffffff8018187812 */ /* 0x000fca00078ec0ff */
[----:B------:R-:W-:Y:S01]  /*17f20*/  IMAD.IADD R24, R25, 0x1, -R24 ;  /* 0x0000000119187824 */ /* 0x000fe200078e0a18 */
[----:B--2---:R-:W-:Y:S01]  /*17f30*/  SHF.R.S32.HI R38, RZ, 0x1f, R44 ;  /* 0x0000001fff267819 */ /* 0x004fe2000001142c */
[----:B------:R-:W-:-:S04]  /*17f40*/  IMAD.WIDE.U32 R4, R44, UR4, R34 ;  /* 0x000000042c047c25 */ /* 0x000fc8000f8e0022 */
[----:B------:R-:W-:-:S04]  /*17f50*/  IMAD R6, R38, UR4, RZ ;  /* 0x0000000426067c24 */ /* 0x000fc8000f8e02ff */
[----:B------:R-:W-:Y:S01]  /*17f60*/  IMAD R11, R44, UR5, R6 ;  /* 0x000000052c0b7c24 */ /* 0x000fe2000f8e0206 */
[----:B------:R-:W-:Y:S01]  /*17f70*/  SHF.R.S32.HI R6, RZ, 0x1f, R39 ;  /* 0x0000001fff067819 */ /* 0x000fe20000011427 */
[----:B------:R-:W-:Y:S02]  /*17f80*/  ULDC.64 UR4, c[0x0][0xb98] ;  /* 0x0002e60000047ab9 */ /* 0x000fe40000000a00 */
[----:B------:R-:W-:Y:S01]  /*17f90*/  IMAD.IADD R5, R5, 0x1, R11 ;  /* 0x0000000105057824 */ /* 0x000fe200078e020b */
[----:B------:R-:W-:Y:S01]  /*17fa0*/  SEL R36, R6, RZ, !P0 ;  /* 0x000000ff06247207 */ /* 0x000fe20004000000 */
[----:B------:R-:W-:Y:S02]  /*17fb0*/  IMAD R11, R28, R13, R15 ;  /* 0x0000000d1c0b7224 */ /* 0x000fe400078e020f */
[----:B------:R-:W-:-:S04]  /*17fc0*/  IMAD.WIDE.U32 R4, R37, UR4, R4 ;  /* 0x0000000425047c25 */ /* 0x000fc8000f8e0004 */
[----:B------:R-:W-:Y:S01]  /*17fd0*/  IMAD R8, R36, UR4, RZ ;  /* 0x0000000424087c24 */ /* 0x000fe2000f8e02ff */
[----:B------:R-:W-:Y:S02]  /*17fe0*/  SHF.R.S32.HI R6, RZ, 0x1f, R11 ;  /* 0x0000001fff067819 */ /* 0x000fe4000001140b */
[----:B------:R-:W-:Y:S01]  /*17ff0*/  SHF.R.S32.HI R13, RZ, 0x1f, R7 ;  /* 0x0000001fff0d7819 */ /* 0x000fe20000011407 */
[----:B------:R-:W-:Y:S01]  /*18000*/  IMAD R8, R37, UR5, R8 ;  /* 0x0000000525087c24 */ /* 0x000fe2000f8e0208 */
[----:B------:R-:W-:Y:S01]  /*18010*/  IADD3 R4, P0, R7, R4, RZ ;  /* 0x0000000407047210 */ /* 0x000fe20007f1e0ff */
[----:B------:R-:W-:Y:S02]  /*18020*/  ULDC.64 UR4, c[0x0][0xb88] ;  /* 0x0002e20000047ab9 */ /* 0x000fe40000000a00 */
[----:B------:R-:W-:Y:S01]  /*18030*/  IMAD R6, R6, UR4, RZ ;  /* 0x0000000406067c24 */ /* 0x000fe2000f8e02ff */
[----:B------:R-:W-:-:S03]  /*18040*/  IADD3.X R5, R13, R5, R8, P0, !PT ;  /* 0x000000050d057210 */ /* 0x000fc600007fe408 */
[C---:B------:R-:W-:Y:S02]  /*18050*/  IMAD R7, R11.reuse, UR5, R6 ;  /* 0x000000050b077c24 */ /* 0x040fe4000f8e0206 */
[----:B------:R-:W-:Y:S01]  /*18060*/  IMAD.WIDE.U32 R4, R11, UR4, R4 ;  /* 0x000000040b047c25 */ /* 0x000fe2000f8e0004 */
[----:B------:R-:W-:-:S03]  /*18070*/  ULDC.64 UR4, c[0x0][0xb50] ;  /* 0x0002d40000047ab9 */ /* 0x000fc60000000a00 */
[----:B------:R-:W-:Y:S01]  /*18080*/  IMAD.IADD R5, R5, 0x1, R7 ;  /* 0x0000000105057824 */ /* 0x000fe200078e0207 */
[----:B------:R-:W-:-:S04]  /*18090*/  LEA R10, P0, R4, UR4, 0x2 ;  /* 0x00000004040a7c11 */ /* 0x000fc8000f8010ff */
[----:B------:R-:W-:Y:S02]  /*180a0*/  LEA.HI.X R14, R4, UR5, R5, 0x2, P0 ;  /* 0x00000005040e7c11 */ /* 0x000fe400080f1405 */
[----:B------:R-:W-:Y:S01]  /*180b0*/  LEA R11, R40, R43, 0x6 ;  /* 0x0000002b280b7211 */ /* 0x000fe200078e30ff */
[----:B------:R-:W-:Y:S01]  /*180c0*/  SHFL.IDX PT, R4, R10, RZ, 0x1c1f ;  /* 0x001c1fff0a047589 */ /* 0x000fe200000e0000 */
[----:B----4-:R-:W-:Y:S01]  /*180d0*/  IMAD.IADD R12, R12, 0x1, R42 ;  /* 0x000000010c0c7824 */ /* 0x010fe200078e022a */
[----:B------:R-:W-:Y:S01]  /*180e0*/  SHF.R.S32.HI R45, RZ, 0x1f, R46 ;  /* 0x0000001fff2d7819 */ /* 0x000fe2000001142e */
[----:B------:R-:W-:Y:S01]  /*180f0*/  IMAD R39, R9, R28, RZ ;  /* 0x0000001c09277224 */ /* 0x000fe200078e02ff */
[----:B------:R-:W2:Y:S01]  /*18100*/  SHFL.IDX PT, R5, R14, RZ, 0x1c1f ;  /* 0x001c1fff0e057589 */ /* 0x000ea200000e0000 */
[----:B------:R-:W-:Y:S01]  /*18110*/  IMAD.WIDE R20, R11, 0x2, R20 ;  /* 0x000000020b147825 */ /* 0x000fe200078e0214 */
[----:B------:R-:W-:Y:S02]  /*18120*/  ULDC.64 UR4, c[0x0][0xaa0] ;  /* 0x0002a80000047ab9 */ /* 0x000fe40000000a00 */
[----:B------:R-:W-:Y:S04]  /*18130*/  SHFL.IDX PT, R6, R10, 0x1, 0x1c1f ;  /* 0x003c1f000a067f89 */ /* 0x000fe800000e0000 */
[----:B------:R-:W3:Y:S01]  /*18140*/  SHFL.IDX PT, R7, R14, 0x1, 0x1c1f ;  /* 0x003c1f000e077f89 */ /* 0x000ee200000e0000 */
[----:B------:R-:W-:Y:S01]  /*18150*/  LOP3.LUT P0, RZ, R24, 0x3, RZ, 0xc0, !PT ;  /* 0x0000000318ff7812 */ /* 0x000fe2000780c0ff */
[----:B------:R-:W-:Y:S01]  /*18160*/  VIADD R8, R12, 0x8 ;  /* 0x000000080c087836 */ /* 0x000fe20000000000 */
[----:B------:R-:W-:-:S02]  /*18170*/  IADD3 R13, P3, R20, 0x1800, RZ ;  /* 0x00001800140d7810 */ /* 0x000fc40007f7e0ff */
[----:B------:R-:W-:Y:S02]  /*18180*/  IADD3 R25, P4, R20, 0x3000, RZ ;  /* 0x0000300014197810 */ /* 0x000fe40007f9e0ff */
[-C--:B------:R-:W-:Y:S02]  /*18190*/  ISETP.GE.OR P1, PT, R12, R39.reuse, P0 ;  /* 0x000000270c00720c */ /* 0x080fe40000726670 */
[----:B------:R-:W-:Y:S02]  /*181a0*/  LOP3.LUT R9, R20, 0x380, RZ, 0xc0, !PT ;  /* 0x0000038014097812 */ /* 0x000fe400078ec0ff */
[----:B------:R-:W-:Y:S02]  /*181b0*/  LOP3.LUT R12, R13, 0x380, RZ, 0xc0, !PT ;  /* 0x000003800d0c7812 */ /* 0x000fe400078ec0ff */
[----:B------:R-:W-:Y:S02]  /*181c0*/  ISETP.GE.OR P0, PT, R8, R39, P0 ;  /* 0x000000270800720c */ /* 0x000fe40000706670 */
[----:B------:R-:W-:-:S02]  /*181d0*/  LOP3.LUT R24, R25, 0x380, RZ, 0xc0, !PT ;  /* 0x0000038019187812 */ /* 0x000fc400078ec0ff */
[----:B------:R-:W-:Y:S02]  /*181e0*/  SHF.R.U64 R9, R9, 0x3, RZ ;  /* 0x0000000309097819 */ /* 0x000fe400000012ff */
[----:B------:R-:W-:Y:S02]  /*181f0*/  SHF.R.U64 R12, R12, 0x3, RZ ;  /* 0x000000030c0c7819 */ /* 0x000fe400000012ff */
[----:B------:R-:W-:Y:S02]  /*18200*/  SHF.R.U64 R24, R24, 0x3, RZ ;  /* 0x0000000318187819 */ /* 0x000fe400000012ff */
[----:B------:R-:W-:Y:S01]  /*18210*/  LOP3.LUT R8, R9, R20, RZ, 0x3c, !PT ;  /* 0x0000001409087212 */ /* 0x000fe200078e3cff */
[--C-:B------:R-:W-:Y:S01]  /*18220*/  IMAD.MOV.U32 R9, RZ, RZ, R21.reuse ;  /* 0x000000ffff097224 */ /* 0x100fe200078e0015 */
[----:B------:R-:W-:Y:S01]  /*18230*/  LOP3.LUT R12, R12, R13, RZ, 0x3c, !PT ;  /* 0x0000000d0c0c7212 */ /* 0x000fe200078e3cff */
[--C-:B------:R-:W-:Y:S01]  /*18240*/  IMAD.X R13, RZ, RZ, R21.reuse, P3 ;  /* 0x000000ffff0d7224 */ /* 0x100fe200018e0615 */
[----:B------:R-:W-:Y:S01]  /*18250*/  LOP3.LUT R24, R24, R25, RZ, 0x3c, !PT ;  /* 0x0000001918187212 */ /* 0x000fe200078e3cff */
[----:B------:R-:W-:Y:S01]  /*18260*/  IMAD.X R25, RZ, RZ, R21, P4 ;  /* 0x000000ffff197224 */ /* 0x000fe200020e0615 */
[----:B--2---:R2:W-:Y:S04]  /*18270*/  @!P1 ST.E desc[UR42][R4.64], R3 ;  /* 0x0000000304009985 */ /* 0x0045e8000c10192a */
[----:B---3--:R3:W-:Y:S04]  /*18280*/  @!P0 ST.E desc[UR42][R6.64], R0 ;  /* 0x0000000006008985 */ /* 0x0087e8000c10192a */
[----:B------:R-:W4:Y:S04]  /*18290*/  LD.E.128 R8, desc[UR42][R8.64] ;  /* 0x0000002a08087980 */ /* 0x000f28000c101d00 */
[----:B------:R-:W4:Y:S04]  /*182a0*/  LD.E.128 R12, desc[UR42][R12.64] ;  /* 0x0000002a0c0c7980 */ /* 0x000f28000c101d00 */
[----:B------:R-:W4:Y:S01]  /*182b0*/  LD.E.128 R24, desc[UR42][R24.64] ;  /* 0x0000002a18187980 */ /* 0x000f22000c101d00 */
[----:B------:R-:W-:-:S04]  /*182c0*/  IADD3 R32, P0, R20, 0x4800, RZ ;  /* 0x0000480014207810 */ /* 0x000fc80007f1e0ff */
[----:B------:R-:W-:-:S04]  /*182d0*/  LOP3.LUT R20, R32, 0x380, RZ, 0xc0, !PT ;  /* 0x0000038020147812 */ /* 0x000fc800078ec0ff */
[----:B--2---:R-:W-:Y:S02]  /*182e0*/  SHF.R.U64 R3, R20, 0x3, RZ ;  /* 0x0000000314037819 */ /* 0x004fe400000012ff */
[----:B------:R-:W-:Y:S02]  /*182f0*/  LEA.HI R45, R45, R46, RZ, 0x3 ;  /* 0x0000002e2d2d7211 */ /* 0x000fe400078f18ff */
[----:B------:R-:W-:Y:S01]  /*18300*/  LOP3.LUT R4, R3, R32, RZ, 0x3c, !PT ;  /* 0x0000002003047212 */ /* 0x000fe200078e3cff */
[----:B------:R-:W-:Y:S02]  /*18310*/  IMAD R3, R35, UR4, RZ ;  /* 0x0000000423037c24 */ /* 0x000fe4000f8e02ff */
[----:B------:R-:W2:Y:S01]  /*18320*/  @P2 LDC R35, c[0x0][0xbf0] ;  /* 0x0002fc00ff232b82 */ /* 0x000ea20000000800 */
[----:B------:R-:W-:Y:S01]  /*18330*/  LOP3.LUT R45, R45, 0xfffffff8, RZ, 0xc0, !PT ;  /* 0xfffffff82d2d7812 */ /* 0x000fe200078ec0ff */
[----:B------:R-:W-:Y:S02]  /*18340*/  IMAD.X R5, RZ, RZ, R21, P0 ;  /* 0x000000ffff057224 */ /* 0x000fe400000e0615 */
[----:B------:R-:W-:-:S02]  /*18350*/  IMAD R3, R34, UR5, R3 ;  /* 0x0000000522037c24 */ /* 0x000fc4000f8e0203 */
[----:B------:R-:W-:Y:S02]  /*18360*/  IMAD.IADD R45, R46, 0x1, -R45 ;  /* 0x000000012e2d7824 */ /* 0x000fe400078e0a2d */
[----:B------:R-:W-:Y:S01]  /*18370*/  IMAD.WIDE.U32 R20, R34, UR4, RZ ;  /* 0x0000000422147c25 */ /* 0x000fe2000f8e00ff */
[----:B------:R-:W-:Y:S01]  /*18380*/  ULDC.64 UR4, c[0x0][0xae8] ;  /* 0x0002ba0000047ab9 */ /* 0x000fe20000000a00 */
[----:B---3--:R-:W5:Y:S02]  /*18390*/  LD.E.128 R4, desc[UR42][R4.64] ;  /* 0x0000002a04047980 */ /* 0x008f64000c101d00 */
[----:B------:R-:W-:Y:S02]  /*183a0*/  IMAD R0, R45, 0x30, R40 ;  /* 0x000000302d007824 */ /* 0x000fe400078e0228 */
[----:B------:R-:W-:Y:S01]  /*183b0*/  IMAD.IADD R21, R21, 0x1, R3 ;  /* 0x0000000115157824 */ /* 0x000fe200078e0203 */
[----:B------:R-:W-:Y:S01]  /*183c0*/  @!PT LDS RZ, [RZ] ;  /* 0x00000000fffff984 */ /* 0x000fe20000000800 */
[----:B------:R-:W-:Y:S01]  /*183d0*/  @!PT LDS RZ, [RZ] ;  /* 0x00000000fffff984 */ /* 0x000fe20000000800 */
[----:B------:R-:W-:Y:S01]  /*183e0*/  @!PT LDS RZ, [RZ] ;  /* 0x00000000fffff984 */ /* 0x000fe20000000800 */
[----:B------:R-:W-:Y:S01]  /*183f0*/  @!PT LDS RZ, [RZ] ;  /* 0x00000000fffff984 */ /* 0x000fe20000000800 */
[----:B------:R3:W-:Y:S06]  /*18400*/  MEMBAR.ALL.CTA ;  /* 0x0000000000007992 */ /* 0x0007ec0000008000 */
[----:B---3--:R-:W3:Y:S01]  /*18410*/  FENCE.VIEW.ASYNC.S ;  /* 0x00000000000073c6 */ /* 0x008ee20000000000 */
[----:B------:R-:W-:-:S02]  /*18420*/  IMAD R3, R38, UR4, RZ ;  /* 0x0000000426037c24 */ /* 0x000fc4000f8e02ff */
[----:B------:R-:W-:Y:S02]  /*18430*/  IMAD.IADD R34, R42, 0x1, R0 ;  /* 0x000000012a227824 */ /* 0x000fe400078e0200 */
[C---:B------:R-:W-:Y:S02]  /*18440*/  IMAD R3, R44.reuse, UR5, R3 ;  /* 0x000000052c037c24 */ /* 0x040fe4000f8e0203 */
[----:B------:R-:W-:Y:S01]  /*18450*/  IMAD.WIDE.U32 R20, R44, UR4, R20 ;  /* 0x000000042c147c25 */ /* 0x000fe2000f8e0014 */
[----:B------:R-:W-:-:S03]  /*18460*/  ULDC.64 UR4, c[0x0][0xaf0] ;  /* 0x0002bc0000047ab9 */ /* 0x000fc60000000a00 */
[----:B-1----:R-:W-:-:S04]  /*18470*/  @P2 IMAD.HI.U32 R0, R34, R41, RZ ;  /* 0x0000002922002227 */ /* 0x002fc800078e00ff */
[----:B------:R-:W-:Y:S02]  /*18480*/  IMAD.IADD R21, R21, 0x1, R3 ;  /* 0x0000000115157824 */ /* 0x000fe400078e0203 */
[----:B------:R-:W-:Y:S01]  /*18490*/  IMAD.MOV.U32 R3, RZ, RZ, R34 ;  /* 0x000000ffff037224 */ /* 0x000fe200078e0022 */
[----:B--2---:R-:W-:Y:S01]  /*184a0*/  @P2 SHF.R.U32.HI R3, RZ, R35, R0 ;  /* 0x00000023ff032219 */ /* 0x004fe20000011600 */
        /* <DEDUP_REMOVED lines=19> */
[----:B------:R-:W-:Y:S01]  /*185e0*/  IMAD.IADD R3, R21, 0x1, R3 ;  /* 0x0000000115037824 */ /* 0x000fe200078e0203 */
[----:B------:R-:W-:-:S04]  /*185f0*/  ULDC UR4, c[0x0][0xac8] ;  /* 0x0002b20000047ab9 */ /* 0x000fc80000000800 */
[----:B------:R-:W-:Y:S02]  /*18600*/  LEA.HI.X R32, R20, UR5, R3, 0x1, P0 ;  /* 0x0000000514207c11 */ /* 0x000fe400080f0c03 */
[----:B---3--:R-:W1:Y:S01]  /*18610*/  SHFL.IDX PT, R20, R28, RZ, 0x181f ;  /* 0x00181fff1c147589 */ /* 0x008e6200000e0000 */
[----:B------:R-:W-:-:S03]  /*18620*/  IMAD.IADD R38, R40, 0x1, R42 ;  /* 0x0000000128267824 */ /* 0x000fc600078e022a */
[----:B------:R-:W2:Y:S01]  /*18630*/  SHFL.IDX PT, R34, R28, 0x1, 0x181f ;  /* 0x00381f001c227f89 */ /* 0x000ea200000e0000 */
[----:B------:R-:W-:-:S03]  /*18640*/  ISETP.GE.AND P0, PT, R43, UR4, PT ;  /* 0x000000042b007c0c */ /* 0x000fc6000bf06270 */
[----:B------:R-:W3:Y:S04]  /*18650*/  SHFL.IDX PT, R36, R32, RZ, 0x181f ;  /* 0x00181fff20247589 */ /* 0x000ee800000e0000 */
[----:B------:R-:W0:Y:S01]  /*18660*/  SHFL.IDX PT, R37, R28, 0x2, 0x181f ;  /* 0x00581f001c257f89 */ /* 0x000e2200000e0000 */
[----:B------:R-:W-:-:S03]  /*18670*/  VIADD R0, R38, 0x30 ;  /* 0x0000003026007836 */ /* 0x000fc60000000000 */
[----:B------:R-:W0:Y:S01]  /*18680*/  SHFL.IDX PT, R40, R32, 0x1, 0x181f ;  /* 0x00381f0020287f89 */ /* 0x000e2200000e0000 */
[CC--:B------:R-:W-:Y:S01]  /*18690*/  ISETP.GE.OR P3, PT, R38.reuse, R39.reuse, P0 ;  /* 0x000000272600720c */ /* 0x0c0fe20000766670 */
[----:B------:R-:W-:Y:S02]  /*186a0*/  VIADD R3, R38, 0x60 ;  /* 0x0000006026037836 */ /* 0x000fe40000000000 */
[----:B------:R-:W0:Y:S01]  /*186b0*/  SHFL.IDX PT, R42, R32, 0x2, 0x181f ;  /* 0x00581f00202a7f89 */ /* 0x000e2200000e0000 */
[-C--:B------:R-:W-:Y:S02]  /*186c0*/  ISETP.GE.OR P2, PT, R0, R39.reuse, P0 ;  /* 0x000000270000720c */ /* 0x080fe40000746670 */
[----:B------:R-:W-:Y:S01]  /*186d0*/  ISETP.GE.OR P1, PT, R3, R39, P0 ;  /* 0x000000270300720c */ /* 0x000fe20000726670 */
[----:B------:R-:W-:-:S06]  /*186e0*/  VIADD R0, R2, 0x16820 ;  /* 0x0001682002007836 */ /* 0x000fcc0000000000 */
[----:B-1----:R-:W-:-:S04]  /*186f0*/  @!P3 LEA R20, P5, R43, R20, 0x1 ;  /* 0x000000142b14b211 */ /* 0x002fc800078a08ff */
[C---:B--2---:R-:W-:Y:S02]  /*18700*/  @!P2 LEA R34, P4, R43.reuse, R34, 0x1 ;  /* 0x000000222b22a211 */ /* 0x044fe400078808ff */
[C-C-:B---3--:R-:W-:Y:S02]  /*18710*/  @!P3 LEA.HI.X R21, R43.reuse, R36, R33.reuse, 0x1, P5 ;  /* 0x000000242b15b211 */ /* 0x148fe400028f0c21 */
[C---:B0-----:R-:W-:Y:S02]  /*18720*/  @!P1 LEA R36, P5, R43.reuse, R37, 0x1 ;  /* 0x000000252b249211 */ /* 0x041fe400078a08ff */
[----:B------:R-:W-:Y:S02]  /*18730*/  PRMT R0, RZ, 0x654, R0 ;  /* 0x00000654ff007816 */ /* 0x000fe40000000000 */
[C-C-:B------:R-:W-:Y:S02]  /*18740*/  @!P2 LEA.HI.X R35, R43.reuse, R40, R33.reuse, 0x1, P4 ;  /* 0x000000282b23a211 */ /* 0x140fe400020f0c21 */
[----:B------:R-:W-:Y:S01]  /*18750*/  @!P1 LEA.HI.X R37, R43, R42, R33, 0x1, P5 ;  /* 0x0000002a2b259211 */ /* 0x000fe200028f0c21 */
[----:B------:R0:W-:Y:S02]  /*18760*/  SYNCS.ARRIVE.TRANS64.RED.A1T0 RZ, [R0+URZ], RZ ;  /* 0x000000ff00ff79a7 */ /* 0x0001e4000810043f */
[----:B0-----:R-:W-:-:S05]  /*18770*/  VIADD R0, R38, 0x90 ;  /* 0x0000009026007836 */ /* 0x001fca0000000000 */
[----:B------:R-:W-:Y:S01]  /*18780*/  ISETP.GE.OR P0, PT, R0, R39, P0 ;  /* 0x000000270000720c */ /* 0x000fe20000706670 */
[----:B------:R-:W2:Y:S04]  /*18790*/  SHFL.IDX PT, R28, R28, 0x3, 0x181f ;  /* 0x00781f001c1c7f89 */ /* 0x000ea800000e0000 */
[----:B------:R-:W3:Y:S04]  /*187a0*/  SHFL.IDX PT, R32, R32, 0x3, 0x181f ;  /* 0x00781f0020207f89 */ /* 0x000ee800000e0000 */
[----:B----4-:R4:W-:Y:S04]  /*187b0*/  @!P3 ST.E.128 desc[UR42][R20.64], R8 ;  /* 0x000000081400b985 */ /* 0x0109e8000c101d2a */
[----:B------:R4:W-:Y:S04]  /*187c0*/  @!P2 ST.E.128 desc[UR42][R34.64], R12 ;  /* 0x0000000c2200a985 */ /* 0x0009e8000c101d2a */
[----:B------:R4:W-:Y:S01]  /*187d0*/  @!P1 ST.E.128 desc[UR42][R36.64], R24 ;  /* 0x0000001824009985 */ /* 0x0009e2000c101d2a */
[----:B--23--:R-:W-:Y:S05]  /*187e0*/  @P0 BRA `(.L_x_1757) ;  /* 0x00000008007c0947 */ /* 0x00cfea0003800000 */
[----:B----4-:R-:W-:-:S04]  /*187f0*/  LEA R8, P0, R43, R28, 0x1 ;  /* 0x0000001c2b087211 */ /* 0x010fc800078008ff */
[----:B------:R-:W-:-:S05]  /*18800*/  LEA.HI.X R9, R43, R32, R33, 0x1, P0 ;  /* 0x000000202b097211 */ /* 0x000fca00000f0c21 */
[----:B-----5:R2:W-:Y:S01]  /*18810*/  ST.E.128 desc[UR42][R8.64], R4 ;  /* 0x0000000408007985 */ /* 0x0205e2000c101d2a */
[----:B------:R-:W-:Y:S05]  /*18820*/  BRA `(.L_x_1757) ;  /* 0x00000008006c7947 */ /* 0x000fea0003800000 */
.L_x_1755:
[----:B------:R-:W3:Y:S01]  /*18830*/  LDL R11, [R1+0x4c] ;  /* 0x00004c00010b7983 */ /* 0x000ee20000100800 */
[----:B------:R-:W-:Y:S01]  /*18840*/  ULDC.64 UR4, c[0x0][0xc00] ;  /* 0x0003000000047ab9 */ /* 0x000fe20000000a00 */
[----:B------:R-:W3:Y:S01]  /*18850*/  LDC.64 R4, c[0x0][0xc00] ;  /* 0x00030000ff047b82 */ /* 0x000ee20000000a00 */
[----:B------:R-:W-:Y:S01]  /*18860*/  ISETP.NE.U32.AND P0, PT, RZ, UR4, PT ;  /* 0x00000004ff007c0c */ /* 0x000fe2000bf05070 */
[----:B------:R-:W-:-:S03]  /*18870*/  IMAD.MOV.U32 R0, RZ, RZ, RZ ;  /* 0x000000ffff007224 */ /* 0x000fc600078e00ff */
[----:B------:R-:W-:Y:S01]  /*18880*/  ISETP.NE.AND.EX P0, PT, RZ, UR5, PT, P0 ;  /* 0x00000005ff007c0c */ /* 0x000fe2000bf05300 */
[----:B------:R-:W-:Y:S02]  /*18890*/  ULDC.64 UR4, c[0x0][0xc08] ;  /* 0x0003020000047ab9 */ /* 0x000fe40000000a00 */
[----:B------:R-:W-:Y:S01]  /*188a0*/  ISETP.NE.U32.AND P1, PT, RZ, UR4, PT ;  /* 0x00000004ff007c0c */ /* 0x000fe2000bf25070 */
[----:B------:R-:W4:Y:S03]  /*188b0*/  LDC R25, c[0x0][0xbe8] ;  /* 0x0002fa00ff197b82 */ /* 0x000f260000000800 */
[----:B------:R-:W-:-:S13]  /*188c0*/  ISETP.NE.AND.EX P1, PT, RZ, UR5, PT, P1 ;  /* 0x00000005ff007c0c */ /* 0x000fda000bf25310 */
[----:B------:R-:W2:Y:S01]  /*188d0*/  @P1 LDC.64 R6, c[0x0][0xc08] ;  /* 0x00030200ff061b82 */ /* 0x000ea20000000a00 */
[----:B------:R-:W-:Y:S02]  /*188e0*/  ULDC UR4, c[0x0][0xa88] ;  /* 0x0002a20000047ab9 */ /* 0x000fe40000000800 */
[----:B------:R-:W-:Y:S01]  /*188f0*/  IMAD.U32 R8, RZ, RZ, UR4 ;  /* 0x00000004ff087e24 */ /* 0x000fe2000f8e00ff */
[----:B------:R-:W0:Y:S01]  /*18900*/  S2R R10, SR_TID.X ;  /* 0x00000000000a7919 */ /* 0x000e220000002100 */
[----:B---3--:R-:W-:-:S04]  /*18910*/  IMAD.WIDE R4, R11, 0x4, R4 ;  /* 0x000000040b047825 */ /* 0x008fc800078e0204 */
[----:B--2---:R-:W-:Y:S01]  /*18920*/  @P1 IMAD.WIDE R6, R11, 0x4, R6 ;  /* 0x000000040b061825 */ /* 0x004fe200078e0206 */
[----:B------:R2:W5:Y:S04]  /*18930*/  @P0 LDG.E R0, desc[UR42][R4.64] ;  /* 0x0000002a04000981 */ /* 0x000568000c1e1900 */
[----:B------:R2:W5:Y:S01]  /*18940*/  @P1 LDG.E R8, desc[UR42][R6.64] ;  /* 0x0000002a06081981 */ /* 0x000562000c1e1900 */
[----:B----4-:R-:W-:Y:S01]  /*18950*/  ISETP.NE.AND P2, PT, R25, 0x1, PT ;  /* 0x000000011900780c */ /* 0x010fe20003f45270 */
[----:B0-----:R-:W-:Y:S01]  /*18960*/  VIADD R32, R10, 0xffffff80 ;  /* 0xffffff800a207836 */ /* 0x001fe20000000000 */
[----:B------:R-:W-:-:S04]  /*18970*/  SHF.R.S32.HI R9, RZ, 0x1f, R11 ;  /* 0x0000001fff097819 */ /* 0x000fc8000001140b */
[----:B------:R-:W-:-:S07]  /*18980*/  ISETP.GE.AND P3, PT, R32, 0xc0, PT ;  /* 0x000000c02000780c */ /* 0x000fce0003f66270 */
[----:B------:R-:W0:Y:S08]  /*18990*/  @P2 LDC R20, c[0x0][0xbec] ;  /* 0x0002fb00ff142b82 */ /* 0x000e300000000800 */
[----:B------:R-:W3:Y:S01]  /*189a0*/  @P2 LDC R27, c[0x0][0xbf0] ;  /* 0x0002fc00ff1b2b82 */ /* 0x000ee20000000800 */
[----:B--2---:R-:W-:Y:S05]  /*189b0*/  @P1 BRA `(.L_x_1758) ;  /* 0x0000000000101947 */ /* 0x004fea0003800000 */
[----:B------:R-:W-:Y:S05]  /*189c0*/  @!P0 BRA `(.L_x_1758) ;  /* 0x00000000000c8947 */ /* 0x000fea0003800000 */
[----:B------:R-:W2:Y:S04]  /*189d0*/  LDG.E R3, desc[UR42][R4.64] ;  /* 0x0000002a04037981 */ /* 0x000ea8000c1e1900 */
[----:B-----5:R-:W2:Y:S02]  /*189e0*/  LDG.E R8, desc[UR42][R4.64+0x4] ;  /* 0x0000042a04087981 */ /* 0x020ea4000c1e1900 */
[----:B--2---:R-:W-:-:S07]  /*189f0*/  IMAD.IADD R8, R8, 0x1, -R3 ;  /* 0x0000000108087824 */ /* 0x004fce00078e0a03 */
.L_x_1758:
[----:B-----5:R-:W2:Y:S04]  /*18a00*/  LDL R24, [R1+0x48] ;  /* 0x0000480001187983 */ /* 0x020ea80000100800 */
[----:B-1----:R1:W5:Y:S01]  /*18a10*/  LDL R28, [R1+0x20] ;  /* 0x00002000011c7983 */ /* 0x0023620000100800 */
[----:B------:R-:W-:Y:S01]  /*18a20*/  BSSY B1, `(.L_x_1759) ;  /* 0x000002c000017945 */ /* 0x000fe20003800000 */
[----:B------:R-:W-:Y:S02]  /*18a30*/  SEL R13, R11, RZ, !P0 ;  /* 0x000000ff0b0d7207 */ /* 0x000fe40004000000 */
[----:B------:R-:W-:Y:S02]  /*18a40*/  SEL R14, R9, RZ, !P0 ;  /* 0x000000ff090e7207 */ /* 0x000fe40004000000 */
[----:B------:R-:W-:-:S02]  /*18a50*/  SHF.R.S32.HI R11, RZ, 0x1f, R0 ;  /* 0x0000001fff0b7819 */ /* 0x000fc40000011400 */
[----:B--2---:R-:W-:Y:S01]  /*18a60*/  SHF.R.S32.HI R12, RZ, 0x1f, R24 ;  /* 0x0000001fff0c7819 */ /* 0x004fe20000011418 */
[----:B-1----:R-:W-:Y:S06]  /*18a70*/  @P3 BRA `(.L_x_1760) ;  /* 0x0000000000983947 */ /* 0x002fec0003800000 */
[----:B------:R-:W1:Y:S01]  /*18a80*/  LDC R9, c[0x0][0xbe8] ;  /* 0x0002fa00ff097b82 */ /* 0x000e620000000800 */
[----:B-----5:R-:W-:Y:S01]  /*18a90*/  IADD3 R10, R28, -0x80, R10 ;  /* 0xffffff801c0a7810 */ /* 0x020fe20007ffe00a */
[----:B-1----:R-:W-:-:S05]  /*18aa0*/  IMAD R3, R8, R9, RZ ;  /* 0x0000000908037224 */ /* 0x002fca00078e02ff */
[----:B------:R-:W-:-:S13]  /*18ab0*/  ISETP.GE.AND P0, PT, R10, R3, PT ;  /* 0x000000030a00720c */ /* 0x000fda0003f06270 */
[----:B------:R-:W-:Y:S05]  /*18ac0*/  @P0 BRA `(.L_x_1760) ;  /* 0x0000000000840947 */ /* 0x000fea0003800000 */
[----:B------:R-:W-:Y:S01]  /*18ad0*/  ISETP.NE.AND P0, PT, R9, 0x1, PT ;  /* 0x000000010900780c */ /* 0x000fe20003f05270 */
[----:B------:R-:W-:Y:S01]  /*18ae0*/  ULDC.64 UR4, c[0x0][0xb90] ;  /* 0x0002e40000047ab9 */ /* 0x000fe20000000a00 */
[----:B------:R-:W-:Y:S02]  /*18af0*/  IMAD.MOV.U32 R4, RZ, RZ, R0 ;  /* 0x000000ffff047224 */ /* 0x000fe400078e0000 */
[----:B------:R-:W-:Y:S02]  /*18b00*/  IMAD R7, R12, UR4, RZ ;  /* 0x000000040c077c24 */ /* 0x000fe4000f8e02ff */
[----:B------:R-:W-:Y:S02]  /*18b10*/  IMAD.MOV.U32 R5, RZ, RZ, R11 ;  /* 0x000000ffff057224 */ /* 0x000fe400078e000b */
[----:B------:R-:W-:Y:S02]  /*18b20*/  IMAD.MOV.U32 R3, RZ, RZ, R10 ;  /* 0x000000ffff037224 */ /* 0x000fe400078e000a */
[----:B------:R-:W-:-:S03]  /*18b30*/  IMAD.WIDE.U32 R4, R24, UR4, R4 ;  /* 0x0000000418047c25 */ /* 0x000fc6000f8e0004 */
[----:B------:R-:W1:Y:S01]  /*18b40*/  @P0 LDC R15, c[0x0][0xbec] ;  /* 0x0002fb00ff0f0b82 */ /* 0x000e620000000800 */
[----:B------:R-:W-:Y:S01]  /*18b50*/  IMAD R7, R24, UR5, R7 ;  /* 0x0000000518077c24 */ /* 0x000fe2000f8e0207 */
[----:B------:R-:W-:-:S03]  /*18b60*/  ULDC.64 UR4, c[0x0][0xb98] ;  /* 0x0002e60000047ab9 */ /* 0x000fc60000000a00 */
[----:B------:R-:W-:-:S03]  /*18b70*/  IMAD.IADD R5, R5, 0x1, R7 ;  /* 0x0000000105057824 */ /* 0x000fc600078e0207 */
[----:B------:R-:W2:Y:S01]  /*18b80*/  @P0 LDC R21, c[0x0][0xbf0] ;  /* 0x0002fc00ff150b82 */ /* 0x000ea20000000800 */
[----:B------:R-:W-:-:S04]  /*18b90*/  IMAD.WIDE.U32 R4, R13, UR4, R4 ;  /* 0x000000040d047c25 */ /* 0x000fc8000f8e0004 */
[----:B-1----:R-:W-:-:S05]  /*18ba0*/  @P0 IMAD.HI.U32 R6, R10, R15, RZ ;  /* 0x0000000f0a060227 */ /* 0x002fca00078e00ff */
[----:B--2---:R-:W-:Y:S01]  /*18bb0*/  @P0 SHF.R.U32.HI R3, RZ, R21, R6 ;  /* 0x00000015ff030219 */ /* 0x004fe20000011606 */
[----:B------:R-:W-:-:S03]  /*18bc0*/  IMAD R6, R14, UR4, RZ ;  /* 0x000000040e067c24 */ /* 0x000fc6000f8e02ff */
[----:B------:R-:W-:Y:S01]  /*18bd0*/  IADD3 R4, P0, R3, R4, RZ ;  /* 0x0000000403047210 */ /* 0x000fe20007f1e0ff */
[--C-:B------:R-:W-:Y:S02]  /*18be0*/  IMAD.MOV R7, RZ, RZ, -R3.reuse ;  /* 0x000000ffff077224 */ /* 0x100fe400078e0a03 */
        /* <DEDUP_REMOVED lines=15> */
.L_x_1760:
[----:B------:R-:W-:Y:S05]  /*18ce0*/  BSYNC B1 ;  /* 0x0000000000017941 */ /* 0x000fea0003800000 */
.L_x_1759:
[--C-:B-1----:R-:W-:Y:S01]  /*18cf0*/  SHF.R.S32.HI R6, RZ, 0x1f, R32.reuse ;  /* 0x0000001fff067819 */ /* 0x102fe20000011420 */
[----:B------:R-:W-:Y:S01]  /*18d00*/  ULDC.64 UR4, c[0x0][0xaa0] ;  /* 0x0002a80000047ab9 */ /* 0x000fe20000000a00 */
[----:B------:R-:W-:Y:S01]  /*18d10*/  SHF.R.S32.HI R26, RZ, 0x1f, R32 ;  /* 0x0000001fff1a7819 */ /* 0x000fe20000011420 */
[----:B------:R-:W-:Y:S01]  /*18d20*/  IMAD R3, R11, UR4, RZ ;  /* 0x000000040b037c24 */ /* 0x000fe2000f8e02ff */
[-C--:B------:R-:W-:Y:S01]  /*18d30*/  LEA.HI R6, R6, R32.reuse, RZ, 0x3 ;  /* 0x0000002006067211 */ /* 0x080fe200078f18ff */
[----:B------:R-:W-:Y:S01]  /*18d40*/  IMAD.WIDE.U32 R4, R0, UR4, RZ ;  /* 0x0000000400047c25 */ /* 0x000fe2000f8e00ff */
        /* <DEDUP_REMOVED lines=9> */
[----:B------:R-:W-:Y:S02]  /*18de0*/  IMAD R6, R12, UR4, RZ ;  /* 0x000000040c067c24 */ /* 0x000fe4000f8e02ff */
[----:B-----5:R-:W-:Y:S02]  /*18df0*/  IMAD.IADD R9, R28, 0x1, R0 ;  /* 0x000000011c097824 */ /* 0x020fe400078e0200 */
[----:B------:R-:W-:-:S02]  /*18e00*/  IMAD R7, R24, UR5, R6 ;  /* 0x0000000518077c24 */ /* 0x000fc4000f8e0206 */
[----:B0-----:R-:W-:-:S04]  /*18e10*/  @P2 IMAD.HI.U32 R0, R9, R20, RZ ;  /* 0x0000001409002227 */ /* 0x001fc800078e00ff */
[----:B------:R-:W-:Y:S01]  /*18e20*/  IMAD.WIDE.U32 R4, R24, UR4, R4 ;  /* 0x0000000418047c25 */ /* 0x000fe2000f8e0004 */
[----:B------:R-:W-:-:S03]  /*18e30*/  ULDC.64 UR4, c[0x0][0xaf0] ;  /* 0x0002bc0000047ab9 */ /* 0x000fc60000000a00 */
[----:B------:R-:W-:Y:S01]  /*18e40*/  IMAD.MOV.U32 R3, RZ, RZ, R9 ;  /* 0x000000ffff037224 */ /* 0x000fe200078e0009 */
[----:B---3--:R-:W-:Y:S01]  /*18e50*/  @P2 SHF.R.U32.HI R3, RZ, R27, R0 ;  /* 0x0000001bff032219 */ /* 0x008fe20000011600 */
[----:B------:R-:W-:Y:S02]  /*18e60*/  IMAD R6, R14, UR4, RZ ;  /* 0x000000040e067c24 */ /* 0x000fe4000f8e02ff */
[----:B------:R-:W-:Y:S01]  /*18e70*/  IMAD.IADD R5, R5, 0x1, R7 ;  /* 0x0000000105057824 */ /* 0x000fe200078e0207 */
[----:B------:R-:W-:Y:S01]  /*18e80*/  SHF.R.S32.HI R0, RZ, 0x1f, R3 ;  /* 0x0000001fff007819 */ /* 0x000fe20000011403 */
[C---:B------:R-:W-:Y:S02]  /*18e90*/  IMAD R7, R13.reuse, UR5, R6 ;  /* 0x000000050d077c24 */ /* 0x040fe4000f8e0206 */
[----:B------:R-:W-:Y:S01]  /*18ea0*/  IMAD.WIDE.U32 R4, R13, UR4, R4 ;  /* 0x000000040d047c25 */ /* 0x000fe2000f8e0004 */
[----:B------:R-:W-:-:S03]  /*18eb0*/  ULDC.64 UR4, c[0x0][0xae0] ;  /* 0x0002b80000047ab9 */ /* 0x000fc60000000a00 */
[----:B------:R-:W-:Y:S02]  /*18ec0*/  IMAD.MOV R6, RZ, RZ, -R3 ;  /* 0x000000ffff067224 */ /* 0x000fe400078e0a03 */
[----:B------:R-:W-:Y:S02]  /*18ed0*/  IMAD.IADD R5, R5, 0x1, R7 ;  /* 0x0000000105057824 */ /* 0x000fe400078e0207 */
        /* <DEDUP_REMOVED lines=8> */
[----:B------:R-:W-:Y:S01]  /*18f60*/  IMAD.WIDE.U32 R20, R7, UR4, R4 ;  /* 0x0000000407147c25 */ /* 0x000fe2000f8e0004 */
        /* <DEDUP_REMOVED lines=10> */
[----:B------:R-:W-:Y:S01]  /*19010*/  IMAD.IADD R24, R26, 0x1, R28 ;  /* 0x000000011a187824 */ /* 0x000fe200078e021c */
[----:B------:R-:W1:Y:S03]  /*19020*/  SHFL.IDX PT, R0, R20, RZ, 0x181f ;  /* 0x00181fff14007589 */ /* 0x000e6600000e0000 */
[C---:B------:R-:W-:Y:S01]  /*19030*/  VIADD R8, R24.reuse, 0x30 ;  /* 0x0000003018087836 */ /* 0x040fe20000000000 */
[----:B------:R-:W2:Y:S01]  /*19040*/  SHFL.IDX PT, R5, R7, 0x1, 0x181f ;  /* 0x00381f0007057f89 */ /* 0x000ea200000e0000 */
[C---:B------:R-:W-:Y:S01]  /*19050*/  ISETP.GE.OR P2, PT, R24.reuse, R21, P0 ;  /* 0x000000151800720c */ /* 0x040fe20000746670 */
[----:B------:R-:W-:-:S02]  /*19060*/  VIADD R10, R24, 0x60 ;  /* 0x00000060180a7836 */ /* 0x000fc40000000000 */
[----:B------:R-:W3:Y:S01]  /*19070*/  SHFL.IDX PT, R14, R7, 0x2, 0x181f ;  /* 0x00581f00070e7f89 */ /* 0x000ee200000e0000 */
[-C--:B------:R-:W-:Y:S02]  /*19080*/  ISETP.GE.OR P3, PT, R8, R21.reuse, P0 ;  /* 0x000000150800720c */ /* 0x080fe40000766670 */
[----:B------:R-:W-:Y:S01]  /*19090*/  ISETP.GE.OR P4, PT, R10, R21, P0 ;  /* 0x000000150a00720c */ /* 0x000fe20000786670 */
[----:B------:R-:W4:Y:S04]  /*190a0*/  SHFL.IDX PT, R4, R20, 0x1, 0x181f ;  /* 0x00381f0014047f89 */ /* 0x000f2800000e0000 */
[----:B------:R-:W5:Y:S02]  /*190b0*/  SHFL.IDX PT, R6, R20, 0x2, 0x181f ;  /* 0x00581f0014067f89 */ /* 0x000f6400000e0000 */
[----:B0-----:R-:W-:-:S04]  /*190c0*/  @!P2 LEA R10, P5, R43, R3, 0x1 ;  /* 0x000000032b0aa211 */ /* 0x001fc800078a08ff */
[C---:B-1----:R-:W-:Y:S02]  /*190d0*/  @!P2 LEA.HI.X R3, R43.reuse, R0, R33, 0x1, P5 ;  /* 0x000000002b03a211 */ /* 0x042fe400028f0c21 */
[----:B------:R0:W1:Y:S01]  /*190e0*/  SHFL.IDX PT, R0, R20, 0x3, 0x181f ;  /* 0x00781f0014007f89 */ /* 0x00006200000e0000 */
[C---:B--2---:R-:W-:Y:S02]  /*190f0*/  @!P3 LEA R8, P1, R43.reuse, R5, 0x1 ;  /* 0x000000052b08b211 */ /* 0x044fe400078208ff */
[----:B------:R-:W-:Y:S01]  /*19100*/  @!P2 IMAD.MOV.U32 R11, RZ, RZ, R3 ;  /* 0x000000ffff0ba224 */ /* 0x000fe200078e0003 */
[----:B---3--:R-:W-:-:S04]  /*19110*/  @!P4 LEA R25, P5, R43, R14, 0x1 ;  /* 0x0000000e2b19c211 */ /* 0x008fc800078a08ff */
[----:B------:R0:W-:Y:S01]  /*19120*/  @!P2 ST.E.128 desc[UR42][R10.64], RZ ;  /* 0x000000ff0a00a985 */ /* 0x0001e2000c101d2a */
[C---:B----4-:R-:W-:Y:S01]  /*19130*/  @!P3 LEA.HI.X R9, R43.reuse, R4, R33, 0x1, P1 ;  /* 0x000000042b09b211 */ /* 0x050fe200008f0c21 */
[----:B------:R-:W-:Y:S02]  /*19140*/  @!P4 IMAD.MOV.U32 R4, RZ, RZ, R25 ;  /* 0x000000ffff04c224 */ /* 0x000fe400078e0019 */
[----:B------:R0:W2:Y:S01]  /*19150*/  SHFL.IDX PT, R14, R7, 0x3, 0x181f ;  /* 0x00781f00070e7f89 */ /* 0x0000a200000e0000 */
[----:B-----5:R-:W-:-:S03]  /*19160*/  @!P4 LEA.HI.X R5, R43, R6, R33, 0x1, P5 ;  /* 0x000000062b05c211 */ /* 0x020fc600028f0c21 */
[----:B------:R0:W-:Y:S04]  /*19170*/  @!P3 ST.E.128 desc[UR42][R8.64], RZ ;  /* 0x000000ff0800b985 */ /* 0x0001e8000c101d2a */
[----:B------:R0:W-:Y:S02]  /*19180*/  @!P4 ST.E.128 desc[UR42][R4.64], RZ ;  /* 0x000000ff0400c985 */ /* 0x0001e4000c101d2a */
.L_x_1956:
[----:B------:R-:W-:-:S05]  /*19190*/  VIADD R24, R24, 0x90 ;  /* 0x0000009018187836 */ /* 0x000fca0000000000 */
[----:B------:R-:W-:-:S13]  /*191a0*/  ISETP.GE.OR P0, PT, R24, R21, P0 ;  /* 0x000000151800720c */ /* 0x000fda0000706670 */
[----:B--2---:R-:W-:-:S04]  /*191b0*/  @!P0 LEA R14, P1, R43, R14, 0x1 ;  /* 0x0000000e2b0e8211 */ /* 0x004fc800078208ff */
[----:B-1----:R-:W-:-:S05]  /*191c0*/  @!P0 LEA.HI.X R15, R43, R0, R33, 0x1, P1 ;  /* 0x000000002b0f8211 */ /* 0x002fca00008f0c21 */
[----:B------:R1:W-:Y:S04]  /*191d0*/  @!P0 ST.E.128 desc[UR42][R14.64], RZ ;  /* 0x000000ff0e008985 */ /* 0x0003e8000c101d2a */
.L_x_1757:
[----:B------:R-:W-:Y:S05]  /*191e0*/  BSYNC B0 ;  /* 0x0000000000007941 */ /* 0x000fea0003800000 */
.L_x_1754:
[----:B------:R-:W-:Y:S02]  /*191f0*/  ULDC UR4, c[0x0][0xc3c] ;  /* 0x00030f0000047ab9 */ /* 0x000fe40000000800 */
[----:B------:R-:W-:-:S13]  /*19200*/  ISETP.GE.AND P0, PT, R31, UR4, PT ;  /* 0x000000041f007c0c */ /* 0x000fda000bf06270 */
[----:B------:R-:W-:Y:S05]  /*19210*/  @!P0 BRA `(.L_x_1762) ;  /* 0xfffffe7c00888947 */ /* 0x000fea000383ffff */
[----:B------:R-:W-:Y:S05]  /*19220*/  BRA `(.L_x_1556) ;  /* 0x0000007000987947 */ /* 0x000fea0003800000 */
.L_x_1554:
[----:B------:R-:W-:-:S08]  /*19230*/  NOP ;  /* 0x0000000000007918 */ /* 0x000fd00000000000 */
[----:B------:R-:W0:-:S00]  /*19240*/  USETMAXREG.DEALLOC.CTAPOOL 0x20 ;  /* 0x00000020000079c8 */ /* 0x000e0000080e0500 */
[----:B0-----:R-:W-:Y:S02]  /*19250*/  LOP3.LUT R0, R0, 0x3, RZ, 0xc0, !PT ;  /* 0x0000000300007812 */ /* 0x001fe400078ec0ff */
[----:B------:R-:W-:-:S04]  /*19260*/  LOP3.LUT R23, R23, 0xfffffffb, RZ, 0xc0, !PT ;  /* 0xfffffffb17177812 */ /* 0x000fc800078ec0ff */
[----:B------:R-:W0:Y:S02]  /*19270*/  SHFL.IDX PT, R0, R0, RZ, 0x1f ;  /* 0x00001fff00007589 */ /* 0x000e2400000e0000 */
[----:B0-----:R-:W-:Y:S01]  /*19280*/  ISETP.NE.AND P0, PT, R0, RZ, PT ;  /* 0x000000ff0000720c */ /* 0x001fe20003f05270 */
[----:B------:R-:W-:-:S12]  /*19290*/  IMAD.MOV.U32 R0, RZ, RZ, RZ ;  /* 0x000000ffff007224 */ /* 0x000fd800078e00ff */
[----:B------:R-:W-:Y:S01]  /*192a0*/  @P0 LOP3.LUT R23, R23, 0x4, RZ, 0xfc, !PT ;  /* 0x0000000417170812 */ /* 0x000fe200078efcff */
[----:B------:R-:W-:Y:S06]  /*192b0*/  @!P0 BRA `(.L_x_1763) ;  /* 0x00000000001c8947 */ /* 0x000fec0003800000 */
[----:B------:R-:W0:Y:S08]  /*192c0*/  S2UR UR5, SR_CgaCtaId ;  /* 0x00000000000579c3 */ /* 0x000e300000008800 */
[----:B------:R-:W-:Y:S06]  /*192d0*/  BAR.SYNC.DEFER_BLOCKING 0x5, 0x200 ;  /* 0x0148000000007b1d */ /* 0x000fec0000010000 */
[----:B------:R-:W-:-:S02]  /*192e0*/  UMOV UR4, 0x400 ;  /* 0x0000040000047882 */ /* 0x000fc40000000000 */
[----:B0-----:R-:W-:-:S09]  /*192f0*/  ULEA UR4, UR5, UR4, 0x18 ;  /* 0x0000000405047291 */ /* 0x001fd2000f8ec03f */
[----:B------:R-:W1:Y:S01]  /*19300*/  LDS.128 R16, [UR4+0x168d0] ;  /* 0x0168d004ff107984 */ /* 0x000e620008000c00 */
[----:B------:R-:W-:Y:S06]  /*19310*/  BAR.ARV 0x4, 0x200 ;  /* 0x0108000000007b1d */ /* 0x000fec0000002000 */
[----:B------:R-:W-:Y:S05]  /*19320*/  BRA `(.L_x_1764) ;  /* 0x0000000800907947 */ /* 0x000fea0003800000 */
.L_x_1763:
[----:B------:R-:W0:Y:S01]  /*19330*/  S2R R2, SR_TID.X ;  /* 0x0000000000027919 */ /* 0x000e220000002100 */
        /* <DEDUP_REMOVED lines=41> */
.L_x_1769:
[----:B------:R-:W-:Y:S01]  /*195d0*/  UIADD3 UR4, UR4, 0x1f, URZ ;  /* 0x0000001f04047890 */ /* 0x000fe2000fffe03f */
[----:B------:R-:W-:-:S05]  /*195e0*/  IMAD.U32 R19, RZ, RZ, UR7 ;  /* 0x00000007ff137e24 */ /* 0x000fca000f8e00ff */
        /* <DEDUP_REMOVED lines=10> */
.L_x_1768:
[----:B------:R-:W-:Y:S05]  /*19690*/  BSYNC B0 ;  /* 0x0000000000007941 */ /* 0x000fea0003800000 */
.L_x_1767:
        /* <DEDUP_REMOVED lines=21> */
.L_x_1765:
        /* <DEDUP_REMOVED lines=16> */
[----:B------:R-:W0:Y:S02]  /*198f0*/  F2I.FTZ.U32.TRUNC.NTZ R3, R11 ;  /* 0x0000000b00037305 */ /* 0x000e24000021f000 */
[----:B0-----:R-:W-:Y:S01]  /*19900*/  IMAD.MOV R11, RZ, RZ, -R3 ;  /* 0x000000ffff0b7224 */ /* 0x001fe200078e0a03 */
[----:B------:R-:W-:Y:S06]  /*19910*/  @!P0 BRA `(.L_x_1770) ;  /* 0x0000000000088947 */ /* 0x000fec0003800000 */
[----:B------:R-:W-:-:S05]  /*19920*/  VIADD R9, R15, 0xffffffff ;  /* 0xffffffff0f097836 */ /* 0x000fca0000000000 */
[----:B------:R0:W1:Y:S02]  /*19930*/  SHFL.IDX PT, R16, R6, R9, 0x1f ;  /* 0x00001f0906107589 */ /* 0x00006400000e0000 */
.L_x_1770:
[----:B-1----:R-:W-:Y:S01]  /*19940*/  IMAD R16, R16, UR5, R13 ;  /* 0x0000000510107c24 */ /* 0x002fe2000f8e020d */
[----:B------:R-:W-:Y:S01]  /*19950*/  IABS R10, R4 ;  /* 0x00000004000a7213 */ /* 0x000fe20000000000 */
[----:B------:R-:W-:Y:S02]  /*19960*/  IMAD R11, R11, R8, RZ ;  /* 0x000000080b0b7224 */ /* 0x000fe400078e02ff */
[----:B------:R-:W-:Y:S01]  /*19970*/  IMAD.MOV.U32 R2, RZ, RZ, RZ ;  /* 0x000000ffff027224 */ /* 0x000fe200078e00ff */
[----:B0-----:R-:W-:Y:S01]  /*19980*/  IADD3 R9, -R16, UR6, RZ ;  /* 0x0000000610097c10 */ /* 0x001fe2000fffe1ff */
[----:B------:R-:W-:Y:S02]  /*19990*/  IMAD.MOV R10, RZ, RZ, -R10 ;  /* 0x000000ffff0a7224 */ /* 0x000fe400078e0a0a */
[----:B------:R-:W-:Y:S01]  /*199a0*/  IMAD.HI.U32 R2, R3, R11, R2 ;  /* 0x0000000b03027227 */ /* 0x000fe200078e0002 */
[----:B------:R-:W-:-:S05]  /*199b0*/  IABS R6, R9 ;  /* 0x0000000900067213 */ /* 0x000fca0000000000 */
        /* <DEDUP_REMOVED lines=27> */
[----:B------:R-:W-:Y:S01]  /*19b70*/  IMAD R9, R11, R8, RZ ;  /* 0x000000080b097224 */ /* 0x000fe200078e02ff */
[----:B------:R-:W-:-:S03]  /*19b80*/  IABS R11, R4 ;  /* 0x00000004000b7213 */ /* 0x000fc60000000000 */
[----:B------:R-:W-:-:S04]  /*19b90*/  IMAD.HI.U32 R2, R3, R9, R2 ;  /* 0x0000000903027227 */ /* 0x000fc800078e0002 */
[----:B------:R-:W-:Y:S02]  /*19ba0*/  IMAD.MOV.U32 R9, RZ, RZ, R11 ;  /* 0x000000ffff097224 */ /* 0x000fe400078e000b */
        /* <DEDUP_REMOVED lines=19> */
.L_x_1766:
[----:B------:R-:W-:Y:S02]  /*19ce0*/  IMAD.MOV.U32 R17, RZ, RZ, RZ ;  /* 0x000000ffff117224 */ /* 0x000fe400078e00ff */
[----:B------:R-:W-:Y:S02]  /*19cf0*/  IMAD.U32 R16, RZ, RZ, UR6 ;  /* 0x00000006ff107e24 */ /* 0x000fe4000f8e00ff */
[----:B------:R-:W-:-:S07]  /*19d00*/  IMAD.MOV.U32 R18, RZ, RZ, RZ ;  /* 0x000000ffff127224 */ /* 0x000fce00078e00ff */
.L_x_1771:
[----:B------:R-:W-:-:S13]  /*19d10*/  ISETP.NE.AND P0, PT, R5, RZ, PT ;  /* 0x000000ff0500720c */ /* 0x000fda0003f05270 */
[----:B------:R-:W0:Y:S01]  /*19d20*/  @!P0 S2R R3, SR_CgaCtaId ;  /* 0x0000000000038919 */ /* 0x000e220000008800 */
[----:B------:R-:W-:-:S04]  /*19d30*/  @!P0 MOV R0, 0x400 ;  /* 0x0000040000008802 */ /* 0x000fc80000000f00 */
[----:B0-----:R-:W-:-:S05]  /*19d40*/  @!P0 LEA R0, R3, R0, 0x18 ;  /* 0x0000000003008211 */ /* 0x001fca00078ec0ff */
[----:B------:R0:W-:Y:S01]  /*19d50*/  @!P0 STS.128 [R0+0x168d0], R16 ;  /* 0x0168d01000008388 */ /* 0x0001e20000000c00 */
[----:B------:R-:W-:Y:S06]  /*19d60*/  BAR.ARV 0x5, 0x200 ;  /* 0x0148000000007b1d */ /* 0x000fec0000002000 */
.L_x_1764:
        /* <DEDUP_REMOVED lines=10> */
[----:B------:R-:W-:Y:S01]  /*19e10*/  STL [R1+0x44], RZ ;  /* 0x000044ff01007387 */ /* 0x000fe20000100800 */
[----:B------:R-:W-:Y:S01]  /*19e20*/  IMAD.MOV.U32 R27, RZ, RZ, RZ ;  /* 0x000000ffff1b7224 */ /* 0x000fe200078e00ff */
[----:B------:R-:W-:Y:S01]  /*19e30*/  ULDC.64 UR40, c[0x0][0x198] ;  /* 0x0000660000287ab9 */ /* 0x000fe20000000a00 */
[----:B------:R-:W-:Y:S01]  /*19e40*/  IMAD.MOV.U32 R25, RZ, RZ, RZ ;  /* 0x000000ffff197224 */ /* 0x000fe200078e00ff */
[----:B------:R-:W-:Y:S01]  /*19e50*/  ULOP3.LUT UR38, UR37, 0x2, URZ, 0xfc, !UPT ;  /* 0x0000000225267892 */ /* 0x000fe2000f8efc3f */
[----:B------:R-:W-:Y:S01]  /*19e60*/  IMAD.MOV.U32 R29, RZ, RZ, 0x1 ;  /* 0x00000001ff1d7424 */ /* 0x000fe200078e00ff */
[----:B------:R-:W-:Y:S01]  /*19e70*/  ULDC UR36, c[0x0][0xc] ;  /* 0x0000030000247ab9 */ /* 0x000fe20000000800 */
[----:B--2---:R-:W-:-:S06]  /*19e80*/  ULEA UR4, UR5, UR4, 0x18 ;  /* 0x0000000405047291 */ /* 0x004fcc000f8ec03f */
[----:B------:R-:W-:Y:S01]  /*19e90*/  IMAD.U32 R22, RZ, RZ, UR4 ;  /* 0x00000004ff167e24 */ /* 0x000fe2000f8e00ff */
[C---:B-1----:R-:W-:Y:S01]  /*19ea0*/  LOP3.LUT R5, R6.reuse, 0x7f, RZ, 0xc0, !PT ;  /* 0x0000007f06057812 */ /* 0x042fe200078ec0ff */
[----:B0-----:R-:W-:-:S04]  /*19eb0*/  IMAD.SHL.U32 R0, R6, 0x8, RZ ;  /* 0x0000000806007824 */ /* 0x001fc800078e00ff */
[----:B------:R-:W-:Y:S01]  /*19ec0*/  IMAD.SHL.U32 R3, R5, 0x8, RZ ;  /* 0x0000000805037824 */ /* 0x000fe200078e00ff */
[----:B------:R-:W-:Y:S01]  /*19ed0*/  LOP3.LUT R2, R0, 0x1f8, RZ, 0xc0, !PT ;  /* 0x000001f800027812 */ /* 0x000fe200078ec0ff */
[----:B------:R-:W-:-:S03]  /*19ee0*/  IMAD.MOV.U32 R0, RZ, RZ, 0x1 ;  /* 0x00000001ff007424 */ /* 0x000fc600078e00ff */
[----:B------:R-:W-:Y:S02]  /*19ef0*/  LOP3.LUT R2, R2, 0x38, R6, 0x78, !PT ;  /* 0x0000003802027812 */ /* 0x000fe400078e7806 */
[----:B------:R0:W-:Y:S02]  /*19f00*/  STL [R1], R0 ;  /* 0x0000000001007387 */ /* 0x0001e40000100800 */
[----:B------:R-:W-:Y:S01]  /*19f10*/  LOP3.LUT R4, R2, 0x200, R3, 0xf8, !PT ;  /* 0x0000020002047812 */ /* 0x000fe200078ef803 */
[----:B------:R-:W-:Y:S01]  /*19f20*/  IMAD.SHL.U32 R2, R6, 0x10, RZ ;  /* 0x0000001006027824 */ /* 0x000fe200078e00ff */
[----:B------:R-:W-:-:S04]  /*19f30*/  SHF.R.U32.HI R3, RZ, 0x3, R5 ;  /* 0x00000003ff037819 */ /* 0x000fc80000011605 */
[----:B------:R-:W-:Y:S01]  /*19f40*/  LOP3.LUT R2, R2, 0x70, RZ, 0xc0, !PT ;  /* 0x0000007002027812 */ /* 0x000fe200078ec0ff */
[----:B0-----:R-:W-:-:S03]  /*19f50*/  IMAD R0, R4, 0x2, R22 ;  /* 0x0000000204007824 */ /* 0x001fc600078e0216 */
[----:B------:R-:W-:Y:S02]  /*19f60*/  LOP3.LUT R2, R3, R2, RZ, 0xfc, !PT ;  /* 0x0000000203027212 */ /* 0x000fe400078efcff */
[----:B------:R0:W-:Y:S05]  /*19f70*/  STL [R1+0x28], R0 ;  /* 0x0000280001007387 */ /* 0x0001ea0000100800 */
.L_x_1881:
[----:B------:R-:W-:Y:S05]  /*19f80*/  YIELD ;  /* 0x0000000000007946 */ /* 0x000fea0003800000 */
[----:B------:R-:W-:Y:S01]  /*19f90*/  ULDC.64 UR4, c[0x0][0xa28] ;  /* 0x00028a0000047ab9 */ /* 0x000fe20000000a00 */
[----:B------:R-:W-:Y:S01]  /*19fa0*/  IMAD.MOV.U32 R10, RZ, RZ, RZ ;  /* 0x000000ffff0a7224 */ /* 0x000fe200078e00ff */
[----:B------:R-:W-:Y:S01]  /*19fb0*/  ISETP.NE.U32.AND P0, PT, RZ, UR4, PT ;  /* 0x00000004ff007c0c */ /* 0x000fe2000bf05070 */
[----:B-1----:R-:W1:Y:S01]  /*19fc0*/  LDC.64 R4, c[0x0][0xa00] ;  /* 0x00028000ff047b82 */ /* 0x002e620000000a00 */
[----:B------:R-:W-:Y:S01]  /*19fd0*/  IMAD.MOV.U32 R8, RZ, RZ, RZ ;  /* 0x000000ffff087224 */ /* 0x000fe200078e00ff */
[----:B------:R-:W-:Y:S01]  /*19fe0*/  ULDC.64 UR6, c[0x0][0xa10] ;  /* 0x0002840000067ab9 */ /* 0x000fe20000000a00 */
[----:B------:R-:W-:Y:S01]  /*19ff0*/  ISETP.NE.AND.EX P0, PT, RZ, UR5, PT, P0 ;  /* 0x00000005ff007c0c */ /* 0x000fe2000bf05300 */
[----:B------:R-:W-:-:S12]  /*1a000*/  ULDC.64 UR4, c[0x0][0xa18] ;  /* 0x0002860000047ab9 */ /* 0x000fd80000000a00 */
[----:B--2---:R-:W2:Y:S02]  /*1a010*/  @P0 LDC.64 R2, c[0x0][0xa28] ;  /* 0x00028a00ff020b82 */ /* 0x004ea40000000a00 */
[----:B--2---:R-:W-:-:S05]  /*1a020*/  @P0 IMAD.WIDE R2, R19, 0x4, R2 ;  /* 0x0000000413020825 */ /* 0x004fca00078e0202 */
[----:B---3--:R2:W3:Y:S01]  /*1a030*/  @P0 LDG.E R10, desc[UR42][R2.64] ;  /* 0x0000002a020a0981 */ /* 0x0084e2000c1e1900 */
[----:B------:R-:W-:Y:S01]  /*1a040*/  ISETP.NE.U32.AND P0, PT, RZ, UR4, PT ;  /* 0x00000004ff007c0c */ /* 0x000fe2000bf05070 */
[----:B-1----:R-:W-:Y:S01]  /*1a050*/  IMAD.WIDE R4, R19, 0x4, R4 ;  /* 0x0000000413047825 */ /* 0x002fe200078e0204 */
[----:B------:R-:W-:Y:S02]  /*1a060*/  ISETP.NE.U32.AND P1, PT, RZ, UR6, PT ;  /* 0x00000006ff007c0c */ /* 0x000fe4000bf25070 */
[----:B------:R-:W-:Y:S01]  /*1a070*/  ISETP.NE.AND.EX P2, PT, RZ, UR5, PT, P0 ;  /* 0x00000005ff007c0c */ /* 0x000fe2000bf45300 */
[----:B------:R-:W-:Y:S01]  /*1a080*/  ULDC.64 UR4, c[0x0][0xa00] ;  /* 0x0002800000047ab9 */ /* 0x000fe20000000a00 */
[----:B------:R-:W-:Y:S01]  /*1a090*/  ISETP.NE.AND.EX P1, PT, RZ, UR7, PT, P1 ;  /* 0x00000007ff007c0c */ /* 0x000fe2000bf25310 */
[----:B0-----:R-:W-:Y:S01]  /*1a0a0*/  IMAD.MOV.U32 R0, RZ, RZ, RZ ;  /* 0x000000ffff007224 */ /* 0x001fe200078e00ff */
[----:B------:R-:W-:Y:S01]  /*1a0b0*/  ISETP.NE.U32.AND P0, PT, RZ, UR4, PT ;  /* 0x00000004ff007c0c */ /* 0x000fe2000bf05070 */
[----:B--2---:R-:W0:Y:S03]  /*1a0c0*/  LDC.64 R2, c[0x0][0xa10] ;  /* 0x00028400ff027b82 */ /* 0x004e260000000a00 */
[----:B------:R-:W-:-:S05]  /*1a0d0*/  ISETP.NE.AND.EX P0, PT, RZ, UR5, PT, P0 ;  /* 0x00000005ff007c0c */ /* 0x000fca000bf05300 */
[----:B------:R-:W1:Y:S08]  /*1a0e0*/  @P2 LDC.64 R6, c[0x0][0xa18] ;  /* 0x00028600ff062b82 */ /* 0x000e700000000a00 */
[----:B------:R-:W2:Y:S01]  /*1a0f0*/  @P0 LDG.E R8, desc[UR42][R4.64] ;  /* 0x0000002a04080981 */ /* 0x000ea2000c1e1900 */
[----:B------:R-:W-:Y:S01]  /*1a100*/  ULDC UR4, c[0x0][0x288] ;  /* 0x0000a20000047ab9 */ /* 0x000fe20000000800 */
[----:B0-----:R-:W-:-:S05]  /*1a110*/  IMAD.WIDE R2, R19, 0x4, R2 ;  /* 0x0000000413027825 */ /* 0x001fca00078e0202 */
[----:B------:R-:W5:Y:S01]  /*1a120*/  @P1 LDG.E R0, desc[UR42][R2.64] ;  /* 0x0000002a02001981 */ /* 0x000f62000c1e1900 */
[----:B-1----:R-:W-:-:S03]  /*1a130*/  @P2 IMAD.WIDE R6, R19, 0x4, R6 ;  /* 0x0000000413062825 */ /* 0x002fc600078e0206 */
[----:B--2---:R0:W-:Y:S02]  /*1a140*/  STL [R1+0x2c], R8 ;  /* 0x00002c0801007387 */ /* 0x0041e40000100800 */
[----:B0-----:R-:W-:Y:S01]  /*1a150*/  IMAD.U32 R8, RZ, RZ, UR4 ;  /* 0x00000004ff087e24 */ /* 0x001fe2000f8e00ff */
[----:B------:R-:W-:-:S05]  /*1a160*/  ULDC.64 UR4, c[0x0][0x418] ;  /* 0x0001060000047ab9 */ /* 0x000fca0000000a00 */
[----:B------:R0:W2:Y:S01]  /*1a170*/  @P2 LDG.E R8, desc[UR42][R6.64] ;  /* 0x0000002a06082981 */ /* 0x0000a2000c1e1900 */
[----:B------:R-:W-:-:S03]  /*1a180*/  UISETP.NE.U32.AND UP0, UPT, UR4, URZ, UPT ;  /* 0x0000003f0400728c */ /* 0x000fc6000bf05070 */
[----:B------:R-:W-:Y:S01]  /*1a190*/  ULDC UR4, c[0x0][0x424] ;  /* 0x0001090000047ab9 */ /* 0x000fe20000000800 */
[----:B------:R-:W-:-:S03]  /*1a1a0*/  UISETP.NE.AND.EX UP0, UPT, UR5, URZ, UPT, UP0 ;  /* 0x0000003f0500728c */ /* 0x000fc6000bf05300 */
[----:B------:R-:W-:Y:S01]  /*1a1b0*/  ULDC UR5, c[0x0][0x2f0] ;  /* 0x0000bc0000057ab9 */ /* 0x000fe20000000800 */
[----:B------:R-:W-:-:S04]  /*1a1c0*/  USEL UR4, UR4, 0x1, UP0 ;  /* 0x0000000104047887 */ /* 0x000fc80008000000 */
[----:B------:R-:W-:-:S03]  /*1a1d0*/  UIMAD UR4, UR4, UR5, URZ ;  /* 0x00000005040472a4 */ /* 0x000fc6000f8e023f */
[----:B------:R-:W-:Y:S02]  /*1a1e0*/  ULDC UR5, c[0x0][0x348] ;  /* 0x0000d20000057ab9 */ /* 0x000fe40000000800 */
[----:B0-----:R-:W-:Y:S02]  /*1a1f0*/  IMAD.U32 R6, RZ, RZ, UR5 ;  /* 0x00000005ff067e24 */ /* 0x001fe4000f8e00ff */
[----:B------:R-:W-:Y:S01]  /*1a200*/  IMAD.U32 R7, RZ, RZ, UR4 ;  /* 0x00000004ff077e24 */ /* 0x000fe2000f8e00ff */
[----:B--2---:R0:W-:Y:S04]  /*1a210*/  STL [R1+0x8], R8 ;  /* 0x0000080801007387 */ /* 0x0041e80000100800 */
[----:B---3--:R0:W-:Y:S01]  /*1a220*/  STL [R1+0x20], R10 ;  /* 0x0000200a01007387 */ /* 0x0081e20000100800 */
[----:B------:R-:W-:Y:S01]  /*1a230*/  IMAD.MOV.U32 R12, RZ, RZ, R8 ;  /* 0x000000ffff0c7224 */ /* 0x000fe200078e0008 */
[----:B------:R-:W-:Y:S06]  /*1a240*/  @P2 BRA `(.L_x_1773) ;  /* 0x0000000000142947 */ /* 0x000fec0003800000 */
[----:B------:R-:W-:Y:S05]  /*1a250*/  @!P0 BRA `(.L_x_1773) ;  /* 0x0000000000108947 */ /* 0x000fea0003800000 */
[----:B0-----:R-:W2:Y:S04]  /*1a260*/  LDG.E R8, desc[UR42][R4.64] ;  /* 0x0000002a04087981 */ /* 0x001ea8000c1e1900 */
[----:B------:R-:W2:Y:S02]  /*1a270*/  LDG.E R9, desc[UR42][R4.64+0x4] ;  /* 0x0000042a04097981 */ /* 0x000ea4000c1e1900 */
[----:B--2---:R-:W-:-:S05]  /*1a280*/  IMAD.IADD R12, R9, 0x1, -R8 ;  /* 0x00000001090c7824 */ /* 0x004fca00078e0a08 */
[----:B------:R1:W-:Y:S02]  /*1a290*/  STL [R1+0x8], R12 ;  /* 0x0000080c01007387 */ /* 0x0003e40000100800 */
.L_x_1773:
[----:B------:R-:W-:Y:S02]  /*1a2a0*/  ULDC.64 UR4, c[0x0][0xa20] ;  /* 0x0002880000047ab9 */ /* 0x000fe40000000a00 */
[----:B------:R-:W-:-:S04]  /*1a2b0*/  ISETP.NE.U32.AND P0, PT, RZ, UR4, PT ;  /* 0x00000004ff007c0c */ /* 0x000fc8000bf05070 */
[----:B------:R-:W-:-:S13]  /*1a2c0*/  ISETP.NE.AND.EX P0, PT, RZ, UR5, PT, P0 ;  /* 0x00000005ff007c0c */ /* 0x000fda000bf05300 */
[----:B------:R-:W-:Y:S05]  /*1a2d0*/  @!P0 BRA `(.L_x_1774) ;  /* 0x0000000000108947 */ /* 0x000fea0003800000 */
[----:B------:R-:W2:Y:S02]  /*1a2e0*/  LDC.64 R4, c[0x0][0xa20] ;  /* 0x00028800ff047b82 */ /* 0x000ea40000000a00 */
[----:B--2---:R-:W-:-:S05]  /*1a2f0*/  IMAD.WIDE R4, R19, 0x4, R4 ;  /* 0x0000000413047825 */ /* 0x004fca00078e0204 */
[----:B------:R2:W5:Y:S01]  /*1a300*/  LDG.E R7, desc[UR42][R4.64] ;  /* 0x0000002a04077981 */ /* 0x000562000c1e1900 */
[----:B------:R-:W-:Y:S05]  /*1a310*/  BRA `(.L_x_1775) ;  /* 0x0000000000247947 */ /* 0x000fea0003800000 */
.L_x_1774:
[----:B------:R-:W-:Y:S02]  /*1a320*/  ULDC.64 UR4, c[0x0][0xa08] ;  /* 0x0002820000047ab9 */ /* 0x000fe40000000a00 */
[----:B------:R-:W-:-:S04]  /*1a330*/  ISETP.NE.U32.AND P0, PT, RZ, UR4, PT ;  /* 0x00000004ff007c0c */ /* 0x000fc8000bf05070 */
[----:B------:R-:W-:-:S13]  /*1a340*/  ISETP.NE.AND.EX P0, PT, RZ, UR5, PT, P0 ;  /* 0x00000005ff007c0c */ /* 0x000fda000bf05300 */
[----:B------:R-:W-:Y:S05]  /*1a350*/  @!P0 BRA `(.L_x_1775) ;  /* 0x0000000000148947 */ /* 0x000fea0003800000 */
[----:B------:R-:W2:Y:S02]  /*1a360*/  LDC.64 R4, c[0x0][0xa08] ;  /* 0x00028200ff047b82 */ /* 0x000ea40000000a00 */
[----:B--2---:R-:W-:-:S05]  /*1a370*/  IMAD.WIDE R4, R19, 0x4, R4 ;  /* 0x0000000413047825 */ /* 0x004fca00078e0204 */
[----:B------:R-:W2:Y:S04]  /*1a380*/  LDG.E R7, desc[UR42][R4.64] ;  /* 0x0000002a04077981 */ /* 0x000ea8000c1e1900 */
[----:B0-----:R-:W2:Y:S02]  /*1a390*/  LDG.E R8, desc[UR42][R4.64+0x4] ;  /* 0x0000042a04087981 */ /* 0x001ea4000c1e1900 */
[----:B--2---:R-:W-:-:S07]  /*1a3a0*/  IMAD.IADD R7, R8, 0x1, -R7 ;  /* 0x0000000108077824 */ /* 0x004fce00078e0a07 */
.L_x_1775:
[----:B--2---:R-:W2:Y:S01]  /*1a3b0*/  @P1 LDG.E R4, desc[UR42][R2.64] ;  /* 0x0000002a02041981 */ /* 0x004ea2000c1e1900 */
[----:B0-----:R-:W0:Y:S03]  /*1a3c0*/  LDC R8, c[0x0][0x448] ;  /* 0x00011200ff087b82 */ /* 0x001e260000000800 */
[----:B------:R3:W2:Y:S01]  /*1a3d0*/  @P1 LDG.E R5, desc[UR42][R2.64+0x4] ;  /* 0x0000042a02051981 */ /* 0x0006a2000c1e1900 */
[----:B------:R-:W-:Y:S02]  /*1a3e0*/  IMAD R28, R17, 0xc0, RZ ;  /* 0x000000c0111c7824 */ /* 0x000fe400078e02ff */
[----:B-----5:R-:W-:Y:S02]  /*1a3f0*/  IMAD.IADD R7, R7, 0x1, -R10 ;  /* 0x0000000107077824 */ /* 0x020fe400078e0a0a */
[----:B------:R-:W-:Y:S01]  /*1a400*/  VIADD R9, R28, 0xbf ;  /* 0x000000bf1c097836 */ /* 0x000fe20000000000 */
[----:B0-----:R-:W-:-:S13]  /*1a410*/  ISETP.NE.AND P2, PT, R8, 0x1, PT ;  /* 0x000000010800780c */ /* 0x001fda0003f45270 */
[----:B---3--:R-:W0:Y:S08]  /*1a420*/  @P2 LDC R3, c[0x0][0x44c] ;  /* 0x00011300ff032b82 */ /* 0x008e300000000800 */
[----:B------:R-:W3:Y:S01]  /*1a430*/  @P2 LDC R2, c[0x0][0x450] ;  /* 0x00011400ff022b82 */ /* 0x000ee20000000800 */
[----:B0-----:R-:W-:-:S05]  /*1a440*/  @P2 IMAD.HI.U32 R3, R9, R3, RZ ;  /* 0x0000000309032227 */ /* 0x001fca00078e00ff */
[----:B---3--:R-:W-:Y:S01]  /*1a450*/  @P2 SHF.R.U32.HI R9, RZ, R2, R3 ;  /* 0x00000002ff092219 */ /* 0x008fe20000011603 */
[----:B--2---:R-:W-:-:S04]  /*1a460*/  @P1 IMAD.IADD R6, R5, 0x1, -R4 ;  /* 0x0000000105061824 */ /* 0x004fc800078e0a04 */
[----:B------:R-:W-:-:S04]  /*1a470*/  IMAD.IADD R11, R7, 0x1, R6 ;  /* 0x00000001070b7824 */ /* 0x000fc800078e0206 */
[C---:B------:R-:W-:Y:S01]  /*1a480*/  VIADD R17, R11.reuse, 0x7f ;  /* 0x0000007f0b117836 */ /* 0x040fe20000000000 */
[----:B------:R0:W-:Y:S01]  /*1a490*/  STL [R1+0x18], R11 ;  /* 0x0000180b01007387 */ /* 0x0001e20000100800 */
[----:B------:R-:W-:-:S03]  /*1a4a0*/  IADD3 R8, R11, 0x1, -R12 ;  /* 0x000000010b087810 */ /* 0x000fc60007ffe80c */
[----:B------:R-:W-:Y:S02]  /*1a4b0*/  SHF.R.S32.HI R2, RZ, 0x1f, R17 ;  /* 0x0000001fff027819 */ /* 0x000fe40000011411 */
[----:B------:R-:W-:Y:S02]  /*1a4c0*/  IMAD.IADD R9, R8, 0x1, R9 ;  /* 0x0000000108097824 */ /* 0x000fe400078e0209 */
[----:B------:R-:W-:Y:S02]  /*1a4d0*/  LEA.HI R17, R2, R17, RZ, 0x7 ;  /* 0x0000001102117211 */ /* 0x000fe400078f38ff */
[----:B------:R-:W2:Y:S02]  /*1a4e0*/  LDC.64 R2, c[0x0][0x9e0] ;  /* 0x00027800ff027b82 */ /* 0x000ea40000000a00 */
[----:B------:R-:W-:Y:S02]  /*1a4f0*/  SHF.R.S32.HI R17, RZ, 0x7, R17 ;  /* 0x00000007ff117819 */ /* 0x000fe40000011411 */
[----:B--2---:R-:W-:Y:S01]  /*1a500*/  ISETP.GE.AND P3, PT, R3, 0x1, PT ;  /* 0x000000010300780c */ /* 0x004fe20003f66270 */
[----:B------:R-:W-:-:S12]  /*1a510*/  IMAD.IADD R2, R9, 0x1, R2 ;  /* 0x0000000109027824 */ /* 0x000fd800078e0202 */
[----:B0-----:R-:W-:Y:S05]  /*1a520*/  @!P3 BRA `(.L_x_1776) ;  /* 0x000000000048b947 */ /* 0x001fea0003800000 */
        /* <DEDUP_REMOVED lines=11> */
.L_x_1778:
[----:B------:R-:W-:-:S13]  /*1a5e0*/  ISETP.NE.AND P0, PT, R3, 0x1, PT ;  /* 0x000000010300780c */ /* 0x000fda0003f05270 */
[----:B------:R-:W0:Y:S02]  /*1a5f0*/  @P0 LDC.64 R4, c[0x0][0x9e8] ;  /* 0x00027a00ff040b82 */ /* 0x000e240000000a00 */
[----:B0-----:R-:W-:-:S05]  /*1a600*/  @P0 IMAD.HI.U32 R4, R10, R4, RZ ;  /* 0x000000040a040227 */ /* 0x001fca00078e00ff */
[----:B------:R-:W-:-:S07]  /*1a610*/  @P0 SHF.R.U32.HI R10, RZ, R5, R4 ;  /* 0x00000005ff0a0219 */ /* 0x000fce0000011604 */
.L_x_1779:
[----:B------:R-:W-:Y:S05]  /*1a620*/  BSYNC B0 ;  /* 0x0000000000007941 */ /* 0x000fea0003800000 */
.L_x_1777:
[----:B------:R-:W-:-:S05]  /*1a630*/  IMAD R10, R10, R3, R3 ;  /* 0x000000030a0a7224 */ /* 0x000fca00078e0203 */
[----:B------:R-:W-:-:S07]  /*1a640*/  VIMNMX R2, R2, R10, PT ;  /* 0x0000000a02027248 */ /* 0x000fce0003fe0100 */
.L_x_1776:
[----:B------:R-:W0:Y:S01]  /*1a650*/  @P2 LDC R9, c[0x0][0x44c] ;  /* 0x00011300ff092b82 */ /* 0x000e220000000800 */
[----:B------:R-:W-:Y:S01]  /*1a660*/  IMAD.MOV.U32 R4, RZ, RZ, R28 ;  /* 0x000000ffff047224 */ /* 0x000fe200078e001c */
[----:B------:R-:W-:-:S06]  /*1a670*/  ULDC UR4, c[0x0][0x9dc] ;  /* 0x0002770000047ab9 */ /* 0x000fcc0000000800 */
[----:B------:R-:W2:Y:S01]  /*1a680*/  @P2 LDC R5, c[0x0][0x450] ;  /* 0x00011400ff052b82 */ /* 0x000ea20000000800 */
[----:B0-----:R-:W-:-:S05]  /*1a690*/  @P2 IMAD.HI.U32 R9, R28, R9, RZ ;  /* 0x000000091c092227 */ /* 0x001fca00078e00ff */
[----:B--2---:R-:W-:Y:S01]  /*1a6a0*/  @P2 SHF.R.U32.HI R4, RZ, R5, R9 ;  /* 0x00000005ff042219 */ /* 0x004fe20000011609 */
[----:B------:R-:W-:-:S04]  /*1a6b0*/  IMAD.IADD R9, R11, 0x1, -R12 ;  /* 0x000000010b097824 */ /* 0x000fc800078e0a0c */
[----:B------:R-:W-:-:S05]  /*1a6c0*/  IMAD.IADD R11, R9, 0x1, R4 ;  /* 0x00000001090b7824 */ /* 0x000fca00078e0204 */
[----:B------:R-:W-:Y:S01]  /*1a6d0*/  IADD3 R10, R11, -UR4, RZ ;  /* 0x800000040b0a7c10 */ /* 0x000fe2000fffe0ff */
        /* <DEDUP_REMOVED lines=11> */
.L_x_1782:
[----:B------:R-:W-:-:S13]  /*1a790*/  ISETP.NE.AND P0, PT, R3, 0x1, PT ;  /* 0x000000010300780c */ /* 0x000fda0003f05270 */
[----:B------:R-:W0:Y:S02]  /*1a7a0*/  @P0 LDC.64 R4, c[0x0][0x9e8] ;  /* 0x00027a00ff040b82 */ /* 0x000e240000000a00 */
[----:B0-----:R-:W-:-:S05]  /*1a7b0*/  @P0 IMAD.HI.U32 R4, R11, R4, RZ ;  /* 0x000000040b040227 */ /* 0x001fca00078e00ff */
[----:B------:R-:W-:-:S07]  /*1a7c0*/  @P0 SHF.R.U32.HI R11, RZ, R5, R4 ;  /* 0x00000005ff0b0219 */ /* 0x000fce0000011604 */
.L_x_1783:
[----:B------:R-:W-:Y:S05]  /*1a7d0*/  BSYNC B0 ;  /* 0x0000000000007941 */ /* 0x000fea0003800000 */
.L_x_1781:
[----:B------:R-:W-:-:S05]  /*1a7e0*/  IMAD R3, R11, R3, RZ ;  /* 0x000000030b037224 */ /* 0x000fca00078e02ff */
[----:B------:R-:W-:-:S07]  /*1a7f0*/  VIMNMX R10, R10, R3, !PT ;  /* 0x000000030a0a7248 */ /* 0x000fce0007fe0100 */
.L_x_1780:
[----:B------:R-:W-:Y:S01]  /*1a800*/  VIADD R2, R2, 0x7f ;  /* 0x0000007f02027836 */ /* 0x000fe20000000000 */
[----:B------:R-:W-:Y:S04]  /*1a810*/  BSSY B0, `(.L_x_1784) ;  /* 0x00000e3000007945 */ /* 0x000fe80003800000 */
[----:B------:R-:W-:-:S04]  /*1a820*/  SHF.R.S32.HI R3, RZ, 0x1f, R2 ;  /* 0x0000001fff037819 */ /* 0x000fc80000011402 */
[----:B------:R-:W-:Y:S02]  /*1a830*/  LEA.HI R3, R3, R2, RZ, 0x7 ;  /* 0x0000000203037211 */ /* 0x000fe400078f38ff */
[----:B------:R-:W-:Y:S02]  /*1a840*/  SHF.R.S32.HI R2, RZ, 0x1f, R10 ;  /* 0x0000001fff027819 */ /* 0x000fe4000001140a */
[----:B------:R-:W-:Y:S02]  /*1a850*/  SHF.R.S32.HI R3, RZ, 0x7, R3 ;  /* 0x00000007ff037819 */ /* 0x000fe40000011403 */
[----:B------:R-:W-:Y:S02]  /*1a860*/  LEA.HI R2, R2, R10, RZ, 0x7 ;  /* 0x0000000a02027211 */ /* 0x000fe400078f38ff */
[----:B------:R-:W-:Y:S02]  /*1a870*/  VIMNMX R3, R17, R3, PT ;  /* 0x0000000311037248 */ /* 0x000fe40003fe0100 */
[----:B------:R-:W-:-:S03]  /*1a880*/  SHF.R.S32.HI R2, RZ, 0x7, R2 ;  /* 0x00000007ff027819 */ /* 0x000fc60000011402 */
[----:B------:R-:W-:Y:S01]  /*1a890*/  IMAD R3, R3, 0x80, -R7 ;  /* 0x0000008003037824 */ /* 0x000fe200078e0a07 */
[----:B------:R-:W-:-:S04]  /*1a8a0*/  VIMNMX R2, RZ, R2, !PT ;  /* 0x00000002ff027248 */ /* 0x000fc80007fe0100 */
[----:B------:R-:W-:Y:S01]  /*1a8b0*/  VIMNMX R3, R3, R6, PT ;  /* 0x0000000603037248 */ /* 0x000fe20003fe0100 */
[----:B------:R-:W-:-:S05]  /*1a8c0*/  IMAD R2, R2, 0x80, -R7 ;  /* 0x0000008002027824 */ /* 0x000fca00078e0a07 */
[----:B------:R-:W-:-:S04]  /*1a8d0*/  VIMNMX R4, RZ, R2, !PT ;  /* 0x00000002ff047248 */ /* 0x000fc80007fe0100 */
[----:B------:R-:W-:-:S13]  /*1a8e0*/  ISETP.GT.AND P0, PT, R3, R4, PT ;  /* 0x000000040300720c */ /* 0x000fda0003f04270 */
[----:B------:R-:W-:Y:S01]  /*1a8f0*/  @P0 VIADD R2, R3, 0x7f ;  /* 0x0000007f03020836 */ /* 0x000fe20000000000 */
[----:B------:R-:W-:-:S04]  /*1a900*/  SHF.R.U32.HI R3, RZ, 0x7, R4 ;  /* 0x00000007ff037819 */ /* 0x000fc80000011604 */
[----:B------:R-:W-:-:S04]  /*1a910*/  @P0 SHF.R.S32.HI R4, RZ, 0x1f, R2 ;  /* 0x0000001fff040819 */ /* 0x000fc80000011402 */
[----:B------:R-:W-:Y:S01]  /*1a920*/  @P0 LEA.HI R2, R4, R2, RZ, 0x7 ;  /* 0x0000000204020211 */ /* 0x000fe200078f38ff */
[----:B------:R-:W-:-:S03]  /*1a930*/  IMAD.MOV.U32 R4, RZ, RZ, R3 ;  /* 0x000000ffff047224 */ /* 0x000fc600078e0003 */
        /* <DEDUP_REMOVED lines=10> */
[----:B------:R0:W2:Y:S02]  /*1a9e0*/  SHFL.IDX PT, R14, R5, RZ, 0x1f ;  /* 0x00001fff050e7589 */ /* 0x0000a400000e0000 */
.L_x_1959:
[----:B--2---:R-:W-:Y:S02]  /*1a9f0*/  ISETP.NE.AND P0, PT, R14, RZ, PT ;  /* 0x000000ff0e00720c */ /* 0x004fe40003f05270 */
[----:B------:R-:W-:-:S11]  /*1aa00*/  PLOP3.LUT P6, PT, PT, PT, PT, 0x8, 0x0 ;  /* 0x000000000000781c */ /* 0x000fd60003fce170 */
[----:B------:R-:W-:Y:S05]  /*1aa10*/  @P0 BRA `(.L_x_1787) ;  /* 0x00000000000c0947 */ /* 0x000fea0003800000 */
[----:B------:R-:W-:-:S03]  /*1aa20*/  UMOV UR4, 0xffffffff ;  /* 0xffffffff00047882 */ /* 0x000fc60000000000 */
[----:B------:R-:W-:Y:S05]  /*1aa30*/  BRA.DIV UR4, `(.L_x_1788) ;  /* 0x0000007604387947 */ /* 0x000fea000b800000 */
[----:B------:R-:W-:-:S13]  /*1aa40*/  ELECT P6, URZ, PT ;  /* 0x00000000003f782f */ /* 0x000fda00038c0000 */
.L_x_1787:
        /* <DEDUP_REMOVED lines=9> */
.L_x_1962:
[----:B------:R-:W-:Y:S05]  /*1aae0*/  BSYNC B1 ;  /* 0x0000000000017941 */ /* 0x000fea0003800000 */
.L_x_1789:
[----:B------:R-:W-:Y:S04]  /*1aaf0*/  BSSY B1, `(.L_x_1791) ;  /* 0x0000050000017945 */ /* 0x000fe80003800000 */
[----:B------:R-:W-:Y:S05]  /*1ab00*/  @!P6 BRA `(.L_x_1792) ;  /* 0x000000040038e947 */ /* 0x000fea0003800000 */
[----:B------:R-:W2:Y:S01]  /*1ab10*/  LDL R7, [R1] ;  /* 0x0000000001077983 */ /* 0x000ea20000100800 */
[----:B------:R-:W-:Y:S01]  /*1ab20*/  IMAD R10, R27, 0x8, R22 ;  /* 0x000000081b0a7824 */ /* 0x000fe200078e0216 */
[----:B------:R-:W3:Y:S01]  /*1ab30*/  S2R R6, SR_TID.X ;  /* 0x0000000000067919 */ /* 0x000ee20000002100 */
[----:B------:R-:W-:Y:S01]  /*1ab40*/  BSSY B2, `(.L_x_1793) ;  /* 0x0000006000027945 */ /* 0x000fe20003800000 */
[----:B---3--:R-:W-:-:S04]  /*1ab50*/  LOP3.LUT R6, R6, 0x7f, RZ, 0xc0, !PT ;  /* 0x0000007f06067812 */ /* 0x008fc800078ec0ff */
[----:B------:R-:W-:Y:S02]  /*1ab60*/  ISETP.NE.AND P1, PT, R6, RZ, PT ;  /* 0x000000ff0600720c */ /* 0x000fe40003f25270 */
[----:B--2---:R-:W-:-:S04]  /*1ab70*/  SHF.L.U32 R7, R7, 0x1f, RZ ;  /* 0x0000001f07077819 */ /* 0x004fc800000006ff */
[----:B------:R-:W2:Y:S02]  /*1ab80*/  SYNCS.PHASECHK.TRANS64.TRYWAIT P0, [R10+URZ+0x168a0], R7 ;  /* 0x0168a0070a0075a7 */ /* 0x000ea4000800017f */
[----:B--2---:R-:W-:Y:S05]  /*1ab90*/  @!P0 BRA `(.L_x_1794) ;  /* 0x0000007400148947 */ /* 0x004fea0003800000 */
.L_x_1963:
[----:B------:R-:W-:Y:S05]  /*1aba0*/  BSYNC B2 ;  /* 0x0000000000027941 */ /* 0x000fea0003800000 */
.L_x_1793:
[----:B------:R-:W-:Y:S04]  /*1abb0*/  BSSY B2, `(.L_x_1795) ;  /* 0x0000009000027945 */ /* 0x000fe80003800000 */
[----:B------:R-:W-:Y:S05]  /*1abc0*/  @P1 BRA `(.L_x_1796) ;  /* 0x00000000001c1947 */ /* 0x000fea0003800000 */
[----:B0-----:R-:W0:Y:S02]  /*1abd0*/  S2R R5, SR_TID.X ;  /* 0x0000000000057919 */ /* 0x001e240000002100 */
[----:B0-----:R-:W-:Y:S01]  /*1abe0*/  LOP3.LUT R6, R5, 0x1f, RZ, 0xc0, !PT ;  /* 0x0000001f05067812 */ /* 0x001fe200078ec0ff */
[----:B------:R-:W-:-:S03]  /*1abf0*/  IMAD.MOV.U32 R5, RZ, RZ, 0x4000 ;  /* 0x00004000ff057424 */ /* 0x000fc600078e00ff */
[----:B------:R-:W-:Y:S01]  /*1ac00*/  ISETP.NE.AND P0, PT, R6, RZ, PT ;  /* 0x000000ff0600720c */ /* 0x000fe20003f05270 */
[----:B------:R3:W-:-:S12]  /*1ac10*/  SYNCS.ARRIVE.TRANS64 RZ, [R10+URZ+0x16890], R5 ;  /* 0x016890050aff79a7 */ /* 0x0007d8000800003f */
[----:B---3--:R-:W-:Y:S05]  /*1ac20*/  @!P0 BRA `(.L_x_1796) ;  /* 0x0000000000048947 */ /* 0x008fea0003800000 */
[----:B------:R-:W-:Y:S01]  /*1ac30*/  BPT.TRAP 0x1 ;  /* 0x000000040000795c */ /* 0x000fe20000300000 */
.L_x_1796:
[----:B------:R-:W-:Y:S05]  /*1ac40*/  BSYNC B2 ;  /* 0x0000000000027941 */ /* 0x000fea0003800000 */
.L_x_1795:
[----:B------:R-:W-:Y:S01]  /*1ac50*/  IMAD.MOV.U32 R13, RZ, RZ, RZ ;  /* 0x000000ffff0d7224 */ /* 0x000fe200078e00ff */
[----:B------:R-:W-:Y:S01]  /*1ac60*/  UIADD3 UR4, UP0, UR40, 0x570, URZ ;  /* 0x0000057028047890 */ /* 0x000fe2000ff1e03f */
[----:B------:R-:W-:Y:S01]  /*1ac70*/  IMAD R6, R4, 0x80, R0 ;  /* 0x0000008004067824 */ /* 0x000fe200078e0200 */
[----:B------:R-:W-:Y:S01]  /*1ac80*/  PLOP3.LUT P0, PT, PT, PT, PT, 0x80, 0x0 ;  /* 0x000000000000781c */ /* 0x000fe20003f0f070 */
[----:B0-----:R-:W-:Y:S01]  /*1ac90*/  IMAD R5, R27, 0x4000, R22 ;  /* 0x000040001b057824 */ /* 0x001fe200078e0216 */
[----:B------:R-:W-:Y:S01]  /*1aca0*/  R2UR UR10, R13 ;  /* 0x000000000d0a72ca */ /* 0x000fe200000e0000 */
[----:B------:R-:W-:Y:S01]  /*1acb0*/  VIADD R6, R6, 0xffffff80 ;  /* 0xffffff8006067836 */ /* 0x000fe20000000000 */
[----:B------:R-:W-:Y:S01]  /*1acc0*/  UIADD3.X UR5, URZ, UR41, URZ, UP0, !UPT ;  /* 0x000000293f057290 */ /* 0x000fe200087fe43f */
[----:B------:R-:W-:Y:S01]  /*1acd0*/  VIADD R5, R5, 0xe400 ;  /* 0x0000e40005057836 */ /* 0x000fe20000000000 */
[----:B------:R-:W-:Y:S01]  /*1ace0*/  UMOV UR6, 0x0 ;  /* 0x0000000000067882 */ /* 0x000fe20000000000 */
[----:B-1----:R-:W-:Y:S01]  /*1acf0*/  IMAD.SHL.U32 R12, R27, 0x2000, RZ ;  /* 0x000020001b0c7824 */ /* 0x002fe200078e00ff */
[----:B------:R-:W-:Y:S01]  /*1ad00*/  UMOV UR7, 0x12f00000 ;  /* 0x12f0000000077882 */ /* 0x000fe20000000000 */
[----:B------:R-:W-:-:S08]  /*1ad10*/  VIADD R11, R10, 0x16890 ;  /* 0x000168900a0b7836 */ /* 0x000fd00000000000 */
.L_x_1797:
        /* <DEDUP_REMOVED lines=10> */
[----:B------:R-:W0:Y:S01]  /*1adc0*/  SYNCS.PHASECHK.TRANS64.TRYWAIT P0, [R10+URZ+0x168c0], R7 ;  /* 0x0168c0070a0075a7 */ /* 0x000e22000800017f */
[----:B------:R-:W-:Y:S04]  /*1add0*/  BSSY B2, `(.L_x_1798) ;  /* 0x0000002000027945 */ /* 0x000fe80003800000 */
[----:B0-----:R-:W-:Y:S05]  /*1ade0*/  @!P0 BRA `(.L_x_1799) ;  /* 0x0000007000948947 */ /* 0x001fea0003800000 */
.L_x_1964:
[----:B------:R-:W-:Y:S05]  /*1adf0*/  BSYNC B2 ;  /* 0x0000000000027941 */ /* 0x000fea0003800000 */
.L_x_1798:
[----:B------:R-:W-:Y:S01]  /*1ae00*/  BSSY B2, `(.L_x_1800) ;  /* 0x000000b000027945 */ /* 0x000fe20003800000 */
[----:B------:R-:W-:Y:S02]  /*1ae10*/  IMAD.MOV.U32 R14, RZ, RZ, 0x0 ;  /* 0x00000000ff0e7424 */ /* 0x000fe400078e00ff */
[----:B------:R-:W-:Y:S01]  /*1ae20*/  IMAD.MOV.U32 R15, RZ, RZ, 0x12f00000 ;  /* 0x12f00000ff0f7424 */ /* 0x000fe200078e00ff */
[----:B------:R-:W-:Y:S06]  /*1ae30*/  @P1 BRA `(.L_x_1801) ;  /* 0x00000000001c1947 */ /* 0x000fec0003800000 */
[----:B------:R-:W1:Y:S02]  /*1ae40*/  S2R R5, SR_TID.X ;  /* 0x0000000000057919 */ /* 0x000e640000002100 */
[----:B-1----:R-:W-:Y:S01]  /*1ae50*/  LOP3.LUT R11, R5, 0x1f, RZ, 0xc0, !PT ;  /* 0x0000001f050b7812 */ /* 0x002fe200078ec0ff */
[----:B------:R-:W-:-:S03]  /*1ae60*/  IMAD.MOV.U32 R5, RZ, RZ, 0x4000 ;  /* 0x00004000ff057424 */ /* 0x000fc600078e00ff */
[----:B------:R-:W-:Y:S01]  /*1ae70*/  ISETP.NE.AND P0, PT, R11, RZ, PT ;  /* 0x000000ff0b00720c */ /* 0x000fe20003f05270 */
[----:B------:R1:W-:-:S12]  /*1ae80*/  SYNCS.ARRIVE.TRANS64 RZ, [R10+URZ+0x168b0], R5 ;  /* 0x0168b0050aff79a7 */ /* 0x0003d8000800003f */
[----:B-1----:R-:W-:Y:S05]  /*1ae90*/  @!P0 BRA `(.L_x_1801) ;  /* 0x0000000000048947 */ /* 0x002fea0003800000 */
[----:B------:R-:W-:Y:S01]  /*1aea0*/  BPT.TRAP 0x1 ;  /* 0x000000040000795c */ /* 0x000fe20000300000 */
.L_x_1801:
[----:B------:R-:W-:Y:S05]  /*1aeb0*/  BSYNC B2 ;  /* 0x0000000000027941 */ /* 0x000fea0003800000 */
.L_x_1800:
[----:B------:R-:W-:Y:S01]  /*1aec0*/  R2UR UR10, R13 ;  /* 0x000000000d0a72ca */ /* 0x000fe200000e0000 */
[----:B------:R-:W-:Y:S01]  /*1aed0*/  IMAD R12, R12, 0x2, R22 ;  /* 0x000000020c0c7824 */ /* 0x000fe200078e0216 */
[----:B------:R-:W-:Y:S01]  /*1aee0*/  R2UR UR6, R14 ;  /* 0x000000000e0672ca */ /* 0x000fe200000e0000 */
[----:B------:R-:W-:Y:S01]  /*1aef0*/  UIADD3 UR4, UP0, UR40, 0x670, URZ ;  /* 0x0000067028047890 */ /* 0x000fe2000ff1e03f */
[----:B------:R-:W-:Y:S01]  /*1af00*/  R2UR UR7, R15 ;  /* 0x000000000f0772ca */ /* 0x000fe200000e0000 */
[----:B0-2---:R-:W-:Y:S01]  /*1af10*/  VIADD R10, R10, 0x168b0 ;  /* 0x000168b00a0a7836 */ /* 0x005fe20000000000 */
[----:B------:R-:W-:Y:S01]  /*1af20*/  PLOP3.LUT P0, PT, PT, PT, PT, 0x80, 0x0 ;  /* 0x000000000000781c */ /* 0x000fe20003f0f070 */
[----:B------:R-:W-:Y:S01]  /*1af30*/  VIADD R12, R12, 0x400 ;  /* 0x000004000c0c7836 */ /* 0x000fe20000000000 */
[----:B------:R-:W-:-:S12]  /*1af40*/  UIADD3.X UR5, URZ, UR41, URZ, UP0, !UPT ;  /* 0x000000293f057290 */ /* 0x000fd800087fe43f */
.L_x_1802:
        /* <DEDUP_REMOVED lines=9> */
[----:B--2---:R-:W-:Y:S05]  /*1afe0*/  @P0 BRA.U.ANY `(.L_x_1802) ;  /* 0xfffffffd00d80947 */ /* 0x004fea000393ffff */
.L_x_1792:
[----:B------:R-:W-:Y:S05]  /*1aff0*/  BSYNC B1 ;  /* 0x0000000000017941 */ /* 0x000fea0003800000 */
.L_x_1791:
[----:B------:R-:W2:Y:S01]  /*1b000*/  LDL.LU R7, [R1] ;  /* 0x0000000001077983 */ /* 0x000ea20000300800 */
[----:B------:R-:W-:Y:S01]  /*1b010*/  VIADD R27, R27, 0x1 ;  /* 0x000000011b1b7836 */ /* 0x000fe20000000000 */
[----:B------:R-:W-:Y:S01]  /*1b020*/  PLOP3.LUT P0, PT, PT, PT, PT, 0x8, 0x0 ;  /* 0x000000000000781c */ /* 0x000fe20003f0e170 */
[----:B------:R-:W-:-:S03]  /*1b030*/  VIADD R4, R4, 0xfffffffe ;  /* 0xfffffffe04047836 */ /* 0x000fc60000000000 */
[C---:B------:R-:W-:Y:S02]  /*1b040*/  ISETP.NE.AND P1, PT, R27.reuse, 0x2, PT ;  /* 0x000000021b00780c */ /* 0x040fe40003f25270 */
[----:B------:R-:W-:Y:S02]  /*1b050*/  ISETP.GE.AND P2, PT, R4, R3, PT ;  /* 0x000000030400720c */ /* 0x000fe40003f46270 */
[----:B0-----:R-:W-:Y:S02]  /*1b060*/  SEL R5, RZ, 0x1, P1 ;  /* 0x00000001ff057807 */ /* 0x001fe40000800000 */
[----:B------:R-:W-:Y:S02]  /*1b070*/  SEL R27, R27, RZ, P1 ;  /* 0x000000ff1b1b7207 */ /* 0x000fe40000800000 */
[----:B--2---:R-:W-:-:S05]  /*1b080*/  LOP3.LUT R7, R7, R5, RZ, 0x3c, !PT ;  /* 0x0000000507077212 */ /* 0x004fca00078e3cff */
[----:B------:R0:W-:Y:S02]  /*1b090*/  STL [R1], R7 ;  /* 0x0000000701007387 */ /* 0x0001e40000100800 */
[----:B------:R-:W-:Y:S05]  /*1b0a0*/  @!P2 BRA `(.L_x_1785) ;  /* 0x000000040064a947 */ /* 0x000fea0003800000 */
.L_x_1815:
[----:B------:R-:W-:Y:S05]  /*1b0b0*/  YIELD ;  /* 0x0000000000007946 */ /* 0x000fea0003800000 */
[----:B------:R-:W-:Y:S04]  /*1b0c0*/  BSSY B1, `(.L_x_1803) ;  /* 0x000004d000017945 */ /* 0x000fe80003800000 */
[----:B--2---:R-:W-:Y:S05]  /*1b0d0*/  @!P6 BRA `(.L_x_1804) ;  /* 0x00000004002ce947 */ /* 0x004fea0003800000 */
[----:B------:R-:W2:Y:S01]  /*1b0e0*/  LDL R6, [R1] ;  /* 0x0000000001067983 */ /* 0x000ea20000100800 */
[----:B------:R-:W0:Y:S02]  /*1b0f0*/  S2R R5, SR_TID.X ;  /* 0x0000000000057919 */ /* 0x000e240000002100 */
[----:B0-----:R-:W-:Y:S01]  /*1b100*/  LOP3.LUT R7, R5, 0x7f, RZ, 0xc0, !PT ;  /* 0x0000007f05077812 */ /* 0x001fe200078ec0ff */
[----:B------:R-:W-:Y:S01]  /*1b110*/  IMAD R5, R27, 0x8, R22 ;  /* 0x000000081b057824 */ /* 0x000fe200078e0216 */
[----:B------:R-:W-:Y:S02]  /*1b120*/  BSSY B2, `(.L_x_1805) ;  /* 0x0000005000027945 */ /* 0x000fe40003800000 */
[----:B------:R-:W-:Y:S02]  /*1b130*/  ISETP.NE.AND P2, PT, R7, RZ, PT ;  /* 0x000000ff0700720c */ /* 0x000fe40003f45270 */
[----:B--2---:R-:W-:-:S04]  /*1b140*/  SHF.L.U32 R6, R6, 0x1f, RZ ;  /* 0x0000001f06067819 */ /* 0x004fc800000006ff */
[----:B------:R-:W0:Y:S02]  /*1b150*/  SYNCS.PHASECHK.TRANS64.TRYWAIT P1, [R5+URZ+0x168a0], R6 ;  /* 0x0168a006050075a7 */ /* 0x000e24000802017f */
[----:B0-----:R-:W-:Y:S05]  /*1b160*/  @!P1 BRA `(.L_x_1806) ;  /* 0x0000006c00c89947 */ /* 0x001fea0003800000 */
.L_x_1965:
[----:B------:R-:W-:Y:S05]  /*1b170*/  BSYNC B2 ;  /* 0x0000000000027941 */ /* 0x000fea0003800000 */
.L_x_1805:
[----:B------:R-:W-:Y:S04]  /*1b180*/  BSSY B2, `(.L_x_1807) ;  /* 0x0000009000027945 */ /* 0x000fe80003800000 */
[----:B------:R-:W-:Y:S05]  /*1b190*/  @P2 BRA `(.L_x_1808) ;  /* 0x00000000001c2947 */ /* 0x000fea0003800000 */
[----:B------:R-:W2:Y:S02]  /*1b1a0*/  S2R R7, SR_TID.X ;  /* 0x0000000000077919 */ /* 0x000ea40000002100 */
[----:B--2---:R-:W-:Y:S01]  /*1b1b0*/  LOP3.LUT R10, R7, 0x1f, RZ, 0xc0, !PT ;  /* 0x0000001f070a7812 */ /* 0x004fe200078ec0ff */
[----:B------:R-:W-:-:S03]  /*1b1c0*/  IMAD.MOV.U32 R7, RZ, RZ, 0x4000 ;  /* 0x00004000ff077424 */ /* 0x000fc600078e00ff */
[----:B------:R-:W-:Y:S01]  /*1b1d0*/  ISETP.NE.AND P1, PT, R10, RZ, PT ;  /* 0x000000ff0a00720c */ /* 0x000fe20003f25270 */
[----:B------:R2:W-:-:S12]  /*1b1e0*/  SYNCS.ARRIVE.TRANS64 RZ, [R5+URZ+0x16890], R7 ;  /* 0x0168900705ff79a7 */ /* 0x0005d8000800003f */
[----:B--2---:R-:W-:Y:S05]  /*1b1f0*/  @!P1 BRA `(.L_x_1808) ;  /* 0x0000000000049947 */ /* 0x004fea0003800000 */
[----:B------:R-:W-:Y:S01]  /*1b200*/  BPT.TRAP 0x1 ;  /* 0x000000040000795c */ /* 0x000fe20000300000 */
.L_x_1808:
[----:B------:R-:W-:Y:S05]  /*1b210*/  BSYNC B2 ;  /* 0x0000000000027941 */ /* 0x000fea0003800000 */
.L_x_1807:
[----:B------:R-:W-:Y:S01]  /*1b220*/  IMAD.MOV.U32 R13, RZ, RZ, RZ ;  /* 0x000000ffff0d7224 */ /* 0x000fe200078e00ff */
[----:B------:R-:W-:Y:S01]  /*1b230*/  UIADD3 UR4, UP0, UR40, 0x570, URZ ;  /* 0x0000057028047890 */ /* 0x000fe2000ff1e03f */
[----:B------:R-:W-:Y:S01]  /*1b240*/  IMAD R7, R27, 0x4000, R22 ;  /* 0x000040001b077824 */ /* 0x000fe200078e0216 */
[----:B------:R-:W-:Y:S01]  /*1b250*/  PLOP3.LUT P1, PT, PT, PT, PT, 0x80, 0x0 ;  /* 0x000000000000781c */ /* 0x000fe20003f2f070 */
[----:B------:R-:W-:Y:S01]  /*1b260*/  IMAD R10, R4, 0x80, R0 ;  /* 0x00000080040a7824 */ /* 0x000fe200078e0200 */
[----:B------:R-:W-:Y:S01]  /*1b270*/  R2UR UR10, R13 ;  /* 0x000000000d0a72ca */ /* 0x000fe200000e0000 */
[----:B------:R-:W-:Y:S01]  /*1b280*/  VIADD R11, R5, 0x16890 ;  /* 0x00016890050b7836 */ /* 0x000fe20000000000 */
[----:B------:R-:W-:Y:S01]  /*1b290*/  UIADD3.X UR5, URZ, UR41, URZ, UP0, !UPT ;  /* 0x000000293f057290 */ /* 0x000fe200087fe43f */
[----:B-1----:R-:W-:Y:S01]  /*1b2a0*/  VIADD R12, R7, 0xe400 ;  /* 0x0000e400070c7836 */ /* 0x002fe20000000000 */
[----:B------:R-:W-:Y:S01]  /*1b2b0*/  UMOV UR6, 0x0 ;  /* 0x0000000000067882 */ /* 0x000fe20000000000 */
[----:B------:R-:W-:-:S10]  /*1b2c0*/  UMOV UR7, 0x12f00000 ;  /* 0x12f0000000077882 */ /* 0x000fd40000000000 */
.L_x_1809:
        /* <DEDUP_REMOVED lines=13> */
.L_x_1966:
[----:B------:R-:W-:Y:S05]  /*1b3a0*/  BSYNC B2 ;  /* 0x0000000000027941 */ /* 0x000fea0003800000 */
.L_x_1810:
        /* <DEDUP_REMOVED lines=11> */
.L_x_1813:
[----:B------:R-:W-:Y:S05]  /*1b460*/  BSYNC B2 ;  /* 0x0000000000027941 */ /* 0x000fea0003800000 */
.L_x_1812:
[----:B------:R-:W-:Y:S01]  /*1b470*/  R2UR UR10, R13 ;  /* 0x000000000d0a72ca */ /* 0x000fe200000e0000 */
[----:B------:R-:W-:Y:S01]  /*1b480*/  UIADD3 UR4, UP0, UR40, 0x670, URZ ;  /* 0x0000067028047890 */ /* 0x000fe2000ff1e03f */
[----:B------:R-:W-:Y:S01]  /*1b490*/  R2UR UR6, R14 ;  /* 0x000000000e0672ca */ /* 0x000fe200000e0000 */
[----:B------:R-:W-:Y:S01]  /*1b4a0*/  VIADD R7, R7, 0x400 ;  /* 0x0000040007077836 */ /* 0x000fe20000000000 */
[----:B------:R-:W-:Y:S01]  /*1b4b0*/  R2UR UR7, R15 ;  /* 0x000000000f0772ca */ /* 0x000fe200000e0000 */
[----:B01----:R-:W-:Y:S01]  /*1b4c0*/  VIADD R5, R5, 0x168b0 ;  /* 0x000168b005057836 */ /* 0x003fe20000000000 */
[----:B------:R-:W-:Y:S01]  /*1b4d0*/  PLOP3.LUT P1, PT, PT, PT, PT, 0x80, 0x0 ;  /* 0x000000000000781c */ /* 0x000fe20003f2f070 */
[----:B------:R-:W-:-:S12]  /*1b4e0*/  UIADD3.X UR5, URZ, UR41, URZ, UP0, !UPT ;  /* 0x000000293f057290 */ /* 0x000fd800087fe43f */
.L_x_1814:
        /* <DEDUP_REMOVED lines=10> */
.L_x_1804:
[----:B------:R-:W-:Y:S05]  /*1b590*/  BSYNC B1 ;  /* 0x0000000000017941 */ /* 0x000fea0003800000 */
.L_x_1803:
[----:B------:R-:W2:Y:S01]  /*1b5a0*/  LDL.LU R6, [R1] ;  /* 0x0000000001067983 */ /* 0x000ea20000300800 */
[----:B------:R-:W-:Y:S01]  /*1b5b0*/  VIADD R27, R27, 0x1 ;  /* 0x000000011b1b7836 */ /* 0x000fe20000000000 */
[C---:B------:R-:W-:Y:S01]  /*1b5c0*/  ISETP.GT.AND P2, PT, R4.reuse, R3, PT ;  /* 0x000000030400720c */ /* 0x040fe20003f44270 */
[----:B------:R-:W-:-:S03]  /*1b5d0*/  VIADD R4, R4, 0xffffffff ;  /* 0xffffffff04047836 */ /* 0x000fc60000000000 */
[----:B------:R-:W-:-:S04]  /*1b5e0*/  ISETP.NE.AND P1, PT, R27, 0x2, PT ;  /* 0x000000021b00780c */ /* 0x000fc80003f25270 */
[----:B------:R-:W-:Y:S02]  /*1b5f0*/  SEL R5, RZ, 0x1, P1 ;  /* 0x00000001ff057807 */ /* 0x000fe40000800000 */
[----:B------:R-:W-:Y:S02]  /*1b600*/  SEL R27, R27, RZ, P1 ;  /* 0x000000ff1b1b7207 */ /* 0x000fe40000800000 */
[----:B--2---:R-:W-:-:S05]  /*1b610*/  LOP3.LUT R6, R6, R5, RZ, 0x3c, !PT ;  /* 0x0000000506067212 */ /* 0x004fca00078e3cff */
[----:B------:R2:W-:Y:S01]  /*1b620*/  STL [R1], R6 ;  /* 0x0000000601007387 */ /* 0x0005e20000100800 */
[----:B------:R-:W-:Y:S05]  /*1b630*/  @P2 BRA `(.L_x_1815) ;  /* 0xfffffff8009c2947 */ /* 0x000fea000383ffff */
.L_x_1785:
[----:B------:R-:W-:Y:S05]  /*1b640*/  BSYNC B0 ;  /* 0x0000000000007941 */ /* 0x000fea0003800000 */
.L_x_1784:
[----:B------:R-:W3:Y:S01]  /*1b650*/  LDC R0, c[0x0][0x448] ;  /* 0x00011200ff007b82 */ /* 0x000ee20000000800 */
[----:B------:R-:W-:Y:S01]  /*1b660*/  VIADD R2, R28, 0xbf ;  /* 0x000000bf1c027836 */ /* 0x000fe20000000000 */
[----:B------:R-:W-:Y:S06]  /*1b670*/  @!P0 WARPSYNC.ALL ;  /* 0x0000000000008948 */ /* 0x000fec0003800000 */
[----:B------:R-:W-:Y:S01]  /*1b680*/  @!P0 BAR.SYNC.DEFER_BLOCKING 0xc, 0x200 ;  /* 0x0308000000008b1d */ /* 0x000fe20000010000 */
[----:B---3--:R-:W-:-:S13]  /*1b690*/  ISETP.NE.AND P1, PT, R0, 0x1, PT ;  /* 0x000000010000780c */ /* 0x008fda0003f25270 */
[----:B------:R-:W3:Y:S08]  /*1b6a0*/  @P1 LDC R3, c[0x0][0x44c] ;  /* 0x00011300ff031b82 */ /* 0x000ef00000000800 */
[----:B------:R-:W4:Y:S01]  /*1b6b0*/  @P1 LDC R0, c[0x0][0x450] ;  /* 0x00011400ff001b82 */ /* 0x000f220000000800 */
[----:B---3--:R-:W-:-:S05]  /*1b6c0*/  @P1 IMAD.HI.U32 R3, R2, R3, RZ ;  /* 0x0000000302031227 */ /* 0x008fca00078e00ff */
[----:B----4-:R-:W-:-:S05]  /*1b6d0*/  @P1 SHF.R.U32.HI R2, RZ, R0, R3 ;  /* 0x00000000ff021219 */ /* 0x010fca0000011603 */
[----:B------:R-:W-:Y:S02]  /*1b6e0*/  IMAD.IADD R8, R8, 0x1, R2 ;  /* 0x0000000108087824 */ /* 0x000fe400078e0202 */
[----:B------:R-:W3:Y:S02]  /*1b6f0*/  LDC.64 R2, c[0x0][0x9e0] ;  /* 0x00027800ff027b82 */ /* 0x000ee40000000a00 */
[----:B---3--:R-:W-:Y:S01]  /*1b700*/  ISETP.GE.AND P2, PT, R3, 0x1, PT ;  /* 0x000000010300780c */ /* 0x008fe20003f46270 */
[----:B------:R-:W-:-:S12]  /*1b710*/  IMAD.IADD R2, R8, 0x1, R2 ;  /* 0x0000000108027824 */ /* 0x000fd800078e0202 */
[----:B------:R-:W-:Y:S05]  /*1b720*/  @!P2 BRA `(.L_x_1816) ;  /* 0x000000000048a947 */ /* 0x000fea0003800000 */
[C---:B------:R-:W-:Y:S01]  /*1b730*/  ISETP.GT.AND P0, PT, R8.reuse, RZ, PT ;  /* 0x000000ff0800720c */ /* 0x040fe20003f04270 */
[----:B------:R-:W-:Y:S01]  /*1b740*/  BSSY B0, `(.L_x_1817) ;  /* 0x000000e000007945 */ /* 0x000fe20003800000 */
[----:B------:R-:W-:-:S11]  /*1b750*/  VIADD R0, R8, 0xffffffff ;  /* 0xffffffff08007836 */ /* 0x000fd60000000000 */
[----:B------:R-:W-:Y:S05]  /*1b760*/  @P0 BRA `(.L_x_1818) ;  /* 0x00000000001c0947 */ /* 0x000fea0003800000 */
[----:B------:R-:W-:Y:S01]  /*1b770*/  ISETP.NE.AND P0, PT, R3, 0x1, PT ;  /* 0x000000010300780c */ /* 0x000fe20003f05270 */
[----:B------:R-:W-:-:S12]  /*1b780*/  IMAD.MOV R0, RZ, RZ, -R8 ;  /* 0x000000ffff007224 */ /* 0x000fd800078e0a08 */
[----:B------:R-:W3:Y:S02]  /*1b790*/  @P0 LDC.64 R4, c[0x0][0x9e8] ;  /* 0x00027a00ff040b82 */ /* 0x000ee40000000a00 */
[----:B---3--:R-:W-:-:S05]  /*1b7a0*/  @P0 IMAD.HI.U32 R4, R0, R4, RZ ;  /* 0x0000000400040227 */ /* 0x008fca00078e00ff */
[----:B------:R-:W-:-:S04]  /*1b7b0*/  @P0 SHF.R.U32.HI R0, RZ, R5, R4 ;  /* 0x00000005ff000219 */ /* 0x000fc80000011604 */
[----:B------:R-:W-:Y:S01]  /*1b7c0*/  LOP3.LUT R0, RZ, R0, RZ, 0x33, !PT ;  /* 0x00000000ff007212 */ /* 0x000fe200078e33ff */
[----:B------:R-:W-:Y:S06]  /*1b7d0*/  BRA `(.L_x_1819) ;  /* 0x0000000000107947 */ /* 0x000fec0003800000 */
.L_x_1818:
[----:B------:R-:W-:-:S13]  /*1b7e0*/  ISETP.NE.AND P0, PT, R3, 0x1, PT ;  /* 0x000000010300780c */ /* 0x000fda0003f05270 */
[----:B------:R-:W3:Y:S02]  /*1b7f0*/  @P0 LDC.64 R4, c[0x0][0x9e8] ;  /* 0x00027a00ff040b82 */ /* 0x000ee40000000a00 */
[----:B---3--:R-:W-:-:S05]  /*1b800*/  @P0 IMAD.HI.U32 R4, R0, R4, RZ ;  /* 0x0000000400040227 */ /* 0x008fca00078e00ff */
[----:B------:R-:W-:-:S07]  /*1b810*/  @P0 SHF.R.U32.HI R0, RZ, R5, R4 ;  /* 0x00000005ff000219 */ /* 0x000fce0000011604 */
.L_x_1819:
[----:B------:R-:W-:Y:S05]  /*1b820*/  BSYNC B0 ;  /* 0x0000000000007941 */ /* 0x000fea0003800000 */
.L_x_1817:
[----:B------:R-:W-:-:S05]  /*1b830*/  IMAD R5, R0, R3, R3 ;  /* 0x0000000300057224 */ /* 0x000fca00078e0203 */
[----:B------:R-:W-:-:S07]  /*1b840*/  VIMNMX R2, R2, R5, PT ;  /* 0x0000000502027248 */ /* 0x000fce0003fe0100 */
.L_x_1816:
[----:B------:R-:W-:Y:S01]  /*1b850*/  VIADD R2, R2, 0x7f ;  /* 0x0000007f02027836 */ /* 0x000fe20000000000 */
[----:B------:R-:W-:Y:S01]  /*1b860*/  ULDC UR4, c[0x0][0x9dc] ;  /* 0x0002770000047ab9 */ /* 0x000fe20000000800 */
[----:B------:R-:W-:-:S03]  /*1b870*/  IMAD.MOV.U32 R4, RZ, RZ, R28 ;  /* 0x000000ffff047224 */ /* 0x000fc600078e001c */
[----:B------:R-:W-:-:S04]  /*1b880*/  SHF.R.S32.HI R5, RZ, 0x1f, R2 ;  /* 0x0000001fff057819 */ /* 0x000fc80000011402 */
[----:B------:R-:W-:-:S04]  /*1b890*/  LEA.HI R5, R5, R2, RZ, 0x7 ;  /* 0x0000000205057211 */ /* 0x000fc800078f38ff */
[----:B------:R-:W-:Y:S02]  /*1b8a0*/  SHF.R.S32.HI R0, RZ, 0x7, R5 ;  /* 0x00000007ff007819 */ /* 0x000fe40000011405 */
[----:B------:R-:W3:Y:S02]  /*1b8b0*/  @P1 LDC R5, c[0x0][0x44c] ;  /* 0x00011300ff051b82 */ /* 0x000ee40000000800 */
[----:B------:R-:W-:-:S05]  /*1b8c0*/  VIMNMX R26, R17, R0, PT ;  /* 0x00000000111a7248 */ /* 0x000fca0003fe0100 */
[----:B------:R4:W-:Y:S01]  /*1b8d0*/  STL [R1+0x40], R26 ;  /* 0x0000401a01007387 */ /* 0x0009e20000100800 */
[----:B------:R-:W5:Y:S01]  /*1b8e0*/  @P1 LDC R0, c[0x0][0x450] ;  /* 0x00011400ff001b82 */ /* 0x000f620000000800 */
[----:B---3--:R-:W-:-:S05]  /*1b8f0*/  @P1 IMAD.HI.U32 R2, R28, R5, RZ ;  /* 0x000000051c021227 */ /* 0x008fca00078e00ff */
[----:B-----5:R-:W-:-:S05]  /*1b900*/  @P1 SHF.R.U32.HI R4, RZ, R0, R2 ;  /* 0x00000000ff041219 */ /* 0x020fca0000011602 */
[----:B------:R-:W-:-:S04]  /*1b910*/  IMAD.IADD R2, R9, 0x1, R4 ;  /* 0x0000000109027824 */ /* 0x000fc800078e0204 */
[----:B------:R-:W-:Y:S01]  /*1b920*/  VIADD R0, R2, -UR4 ;  /* 0x8000000402007c36 */ /* 0x000fe20008000000 */
[----:B----4-:R-:W-:Y:S06]  /*1b930*/  @!P2 BRA `(.L_x_1820) ;  /* 0x000000000044a947 */ /* 0x010fec0003800000 */
[----:B------:R-:W-:Y:S01]  /*1b940*/  ISETP.GT.AND P0, PT, R2, -0x1, PT ;  /* 0xffffffff0200780c */ /* 0x000fe20003f04270 */
[----:B------:R-:W-:-:S12]  /*1b950*/  BSSY B0, `(.L_x_1821) ;  /* 0x000000d000007945 */ /* 0x000fd80003800000 */
[----:B------:R-:W-:Y:S05]  /*1b960*/  @P0 BRA `(.L_x_1822) ;  /* 0x00000000001c0947 */ /* 0x000fea0003800000 */
[----:B------:R-:W-:Y:S02]  /*1b970*/  ISETP.NE.AND P0, PT, R3, 0x1, PT ;  /* 0x000000010300780c */ /* 0x000fe40003f05270 */
[----:B------:R-:W-:-:S11]  /*1b980*/  LOP3.LUT R2, RZ, R2, RZ, 0x33, !PT ;  /* 0x00000002ff027212 */ /* 0x000fd600078e33ff */
[----:B------:R-:W3:Y:S02]  /*1b990*/  @P0 LDC.64 R4, c[0x0][0x9e8] ;  /* 0x00027a00ff040b82 */ /* 0x000ee40000000a00 */
[----:B---3--:R-:W-:-:S05]  /*1b9a0*/  @P0 IMAD.HI.U32 R4, R2, R4, RZ ;  /* 0x0000000402040227 */ /* 0x008fca00078e00ff */
[----:B------:R-:W-:-:S04]  /*1b9b0*/  @P0 SHF.R.U32.HI R2, RZ, R5, R4 ;  /* 0x00000005ff020219 */ /* 0x000fc80000011604 */
[----:B------:R-:W-:Y:S01]  /*1b9c0*/  LOP3.LUT R2, RZ, R2, RZ, 0x33, !PT ;  /* 0x00000002ff027212 */ /* 0x000fe200078e33ff */
[----:B------:R-:W-:Y:S06]  /*1b9d0*/  BRA `(.L_x_1823) ;  /* 0x0000000000107947 */ /* 0x000fec0003800000 */
.L_x_1822:
[----:B------:R-:W-:-:S13]  /*1b9e0*/  ISETP.NE.AND P0, PT, R3, 0x1, PT ;  /* 0x000000010300780c */ /* 0x000fda0003f05270 */
[----:B------:R-:W3:Y:S02]  /*1b9f0*/  @P0 LDC.64 R4, c[0x0][0x9e8] ;  /* 0x00027a00ff040b82 */ /* 0x000ee40000000a00 */
[----:B---3--:R-:W-:-:S05]  /*1ba00*/  @P0 IMAD.HI.U32 R4, R2, R4, RZ ;  /* 0x0000000402040227 */ /* 0x008fca00078e00ff */
[----:B------:R-:W-:-:S07]  /*1ba10*/  @P0 SHF.R.U32.HI R2, RZ, R5, R4 ;  /* 0x00000005ff020219 */ /* 0x000fce0000011604 */
.L_x_1823:
[----:B------:R-:W-:Y:S05]  /*1ba20*/  BSYNC B0 ;  /* 0x0000000000007941 */ /* 0x000fea0003800000 */
.L_x_1821:
[----:B------:R-:W-:-:S05]  /*1ba30*/  IMAD R3, R2, R3, RZ ;  /* 0x0000000302037224 */ /* 0x000fca00078e02ff */
[----:B------:R-:W-:-:S07]  /*1ba40*/  VIMNMX R0, R0, R3, !PT ;  /* 0x0000000300007248 */ /* 0x000fce0007fe0100 */
.L_x_1820:
[----:B------:R-:W-:Y:S01]  /*1ba50*/  SHF.R.S32.HI R3, RZ, 0x1f, R0 ;  /* 0x0000001fff037819 */ /* 0x000fe20000011400 */
[----:B------:R-:W-:Y:S03]  /*1ba60*/  BSSY B7, `(.L_x_1824) ;  /* 0x00003a9000077945 */ /* 0x000fe60003800000 */
[----:B------:R-:W-:-:S04]  /*1ba70*/  LEA.HI R3, R3, R0, RZ, 0x7 ;  /* 0x0000000003037211 */ /* 0x000fc800078f38ff */
[----:B------:R-:W-:-:S04]  /*1ba80*/  SHF.R.S32.HI R3, RZ, 0x7, R3 ;  /* 0x00000007ff037819 */ /* 0x000fc80000011403 */
[----:B------:R-:W-:-:S04]  /*1ba90*/  VIMNMX R2, RZ, R3, !PT ;  /* 0x00000003ff027248 */ /* 0x000fc80007fe0100 */
[----:B------:R-:W-:Y:S01]  /*1baa0*/  ISETP.GT.AND P0, PT, R26, R2, PT ;  /* 0x000000021a00720c */ /* 0x000fe20003f04270 */
[----:B------:R3:W-:-:S12]  /*1bab0*/  STL [R1+0x1c], R2 ;  /* 0x00001c0201007387 */ /* 0x0007d80000100800 */
[----:B---3--:R-:W-:Y:S05]  /*1bac0*/  @P0 BRA `(.L_x_1825) ;  /* 0x0000000000440947 */ /* 0x008fea0003800000 */
[----:B------:R-:W3:Y:S02]  /*1bad0*/  S2R R2, SR_TID.X ;  /* 0x0000000000027919 */ /* 0x000ee40000002100 */
[----:B---3--:R-:W-:-:S04]  /*1bae0*/  LOP3.LUT R2, R2, 0x7f, RZ, 0xc0, !PT ;  /* 0x0000007f02027812 */ /* 0x008fc800078ec0ff */
[----:B------:R-:W-:-:S13]  /*1baf0*/  ISETP.NE.AND P0, PT, R2, RZ, PT ;  /* 0x000000ff0200720c */ /* 0x000fda0003f05270 */
[----:B------:R-:W-:Y:S05]  /*1bb00*/  @P0 BRA `(.L_x_1826) ;  /* 0x0000003800780947 */ /* 0x000fea0003800000 */
[----:B------:R-:W3:Y:S01]  /*1bb10*/  S2R R5, SR_LANEID ;  /* 0x0000000000057919 */ /* 0x000ee20000000000 */
[----:B------:R-:W-:Y:S01]  /*1bb20*/  VOTEU.ANY UR4, UPT, PT ;  /* 0x0000000000047886 */ /* 0x000fe200038e0100 */
[----:B------:R-:W4:Y:S01]  /*1bb30*/  LDC.64 R2, c[0x0][0xc60] ;  /* 0x00031800ff027b82 */ /* 0x000f220000000a00 */
[----:B------:R-:W3:Y:S02]  /*1bb40*/  FLO.U32 R0, UR4 ;  /* 0x0000000400007d00 */ /* 0x000ee400080e0000 */
[----:B---3--:R-:W-:-:S06]  /*1bb50*/  ISETP.EQ.U32.AND P0, PT, R0, R5, PT ;  /* 0x000000050000720c */ /* 0x008fcc0003f02070 */
[----:B------:R-:W4:Y:S07]  /*1bb60*/  POPC R5, UR4 ;  /* 0x0000000400057d09 */ /* 0x000f2e0008000000 */
[----:B----4-:R-:W3:Y:S01]  /*1bb70*/  @P0 ATOMG.E.ADD.STRONG.GPU PT, R3, desc[UR42][R2.64], R5 ;  /* 0x00000005020309a8 */ /* 0x010ee200081ee1ea */
[----:B------:R-:W4:Y:S02]  /*1bb80*/  S2R R4, SR_LTMASK ;  /* 0x0000000000047919 */ /* 0x000f240000003900 */
[----:B----4-:R-:W-:-:S04]  /*1bb90*/  LOP3.LUT R4, R4, UR4, RZ, 0xc0, !PT ;  /* 0x0000000404047c12 */ /* 0x010fc8000f8ec0ff */
[----:B0-----:R-:W0:Y:S01]  /*1bba0*/  POPC R7, R4 ;  /* 0x0000000400077309 */ /* 0x001e220000000000 */
[----:B---3--:R-:W0:Y:S02]  /*1bbb0*/  SHFL.IDX PT, R0, R3, R0, 0x1f ;  /* 0x00001f0003007589 */ /* 0x008e2400000e0000 */
[----:B0-----:R-:W-:Y:S01]  /*1bbc0*/  IADD3 R16, R0, UR36, R7 ;  /* 0x0000002400107c10 */ /* 0x001fe2000fffe007 */
[----:B------:R-:W-:Y:S06]  /*1bbd0*/  BRA `(.L_x_1826) ;  /* 0x0000003800447947 */ /* 0x000fec0003800000 */
.L_x_1825:
        /* <DEDUP_REMOVED lines=9> */
[----:B------:R-:W3:Y:S01]  /*1bc70*/  LDC.64 R2, c[0x4][R2] ;  /* 0x0100000002027b82 */ /* 0x000ee20000000a00 */
[----:B------:R-:W-:Y:S02]  /*1bc80*/  IMAD.U32 R5, RZ, RZ, UR7 ;  /* 0x00000007ff057e24 */ /* 0x000fe4000f8e00ff */
[----:B--2---:R-:W-:Y:S02]  /*1bc90*/  IMAD.U32 R6, RZ, RZ, UR8 ;  /* 0x00000008ff067e24 */ /* 0x004fe4000f8e00ff */
[----:B0-----:R-:W-:-:S02]  /*1bca0*/  IMAD.U32 R7, RZ, RZ, UR9 ;  /* 0x00000009ff077e24 */ /* 0x001fc4000f8e00ff */
[----:B------:R-:W-:Y:S02]  /*1bcb0*/  IMAD.U32 R10, RZ, RZ, UR4 ;  /* 0x00000004ff0a7e24 */ /* 0x000fe4000f8e00ff */
[----:B------:R-:W-:Y:S02]  /*1bcc0*/  IMAD.U32 R11, RZ, RZ, UR5 ;  /* 0x00000005ff0b7e24 */ /* 0x000fe4000f8e00ff */
[----:B------:R-:W-:Y:S02]  /*1bcd0*/  IMAD.MOV.U32 R8, RZ, RZ, 0x70 ;  /* 0x00000070ff087424 */ /* 0x000fe400078e00ff */
[----:B-1----:R-:W-:Y:S02]  /*1bce0*/  IMAD.MOV.U32 R12, RZ, RZ, 0x1 ;  /* 0x00000001ff0c7424 */ /* 0x002fe400078e00ff */
[----:B------:R-:W-:-:S07]  /*1bcf0*/  IMAD.MOV.U32 R13, RZ, RZ, RZ ;  /* 0x000000ffff0d7224 */ /* 0x000fce00078e00ff */
[----:B------:R-:W-:-:S07]  /*1bd00*/  LEPC R20, `(.L_x_1828) ;  /* 0x000000001014794e */ /* 0x000fce0000000000 */
[----:B---3--:R-:W-:Y:S05]  /*1bd10*/  CALL.ABS.NOINC R2 ;  /* 0x0000000002007343 */ /* 0x008fea0003c00000 */
.L_x_1828:
[----:B------:R-:W-:Y:S05]  /*1bd20*/  BSYNC B6 ;  /* 0x0000000000067941 */ /* 0x000fea0003800000 */
.L_x_1827:
        /* <DEDUP_REMOVED lines=8> */
[----:B------:R3:W4:Y:S01]  /*1bdb0*/  LDC.64 R2, c[0x4][R17] ;  /* 0x0100000011027b82 */ /* 0x0007220000000a00 */
[----:B------:R-:W-:Y:S01]  /*1bdc0*/  IMAD.U32 R4, RZ, RZ, UR6 ;  /* 0x00000006ff047e24 */ /* 0x000fe2000f8e00ff */
[----:B------:R-:W-:Y:S01]  /*1bdd0*/  MOV R8, 0x70 ;  /* 0x0000007000087802 */ /* 0x000fe20000000f00 */
[----:B------:R-:W-:Y:S02]  /*1bde0*/  IMAD.U32 R5, RZ, RZ, UR7 ;  /* 0x00000007ff057e24 */ /* 0x000fe4000f8e00ff */
[----:B--2---:R-:W-:Y:S02]  /*1bdf0*/  IMAD.U32 R6, RZ, RZ, UR8 ;  /* 0x00000008ff067e24 */ /* 0x004fe4000f8e00ff */
[----:B0-----:R-:W-:-:S02]  /*1be00*/  IMAD.U32 R7, RZ, RZ, UR9 ;  /* 0x00000009ff077e24 */ /* 0x001fc4000f8e00ff */
[----:B------:R-:W-:Y:S02]  /*1be10*/  IMAD.U32 R10, RZ, RZ, UR4 ;  /* 0x00000004ff0a7e24 */ /* 0x000fe4000f8e00ff */
[----:B------:R-:W-:Y:S02]  /*1be20*/  IMAD.U32 R11, RZ, RZ, UR5 ;  /* 0x00000005ff0b7e24 */ /* 0x000fe4000f8e00ff */
[----:B-1----:R-:W-:Y:S02]  /*1be30*/  IMAD.MOV.U32 R12, RZ, RZ, 0x1 ;  /* 0x00000001ff0c7424 */ /* 0x002fe400078e00ff */
[----:B---3--:R-:W-:-:S07]  /*1be40*/  IMAD.MOV.U32 R13, RZ, RZ, RZ ;  /* 0x000000ffff0d7224 */ /* 0x008fce00078e00ff */
[----:B------:R-:W-:-:S07]  /*1be50*/  LEPC R20, `(.L_x_1831) ;  /* 0x000000001014794e */ /* 0x000fce0000000000 */
[----:B----4-:R-:W-:Y:S05]  /*1be60*/  CALL.ABS.NOINC R2 ;  /* 0x0000000002007343 */ /* 0x010fea0003c00000 */
.L_x_1831:
        /* <DEDUP_REMOVED lines=15> */
.L_x_1830:
[----:B------:R-:W-:Y:S05]  /*1bf60*/  BSYNC B6 ;  /* 0x0000000000067941 */ /* 0x000fea0003800000 */
.L_x_1829:
[----:B------:R-:W-:Y:S01]  /*1bf70*/  ULDC.64 UR4, c[0x0][0x9f8] ;  /* 0x00027e0000047ab9 */ /* 0x000fe20000000a00 */
[----:B------:R-:W3:Y:S01]  /*1bf80*/  LDL R20, [R1+0x18] ;  /* 0x0000180001147983 */ /* 0x000ee20000100800 */
[----:B------:R-:W-:-:S03]  /*1bf90*/  ISETP.NE.U32.AND P0, PT, RZ, UR4, PT ;  /* 0x00000004ff007c0c */ /* 0x000fc6000bf05070 */
[----:B------:R-:W4:Y:S01]  /*1bfa0*/  LDL R17, [R1+0x20] ;  /* 0x0000200001117983 */ /* 0x000f220000100800 */
[----:B------:R-:W-:Y:S01]  /*1bfb0*/  ISETP.NE.AND.EX P0, PT, RZ, UR5, PT, P0 ;  /* 0x00000005ff007c0c */ /* 0x000fe2000bf05300 */
[----:B------:R-:W-:Y:S01]  /*1bfc0*/  IMAD.MOV.U32 R9, RZ, RZ, R19 ;  /* 0x000000ffff097224 */ /* 0x000fe200078e0013 */
[----:B0-----:R-:W0:Y:S01]  /*1bfd0*/  LDC R7, c[0x0][0x430] ;  /* 0x00010c00ff077b82 */ /* 0x001e220000000800 */
[----:B------:R-:W1:Y:S10]  /*1bfe0*/  S2R R21, SR_TID.X ;  /* 0x0000000000157919 */ /* 0x000e740000002100 */
[----:B------:R-:W2:Y:S02]  /*1bff0*/  @P0 LDC.64 R2, c[0x0][0x9f8] ;  /* 0x00027e00ff020b82 */ /* 0x000ea40000000a00 */
[----:B--2---:R-:W-:-:S05]  /*1c000*/  @P0 IMAD.WIDE R2, R19, 0x4, R2 ;  /* 0x0000000413020825 */ /* 0x004fca00078e0202 */
[----:B------:R2:W2:Y:S01]  /*1c010*/  @P0 LDG.E R9, desc[UR42][R2.64] ;  /* 0x0000002a02090981 */ /* 0x0004a2000c1e1900 */
[----:B0-----:R-:W-:Y:S01]  /*1c020*/  ISETP.NE.AND P1, PT, R7, 0x1, PT ;  /* 0x000000010700780c */ /* 0x001fe20003f25270 */
[----:B------:R-:W-:Y:S01]  /*1c030*/  VIADD R26, R26, 0xffffffff ;  /* 0xffffffff1a1a7836 */ /* 0x000fe20000000000 */
[----:B-1----:R-:W-:Y:S01]  /*1c040*/  LOP3.LUT R21, R21, 0x7f, RZ, 0xc0, !PT ;  /* 0x0000007f15157812 */ /* 0x002fe200078ec0ff */
[----:B------:R-:W0:Y:S02]  /*1c050*/  S2R R24, SR_TID.X ;  /* 0x0000000000187919 */ /* 0x000e240000002100 */
[----:B------:R-:W-:Y:S01]  /*1c060*/  IMAD.SHL.U32 R8, R26, 0x80, RZ ;  /* 0x000000801a087824 */ /* 0x000fe200078e00ff */
[----:B------:R-:W-:-:S07]  /*1c070*/  SHF.R.U32.HI R21, RZ, 0x3, R21 ;  /* 0x00000003ff157819 */ /* 0x000fce0000011615 */
[----:B------:R-:W1:Y:S08]  /*1c080*/  @P1 LDC R6, c[0x0][0x434] ;  /* 0x00010d00ff061b82 */ /* 0x000e700000000800 */
[----:B------:R-:W2:Y:S01]  /*1c090*/  @P1 LDC R0, c[0x0][0x438] ;  /* 0x00010e00ff001b82 */ /* 0x000ea20000000800 */
[----:B0-----:R-:W-:-:S05]  /*1c0a0*/  IMAD.SHL.U32 R24, R24, 0x10, RZ ;  /* 0x0000001018187824 */ /* 0x001fca00078e00ff */
[----:B------:R-:W-:-:S04]  /*1c0b0*/  LOP3.LUT R24, R24, 0x70, RZ, 0xc0, !PT ;  /* 0x0000007018187812 */ /* 0x000fc800078ec0ff */
[----:B------:R-:W-:-:S04]  /*1c0c0*/  LOP3.LUT R5, R8, R21, R24, 0xfe, !PT ;  /* 0x0000001508057212 */ /* 0x000fc800078efe18 */
[C---:B---3--:R-:W-:Y:S01]  /*1c0d0*/  ISETP.GE.AND P0, PT, R5.reuse, R20, PT ;  /* 0x000000140500720c */ /* 0x048fe20003f06270 */
[----:B----4-:R-:W-:-:S04]  /*1c0e0*/  IMAD.IADD R5, R5, 0x1, R17 ;  /* 0x0000000105057824 */ /* 0x010fc800078e0211 */
[----:B-1----:R-:W-:-:S04]  /*1c0f0*/  @P1 IMAD.HI.U32 R6, R5, R6, RZ ;  /* 0x0000000605061227 */ /* 0x002fc800078e00ff */
[----:B------:R-:W-:-:S04]  /*1c100*/  IMAD.MOV.U32 R4, RZ, RZ, R5 ;  /* 0x000000ffff047224 */ /* 0x000fc800078e0005 */
[----:B--2---:R-:W0:Y:S01]  /*1c110*/  @!P0 LDC.64 R2, c[0x0][0x428] ;  /* 0x00010a00ff028b82 */ /* 0x004e220000000a00 */
[----:B------:R-:W-:-:S05]  /*1c120*/  @P1 SHF.R.U32.HI R4, RZ, R0, R6 ;  /* 0x00000000ff041219 */ /* 0x000fca0000011606 */
[----:B------:R-:W-:-:S04]  /*1c130*/  IMAD.MOV R0, RZ, RZ, -R4 ;  /* 0x000000ffff007224 */ /* 0x000fc800078e0a04 */
[----:B------:R-:W-:Y:S01]  /*1c140*/  IMAD R0, R7, R0, R5 ;  /* 0x0000000007007224 */ /* 0x000fe200078e0205 */
[--C-:B------:R-:W-:Y:S02]  /*1c150*/  @!P0 SHF.R.S32.HI R5, RZ, 0x1f, R4.reuse ;  /* 0x0000001fff058819 */ /* 0x100fe40000011404 */
[----:B------:R-:W-:Y:S01]  /*1c160*/  SHF.R.S32.HI R10, RZ, 0x1f, R9 ;  /* 0x0000001fff0a7819 */ /* 0x000fe20000011409 */
[CC--:B0-----:R-:W-:Y:S01]  /*1c170*/  @!P0 IMAD.WIDE.U32 R4, R9.reuse, R2.reuse, R4 ;  /* 0x0000000209048225 */ /* 0x0c1fe200078e0004 */
[----:B------:R0:W-:Y:S03]  /*1c180*/  STL [R1+0x10], R9 ;  /* 0x0000100901007387 */ /* 0x0001e60000100800 */
[----:B------:R-:W-:Y:S01]  /*1c190*/  @!P0 IMAD R6, R10, R2, RZ ;  /* 0x000000020a068224 */ /* 0x000fe200078e02ff */
[----:B------:R1:W-:Y:S03]  /*1c1a0*/  STL [R1+0x24], R10 ;  /* 0x0000240a01007387 */ /* 0x0003e60000100800 */
[----:B------:R-:W-:-:S02]  /*1c1b0*/  @!P0 IMAD R6, R9, R3, R6 ;  /* 0x0000000309068224 */ /* 0x000fc400078e0206 */
[----:B------:R-:W2:Y:S02]  /*1c1c0*/  @!P0 LDC.64 R2, c[0x0][0x418] ;  /* 0x00010600ff028b82 */ /* 0x000ea40000000a00 */
[----:B------:R-:W-:Y:S01]  /*1c1d0*/  @!P0 IMAD.IADD R5, R5, 0x1, R6 ;  /* 0x0000000105058824 */ /* 0x000fe200078e0206 */
[----:B--2---:R-:W-:Y:S01]  /*1c1e0*/  @!P0 LEA R6, P1, R4, R2, 0x2 ;  /* 0x0000000204068211 */ /* 0x004fe200078210ff */
[----:B------:R-:W-:-:S03]  /*1c1f0*/  IMAD.MOV.U32 R2, RZ, RZ, RZ ;  /* 0x000000ffff027224 */ /* 0x000fc600078e00ff */
[----:B------:R-:W-:-:S05]  /*1c200*/  @!P0 LEA.HI.X R7, R4, R3, R5, 0x2, P1 ;  /* 0x0000000304078211 */ /* 0x000fca00008f1405 */
[----:B------:R1:W5:Y:S01]  /*1c210*/  @!P0 LDG.E R2, desc[UR42][R6.64] ;  /* 0x0000002a06028981 */ /* 0x000362000c1e1900 */
[----:B0-----:R-:W-:Y:S01]  /*1c220*/  IMAD.U32 R9, RZ, RZ, UR38 ;  /* 0x00000026ff097e24 */ /* 0x001fe2000f8e00ff */
[----:B------:R-:W-:Y:S01]  /*1c230*/  UMOV UR4, 0xffffffff ;  /* 0xffffffff00047882 */ /* 0x000fe20000000000 */
[----:B------:R-:W-:-:S03]  /*1c240*/  LOP3.LUT R23, R23, 0xfffffffd, RZ, 0xc0, !PT ;  /* 0xfffffffd17177812 */ /* 0x000fc600078ec0ff */
[----:B------:R-:W-:-:S13]  /*1c250*/  ISETP.NE.AND P2, PT, R9, 0x3, PT ;  /* 0x000000030900780c */ /* 0x000fda0003f45270 */
[----:B------:R-:W-:Y:S01]  /*1c260*/  @P2 LOP3.LUT R23, R23, 0x2, RZ, 0xfc, !PT ;  /* 0x0000000217172812 */ /* 0x000fe200078efcff */
[----:B-1----:R-:W-:Y:S06]  /*1c270*/  BRA.DIV UR4, `(.L_x_1832) ;  /* 0x0000005e04ac7947 */ /* 0x002fec000b800000 */
.L_x_1969:
[----:B------:R-:W-:-:S05]  /*1c280*/  SHF.R.S32.HI R9, RZ, 0x1f, R18 ;  /* 0x0000001fff097819 */ /* 0x000fca0000011412 */
[----:B------:R0:W-:Y:S01]  /*1c290*/  STL [R1+0xc], R9 ;  /* 0x00000c0901007387 */ /* 0x0001e20000100800 */
[----:B------:R-:W-:Y:S05]  /*1c2a0*/  @!P2 BRA `(.L_x_1833) ;  /* 0x000000000004a947 */ /* 0x000fea0003800000 */
[----:B------:R-:W-:Y:S01]  /*1c2b0*/  BPT.TRAP 0x1 ;  /* 0x000000040000795c */ /* 0x000fe20000300000 */
.L_x_1833:
        /* <DEDUP_REMOVED lines=25> */
.L_x_1970:
[----:B------:R-:W-:Y:S05]  /*1c450*/  BSYNC B0 ;  /* 0x0000000000007941 */ /* 0x000fea0003800000 */
.L_x_1834:
[----:B0-----:R-:W2:Y:S01]  /*1c460*/  LDL R9, [R1+0xc] ;  /* 0x00000c0001097983 */ /* 0x001ea20000100800 */
[----:B------:R-:W-:-:S03]  /*1c470*/  ULDC.64 UR4, c[0x0][0x300] ;  /* 0x0000c00000047ab9 */ /* 0x000fc60000000a00 */
[----:B------:R-:W3:Y:S01]  /*1c480*/  LDL R13, [R1+0x18] ;  /* 0x00001800010d7983 */ /* 0x000ee20000100800 */
[----:B------:R-:W-:Y:S01]  /*1c490*/  IMAD R6, R6, UR4, RZ ;  /* 0x0000000406067c24 */ /* 0x000fe2000f8e02ff */
[----:B------:R-:W-:Y:S01]  /*1c4a0*/  LOP3.LUT R23, R23, 0xfffffffe, RZ, 0xc0, !PT ;  /* 0xfffffffe17177812 */ /* 0x000fe200078ec0ff */
[C---:B-1----:R-:W-:Y:S01]  /*1c4b0*/  IMAD.WIDE.U32 R4, R0.reuse, UR4, RZ ;  /* 0x0000000400047c25 */ /* 0x042fe2000f8e00ff */
[----:B------:R-:W0:Y:S03]  /*1c4c0*/  S2R R12, SR_TID.X ;  /* 0x00000000000c7919 */ /* 0x000e260000002100 */
[----:B------:R-:W-:Y:S01]  /*1c4d0*/  IMAD R6, R0, UR5, R6 ;  /* 0x0000000500067c24 */ /* 0x000fe2000f8e0206 */
[----:B------:R-:W-:Y:S02]  /*1c4e0*/  ULDC.64 UR4, c[0x0][0x310] ;  /* 0x0000c40000047ab9 */ /* 0x000fe40000000a00 */
[----:B------:R-:W-:-:S02]  /*1c4f0*/  IMAD R7, R7, UR4, RZ ;  /* 0x0000000407077c24 */ /* 0x000fc4000f8e02ff */
        /* <DEDUP_REMOVED lines=11> */
[----:B------:R-:W-:Y:S01]  /*1c5b0*/  IMAD.IADD R2, R5, 0x1, R2 ;  /* 0x0000000105027824 */ /* 0x000fe200078e0202 */
[----:B------:R-:W-:-:S04]  /*1c5c0*/  ULDC UR4, c[0x0][0x2f4] ;  /* 0x0000bd0000047ab9 */ /* 0x000fc80000000800 */
[----:B------:R-:W-:Y:S02]  /*1c5d0*/  LEA.HI.X R2, R4, UR5, R2, 0x1, P0 ;  /* 0x0000000504027c11 */ /* 0x000fe400080f0c02 */
[----:B-1----:R-:W-:Y:S01]  /*1c5e0*/  LOP3.LUT R10, R9, 0x7f, RZ, 0xc0, !PT ;  /* 0x0000007f090a7812 */ /* 0x002fe200078ec0ff */
[----:B0-----:R-:W-:-:S03]  /*1c5f0*/  IMAD.SHL.U32 R9, R12, 0x8, RZ ;  /* 0x000000080c097824 */ /* 0x001fc600078e00ff */
        /* <DEDUP_REMOVED lines=11> */
[----:B------:R-:W-:-:S05]  /*1c6b0*/  LOP3.LUT R10, R10, 0x200, R11, 0xf8, !PT ;  /* 0x000002000a0a7812 */ /* 0x000fca00078ef80b */
[----:B------:R-:W-:Y:S01]  /*1c6c0*/  IMAD R5, R25, 0x2000, R10 ;  /* 0x0000200019057824 */ /* 0x000fe200078e020a */
[----:B------:R-:W-:Y:S06]  /*1c6d0*/  BRA.DIV UR4, `(.L_x_1836) ;  /* 0x0000005a04dc7947 */ /* 0x000fec000b800000 */
[----:B------:R-:W0:Y:S01]  /*1c6e0*/  SHFL.IDX PT, R7, R0, RZ, 0x181f ;  /* 0x00181fff00077589 */ /* 0x000e2200000e0000 */
[----:B------:R-:W-:-:S03]  /*1c6f0*/  @P0 IMAD R8, R5, 0x2, R22 ;  /* 0x0000000205080824 */ /* 0x000fc600078e0216 */
[----:B------:R-:W1:Y:S01]  /*1c700*/  SHFL.IDX PT, R6, R2, RZ, 0x181f ;  /* 0x00181fff02067589 */ /* 0x000e6200000e0000 */
[----:B0-----:R-:W-:-:S05]  /*1c710*/  @P0 LEA R7, P1, R9, R7, 0x1 ;  /* 0x0000000709070211 */ /* 0x001fca00078208ff */
[----:B-1----:R-:W-:-:S05]  /*1c720*/  @P0 IMAD.X R6, RZ, RZ, R6, P1 ;  /* 0x000000ffff060224 */ /* 0x002fca00008e0606 */
[----:B------:R-:W-:-:S04]  /*1c730*/  @P0 LOP3.LUT R7, R7, R6, RZ, 0x3c, !PT ;  /* 0x0000000607070212 */ /* 0x000fc800078e3cff */
[----:B------:R-:W-:-:S04]  /*1c740*/  @P0 LOP3.LUT R6, R7, R6, RZ, 0x3c, !PT ;  /* 0x0000000607060212 */ /* 0x000fc800078e3cff */
[----:B------:R-:W-:-:S05]  /*1c750*/  @P0 LOP3.LUT R7, R7, R6, RZ, 0x3c, !PT ;  /* 0x0000000607070212 */ /* 0x000fca00078e3cff */
[----:B------:R-:W-:Y:S01]  /*1c760*/  @!PT LDS RZ, [RZ] ;  /* 0x00000000fffff984 */ /* 0x000fe20000000800 */
        /* <DEDUP_REMOVED lines=63> */
.L_x_1988:
[----:B------:R-:W-:-:S13]  /*1cb60*/  ISETP.GE.AND P0, PT, R4, 0x71, PT ;  /* 0x000000710400780c */ /* 0x000fda0003f06270 */
[----:B0-----:R-:W-:Y:S01]  /*1cb70*/  @P0 LEA R6, P1, R9, R0, 0x1 ;  /* 0x0000000009060211 */ /* 0x001fe200078208ff */
        /* <DEDUP_REMOVED lines=8> */
.L_x_1837:
        /* <DEDUP_REMOVED lines=11> */
.L_x_1838:
[----:B------:R1:W5:Y:S01]  /*1ccb0*/  LDL.LU R4, [R1+0x2c] ;  /* 0x00002c0001047983 */ /* 0x0003620000300800 */
[----:B------:R1:W-:Y:S02]  /*1ccc0*/  SYNCS.ARRIVE.TRANS64.A1T0 RZ, [R3+URZ+0x16830], RZ ;  /* 0x016830ff03ff79a7 */ /* 0x0003e4000810003f */
[----:B------:R-:W-:Y:S05]  /*1ccd0*/  WARPSYNC.ALL ;  /* 0x0000000000007948 */ /* 0x000fea0003800000 */
[----:B------:R-:W-:Y:S01]  /*1cce0*/  ULDC.64 UR4, c[0x0][0x298] ;  /* 0x0000a60000047ab9 */ /* 0x000fe20000000a00 */
[----:B------:R-:W-:Y:S01]  /*1ccf0*/  VIADD R0, R22, 0x8400 ;  /* 0x0000840016007836 */ /* 0x000fe20000000000 */
[----:B------:R-:W-:Y:S01]  /*1cd00*/  ULDC.64 UR6, c[0x0][0xa00] ;  /* 0x0002800000067ab9 */ /* 0x000fe20000000a00 */
[----:B------:R-:W-:Y:S01]  /*1cd10*/  BSSY B6, `(.L_x_1839) ;  /* 0x0000022000067945 */ /* 0x000fe20003800000 */
[----:B------:R-:W-:Y:S01]  /*1cd20*/  BAR.SYNC.DEFER_BLOCKING 0x8, 0x200 ;  /* 0x0208000000007b1d */ /* 0x000fe20000010000 */
[----:B------:R-:W-:-:S02]  /*1cd30*/  ISETP.NE.U32.AND P0, PT, RZ, UR6, PT ;  /* 0x00000006ff007c0c */ /* 0x000fc4000bf05070 */
[----:B------:R-:W-:Y:S02]  /*1cd40*/  LOP3.LUT P1, RZ, R0, 0x3ff, RZ, 0xc0, !PT ;  /* 0x000003ff00ff7812 */ /* 0x000fe4000782c0ff */
[----:B------:R-:W-:Y:S02]  /*1cd50*/  ISETP.NE.AND.EX P0, PT, RZ, UR7, PT, P0 ;  /* 0x00000007ff007c0c */ /* 0x000fe4000bf05300 */
[----:B-----5:R-:W-:-:S05]  /*1cd60*/  SHF.R.S32.HI R2, RZ, 0x1f, R4 ;  /* 0x0000001fff027819 */ /* 0x020fca0000011404 */
[----:B------:R-:W-:-:S04]  /*1cd70*/  IMAD R2, R2, UR4, RZ ;  /* 0x0000000402027c24 */ /* 0x000fc8000f8e02ff */
[C---:B------:R-:W-:Y:S01]  /*1cd80*/  IMAD R0, R4.reuse, UR5, R2 ;  /* 0x0000000504007c24 */ /* 0x040fe2000f8e0202 */
[----:B------:R-:W-:Y:S01]  /*1cd90*/  SHF.R.S32.HI R2, RZ, 0x1f, R19 ;  /* 0x0000001fff027819 */ /* 0x000fe20000011413 */
[----:B0-----:R-:W-:-:S03]  /*1cda0*/  IMAD.WIDE.U32 R4, R4, UR4, RZ ;  /* 0x0000000404047c25 */ /* 0x001fc6000f8e00ff */
[----:B------:R-:W-:Y:S01]  /*1cdb0*/  SEL R2, R2, RZ, !P0 ;  /* 0x000000ff02027207 */ /* 0x000fe20004000000 */
[----:B-1----:R-:W-:Y:S01]  /*1cdc0*/  IMAD.IADD R3, R5, 0x1, R0 ;  /* 0x0000000105037824 */ /* 0x002fe200078e0200 */
[----:B------:R-:W-:Y:S01]  /*1cdd0*/  SEL R0, R19, RZ, !P0 ;  /* 0x000000ff13007207 */ /* 0x000fe20004000000 */
[----:B------:R0:W-:Y:S04]  /*1cde0*/  STL.64 [R1+0x30], R4 ;  /* 0x0000300401007387 */ /* 0x0001e80000100a00 */
[----:B------:R0:W-:Y:S04]  /*1cdf0*/  STL [R1+0x38], R3 ;  /* 0x0000380301007387 */ /* 0x0001e80000100800 */
[----:B------:R0:W-:Y:S04]  /*1ce00*/  STL [R1+0x2c], R0 ;  /* 0x00002c0001007387 */ /* 0x0001e80000100800 */
[----:B------:R0:W-:Y:S01]  /*1ce10*/  STL [R1+0x3c], R2 ;  /* 0x00003c0201007387 */ /* 0x0001e20000100800 */
[----:B------:R-:W-:Y:S05]  /*1ce20*/  @!P1 BRA `(.L_x_1840) ;  /* 0x0000000000409947 */ /* 0x000fea0003800000 */
[----:B0-----:R-:W-:Y:S01]  /*1ce30*/  MOV R2, 0x0 ;  /* 0x0000000000027802 */ /* 0x001fe20000000f00 */
        /* <DEDUP_REMOVED lines=15> */
.L_x_1840:
[----:B------:R-:W-:Y:S05]  /*1cf30*/  BSYNC B6 ;  /* 0x0000000000067941 */ /* 0x000fea0003800000 */
.L_x_1839:
[----:B------:R-:W2:Y:S01]  /*1cf40*/  LDL.LU R21, [R1+0x38] ;  /* 0x0000380001157983 */ /* 0x000ea20000300800 */
[----:B------:R-:W-:Y:S01]  /*1cf50*/  ULDC.64 UR4, c[0x0][0x2d8] ;  /* 0x0000b60000047ab9 */ /* 0x000fe20000000a00 */
[----:B------:R-:W1:Y:S01]  /*1cf60*/  LDC R10, c[0x0][0x448] ;  /* 0x00011200ff0a7b82 */ /* 0x000e620000000800 */
[----:B------:R-:W-:Y:S01]  /*1cf70*/  ULDC.64 UR6, c[0x0][0x2c8] ;  /* 0x0000b20000067ab9 */ /* 0x000fe20000000a00 */
[----:B0-----:R-:W2:Y:S01]  /*1cf80*/  LDL.LU.64 R2, [R1+0x30] ;  /* 0x0000300001027983 */ /* 0x001ea20000300a00 */
[----:B------:R-:W-:-:S03]  /*1cf90*/  ULDC.64 UR8, c[0x0][0x280] ;  /* 0x0000a00000087ab9 */ /* 0x000fc60000000a00 */
[----:B------:R-:W3:Y:S04]  /*1cfa0*/  LDL R20, [R1+0xc] ;  /* 0x00000c0001147983 */ /* 0x000ee80000100800 */
[----:B------:R-:W4:Y:S04]  /*1cfb0*/  LDL.LU R6, [R1+0x3c] ;  /* 0x00003c0001067983 */ /* 0x000f280000300800 */
[----:B------:R-:W4:Y:S01]  /*1cfc0*/  LDL.LU R5, [R1+0x2c] ;  /* 0x00002c0001057983 */ /* 0x000f220000300800 */
[----:B-1----:R-:W-:-:S13]  /*1cfd0*/  ISETP.NE.AND P1, PT, R10, 0x1, PT ;  /* 0x000000010a00780c */ /* 0x002fda0003f25270 */
        /* <DEDUP_REMOVED lines=21> */
[----:B------:R-:W-:Y:S02]  /*1d130*/  IMAD.IADD R6, R20, 0x1, R28 ;  /* 0x0000000114067824 */ /* 0x000fe400078e021c */
[----:B------:R2:W5:Y:S02]  /*1d140*/  LDL R20, [R1+0x28] ;  /* 0x0000280001147983 */ /* 0x0005640000100800 */
[----:B0-----:R-:W-:Y:S01]  /*1d150*/  @P1 IMAD.HI.U32 R0, R6, R7, RZ ;  /* 0x0000000706001227 */ /* 0x001fe200078e00ff */
[----:B------:R-:W0:Y:S03]  /*1d160*/  S2R R11, SR_TID.X ;  /* 0x00000000000b7919 */ /* 0x000e260000002100 */
[----:B------:R-:W-:Y:S01]  /*1d170*/  IMAD.MOV.U32 R2, RZ, RZ, R6 ;  /* 0x000000ffff027224 */ /* 0x000fe200078e0006 */
[----:B-1----:R-:W-:-:S04]  /*1d180*/  @P1 SHF.R.U32.HI R2, RZ, R8, R0 ;  /* 0x00000008ff021219 */ /* 0x002fc80000011600 */
[--C-:B------:R-:W-:Y:S01]  /*1d190*/  SHF.R.S32.HI R0, RZ, 0x1f, R2.reuse ;  /* 0x0000001fff007819 */ /* 0x100fe20000011402 */
[----:B------:R-:W-:-:S04]  /*1d1a0*/  IMAD.MOV R7, RZ, RZ, -R2 ;  /* 0x000000ffff077224 */ /* 0x000fc800078e0a02 */
[----:B------:R-:W-:-:S04]  /*1d1b0*/  IMAD R0, R0, UR4, RZ ;  /* 0x0000000400007c24 */ /* 0x000fc8000f8e02ff */
[C---:B------:R-:W-:Y:S02]  /*1d1c0*/  IMAD R0, R2.reuse, UR5, R0 ;  /* 0x0000000502007c24 */ /* 0x040fe4000f8e0200 */
[----:B------:R-:W-:-:S04]  /*1d1d0*/  IMAD.WIDE.U32 R2, R2, UR4, R4 ;  /* 0x0000000402027c25 */ /* 0x000fc8000f8e0004 */
[----:B------:R-:W-:Y:S02]  /*1d1e0*/  IMAD.IADD R3, R3, 0x1, R0 ;  /* 0x0000000103037824 */ /* 0x000fe400078e0200 */
[----:B------:R-:W-:-:S04]  /*1d1f0*/  IMAD R0, R10, R7, R6 ;  /* 0x000000070a007224 */ /* 0x000fc800078e0206 */
[----:B------:R-:W-:Y:S01]  /*1d200*/  IMAD.WIDE.U32 R8, R0, UR6, R2 ;  /* 0x0000000600087c25 */ /* 0x000fe2000f8e0002 */
[----:B------:R-:W-:-:S03]  /*1d210*/  SHF.R.S32.HI R7, RZ, 0x1f, R0 ;  /* 0x0000001fff077819 */ /* 0x000fc60000011400 */
[----:B------:R-:W-:Y:S01]  /*1d220*/  VIADD R3, R6, 0x80 ;  /* 0x0000008006037836 */ /* 0x000fe20000000000 */
[----:B------:R-:W-:Y:S01]  /*1d230*/  LEA R2, P0, R8, UR8, 0x1 ;  /* 0x0000000808027c11 */ /* 0x000fe2000f8008ff */
[----:B------:R-:W-:Y:S02]  /*1d240*/  IMAD R7, R7, UR6, RZ ;  /* 0x0000000607077c24 */ /* 0x000fe4000f8e02ff */
[----:B------:R-:W-:Y:S02]  /*1d250*/  IMAD.MOV.U32 R6, RZ, RZ, R3 ;  /* 0x000000ffff067224 */ /* 0x000fe400078e0003 */
[----:B------:R-:W-:Y:S02]  /*1d260*/  IMAD R0, R0, UR7, R7 ;  /* 0x0000000700007c24 */ /* 0x000fe4000f8e0207 */
[----:B------:R-:W1:Y:S01]  /*1d270*/  @P1 LDC R7, c[0x0][0x44c] ;  /* 0x00011300ff071b82 */ /* 0x000e620000000800 */
[C---:B0-----:R-:W-:Y:S01]  /*1d280*/  IMAD.SHL.U32 R21, R11.reuse, 0x8, RZ ;  /* 0x000000080b157824 */ /* 0x041fe200078e00ff */
[----:B------:R-:W-:Y:S01]  /*1d290*/  LOP3.LUT R11, R11, 0x7f, RZ, 0xc0, !PT ;  /* 0x0000007f0b0b7812 */ /* 0x000fe200078ec0ff */
[----:B------:R-:W-:-:S03]  /*1d2a0*/  IMAD.IADD R0, R9, 0x1, R0 ;  /* 0x0000000109007824 */ /* 0x000fc600078e0200 */
[----:B------:R-:W-:Y:S02]  /*1d2b0*/  LOP3.LUT R21, R21, 0x38, RZ, 0xc0, !PT ;  /* 0x0000003815157812 */ /* 0x000fe400078ec0ff */
[----:B------:R-:W-:Y:S02]  /*1d2c0*/  LEA.HI.X R0, R8, UR9, R0, 0x1, P0 ;  /* 0x0000000908007c11 */ /* 0x000fe400080f0c00 */
[----:B------:R-:W0:Y:S01]  /*1d2d0*/  @P1 LDC R8, c[0x0][0x450] ;  /* 0x00011400ff081b82 */ /* 0x000e220000000800 */
        /* <DEDUP_REMOVED lines=22> */
[----:B------:R-:W-:-:S03]  /*1d440*/  IMAD.IADD R28, R9, 0x1, R28 ;  /* 0x00000001091c7824 */ /* 0x000fc600078e021c */
[----:B------:R-:W-:Y:S04]  /*1d450*/  SHFL.IDX PT, R7, R0, RZ, 0x181f ;  /* 0x00181fff00077589 */ /* 0x000fe800000e0000 */
[----:B------:R-:W-:Y:S01]  /*1d460*/  SHFL.IDX PT, R8, R4, RZ, 0x181f ;  /* 0x00181fff04087589 */ /* 0x000fe200000e0000 */
[----:B--2---:R-:W-:-:S03]  /*1d470*/  IMAD R3, R6, R10, RZ ;  /* 0x0000000a06037224 */ /* 0x004fc600078e02ff */
[----:B------:R-:W0:Y:S02]  /*1d480*/  SHFL.IDX PT, R6, R2, RZ, 0x181f ;  /* 0x00181fff02067589 */ /* 0x000e2400000e0000 */
[----:B------:R-:W-:-:S13]  /*1d490*/  ISETP.GE.AND P1, PT, R28, R3, PT ;  /* 0x000000031c00720c */ /* 0x000fda0003f26270 */
[----:B0-----:R-:W-:-:S05]  /*1d4a0*/  @!P1 LEA R6, P2, R21, R6, 0x1 ;  /* 0x0000000615069211 */ /* 0x001fca00078408ff */
[----:B------:R-:W-:-:S05]  /*1d4b0*/  @!P1 IMAD.X R7, RZ, RZ, R7, P2 ;  /* 0x000000ffff079224 */ /* 0x000fca00010e0607 */
        /* <DEDUP_REMOVED lines=69> */
[----:B------:R-:W-:-:S04]  /*1d910*/  @!P3 IMAD.X R0, RZ, RZ, R0, P2 ;  /* 0x000000ffff00b224 */ /* 0x000fc800010e0600 */
[----:B------:R-:W-:Y:S02]  /*1d920*/  @!P3 IMAD.MOV.U32 R7, RZ, RZ, R0 ;  /* 0x000000ffff07b224 */ /* 0x000fe400078e0000 */
[----:B------:R-:W-:Y:S01]  /*1d930*/  VIADD R0, R28, 0x90 ;  /* 0x000000901c007836 */ /* 0x000fe20000000000 */
[----:B0-----:R-:W-:Y:S02]  /*1d940*/  @!P1 LEA R2, P2, R21, R2, 0x1 ;  /* 0x0000000215029211 */ /* 0x001fe400078408ff */
[----:B------:R0:W-:Y:S03]  /*1d950*/  @!P3 LDGSTS.E.BYPASS.LTC128B.128 [R20+0xbc00], desc[UR42][R6.64], !P0 ;  /* 0x0bc000000614bfae */ /* 0x0001e6000c101d6a */
[----:B0-----:R-:W-:-:S04]  /*1d960*/  @!P1 IMAD.X R6, RZ, RZ, R8, P2 ;  /* 0x000000ffff069224 */ /* 0x001fc800010e0608 */
[----:B------:R-:W-:Y:S02]  /*1d970*/  @!P1 IMAD.MOV.U32 R7, RZ, RZ, R6 ;  /* 0x000000ffff079224 */ /* 0x000fe400078e0006 */
        /* <DEDUP_REMOVED lines=19> */
.L_x_2013:
[----:B------:R-:W-:-:S05]  /*1dab0*/  VIADD R28, R28, 0xb0 ;  /* 0x000000b01c1c7836 */ /* 0x000fca0000000000 */
        /* <DEDUP_REMOVED lines=9> */
.L_x_1842:
        /* <DEDUP_REMOVED lines=18> */
.L_x_2014:
[----:B------:R-:W-:Y:S05]  /*1dc70*/  BSYNC B0 ;  /* 0x0000000000007941 */ /* 0x000fea0003800000 */
.L_x_1843:
[----:B------:R-:W0:Y:S04]  /*1dc80*/  LDL.LU R3, [R1+0x40] ;  /* 0x0000400001037983 */ /* 0x000e280000300800 */
[----:B------:R-:W2:Y:S01]  /*1dc90*/  LDL R2, [R1+0x1c] ;  /* 0x00001c0001027983 */ /* 0x000ea20000100800 */
[----:B------:R-:W-:Y:S01]  /*1dca0*/  BSSY B0, `(.L_x_1845) ;  /* 0x000010e000007945 */ /* 0x000fe20003800000 */
[----:B0-----:R-:W-:-:S05]  /*1dcb0*/  VIADD R7, R3, 0xfffffffe ;  /* 0xfffffffe03077836 */ /* 0x001fca0000000000 */
[----:B--2---:R-:W-:-:S13]  /*1dcc0*/  ISETP.GE.AND P0, PT, R7, R2, PT ;  /* 0x000000020700720c */ /* 0x004fda0003f06270 */
[----:B------:R-:W-:Y:S05]  /*1dcd0*/  @!P0 BRA `(.L_x_1846) ;  /* 0x0000001000288947 */ /* 0x000fea0003800000 */
[----:B------:R-:W0:Y:S01]  /*1dce0*/  S2R R2, SR_TID.X ;  /* 0x0000000000027919 */ /* 0x000e220000002100 */
[----:B------:R-:W-:Y:S01]  /*1dcf0*/  ULDC UR4, c[0x0][0x2f4] ;  /* 0x0000bd0000047ab9 */ /* 0x000fe20000000800 */
[----:B------:R-:W-:Y:S01]  /*1dd00*/  IMAD.MOV.U32 R6, RZ, RZ, R25 ;  /* 0x000000ffff067224 */ /* 0x000fe200078e0019 */
[----:B------:R2:W-:Y:S01]  /*1dd10*/  STL [R1+0x8], R26 ;  /* 0x0000081a01007387 */ /* 0x0005e20000100800 */
[----:B------:R-:W-:Y:S02]  /*1dd20*/  IMAD.MOV.U32 R20, RZ, RZ, R29 ;  /* 0x000000ffff147224 */ /* 0x000fe400078e001d */
[----:B0-----:R-:W-:-:S05]  /*1dd30*/  IMAD.SHL.U32 R2, R2, 0x8, RZ ;  /* 0x0000000802027824 */ /* 0x001fca00078e00ff */
[----:B------:R-:W-:-:S04]  /*1dd40*/  LOP3.LUT R2, R2, 0x38, RZ, 0xc0, !PT ;  /* 0x0000003802027812 */ /* 0x000fc800078ec0ff */
[----:B--2---:R-:W-:-:S13]  /*1dd50*/  ISETP.GE.AND P1, PT, R2, UR4, PT ;  /* 0x0000000402007c0c */ /* 0x004fda000bf26270 */
.L_x_1859:
        /* <DEDUP_REMOVED lines=41> */
.L_x_1847:
[----:B------:R-:W-:Y:S01]  /*1dff0*/  IMAD R5, R25, 0x8, R22 ;  /* 0x0000000819057824 */ /* 0x000fe200078e0216 */
[----:B------:R-:W-:Y:S01]  /*1e000*/  SHF.L.U32 R2, R29, 0x1f, RZ ;  /* 0x0000001f1d027819 */ /* 0x000fe200000006ff */
[----:B------:R-:W-:Y:S03]  /*1e010*/  BSSY B1, `(.L_x_1848) ;  /* 0x0000003000017945 */ /* 0x000fe60003800000 */
[----:B------:R-:W0:Y:S02]  /*1e020*/  SYNCS.PHASECHK.TRANS64.TRYWAIT P0, [R5+URZ+0x16840], R2 ;  /* 0x01684002050075a7 */ /* 0x000e24000800017f */
[----:B0-----:R-:W-:Y:S05]  /*1e030*/  @!P0 BRA `(.L_x_1849) ;  /* 0x0000005c00288947 */ /* 0x001fea0003800000 */
.L_x_2015:
[----:B------:R-:W-:Y:S05]  /*1e040*/  BSYNC B1 ;  /* 0x0000000000017941 */ /* 0x000fea0003800000 */
.L_x_1848:
[----:B------:R-:W2:Y:S01]  /*1e050*/  LDL R9, [R1+0xc] ;  /* 0x00000c0001097983 */ /* 0x000ea20000100800 */
[----:B------:R-:W-:Y:S01]  /*1e060*/  SHF.R.S32.HI R21, RZ, 0x1f, R0 ;  /* 0x0000001fff157819 */ /* 0x000fe20000011400 */
[----:B------:R-:W-:Y:S01]  /*1e070*/  ULDC.64 UR4, c[0x0][0x300] ;  /* 0x0000c00000047ab9 */ /* 0x000fe20000000a00 */
[----:B------:R-:W-:Y:S01]  /*1e080*/  LOP3.LUT P2, RZ, R23, 0x1, RZ, 0xc0, !PT ;  /* 0x0000000117ff7812 */ /* 0x000fe2000784c0ff */
[----:B------:R-:W1:Y:S01]  /*1e090*/  S2R R8, SR_TID.X ;  /* 0x0000000000087919 */ /* 0x000e620000002100 */
        /* <DEDUP_REMOVED lines=10> */
[----:B------:R-:W-:-:S04]  /*1e140*/  IMAD.WIDE.U32 R2, R18, UR4, R2 ;  /* 0x0000000412027c25 */ /* 0x000fc8000f8e0002 */
[----:B--2---:R-:W-:Y:S01]  /*1e150*/  IMAD R7, R9, UR4, RZ ;  /* 0x0000000409077c24 */ /* 0x004fe2000f8e02ff */
[----:B-1----:R-:W-:-:S03]  /*1e160*/  LOP3.LUT R9, R8, 0x7f, RZ, 0xc0, !PT ;  /* 0x0000007f08097812 */ /* 0x002fc600078ec0ff */
[----:B------:R-:W-:Y:S01]  /*1e170*/  IMAD R7, R18, UR5, R7 ;  /* 0x0000000512077c24 */ /* 0x000fe2000f8e0207 */
[----:B------:R-:W-:Y:S01]  /*1e180*/  ULDC.64 UR4, c[0x0][0x2e8] ;  /* 0x0000ba0000047ab9 */ /* 0x000fe20000000a00 */
[----:B------:R-:W-:Y:S02]  /*1e190*/  IMAD.SHL.U32 R11, R9, 0x8, RZ ;  /* 0x00000008090b7824 */ /* 0x000fe400078e00ff */
[----:B------:R-:W-:Y:S02]  /*1e1a0*/  IMAD.SHL.U32 R9, R8, 0x8, RZ ;  /* 0x0000000808097824 */ /* 0x000fe400078e00ff */
[----:B------:R-:W-:-:S03]  /*1e1b0*/  IMAD.IADD R7, R7, 0x1, R3 ;  /* 0x0000000107077824 */ /* 0x000fc600078e0203 */
[----:B------:R-:W-:-:S04]  /*1e1c0*/  LOP3.LUT R9, R9, 0x1f8, RZ, 0xc0, !PT ;  /* 0x000001f809097812 */ /* 0x000fc800078ec0ff */
[----:B------:R-:W-:Y:S02]  /*1e1d0*/  LOP3.LUT R9, R9, 0x38, R8, 0x78, !PT ;  /* 0x0000003809097812 */ /* 0x000fe400078e7808 */
[C---:B------:R-:W-:Y:S01]  /*1e1e0*/  LEA R8, P0, R2.reuse, UR4, 0x1 ;  /* 0x0000000402087c11 */ /* 0x040fe2000f8008ff */
[----:B------:R-:W-:Y:S01]  /*1e1f0*/  UMOV UR4, 0xffffffff ;  /* 0xffffffff00047882 */ /* 0x000fe20000000000 */
[----:B------:R-:W-:Y:S02]  /*1e200*/  LOP3.LUT R9, R9, 0x200, R11, 0xf8, !PT ;  /* 0x0000020009097812 */ /* 0x000fe400078ef80b */
[----:B------:R-:W-:-:S03]  /*1e210*/  LEA.HI.X R10, R2, UR5, R7, 0x1, P0 ;  /* 0x00000005020a7c11 */ /* 0x000fc600080f0c07 */
[----:B------:R-:W-:Y:S01]  /*1e220*/  IMAD R9, R25, 0x2000, R9 ;  /* 0x0000200019097824 */ /* 0x000fe200078e0209 */
[----:B------:R-:W-:Y:S06]  /*1e230*/  BRA.DIV UR4, `(.L_x_1850) ;  /* 0x0000005a04bc7947 */ /* 0x000fec000b800000 */
[----:B------:R-:W0:Y:S01]  /*1e240*/  S2R R3, SR_TID.X ;  /* 0x0000000000037919 */ /* 0x000e220000002100 */
[----:B------:R-:W-:Y:S01]  /*1e250*/  LEA R9, R9, R22, 0x1 ;  /* 0x0000001609097211 */ /* 0x000fe200078e08ff */
        /* <DEDUP_REMOVED lines=41> */
.L_x_2033:
        /* <DEDUP_REMOVED lines=8> */
.L_x_1851:
        /* <DEDUP_REMOVED lines=11> */
.L_x_1852:
[----:B------:R1:W-:Y:S01]  /*1e620*/  SYNCS.ARRIVE.TRANS64.A1T0 RZ, [R5+URZ+0x16830], RZ ;  /* 0x016830ff05ff79a7 */ /* 0x0003e2000810003f */
[----:B------:R-:W-:Y:S05]  /*1e630*/  @!P3 BRA `(.L_x_1853) ;  /* 0x000000000004b947 */ /* 0x000fea0003800000 */
[----:B------:R-:W-:Y:S01]  /*1e640*/  BPT.TRAP 0x1 ;  /* 0x000000040000795c */ /* 0x000fe20000300000 */
.L_x_1853:
[----:B------:R-:W-:Y:S01]  /*1e650*/  SHF.L.U32 R2, R20, 0x1f, RZ ;  /* 0x0000001f14027819 */ /* 0x000fe200000006ff */
[----:B-1----:R-:W-:Y:S01]  /*1e660*/  IMAD R5, R6, 0x8, R22 ;  /* 0x0000000806057824 */ /* 0x002fe200078e0216 */
[----:B------:R-:W-:Y:S03]  /*1e670*/  BSSY B1, `(.L_x_1854) ;  /* 0x0000003000017945 */ /* 0x000fe60003800000 */
[----:B------:R-:W1:Y:S02]  /*1e680*/  SYNCS.PHASECHK.TRANS64.TRYWAIT P0, [R5+URZ+0x16860], R2 ;  /* 0x01686002050075a7 */ /* 0x000e64000800017f */
[----:B-1----:R-:W-:Y:S05]  /*1e690*/  @!P0 BRA `(.L_x_1855) ;  /* 0x0000005c00e08947 */ /* 0x002fea0003800000 */
.L_x_2034:
[----:B------:R-:W-:Y:S05]  /*1e6a0*/  BSYNC B1 ;  /* 0x0000000000017941 */ /* 0x000fea0003800000 */
.L_x_1854:
[----:B------:R-:W2:Y:S04]  /*1e6b0*/  LDL R11, [R1+0x18] ;  /* 0x00001800010b7983 */ /* 0x000ea80000100800 */
[----:B0-----:R-:W2:Y:S01]  /*1e6c0*/  LDL.LU R8, [R1+0x8] ;  /* 0x0000080001087983 */ /* 0x001ea20000300800 */
[----:B------:R-:W0:Y:S01]  /*1e6d0*/  S2R R12, SR_TID.X ;  /* 0x00000000000c7919 */ /* 0x000e220000002100 */
[----:B------:R-:W-:Y:S01]  /*1e6e0*/  UMOV UR4, 0xffffffff ;  /* 0xffffffff00047882 */ /* 0x000fe20000000000 */
[C---:B0-----:R-:W-:Y:S01]  /*1e6f0*/  IMAD.SHL.U32 R9, R12.reuse, 0x8, RZ ;  /* 0x000000080c097824 */ /* 0x041fe200078e00ff */
[----:B------:R-:W-:-:S04]  /*1e700*/  LOP3.LUT R3, R12, 0x7f, RZ, 0xc0, !PT ;  /* 0x0000007f0c037812 */ /* 0x000fc800078ec0ff */
[----:B------:R-:W-:Y:S01]  /*1e710*/  LOP3.LUT R9, R9, 0x1f8, RZ, 0xc0, !PT ;  /* 0x000001f809097812 */ /* 0x000fe200078ec0ff */
[----:B------:R-:W-:-:S03]  /*1e720*/  IMAD.SHL.U32 R10, R3, 0x8, RZ ;  /* 0x00000008030a7824 */ /* 0x000fc600078e00ff */
        /* <DEDUP_REMOVED lines=53> */
.L_x_2052:
        /* <DEDUP_REMOVED lines=28> */
.L_x_1857:
        /* <DEDUP_REMOVED lines=12> */
.L_x_1858:
[----:B------:R-:W2:Y:S01]  /*1ed00*/  LDL R0, [R1+0x1c] ;  /* 0x00001c0001007983 */ /* 0x000ea20000100800 */
[----:B------:R0:W-:Y:S01]  /*1ed10*/  SYNCS.ARRIVE.TRANS64.A1T0 RZ, [R5+URZ+0x16850], RZ ;  /* 0x016850ff05ff79a7 */ /* 0x0001e2000810003f */
[C---:B------:R-:W-:Y:S02]  /*1ed20*/  VIADD R7, R26.reuse, 0xffffffff ;  /* 0xffffffff1a077836 */ /* 0x040fe40000000000 */
[----:B------:R0:W-:Y:S01]  /*1ed30*/  STL [R1+0x8], R26 ;  /* 0x0000081a01007387 */ /* 0x0001e20000100800 */
[----:B------:R-:W-:Y:S02]  /*1ed40*/  IMAD.MOV.U32 R6, RZ, RZ, R25 ;  /* 0x000000ffff067224 */ /* 0x000fe400078e0019 */
[----:B------:R-:W-:Y:S01]  /*1ed50*/  IMAD.MOV.U32 R20, RZ, RZ, R29 ;  /* 0x000000ffff147224 */ /* 0x000fe200078e001d */
[----:B--2---:R-:W-:-:S13]  /*1ed60*/  ISETP.GT.AND P0, PT, R26, R0, PT ;  /* 0x000000001a00720c */ /* 0x004fda0003f04270 */
[----:B0-----:R-:W-:Y:S05]  /*1ed70*/  @P0 BRA `(.L_x_1859) ;  /* 0xffffffec00f80947 */ /* 0x001fea000383ffff */
.L_x_1846:
[----:B------:R-:W-:Y:S05]  /*1ed80*/  BSYNC B0 ;  /* 0x0000000000007941 */ /* 0x000fea0003800000 */
.L_x_1845:
[----:B-1----:R-:W0:Y:S01]  /*1ed90*/  S2R R0, SR_TID.X ;  /* 0x0000000000007919 */ /* 0x002e220000002100 */
        /* <DEDUP_REMOVED lines=16> */
.L_x_1861:
[----:B------:R-:W-:Y:S05]  /*1eea0*/  BSYNC B0 ;  /* 0x0000000000007941 */ /* 0x000fea0003800000 */
.L_x_1860:
[----:B------:R-:W-:-:S05]  /*1eeb0*/  IMAD.U32 R0, RZ, RZ, UR38 ;  /* 0x00000026ff007e24 */ /* 0x000fca000f8e00ff */
[----:B------:R-:W-:-:S13]  /*1eec0*/  ISETP.NE.AND P0, PT, R0, 0x3, PT ;  /* 0x000000030000780c */ /* 0x000fda0003f05270 */
[----:B------:R-:W-:Y:S05]  /*1eed0*/  @!P0 BRA `(.L_x_1862) ;  /* 0x0000000000048947 */ /* 0x000fea0003800000 */
[----:B------:R-:W-:Y:S01]  /*1eee0*/  BPT.TRAP 0x1 ;  /* 0x000000040000795c */ /* 0x000fe20000300000 */
.L_x_1862:
[----:B------:R-:W2:Y:S01]  /*1eef0*/  LDL.LU R2, [R1+0x18] ;  /* 0x0000180001027983 */ /* 0x000ea20000300800 */
[----:B------:R-:W-:Y:S01]  /*1ef00*/  IMAD R0, R25, 0x8, R22 ;  /* 0x0000000819007824 */ /* 0x000fe200078e0216 */
[----:B------:R-:W-:Y:S01]  /*1ef10*/  SHF.L.U32 R3, R29, 0x1f, RZ ;  /* 0x0000001f1d037819 */ /* 0x000fe200000006ff */
[----:B------:R-:W-:Y:S03]  /*1ef20*/  BSSY B0, `(.L_x_1863) ;  /* 0x0000004000007945 */ /* 0x000fe60003800000 */
[----:B------:R-:W0:Y:S01]  /*1ef30*/  SYNCS.PHASECHK.TRANS64.TRYWAIT P0, [R0+URZ+0x16860], R3 ;  /* 0x01686003000075a7 */ /* 0x000e22000800017f */
[----:B--2---:R-:W-:Y:S01]  /*1ef40*/  IMAD R6, R26, -0x80, R2 ;  /* 0xffffff801a067824 */ /* 0x004fe200078e0202 */
[----:B0-----:R-:W-:Y:S06]  /*1ef50*/  @!P0 BRA `(.L_x_1864) ;  /* 0x00000060000c8947 */ /* 0x001fec0003800000 */
.L_x_2053:
[----:B------:R-:W-:Y:S05]  /*1ef60*/  BSYNC B0 ;  /* 0x0000000000007941 */ /* 0x000fea0003800000 */
.L_x_1863:
[----:B------:R-:W1:Y:S01]  /*1ef70*/  S2R R8, SR_TID.X ;  /* 0x0000000000087919 */ /* 0x000e620000002100 */
[----:B------:R-:W-:Y:S01]  /*1ef80*/  ULDC UR4, c[0x0][0x2f4] ;  /* 0x0000bd0000047ab9 */ /* 0x000fe20000000800 */
[C---:B-1----:R-:W-:Y:S01]  /*1ef90*/  IMAD.SHL.U32 R2, R8.reuse, 0x8, RZ ;  /* 0x0000000808027824 */ /* 0x042fe200078e00ff */
[C---:B------:R-:W-:Y:S01]  /*1efa0*/  LOP3.LUT R5, R8.reuse, 0x7f, RZ, 0xc0, !PT ;  /* 0x0000007f08057812 */ /* 0x040fe200078ec0ff */
[----:B------:R-:W-:-:S03]  /*1efb0*/  IMAD.SHL.U32 R7, R8, 0x8, RZ ;  /* 0x0000000808077824 */ /* 0x000fc600078e00ff */
[----:B------:R-:W-:Y:S01]  /*1efc0*/  LOP3.LUT R2, R2, 0x1f8, RZ, 0xc0, !PT ;  /* 0x000001f802027812 */ /* 0x000fe200078ec0ff */
[----:B------:R-:W-:Y:S01]  /*1efd0*/  IMAD.SHL.U32 R4, R5, 0x8, RZ ;  /* 0x0000000805047824 */ /* 0x000fe200078e00ff */
[----:B------:R-:W-:Y:S02]  /*1efe0*/  LOP3.LUT R7, R7, 0x38, RZ, 0xc0, !PT ;  /* 0x0000003807077812 */ /* 0x000fe400078ec0ff */
[----:B------:R-:W-:Y:S02]  /*1eff0*/  LOP3.LUT R2, R2, 0x38, R8, 0x78, !PT ;  /* 0x0000003802027812 */ /* 0x000fe400078e7808 */
        /* <DEDUP_REMOVED lines=53> */
.L_x_2071:
[----:B------:R-:W-:Y:S02]  /*1f350*/  ISETP.LT.OR P0, PT, R6, 0x71, P0 ;  /* 0x000000710600780c */ /* 0x000fe40000701670 */
[----:B--23--:R-:W-:-:S05]  /*1f360*/  IADD3 R2, P1, R14, R5, RZ ;  /* 0x000000050e027210 */ /* 0x00cfca0007f3e0ff */
[----:B------:R-:W-:-:S06]  /*1f370*/  IMAD.X R3, RZ, RZ, R24, P1 ;  /* 0x000000ffff037224 */ /* 0x000fcc00008e0618 */
[----:B------:R-:W-:Y:S01]  /*1f380*/  @!PT LDS RZ, [RZ] ;  /* 0x00000000fffff984 */ /* 0x000fe20000000800 */
[----:B------:R-:W-:Y:S01]  /*1f390*/  @!PT LDS RZ, [RZ] ;  /* 0x00000000fffff984 */ /* 0x000fe20000000800 */
[----:B------:R-:W-:Y:S01]  /*1f3a0*/  @!PT LDS RZ, [RZ] ;  /* 0x00000000fffff984 */ /* 0x000fe20000000800 */
[----:B------:R0:W-:Y:S01]  /*1f3b0*/  LDGSTS.E.BYPASS.LTC128B.128 [R4+0x3c00], desc[UR42][R2.64], !P0 ;  /* 0x03c0000002047fae */ /* 0x0001e2000c101d6a */
[----:B------:R-:W-:Y:S01]  /*1f3c0*/  PLOP3.LUT P0, PT, PT, PT, PT, 0x80, 0x0 ;  /* 0x000000000000781c */ /* 0x000fe20003f0f070 */
[----:B------:R-:W-:-:S12]  /*1f3d0*/  NOP ;  /* 0x0000000000007918 */ /* 0x000fd80000000000 */
.L_x_1866:
        /* <DEDUP_REMOVED lines=11> */
.L_x_1867:
[----:B------:R-:W-:Y:S01]  /*1f490*/  VIADD R25, R25, 0x1 ;  /* 0x0000000119197836 */ /* 0x000fe20000000000 */
[----:B------:R0:W-:Y:S04]  /*1f4a0*/  SYNCS.ARRIVE.TRANS64.A1T0 RZ, [R0+URZ+0x16850], RZ ;  /* 0x016850ff00ff79a7 */ /* 0x0001e8000810003f */
[----:B------:R-:W-:-:S04]  /*1f4b0*/  ISETP.NE.AND P0, PT, R25, 0x2, PT ;  /* 0x000000021900780c */ /* 0x000fc80003f05270 */
[----:B0-----:R-:W-:Y:S02]  /*1f4c0*/  SEL R0, RZ, 0x1, P0 ;  /* 0x00000001ff007807 */ /* 0x001fe40000000000 */
[----:B------:R-:W-:Y:S02]  /*1f4d0*/  SEL R25, R25, RZ, P0 ;  /* 0x000000ff19197207 */ /* 0x000fe40000000000 */
[----:B------:R-:W-:-:S07]  /*1f4e0*/  LOP3.LUT R29, R29, R0, RZ, 0x3c, !PT ;  /* 0x000000001d1d7212 */ /* 0x000fce00078e3cff */
.L_x_1826:
[----:B------:R-:W-:Y:S05]  /*1f4f0*/  BSYNC B7 ;  /* 0x0000000000077941 */ /* 0x000fea0003800000 */
.L_x_1824:
[----:B------:R-:W-:-:S13]  /*1f500*/  LOP3.LUT P0, RZ, R23, 0x4, RZ, 0xc0, !PT ;  /* 0x0000000417ff7812 */ /* 0x000fda000780c0ff */
[----:B------:R-:W-:Y:S05]  /*1f510*/  @!P0 BRA `(.L_x_1868) ;  /* 0x0000000000248947 */ /* 0x000fea0003800000 */
[----:B------:R-:W-:Y:S05]  /*1f520*/  WARPSYNC.ALL ;  /* 0x0000000000007948 */ /* 0x000fea0003800000 */
[----:B------:R-:W3:Y:S08]  /*1f530*/  S2UR UR5, SR_CgaCtaId ;  /* 0x00000000000579c3 */ /* 0x000ef00000008800 */
[----:B------:R-:W-:Y:S06]  /*1f540*/  BAR.SYNC.DEFER_BLOCKING 0x5, 0x200 ;  /* 0x0148000000007b1d */ /* 0x000fec0000010000 */
[----:B------:R-:W-:-:S02]  /*1f550*/  UMOV UR4, 0x400 ;  /* 0x0000040000047882 */ /* 0x000fc40000000000 */
[----:B---3--:R-:W-:-:S06]  /*1f560*/  ULEA UR4, UR5, UR4, 0x18 ;  /* 0x0000000405047291 */ /* 0x008fcc000f8ec03f */
[----:B------:R-:W-:-:S05]  /*1f570*/  IMAD.U32 R22, RZ, RZ, UR4 ;  /* 0x00000004ff167e24 */ /* 0x000fca000f8e00ff */
[----:B------:R3:W4:Y:S01]  /*1f580*/  LDS.128 R16, [R22+0x168d0] ;  /* 0x0168d00016107984 */ /* 0x0007220000000c00 */
[----:B------:R-:W-:Y:S06]  /*1f590*/  BAR.ARV 0x4, 0x200 ;  /* 0x0108000000007b1d */ /* 0x000fec0000002000 */
[----:B------:R-:W-:Y:S05]  /*1f5a0*/  BRA `(.L_x_1869) ;  /* 0x0000000800cc7947 */ /* 0x000fea0003800000 */
.L_x_1868:
        /* <DEDUP_REMOVED lines=10> */
[----:B------:R0:W3:Y:S01]  /*1f650*/  @!P1 LDG.E R3, desc[UR42][R2.64] ;  /* 0x0000002a02039981 */ /* 0x0000e2000c1e1900 */
[C---:B------:R-:W-:Y:S02]  /*1f660*/  ISETP.GE.U32.AND P2, PT, R7.reuse, 0x2, PT ;  /* 0x000000020700780c */ /* 0x040fe40003f46070 */
[C---:B------:R-:W-:Y:S01]  /*1f670*/  ISETP.GE.U32.AND P3, PT, R7.reuse, 0x4, PT ;  /* 0x000000040700780c */ /* 0x040fe20003f66070 */
[----:B------:R-:W-:Y:S01]  /*1f680*/  SHFL.IDX PT, R0, R16, RZ, 0x1f ;  /* 0x00001fff10007589 */ /* 0x000fe200000e0000 */
[C---:B------:R-:W-:Y:S02]  /*1f690*/  ISETP.GE.U32.AND P4, PT, R7.reuse, 0x8, PT ;  /* 0x000000080700780c */ /* 0x040fe40003f86070 */
[C---:B------:R-:W-:Y:S01]  /*1f6a0*/  ISETP.GE.U32.AND P5, PT, R7.reuse, 0x10, PT ;  /* 0x000000100700780c */ /* 0x040fe20003fa6070 */
[----:B------:R-:W-:Y:S01]  /*1f6b0*/  SHFL.IDX PT, R16, R16, 0x1, 0x1f ;  /* 0x00201f0010107f89 */ /* 0x000fe200000e0000 */
[----:B0-----:R-:W-:Y:S02]  /*1f6c0*/  IMAD.MOV.U32 R2, RZ, RZ, RZ ;  /* 0x000000ffff027224 */ /* 0x001fe400078e00ff */
[----:B---3--:R-:W-:Y:S01]  /*1f6d0*/  @!P1 IMAD.MOV.U32 R2, RZ, RZ, R3 ;  /* 0x000000ffff029224 */ /* 0x008fe200078e0003 */
[----:B------:R-:W-:-:S04]  /*1f6e0*/  ISETP.NE.AND P1, PT, R7, RZ, PT ;  /* 0x000000ff0700720c */ /* 0x000fc80003f25270 */
[----:B------:R-:W0:Y:S02]  /*1f6f0*/  SHFL.UP PT, R14, R2, 0x1, RZ ;  /* 0x04200000020e7989 */ /* 0x000e2400000e00ff */
[----:B0-----:R-:W-:-:S05]  /*1f700*/  SEL R5, R14, RZ, P1 ;  /* 0x000000ff0e057207 */ /* 0x001fca0000800000 */
[----:B------:R-:W-:-:S05]  /*1f710*/  IMAD.IADD R4, R2, 0x1, R5 ;  /* 0x0000000102047824 */ /* 0x000fca00078e0205 */
[----:B------:R-:W0:Y:S02]  /*1f720*/  SHFL.UP PT, R14, R4, 0x2, RZ ;  /* 0x04400000040e7989 */ /* 0x000e2400000e00ff */
[----:B0-----:R-:W-:-:S05]  /*1f730*/  SEL R5, R14, RZ, P2 ;  /* 0x000000ff0e057207 */ /* 0x001fca0001000000 */
[----:B------:R-:W-:-:S05]  /*1f740*/  IMAD.IADD R5, R4, 0x1, R5 ;  /* 0x0000000104057824 */ /* 0x000fca00078e0205 */
[----:B------:R-:W2:Y:S02]  /*1f750*/  SHFL.UP PT, R14, R5, 0x4, RZ ;  /* 0x04800000050e7989 */ /* 0x000ea400000e00ff */
[----:B--2---:R-:W-:-:S05]  /*1f760*/  SEL R6, R14, RZ, P3 ;  /* 0x000000ff0e067207 */ /* 0x004fca0001800000 */
[----:B------:R-:W-:-:S05]  /*1f770*/  IMAD.IADD R6, R5, 0x1, R6 ;  /* 0x0000000105067824 */ /* 0x000fca00078e0206 */
[----:B------:R-:W0:Y:S02]  /*1f780*/  SHFL.UP PT, R14, R6, 0x8, RZ ;  /* 0x05000000060e7989 */ /* 0x000e2400000e00ff */
[----:B0-----:R-:W-:-:S05]  /*1f790*/  SEL R3, R14, RZ, P4 ;  /* 0x000000ff0e037207 */ /* 0x001fca0002000000 */
[----:B------:R-:W-:-:S05]  /*1f7a0*/  IMAD.IADD R4, R6, 0x1, R3 ;  /* 0x0000000106047824 */ /* 0x000fca00078e0203 */
[----:B------:R-:W0:Y:S02]  /*1f7b0*/  SHFL.UP PT, R14, R4, 0x10, RZ ;  /* 0x06000000040e7989 */ /* 0x000e2400000e00ff */
[----:B0-----:R-:W-:-:S05]  /*1f7c0*/  SEL R3, R14, RZ, P5 ;  /* 0x000000ff0e037207 */ /* 0x001fca0002800000 */
[----:B------:R-:W-:-:S05]  /*1f7d0*/  IMAD.IADD R3, R4, 0x1, R3 ;  /* 0x0000000104037824 */ /* 0x000fca00078e0203 */
[----:B------:R0:W2:Y:S02]  /*1f7e0*/  SHFL.IDX PT, R14, R3, 0x1f, 0x1f ;  /* 0x03e01f00030e7f89 */ /* 0x0000a400000e0000 */
.L_x_2081:
[----:B------:R-:W-:Y:S02]  /*1f7f0*/  ULDC UR4, c[0x0][0xc38] ;  /* 0x00030e0000047ab9 */ /* 0x000fe40000000800 */
[----:B------:R-:W-:-:S04]  /*1f800*/  IMAD.U32 R4, RZ, RZ, UR4 ;  /* 0x00000004ff047e24 */ /* 0x000fc8000f8e00ff */
[----:B--2---:R-:W-:-:S04]  /*1f810*/  IMAD R5, R14, R4, RZ ;  /* 0x000000040e057224 */ /* 0x004fc800078e02ff */
[----:B------:R-:W-:-:S05]  /*1f820*/  IMAD.IADD R16, R16, 0x1, R5 ;  /* 0x0000000110107824 */ /* 0x000fca00078e0205 */
[----:B------:R-:W-:-:S13]  /*1f830*/  ISETP.GT.AND P6, PT, R16, R0, PT ;  /* 0x000000001000720c */ /* 0x000fda0003fc4270 */
[----:B------:R-:W-:Y:S05]  /*1f840*/  @P6 BRA `(.L_x_1871) ;  /* 0x00000000009c6947 */ /* 0x000fea0003800000 */
.L_x_1876:
[----:B------:R-:W2:Y:S01]  /*1f850*/  LDC R4, c[0x0][0xc3c] ;  /* 0x00030f00ff047b82 */ /* 0x000ea20000000800 */
[----:B------:R-:W-:-:S05]  /*1f860*/  VIADD R19, R19, 0x1f ;  /* 0x0000001f13137836 */ /* 0x000fca0000000000 */
[----:B--2---:R-:W-:-:S13]  /*1f870*/  ISETP.GE.AND P6, PT, R19, R4, PT ;  /* 0x000000041300720c */ /* 0x004fda0003fc6270 */
[----:B------:R-:W-:Y:S05]  /*1f880*/  @P6 BRA `(.L_x_1872) ;  /* 0x0000000400d06947 */ /* 0x000fea0003800000 */
[----:B------:R-:W2:Y:S01]  /*1f890*/  S2R R2, SR_TID.X ;  /* 0x0000000000027919 */ /* 0x000ea20000002100 */
[----:B------:R-:W-:Y:S01]  /*1f8a0*/  BSSY B0, `(.L_x_1873) ;  /* 0x0000009000007945 */ /* 0x000fe20003800000 */
[----:B--2---:R-:W-:-:S05]  /*1f8b0*/  LOP3.LUT R2, R2, 0x1f, RZ, 0xc0, !PT ;  /* 0x0000001f02027812 */ /* 0x004fca00078ec0ff */
[----:B------:R-:W-:Y:S02]  /*1f8c0*/  IMAD.IADD R5, R19, 0x1, R2 ;  /* 0x0000000113057824 */ /* 0x000fe400078e0202 */
[----:B------:R-:W-:-:S03]  /*1f8d0*/  IMAD.MOV.U32 R2, RZ, RZ, RZ ;  /* 0x000000ffff027224 */ /* 0x000fc600078e00ff */
[----:B------:R-:W-:-:S13]  /*1f8e0*/  ISETP.GE.OR P6, PT, R5, R4, !P0 ;  /* 0x000000040500720c */ /* 0x000fda00047c6670 */
[----:B------:R-:W-:Y:S05]  /*1f8f0*/  @P6 BRA `(.L_x_1874) ;  /* 0x00000000000c6947 */ /* 0x000fea0003800000 */
[----:B0-----:R-:W0:Y:S02]  /*1f900*/  LDC.64 R2, c[0x0][0xc80] ;  /* 0x00032000ff027b82 */ /* 0x001e240000000a00 */
[----:B0-----:R-:W-:-:S06]  /*1f910*/  IMAD.WIDE R2, R5, 0x4, R2 ;  /* 0x0000000405027825 */ /* 0x001fcc00078e0202 */
[----:B------:R2:W5:Y:S02]  /*1f920*/  LDG.E R2, desc[UR42][R2.64] ;  /* 0x0000002a02027981 */ /* 0x000564000c1e1900 */
.L_x_1874:
[----:B------:R-:W-:Y:S05]  /*1f930*/  BSYNC B0 ;  /* 0x0000000000007941 */ /* 0x000fea0003800000 */
.L_x_1873:
[----:B------:R-:W-:-:S03]  /*1f940*/  UMOV UR4, 0xffffffff ;  /* 0xffffffff00047882 */ /* 0x000fc60000000000 */
[----:B------:R-:W-:Y:S05]  /*1f950*/  BRA.DIV UR4, `(.L_x_1875) ;  /* 0x0000006204f07947 */ /* 0x000fea000b800000 */
[----:B-----5:R-:W3:Y:S02]  /*1f960*/  SHFL.UP PT, R14, R2, 0x1, RZ ;  /* 0x04200000020e7989 */ /* 0x020ee400000e00ff */
[----:B---3--:R-:W-:-:S05]  /*1f970*/  SEL R13, R14, RZ, P1 ;  /* 0x000000ff0e0d7207 */ /* 0x008fca0000800000 */
[----:B------:R-:W-:-:S05]  /*1f980*/  IMAD.IADD R13, R2, 0x1, R13 ;  /* 0x00000001020d7824 */ /* 0x000fca00078e020d */
[----:B------:R-:W3:Y:S02]  /*1f990*/  SHFL.UP PT, R14, R13, 0x2, RZ ;  /* 0x044000000d0e7989 */ /* 0x000ee400000e00ff */
[----:B---3--:R-:W-:-:S04]  /*1f9a0*/  SEL R14, R14, RZ, P2 ;  /* 0x000000ff0e0e7207 */ /* 0x008fc80001000000 */
[----:B0-2---:R-:W-:-:S05]  /*1f9b0*/  IADD3 R3, R13, R14, RZ ;  /* 0x0000000e0d037210 */ /* 0x005fca0007ffe0ff */
        /* <DEDUP_REMOVED lines=10> */
.L_x_2089:
[----:B------:R-:W-:Y:S02]  /*1fa60*/  ULDC UR4, c[0x0][0xc38] ;  /* 0x00030e0000047ab9 */ /* 0x000fe40000000800 */
[----:B------:R-:W-:-:S04]  /*1fa70*/  IMAD.U32 R4, RZ, RZ, UR4 ;  /* 0x00000004ff047e24 */ /* 0x000fc8000f8e00ff */
[----:B--2---:R-:W-:-:S04]  /*1fa80*/  IMAD R5, R14, R4, RZ ;  /* 0x000000040e057224 */ /* 0x004fc800078e02ff */
[----:B------:R-:W-:-:S05]  /*1fa90*/  IMAD.IADD R16, R5, 0x1, R16 ;  /* 0x0000000105107824 */ /* 0x000fca00078e0210 */
[----:B------:R-:W-:-:S13]  /*1faa0*/  ISETP.GT.AND P6, PT, R16, R0, PT ;  /* 0x000000001000720c */ /* 0x000fda0003fc4270 */
[----:B------:R-:W-:Y:S05]  /*1fab0*/  @!P6 BRA `(.L_x_1876) ;  /* 0xfffffffc0064e947 */ /* 0x000fea000383ffff */
.L_x_1871:
        /* <DEDUP_REMOVED lines=8> */
.L_x_2093:
[----:B------:R-:W-:Y:S01]  /*1fb40*/  ISETP.NE.AND P0, PT, R6, RZ, PT ;  /* 0x000000ff0600720c */ /* 0x000fe20003f05270 */
[----:B------:R-:W-:-:S12]  /*1fb50*/  IMAD.MOV.U32 R6, RZ, RZ, RZ ;  /* 0x000000ffff067224 */ /* 0x000fd800078e00ff */
[----:B------:R-:W-:Y:S05]  /*1fb60*/  @!P0 BRA `(.L_x_1878) ;  /* 0x0000000000108947 */ /* 0x000fea0003800000 */
[----:B------:R-:W-:Y:S01]  /*1fb70*/  UMOV UR4, 0xffffffff ;  /* 0xffffffff00047882 */ /* 0x000fe20000000000 */
[----:B-1----:R-:W-:Y:S02]  /*1fb80*/  VIADD R12, R5, 0xffffffff ;  /* 0xffffffff050c7836 */ /* 0x002fe40000000000 */
[----:B------:R-:W-:Y:S05]  /*1fb90*/  BRA.DIV UR4, `(.L_x_1879) ;  /* 0x0000006604647947 */ /* 0x000fea000b800000 */
[----:B------:R4:W1:Y:S02]  /*1fba0*/  SHFL.IDX PT, R6, R3, R12, 0x1f ;  /* 0x00001f0c03067589 */ /* 0x00086400000e0000 */
.L_x_1878:
[----:B0-2-4-:R-:W0:Y:S01]  /*1fbb0*/  LDC.64 R2, c[0x0][0xc90] ;  /* 0x00032400ff027b82 */ /* 0x015e220000000a00 */
[----:B------:R-:W-:-:S04]  /*1fbc0*/  IMAD.IADD R19, R5, 0x1, R19 ;  /* 0x0000000105137824 */ /* 0x000fc800078e0213 */
[----:B0-----:R-:W-:-:S05]  /*1fbd0*/  IMAD.WIDE R2, R19, 0x4, R2 ;  /* 0x0000000413027825 */ /* 0x001fca00078e0202 */
[----:B------:R0:W3:Y:S01]  /*1fbe0*/  LDG.E R7, desc[UR42][R2.64] ;  /* 0x0000002a02077981 */ /* 0x0000e2000c1e1900 */
[----:B-1----:R-:W-:-:S04]  /*1fbf0*/  IMAD R16, R6, R4, R16 ;  /* 0x0000000406107224 */ /* 0x002fc800078e0210 */
[----:B------:R-:W-:Y:S02]  /*1fc00*/  IMAD.IADD R0, R0, 0x1, -R16 ;  /* 0x0000000100007824 */ /* 0x000fe400078e0a10 */
[----:B0-----:R-:W-:Y:S02]  /*1fc10*/  IMAD.MOV.U32 R2, RZ, RZ, RZ ;  /* 0x000000ffff027224 */ /* 0x001fe400078e00ff */
[----:B---3--:R-:W-:-:S05]  /*1fc20*/  IMAD R5, R17, R7, RZ ;  /* 0x0000000711057224 */ /* 0x008fca00078e02ff */
[-C--:B------:R-:W-:Y:S02]  /*1fc30*/  IABS R8, R5.reuse ;  /* 0x0000000500087213 */ /* 0x080fe40000000000 */
[----:B------:R-:W-:Y:S02]  /*1fc40*/  IABS R6, R5 ;  /* 0x0000000500067213 */ /* 0x000fe40000000000 */
[----:B------:R-:W0:Y:S03]  /*1fc50*/  I2F.RP R9, R8 ;  /* 0x0000000800097306 */ /* 0x000e260000209400 */
[----:B------:R-:W-:-:S05]  /*1fc60*/  IMAD.MOV R6, RZ, RZ, -R6 ;  /* 0x000000ffff067224 */ /* 0x000fca00078e0a06 */
[----:B0-----:R-:W0:Y:S02]  /*1fc70*/  MUFU.RCP R9, R9 ;  /* 0x0000000900097308 */ /* 0x001e240000001000 */
[----:B0-----:R-:W-:-:S06]  /*1fc80*/  VIADD R10, R9, 0xffffffe ;  /* 0x0ffffffe090a7836 */ /* 0x001fcc0000000000 */
[----:B------:R-:W0:Y:S02]  /*1fc90*/  F2I.FTZ.U32.TRUNC.NTZ R3, R10 ;  /* 0x0000000a00037305 */ /* 0x000e24000021f000 */
        /* <DEDUP_REMOVED lines=21> */
[----:B------:R-:W-:-:S04]  /*1fdf0*/  VIADDMNMX R4, R3, R4, R7, PT ;  /* 0x0000000403047246 */ /* 0x000fc80003800107 */
[----:B------:R-:W-:-:S04]  /*1fe00*/  IABS R7, R4 ;  /* 0x0000000400077213 */ /* 0x000fc80000000000 */
[----:B------:R-:W0:Y:S08]  /*1fe10*/  I2F.RP R8, R7 ;  /* 0x0000000700087306 */ /* 0x000e300000209400 */
[----:B0-----:R-:W0:Y:S02]  /*1fe20*/  MUFU.RCP R8, R8 ;  /* 0x0000000800087308 */ /* 0x001e240000001000 */
[----:B0-----:R-:W-:-:S06]  /*1fe30*/  VIADD R3, R8, 0xffffffe ;  /* 0x0ffffffe08037836 */ /* 0x001fcc0000000000 */
[----:B------:R-:W0:Y:S02]  /*1fe40*/  F2I.FTZ.U32.TRUNC.NTZ R3, R3 ;  /* 0x0000000300037305 */ /* 0x000e24000021f000 */
[----:B0-----:R-:W-:-:S04]  /*1fe50*/  IMAD.MOV R0, RZ, RZ, -R3 ;  /* 0x000000ffff007224 */ /* 0x001fc800078e0a03 */
[----:B------:R-:W-:Y:S01]  /*1fe60*/  IMAD R9, R0, R7, RZ ;  /* 0x0000000700097224 */ /* 0x000fe200078e02ff */
[----:B------:R-:W-:-:S03]  /*1fe70*/  IABS R0, R4 ;  /* 0x0000000400007213 */ /* 0x000fc60000000000 */
[----:B------:R-:W-:Y:S01]  /*1fe80*/  IMAD.HI.U32 R2, R3, R9, R2 ;  /* 0x0000000903027227 */ /* 0x000fe200078e0002 */
[----:B------:R-:W-:-:S03]  /*1fe90*/  IABS R9, R5 ;  /* 0x0000000500097213 */ /* 0x000fc60000000000 */
        /* <DEDUP_REMOVED lines=8> */
[C---:B------:R-:W-:Y:S01]  /*1ff20*/  LOP3.LUT R0, R5.reuse, R4, RZ, 0x3c, !PT ;  /* 0x0000000405007212 */ /* 0x040fe200078e3cff */
[----:B------:R-:W-:-:S03]  /*1ff30*/  IMAD.IADD R5, R5, 0x1, R6 ;  /* 0x0000000105057824 */ /* 0x000fc600078e0206 */
[----:B------:R-:W-:-:S07]  /*1ff40*/  ISETP.GE.AND P2, PT, R0, RZ, PT ;  /* 0x000000ff0000720c */ /* 0x000fce0003f46270 */
[----:B------:R-:W-:-:S06]  /*1ff50*/  @P0 VIADD R2, R2, 0x1 ;  /* 0x0000000102020836 */ /* 0x000fcc0000000000 */
[----:B------:R-:W-:Y:S01]  /*1ff60*/  @!P2 IMAD.MOV R2, RZ, RZ, -R2 ;  /* 0x000000ffff02a224 */ /* 0x000fe200078e0a02 */
[----:B------:R-:W-:Y:S01]  /*1ff70*/  @!P1 LOP3.LUT R2, RZ, R4, RZ, 0x33, !PT ;  /* 0x00000004ff029212 */ /* 0x000fe200078e33ff */
[----:B------:R-:W-:-:S04]  /*1ff80*/  IMAD.MOV R4, RZ, RZ, -R4 ;  /* 0x000000ffff047224 */ /* 0x000fc800078e0a04 */
[----:B------:R-:W-:Y:S01]  /*1ff90*/  IMAD R18, R2, R4, R5 ;  /* 0x0000000402127224 */ /* 0x000fe200078e0205 */
[----:B------:R-:W-:-:S05]  /*1ffa0*/  LOP3.LUT R2, RZ, R2, RZ, 0x33, !PT ;  /* 0x00000002ff027212 */ /* 0x000fca00078e33ff */
[----:B------:R-:W-:Y:S01]  /*1ffb0*/  IMAD.IADD R17, R17, 0x1, R2 ;  /* 0x0000000111117824 */ /* 0x000fe200078e0202 */
[----:B------:R-:W-:Y:S06]  /*1ffc0*/  BRA `(.L_x_1880) ;  /* 0x00000000001c7947 */ /* 0x000fec0003800000 */
.L_x_1872:
[----:B------:R-:W-:Y:S01]  /*1ffd0*/  UMOV UR4, URZ ;  /* 0x0000003f00047c82 */ /* 0x000fe20008000000 */
[----:B------:R-:W-:Y:S01]  /*1ffe0*/  UMOV UR5, URZ ;  /* 0x0000003f00057c82 */ /* 0x000fe20008000000 */
[----:B------:R-:W-:Y:S01]  /*1fff0*/  ULDC UR6, c[0x0][0xc3c] ;  /* 0x00030f0000067ab9 */ /* 0x000fe20000000800 */
[----:B------:R-:W-:Y:S02]  /*20000*/  IMAD.MOV.U32 R16, RZ, RZ, R0 ;  /* 0x000000ffff107224 */ /* 0x000fe400078e0000 */
[----:B------:R-:W-:Y:S02]  /*20010*/  IMAD.U32 R17, RZ, RZ, UR4 ;  /* 0x00000004ff117e24 */ /* 0x000fe4000f8e00ff */
[----:B------:R-:W-:Y:S02]  /*20020*/  IMAD.U32 R18, RZ, RZ, UR5 ;  /* 0x00000005ff127e24 */ /* 0x000fe4000f8e00ff */
[----:B------:R-:W-:-:S07]  /*20030*/  IMAD.U32 R19, RZ, RZ, UR6 ;  /* 0x00000006ff137e24 */ /* 0x000fce000f8e00ff */
.L_x_1880:
[----:B------:R-:W2:Y:S01]  /*20040*/  S2R R0, SR_TID.X ;  /* 0x0000000000007919 */ /* 0x000ea20000002100 */
[----:B------:R-:W-:Y:S05]  /*20050*/  WARPSYNC.ALL ;  /* 0x0000000000007948 */ /* 0x000fea0003800000 */
[----:B------:R-:W-:Y:S01]  /*20060*/  BAR.SYNC.DEFER_BLOCKING 0x4, 0x200 ;  /* 0x0108000000007b1d */ /* 0x000fe20000010000 */
[----:B--2---:R-:W-:-:S04]  /*20070*/  LOP3.LUT R0, R0, 0x1f, RZ, 0xc0, !PT ;  /* 0x0000001f00007812 */ /* 0x004fc800078ec0ff */
[----:B------:R-:W-:-:S13]  /*20080*/  ISETP.NE.AND P0, PT, R0, RZ, PT ;  /* 0x000000ff0000720c */ /* 0x000fda0003f05270 */
[----:B0-----:R-:W0:Y:S01]  /*20090*/  @!P0 S2R R3, SR_CgaCtaId ;  /* 0x0000000000038919 */ /* 0x001e220000008800 */
[----:B------:R-:W-:-:S04]  /*200a0*/  @!P0 MOV R0, 0x400 ;  /* 0x0000040000008802 */ /* 0x000fc80000000f00 */
[----:B0-----:R-:W-:-:S05]  /*200b0*/  @!P0 LEA R22, R3, R0, 0x18 ;  /* 0x0000000003168211 */ /* 0x001fca00078ec0ff */
[----:B------:R0:W-:Y:S01]  /*200c0*/  @!P0 STS.128 [R22+0x168d0], R16 ;  /* 0x0168d01016008388 */ /* 0x0001e20000000c00 */
[----:B------:R-:W-:Y:S06]  /*200d0*/  BAR.ARV 0x5, 0x200 ;  /* 0x0148000000007b1d */ /* 0x000fec0000002000 */
.L_x_1869:
[----:B------:R-:W-:Y:S02]  /*200e0*/  ULDC UR4, c[0x0][0xc3c] ;  /* 0x00030f0000047ab9 */ /* 0x000fe40000000800 */
[----:B----4-:R-:W-:-:S13]  /*200f0*/  ISETP.GE.AND P0, PT, R19, UR4, PT ;  /* 0x0000000413007c0c */ /* 0x010fda000bf06270 */
[----:B------:R-:W-:Y:S05]  /*20100*/  @!P0 BRA `(.L_x_1881) ;  /* 0xffffff9c009c8947 */ /* 0x000fea000383ffff */
[----:B------:R-:W-:Y:S05]  /*20110*/  BSYNC B8 ;  /* 0x0000000000087941 */ /* 0x000fea0003800000 */
.L_x_1772:
[----:B0-----:R-:W4:Y:S01]  /*20120*/  LDL.LU R0, [R1+0x44] ;  /* 0x0000440001007983 */ /* 0x001f220000300800 */
[----:B------:R-:W-:Y:S01]  /*20130*/  BSSY B0, `(.L_x_1882) ;  /* 0x000000b000007945 */ /* 0x000fe20003800000 */
[----:B------:R-:W0:Y:S01]  /*20140*/  S2R R5, SR_CgaCtaId ;  /* 0x0000000000057919 */ /* 0x000e220000008800 */
[----:B----4-:R-:W-:-:S05]  /*20150*/  VIADD R0, R0, 0x1 ;  /* 0x0000000100007836 */ /* 0x010fca0000000000 */
        /* <DEDUP_REMOVED lines=8> */
.L_x_2096:
[----:B------:R-:W-:Y:S05]  /*201e0*/  BSYNC B0 ;  /* 0x0000000000007941 */ /* 0x000fea0003800000 */
.L_x_1882:
[----:B------:R-:W-:-:S03]  /*201f0*/  UMOV UR4, 0xffffffff ;  /* 0xffffffff00047882 */ /* 0x000fc60000000000 */
[----:B------:R-:W-:Y:S05]  /*20200*/  BRA.DIV UR4, `(.L_x_1884) ;  /* 0x0000006204047947 */ /* 0x000fea000b800000 */
[----:B0-----:R-:W0:Y:S02]  /*20210*/  S2R R0, SR_TID.X ;  /* 0x0000000000007919 */ /* 0x001e240000002100 */
[----:B0-----:R-:W-:-:S04]  /*20220*/  SHF.R.U32.HI R0, RZ, 0x5, R0 ;  /* 0x00000005ff007819 */ /* 0x001fc80000011600 */
[----:B------:R-:W-:-:S05]  /*20230*/  LOP3.LUT R0, R0, 0x3, RZ, 0xc0, !PT ;  /* 0x0000000300007812 */ /* 0x000fca00078ec0ff */
[----:B------:R0:W4:Y:S02]  /*20240*/  SHFL.IDX PT, R14, R0, RZ, 0x1f ;  /* 0x00001fff000e7589 */ /* 0x00012400000e0000 */
.L_x_2099:
[----:B----4-:R-:W-:-:S13]  /*20250*/  ISETP.NE.AND P0, PT, R14, RZ, PT ;  /* 0x000000ff0e00720c */ /* 0x010fda0003f05270 */
[----:B------:R-:W-:Y:S05]  /*20260*/  @P0 BRA `(.L_x_1556) ;  /* 0x0000000000880947 */ /* 0x000fea0003800000 */
[----:B------:R-:W-:-:S03]  /*20270*/  UMOV UR4, 0xffffffff ;  /* 0xffffffff00047882 */ /* 0x000fc60000000000 */
[----:B------:R-:W-:Y:S05]  /*20280*/  BRA.DIV UR4, `(.L_x_1885) ;  /* 0x0000006204187947 */ /* 0x000fea000b800000 */
[----:B------:R-:W-:-:S13]  /*20290*/  ELECT P6, URZ, PT ;  /* 0x00000000003f782f */ /* 0x000fda00038c0000 */
.L_x_2102:
[----:B------:R-:W-:Y:S05]  /*202a0*/  @!P6 BRA `(.L_x_1556) ;  /* 0x000000000078e947 */ /* 0x000fea0003800000 */
[----:B------:R-:W-:-:S06]  /*202b0*/  ULOP3.LUT UR4, UR37, 0x2, URZ, 0xfc, !UPT ;  /* 0x0000000225047892 */ /* 0x000fcc000f8efc3f */
[----:B0-----:R-:W-:-:S05]  /*202c0*/  IMAD.U32 R0, RZ, RZ, UR4 ;  /* 0x00000004ff007e24 */ /* 0x001fca000f8e00ff */
[----:B------:R-:W-:-:S13]  /*202d0*/  ISETP.NE.AND P0, PT, R0, 0x3, PT ;  /* 0x000000030000780c */ /* 0x000fda0003f05270 */
[----:B------:R-:W-:Y:S05]  /*202e0*/  @!P0 BRA `(.L_x_1886) ;  /* 0x0000000000048947 */ /* 0x000fea0003800000 */
[----:B------:R-:W-:Y:S01]  /*202f0*/  BPT.TRAP 0x1 ;  /* 0x000000040000795c */ /* 0x000fe20000300000 */
.L_x_1886:
[----:B------:R-:W-:Y:S01]  /*20300*/  IMAD R3, R25, 0x8, R5 ;  /* 0x0000000819037824 */ /* 0x000fe200078e0205 */
[----:B------:R-:W-:Y:S01]  /*20310*/  SHF.L.U32 R2, R29, 0x1f, RZ ;  /* 0x0000001f1d027819 */ /* 0x000fe200000006ff */
[----:B------:R-:W-:-:S03]  /*20320*/  VIADD R25, R25, 0x1 ;  /* 0x0000000119197836 */ /* 0x000fc60000000000 */
[----:B------:R-:W0:Y:S02]  /*20330*/  SYNCS.PHASECHK.TRANS64.TRYWAIT P1, [R3+URZ+0x16840], R2 ;  /* 0x01684002030075a7 */ /* 0x000e24000802017f */
[----:B------:R-:W-:-:S04]  /*20340*/  ISETP.NE.AND P2, PT, R25, 0x2, PT ;  /* 0x000000021900780c */ /* 0x000fc80003f45270 */
[----:B------:R-:W-:Y:S01]  /*20350*/  SEL R0, RZ, 0x1, P2 ;  /* 0x00000001ff007807 */ /* 0x000fe20001000000 */
[----:B0-----:R-:W-:Y:S08]  /*20360*/  @!P1 BRA `(.L_x_1887) ;  /* 0x0000006000009947 */ /* 0x001ff00003800000 */
.L_x_2103:
[----:B------:R-:W-:Y:S02]  /*20370*/  SEL R25, R25, RZ, P2 ;  /* 0x000000ff19197207 */ /* 0x000fe40001000000 */
[----:B------:R-:W-:Y:S01]  /*20380*/  LOP3.LUT R0, R29, R0, RZ, 0x3c, !PT ;  /* 0x000000001d007212 */ /* 0x000fe200078e3cff */
[----:B------:R-:W-:Y:S06]  /*20390*/  @!P0 BRA `(.L_x_1888) ;  /* 0x0000000000048947 */ /* 0x000fec0003800000 */
[----:B------:R-:W-:Y:S01]  /*203a0*/  BPT.TRAP 0x1 ;  /* 0x000000040000795c */ /* 0x000fe20000300000 */
.L_x_1888:
[----:B------:R-:W-:Y:S01]  /*203b0*/  IMAD R25, R25, 0x8, R5 ;  /* 0x0000000819197824 */ /* 0x000fe200078e0205 */
[----:B------:R-:W-:-:S04]  /*203c0*/  SHF.L.U32 R0, R0, 0x1f, RZ ;  /* 0x0000001f00007819 */ /* 0x000fc800000006ff */
[----:B------:R-:W4:Y:S02]  /*203d0*/  SYNCS.PHASECHK.TRANS64.TRYWAIT P1, [R25+URZ+0x16840], R0 ;  /* 0x01684000190075a7 */ /* 0x000f24000802017f */
[----:B----4-:R-:W-:Y:S05]  /*203e0*/  @!P1 BRA `(.L_x_1889) ;  /* 0x0000005c00f49947 */ /* 0x010fea0003800000 */
.L_x_2104:
[----:B------:R-:W-:Y:S05]  /*203f0*/  @!P0 BRA `(.L_x_1890) ;  /* 0x0000000000048947 */ /* 0x000fea0003800000 */
[----:B------:R-:W-:Y:S01]  /*20400*/  BPT.TRAP 0x1 ;  /* 0x000000040000795c */ /* 0x000fe20000300000 */
.L_x_1890:
[----:B------:R-:W5:Y:S02]  /*20410*/  SYNCS.PHASECHK.TRANS64.TRYWAIT P1, [R3+URZ+0x16860], R2 ;  /* 0x01686002030075a7 */ /* 0x000f64000802017f */
[----:B-----5:R-:W-:Y:S05]  /*20420*/  @!P1 BRA `(.L_x_1891) ;  /* 0x0000005c00f89947 */ /* 0x020fea0003800000 */
.L_x_2105:
[----:B------:R-:W-:Y:S05]  /*20430*/  @!P0 BRA `(.L_x_1892) ;  /* 0x0000000000048947 */ /* 0x000fea0003800000 */
[----:B------:R-:W-:Y:S01]  /*20440*/  BPT.TRAP 0x1 ;  /* 0x000000040000795c */ /* 0x000fe20000300000 */
.L_x_1892:
[----:B------:R0:W0:Y:S02]  /*20450*/  SYNCS.PHASECHK.TRANS64.TRYWAIT P0, [R25+URZ+0x16860], R0 ;  /* 0x01686000190075a7 */ /* 0x000024000800017f */
[----:B0-----:R-:W-:Y:S05]  /*20460*/  @!P0 NANOSLEEP.SYNCS 0x989680 ;  /* 0x009896800000895d */ /* 0x001fea0003900000 */
[----:B------:R-:W0:Y:S02]  /*20470*/  @!P0 SYNCS.PHASECHK.TRANS64 P0, [R25+URZ+0x16860], R0 ;  /* 0x01686000190085a7 */ /* 0x000e24000800007f */
[----:B0-----:R-:W-:Y:S05]  /*20480*/  @!P0 BRA `(.L_x_1892) ;  /* 0xfffffffc00f08947 */ /* 0x001fea000383ffff */
.L_x_1556:
[----:B------:R-:W-:Y:S05]  /*20490*/  BSYNC B9 ;  /* 0x0000000000097941 */ /* 0x000fea0003800000 */
.L_x_1553:
[----:B------:R-:W-:Y:S05]  /*204a0*/  EXIT ;  /* 0x000000000000794d */ /* 0x000fea0003800000 */
.L_x_1582:
[----:B0-----:R0:W1:Y:S02]  /*204b0*/  SYNCS.PHASECHK.TRANS64.TRYWAIT P6, [R70+URZ+0x16890], R79 ;  /* 0x0168904f460075a7 */ /* 0x00106400080c017f */
[----:B-1----:R-:W-:Y:S05]  /*204c0*/  @!P6 NANOSLEEP.SYNCS 0x989680 ;  /* 0x009896800000e95d */ /* 0x002fea0003900000 */
[----:B------:R-:W1:Y:S02]  /*204d0*/  @!P6 SYNCS.PHASECHK.TRANS64 P6, [R70+URZ+0x16890], R79 ;  /* 0x0168904f4600e5a7 */ /* 0x000e6400080c007f */
[----:B-1----:R-:W-:Y:S05]  /*204e0*/  @!P6 BRA `(.L_x_1582) ;  /* 0xfffffffc00f0e947 */ /* 0x002fea000383ffff */
[----:B------:R-:W-:Y:S05]  /*204f0*/  BRA `(.L_x_1893) ;  /* 0xfffffe2800587947 */ /* 0x000fea000383ffff */
.L_x_1583:
        /* <DEDUP_REMOVED lines=8> */
.L_x_1895:
[----:B------:R-:W-:Y:S05]  /*20580*/  BSYNC B1 ;  /* 0x0000000000017941 */ /* 0x000fea0003800000 */
.L_x_1894:
        /* <DEDUP_REMOVED lines=8> */
.L_x_1896:
[----:B------:R-:W-:Y:S05]  /*20610*/  BRA `(.L_x_1897) ;  /* 0xfffffe2800247947 */ /* 0x000fea000383ffff */
.L_x_1592:
[----:B------:R-:W-:Y:S01]  /*20620*/  BSSY B1, `(.L_x_1898) ;  /* 0x0000008000017945 */ /* 0x000fe20003800000 */
[----:B--2-4-:R-:W-:Y:S02]  /*20630*/  IMAD.MOV.U32 R13, RZ, RZ, R85 ;  /* 0x000000ffff0d7224 */ /* 0x014fe400078e0055 */
[----:B------:R-:W-:Y:S02]  /*20640*/  IMAD.MOV.U32 R12, RZ, RZ, 0x1 ;  /* 0x00000001ff0c7424 */ /* 0x000fe400078e00ff */
[----:B------:R-:W-:Y:S02]  /*20650*/  IMAD.MOV.U32 R11, RZ, RZ, 0x1c1f ;  /* 0x00001c1fff0b7424 */ /* 0x000fe400078e00ff */
[----:B------:R-:W-:-:S07]  /*20660*/  IMAD.MOV.U32 R15, RZ, RZ, -0x1 ;  /* 0xffffffffff0f7424 */ /* 0x000fce00078e00ff */
[----:B01-3--:R-:W-:Y:S05]  /*20670*/  WARPSYNC.COLLECTIVE R15, `(.L_x_1899) ;  /* 0x000000000f087348 */ /* 0x00bfea0003c00000 */
[----:B---3--:R2:W3:Y:S02]  /*20680*/  SHFL.IDX P6, R14, R13, R12, R11 ;  /* 0x0000000c0d0e7389 */ /* 0x0084e400000c000b */
[----:B0123--:R-:W-:Y:S01]  /*20690*/  ENDCOLLECTIVE ;  /* 0x000000000000791b */ /* 0x00ffe20003800000 */
.L_x_1899:
[----:B------:R-:W-:Y:S05]  /*206a0*/  BSYNC B1 ;  /* 0x0000000000017941 */ /* 0x000fea0003800000 */
.L_x_1898:
[----:B------:R-:W-:Y:S02]  /*206b0*/  IMAD.MOV.U32 R13, RZ, RZ, R84 ;  /* 0x000000ffff0d7224 */ /* 0x000fe400078e0054 */
[----:B------:R-:W-:Y:S02]  /*206c0*/  IMAD.MOV.U32 R12, RZ, RZ, 0x1 ;  /* 0x00000001ff0c7424 */ /* 0x000fe400078e00ff */
[----:B------:R-:W-:Y:S02]  /*206d0*/  IMAD.MOV.U32 R11, RZ, RZ, 0x1c1f ;  /* 0x00001c1fff0b7424 */ /* 0x000fe400078e00ff */
[----:B------:R-:W-:Y:S02]  /*206e0*/  IMAD.MOV.U32 R15, RZ, RZ, -0x1 ;  /* 0xffffffffff0f7424 */ /* 0x000fe400078e00ff */
[----:B------:R-:W-:-:S07]  /*206f0*/  IMAD.MOV.U32 R85, RZ, RZ, R14 ;  /* 0x000000ffff557224 */ /* 0x000fce00078e000e */
[----:B------:R-:W-:Y:S05]  /*20700*/  WARPSYNC.COLLECTIVE R15, `(.L_x_1900) ;  /* 0x000000000f087348 */ /* 0x000fea0003c00000 */
[----:B------:R0:W1:Y:S02]  /*20710*/  SHFL.IDX P6, R14, R13, R12, R11 ;  /* 0x0000000c0d0e7389 */ /* 0x00006400000c000b */
[----:B01----:R-:W-:Y:S01]  /*20720*/  ENDCOLLECTIVE ;  /* 0x000000000000791b */ /* 0x003fe20003800000 */
.L_x_1900:
[----:B------:R-:W-:Y:S05]  /*20730*/  BRA `(.L_x_1901) ;  /* 0xfffffe2c00bc7947 */ /* 0x000fea000383ffff */
.L_x_1604:
[----:B-1----:R1:W2:Y:S02]  /*20740*/  SYNCS.PHASECHK.TRANS64.TRYWAIT P4, [R70+URZ+0x16890], R79 ;  /* 0x0168904f460075a7 */ /* 0x0022a4000808017f */
[----:B--2---:R-:W-:Y:S05]  /*20750*/  @!P4 NANOSLEEP.SYNCS 0x989680 ;  /* 0x009896800000c95d */ /* 0x004fea0003900000 */
[----:B------:R-:W2:Y:S02]  /*20760*/  @!P4 SYNCS.PHASECHK.TRANS64 P4, [R70+URZ+0x16890], R79 ;  /* 0x0168904f4600c5a7 */ /* 0x000ea4000808007f */
[----:B--2---:R-:W-:Y:S05]  /*20770*/  @!P4 BRA `(.L_x_1604) ;  /* 0xfffffffc00f0c947 */ /* 0x004fea000383ffff */
[----:B------:R-:W-:Y:S05]  /*20780*/  BRA `(.L_x_1902) ;  /* 0xfffffe3800e87947 */ /* 0x000fea000383ffff */
.L_x_1605:
[----:B------:R-:W-:Y:S01]  /*20790*/  BSSY B1, `(.L_x_1903) ;  /* 0x0000008000017945 */ /* 0x000fe20003800000 */
[----:B0-----:R-:W-:Y:S02]  /*207a0*/  IMAD.MOV.U32 R13, RZ, RZ, R85 ;  /* 0x000000ffff0d7224 */ /* 0x001fe400078e0055 */
[----:B------:R-:W-:Y:S02]  /*207b0*/  IMAD.MOV.U32 R12, RZ, RZ, RZ ;  /* 0x000000ffff0c7224 */ /* 0x000fe400078e00ff */
[----:B------:R-:W-:Y:S02]  /*207c0*/  IMAD.MOV.U32 R11, RZ, RZ, 0x1c1f ;  /* 0x00001c1fff0b7424 */ /* 0x000fe400078e00ff */
[----:B------:R-:W-:-:S07]  /*207d0*/  IMAD.MOV.U32 R15, RZ, RZ, -0x1 ;  /* 0xffffffffff0f7424 */ /* 0x000fce00078e00ff */
[----:B-1----:R-:W-:Y:S05]  /*207e0*/  WARPSYNC.COLLECTIVE R15, `(.L_x_1904) ;  /* 0x000000000f087348 */ /* 0x002fea0003c00000 */
[----:B------:R0:W2:Y:S02]  /*207f0*/  SHFL.IDX P6, R14, R13, R12, R11 ;  /* 0x0000000c0d0e7389 */ /* 0x0000a400000c000b */
[----:B012---:R-:W-:Y:S01]  /*20800*/  ENDCOLLECTIVE ;  /* 0x000000000000791b */ /* 0x007fe20003800000 */
.L_x_1904:
[----:B------:R-:W-:Y:S05]  /*20810*/  BSYNC B1 ;  /* 0x0000000000017941 */ /* 0x000fea0003800000 */
.L_x_1903:
        /* <DEDUP_REMOVED lines=8> */
.L_x_1905:
[----:B------:R-:W-:Y:S01]  /*208a0*/  IMAD.MOV.U32 R82, RZ, RZ, R14 ;  /* 0x000000ffff527224 */ /* 0x000fe200078e000e */
[----:B------:R-:W-:Y:S06]  /*208b0*/  BRA `(.L_x_1906) ;  /* 0xfffffe3800b47947 */ /* 0x000fec000383ffff */
.L_x_1610:
[----:B------:R-:W-:Y:S01]  /*208c0*/  BSSY B1, `(.L_x_1907) ;  /* 0x0000008000017945 */ /* 0x000fe20003800000 */
[----:B0-----:R-:W-:Y:S02]  /*208d0*/  IMAD.MOV.U32 R13, RZ, RZ, R85 ;  /* 0x000000ffff0d7224 */ /* 0x001fe400078e0055 */
[----:B------:R-:W-:Y:S02]  /*208e0*/  IMAD.MOV.U32 R12, RZ, RZ, 0x1 ;  /* 0x00000001ff0c7424 */ /* 0x000fe400078e00ff */
[----:B------:R-:W-:Y:S02]  /*208f0*/  IMAD.MOV.U32 R11, RZ, RZ, 0x1c1f ;  /* 0x00001c1fff0b7424 */ /* 0x000fe400078e00ff */
[----:B------:R-:W-:-:S07]  /*20900*/  IMAD.MOV.U32 R15, RZ, RZ, -0x1 ;  /* 0xffffffffff0f7424 */ /* 0x000fce00078e00ff */
[----:B-1234-:R-:W-:Y:S05]  /*20910*/  WARPSYNC.COLLECTIVE R15, `(.L_x_1908) ;  /* 0x000000000f087348 */ /* 0x01efea0003c00000 */
[----:B------:R0:W0:Y:S02]  /*20920*/  SHFL.IDX P6, R14, R13, R12, R11 ;  /* 0x0000000c0d0e7389 */ /* 0x00002400000c000b */
[----:B01234-:R-:W-:Y:S01]  /*20930*/  ENDCOLLECTIVE ;  /* 0x000000000000791b */ /* 0x01ffe20003800000 */
.L_x_1908:
[----:B------:R-:W-:Y:S05]  /*20940*/  BSYNC B1 ;  /* 0x0000000000017941 */ /* 0x000fea0003800000 */
.L_x_1907:
        /* <DEDUP_REMOVED lines=8> */
.L_x_1909:
[----:B------:R-:W-:Y:S01]  /*209d0*/  IMAD.MOV.U32 R84, RZ, RZ, R14 ;  /* 0x000000ffff547224 */ /* 0x000fe200078e000e */
[----:B------:R-:W-:Y:S06]  /*209e0*/  BRA `(.L_x_1910) ;  /* 0xfffffe4000607947 */ /* 0x000fec000383ffff */
.L_x_1615:
[----:B0-----:R0:W1:Y:S02]  /*209f0*/  SYNCS.PHASECHK.TRANS64.TRYWAIT P3, [R70+URZ+0x16890], R79 ;  /* 0x0168904f460075a7 */ /* 0x001064000806017f */
[----:B-1----:R-:W-:Y:S05]  /*20a00*/  @!P3 NANOSLEEP.SYNCS 0x989680 ;  /* 0x009896800000b95d */ /* 0x002fea0003900000 */
[----:B------:R-:W1:Y:S02]  /*20a10*/  @!P3 SYNCS.PHASECHK.TRANS64 P3, [R70+URZ+0x16890], R79 ;  /* 0x0168904f4600b5a7 */ /* 0x000e64000806007f */
[----:B-1----:R-:W-:Y:S05]  /*20a20*/  @!P3 BRA `(.L_x_1615) ;  /* 0xfffffffc00f0b947 */ /* 0x002fea000383ffff */
[----:B------:R-:W-:Y:S05]  /*20a30*/  BRA `(.L_x_1911) ;  /* 0xfffffe48007c7947 */ /* 0x000fea000383ffff */
.L_x_1616:
        /* <DEDUP_REMOVED lines=8> */
.L_x_1913:
[----:B------:R-:W-:Y:S05]  /*20ac0*/  BSYNC B1 ;  /* 0x0000000000017941 */ /* 0x000fea0003800000 */
.L_x_1912:
        /* <DEDUP_REMOVED lines=8> */
.L_x_1914:
[----:B------:R-:W-:Y:S01]  /*20b50*/  IMAD.MOV.U32 R33, RZ, RZ, R14 ;  /* 0x000000ffff217224 */ /* 0x000fe200078e000e */
[----:B------:R-:W-:Y:S06]  /*20b60*/  BRA `(.L_x_1915) ;  /* 0xfffffe4800a07947 */ /* 0x000fec000383ffff */
.L_x_1619:
        /* <DEDUP_REMOVED lines=8> */
.L_x_1917:
[----:B------:R-:W-:Y:S05]  /*20bf0*/  BSYNC B1 ;  /* 0x0000000000017941 */ /* 0x000fea0003800000 */
.L_x_1916:
        /* <DEDUP_REMOVED lines=8> */
.L_x_1918:
[----:B------:R-:W-:Y:S01]  /*20c80*/  IMAD.MOV.U32 R33, RZ, RZ, R14 ;  /* 0x000000ffff217224 */ /* 0x000fe200078e000e */
[----:B------:R-:W-:Y:S06]  /*20c90*/  BRA `(.L_x_1919) ;  /* 0xfffffe4800a07947 */ /* 0x000fec000383ffff */
.L_x_1623:
[----:B0-----:R0:W3:Y:S02]  /*20ca0*/  SYNCS.PHASECHK.TRANS64.TRYWAIT P4, [R70+URZ+0x168b0], R79 ;  /* 0x0168b04f460075a7 */ /* 0x0010e4000808017f */
[----:B---3--:R-:W-:Y:S05]  /*20cb0*/  @!P4 NANOSLEEP.SYNCS 0x989680 ;  /* 0x009896800000c95d */ /* 0x008fea0003900000 */
[----:B------:R-:W3:Y:S02]  /*20cc0*/  @!P4 SYNCS.PHASECHK.TRANS64 P4, [R70+URZ+0x168b0], R79 ;  /* 0x0168b04f4600c5a7 */ /* 0x000ee4000808007f */
[----:B---3--:R-:W-:Y:S05]  /*20cd0*/  @!P4 BRA `(.L_x_1623) ;  /* 0xfffffffc00f0c947 */ /* 0x008fea000383ffff */
[----:B------:R-:W-:Y:S05]  /*20ce0*/  BRA `(.L_x_1920) ;  /* 0xfffffe4c001c7947 */ /* 0x000fea000383ffff */
.L_x_1639:
        /* <DEDUP_REMOVED lines=8> */
[----:B------:R-:W-:-:S05]  /*20d70*/  SHF.R.S32.HI R5, RZ, 0x7, R5 ;  /* 0x00000007ff057819 */ /* 0x000fca0000011405 */
[----:B--2---:R-:W-:-:S07]  /*20d80*/  IMAD.MOV.U32 R13, RZ, RZ, R5 ;  /* 0x000000ffff0d7224 */ /* 0x004fce00078e0005 */
[----:B----45:R-:W-:Y:S05]  /*20d90*/  WARPSYNC.COLLECTIVE R15, `(.L_x_1922) ;  /* 0x000000000f087348 */ /* 0x030fea0003c00000 */
[----:B------:R0:W1:Y:S02]  /*20da0*/  SHFL.IDX P6, R14, R13, R12, R11 ;  /* 0x0000000c0d0e7389 */ /* 0x00006400000c000b */
[----:B01--45:R-:W-:Y:S01]  /*20db0*/  ENDCOLLECTIVE ;  /* 0x000000000000791b */ /* 0x033fe20003800000 */
.L_x_1922:
[----:B------:R-:W-:Y:S05]  /*20dc0*/  BSYNC B0 ;  /* 0x0000000000007941 */ /* 0x000fea0003800000 */
.L_x_1921:
[----:B------:R1:W-:Y:S01]  /*20dd0*/  STL [R1+0x28], R14 ;  /* 0x0000280e01007387 */ /* 0x0003e20000100800 */
[----:B------:R-:W-:Y:S05]  /*20de0*/  BRA `(.L_x_1923) ;  /* 0xfffffe5400b07947 */ /* 0x000fea000383ffff */
.L_x_1651:
[----:B------:R-:W-:Y:S01]  /*20df0*/  BSSY B1, `(.L_x_1924) ;  /* 0x0000008000017945 */ /* 0x000fe20003800000 */
[----:B--2---:R-:W-:Y:S02]  /*20e00*/  IMAD.MOV.U32 R13, RZ, RZ, R6 ;  /* 0x000000ffff0d7224 */ /* 0x004fe400078e0006 */
[----:B------:R-:W-:Y:S02]  /*20e10*/  IMAD.MOV.U32 R12, RZ, RZ, RZ ;  /* 0x000000ffff0c7224 */ /* 0x000fe400078e00ff */
[----:B------:R-:W-:Y:S02]  /*20e20*/  IMAD.MOV.U32 R11, RZ, RZ, 0x1c1f ;  /* 0x00001c1fff0b7424 */ /* 0x000fe400078e00ff */
[----:B------:R-:W-:-:S07]  /*20e30*/  IMAD.MOV.U32 R15, RZ, RZ, -0x1 ;  /* 0xffffffffff0f7424 */ /* 0x000fce00078e00ff */
[----:B-1----:R-:W-:Y:S05]  /*20e40*/  WARPSYNC.COLLECTIVE R15, `(.L_x_1925) ;  /* 0x000000000f087348 */ /* 0x002fea0003c00000 */
[----:B-1----:R0:W1:Y:S02]  /*20e50*/  SHFL.IDX P6, R14, R13, R12, R11 ;  /* 0x0000000c0d0e7389 */ /* 0x00206400000c000b */
[----:B01----:R-:W-:Y:S01]  /*20e60*/  ENDCOLLECTIVE ;  /* 0x000000000000791b */ /* 0x003fe20003800000 */
.L_x_1925:
[----:B------:R-:W-:Y:S05]  /*20e70*/  BSYNC B1 ;  /* 0x0000000000017941 */ /* 0x000fea0003800000 */
.L_x_1924:
        /* <DEDUP_REMOVED lines=8> */
.L_x_1926:
[----:B------:R-:W-:Y:S02]  /*20f00*/  IMAD.MOV.U32 R13, RZ, RZ, R8 ;  /* 0x000000ffff0d7224 */ /* 0x000fe400078e0008 */
[----:B------:R-:W-:-:S07]  /*20f10*/  IMAD.MOV.U32 R0, RZ, RZ, R14 ;  /* 0x000000ffff007224 */ /* 0x000fce00078e000e */
[----:B------:R-:W-:Y:S05]  /*20f20*/  WARPSYNC.COLLECTIVE R15, `(.L_x_1927) ;  /* 0x000000000f087348 */ /* 0x000fea0003c00000 */
[----:B------:R0:W1:Y:S02]  /*20f30*/  SHFL.IDX P6, R14, R13, R12, R11 ;  /* 0x0000000c0d0e7389 */ /* 0x00006400000c000b */
[----:B01----:R-:W-:Y:S01]  /*20f40*/  ENDCOLLECTIVE ;  /* 0x000000000000791b */ /* 0x003fe20003800000 */
.L_x_1927:
[----:B------:R-:W-:Y:S02]  /*20f50*/  IMAD.MOV.U32 R13, RZ, RZ, R7 ;  /* 0x000000ffff0d7224 */ /* 0x000fe400078e0007 */
[----:B------:R-:W-:-:S07]  /*20f60*/  IMAD.MOV.U32 R5, RZ, RZ, R14 ;  /* 0x000000ffff057224 */ /* 0x000fce00078e000e */
[----:B------:R-:W-:Y:S05]  /*20f70*/  WARPSYNC.COLLECTIVE R15, `(.L_x_1928) ;  /* 0x000000000f087348 */ /* 0x000fea0003c00000 */
[----:B------:R0:W1:Y:S02]  /*20f80*/  SHFL.IDX P6, R14, R13, R12, R11 ;  /* 0x0000000c0d0e7389 */ /* 0x00006400000c000b */
[----:B01----:R-:W-:Y:S01]  /*20f90*/  ENDCOLLECTIVE ;  /* 0x000000000000791b */ /* 0x003fe20003800000 */
.L_x_1928:
[----:B------:R-:W-:Y:S05]  /*20fa0*/  BRA `(.L_x_1929) ;  /* 0xfffffe5c00347947 */ /* 0x000fea000383ffff */
.L_x_1654:
[----:B------:R-:W-:Y:S01]  /*20fb0*/  BSSY B1, `(.L_x_1930) ;  /* 0x0000008000017945 */ /* 0x000fe20003800000 */
[----:B--2---:R-:W-:Y:S02]  /*20fc0*/  IMAD.MOV.U32 R13, RZ, RZ, R6 ;  /* 0x000000ffff0d7224 */ /* 0x004fe400078e0006 */
[----:B------:R-:W-:Y:S02]  /*20fd0*/  IMAD.MOV.U32 R12, RZ, RZ, 0x1 ;  /* 0x00000001ff0c7424 */ /* 0x000fe400078e00ff */
[----:B------:R-:W-:Y:S02]  /*20fe0*/  IMAD.MOV.U32 R11, RZ, RZ, 0x1c1f ;  /* 0x00001c1fff0b7424 */ /* 0x000fe400078e00ff */
[----:B------:R-:W-:-:S07]  /*20ff0*/  IMAD.MOV.U32 R15, RZ, RZ, -0x1 ;  /* 0xffffffffff0f7424 */ /* 0x000fce00078e00ff */
[----:B-1----:R-:W-:Y:S05]  /*21000*/  WARPSYNC.COLLECTIVE R15, `(.L_x_1931) ;  /* 0x000000000f087348 */ /* 0x002fea0003c00000 */
[----:B------:R0:W2:Y:S02]  /*21010*/  SHFL.IDX P6, R14, R13, R12, R11 ;  /* 0x0000000c0d0e7389 */ /* 0x0000a400000c000b */
[----:B012---:R-:W-:Y:S01]  /*21020*/  ENDCOLLECTIVE ;  /* 0x000000000000791b */ /* 0x007fe20003800000 */
.L_x_1931:
[----:B------:R-:W-:Y:S05]  /*21030*/  BSYNC B1 ;  /* 0x0000000000017941 */ /* 0x000fea0003800000 */
.L_x_1930:
        /* <DEDUP_REMOVED lines=8> */
.L_x_1932:
[----:B------:R-:W-:Y:S02]  /*210c0*/  IMAD.MOV.U32 R13, RZ, RZ, R8 ;  /* 0x000000ffff0d7224 */ /* 0x000fe400078e0008 */
[----:B------:R-:W-:-:S07]  /*210d0*/  IMAD.MOV.U32 R0, RZ, RZ, R14 ;  /* 0x000000ffff007224 */ /* 0x000fce00078e000e */
[----:B------:R-:W-:Y:S05]  /*210e0*/  WARPSYNC.COLLECTIVE R15, `(.L_x_1933) ;  /* 0x000000000f087348 */ /* 0x000fea0003c00000 */
[----:B------:R0:W1:Y:S02]  /*210f0*/  SHFL.IDX P6, R14, R13, R12, R11 ;  /* 0x0000000c0d0e7389 */ /* 0x00006400000c000b */
[----:B01----:R-:W-:Y:S01]  /*21100*/  ENDCOLLECTIVE ;  /* 0x000000000000791b */ /* 0x003fe20003800000 */
.L_x_1933:
[----:B------:R-:W-:Y:S01]  /*21110*/  MOV R13, R7 ;  /* 0x00000007000d7202 */ /* 0x000fe20000000f00 */
[----:B------:R-:W-:-:S07]  /*21120*/  IMAD.MOV.U32 R5, RZ, RZ, R14 ;  /* 0x000000ffff057224 */ /* 0x000fce00078e000e */
[----:B------:R-:W-:Y:S05]  /*21130*/  WARPSYNC.COLLECTIVE R15, `(.L_x_1934) ;  /* 0x000000000f087348 */ /* 0x000fea0003c00000 */
[----:B------:R0:W1:Y:S02]  /*21140*/  SHFL.IDX P6, R14, R13, R12, R11 ;  /* 0x0000000c0d0e7389 */ /* 0x00006400000c000b */
[----:B01----:R-:W-:Y:S01]  /*21150*/  ENDCOLLECTIVE ;  /* 0x000000000000791b */ /* 0x003fe20003800000 */
.L_x_1934:
[----:B------:R-:W-:Y:S05]  /*21160*/  BRA `(.L_x_1935) ;  /* 0xfffffe5c00a47947 */ /* 0x000fea000383ffff */
.L_x_1658:
[----:B0-----:R0:W1:Y:S02]  /*21170*/  SYNCS.PHASECHK.TRANS64.TRYWAIT P0, [R2+URZ+0x16800], R5 ;  /* 0x01680005020075a7 */ /* 0x001064000800017f */
[----:B-1----:R-:W-:Y:S05]  /*21180*/  @!P0 NANOSLEEP.SYNCS 0x989680 ;  /* 0x009896800000895d */ /* 0x002fea0003900000 */
[----:B------:R-:W1:Y:S02]  /*21190*/  @!P0 SYNCS.PHASECHK.TRANS64 P0, [R2+URZ+0x16800], R5 ;  /* 0x01680005020085a7 */ /* 0x000e64000800007f */
[----:B-1----:R-:W-:Y:S05]  /*211a0*/  @!P0 BRA `(.L_x_1658) ;  /* 0xfffffffc00f08947 */ /* 0x002fea000383ffff */
[----:B------:R-:W-:Y:S05]  /*211b0*/  BRA `(.L_x_1936) ;  /* 0xfffffe6000b87947 */ /* 0x000fea000383ffff */
.L_x_1666:
[----:B------:R-:W0:Y:S01]  /*211c0*/  LDC R41, c[0x0][0x3f4] ;  /* 0x0000fd00ff297b82 */ /* 0x000e220000000800 */
[----:B------:R-:W-:Y:S01]  /*211d0*/  BSSY B1, `(.L_x_1937) ;  /* 0x0000008000017945 */ /* 0x000fe20003800000 */
[----:B--2---:R-:W-:Y:S02]  /*211e0*/  IMAD.MOV.U32 R13, RZ, RZ, R26 ;  /* 0x000000ffff0d7224 */ /* 0x004fe400078e001a */
[----:B------:R-:W-:Y:S02]  /*211f0*/  IMAD.MOV.U32 R12, RZ, RZ, RZ ;  /* 0x000000ffff0c7224 */ /* 0x000fe400078e00ff */
[----:B------:R-:W-:Y:S02]  /*21200*/  IMAD.MOV.U32 R11, RZ, RZ, 0x1c1f ;  /* 0x00001c1fff0b7424 */ /* 0x000fe400078e00ff */
[----:B------:R-:W-:-:S07]  /*21210*/  IMAD.MOV.U32 R15, RZ, RZ, -0x1 ;  /* 0xffffffffff0f7424 */ /* 0x000fce00078e00ff */
[----:B01----:R-:W-:Y:S05]  /*21220*/  WARPSYNC.COLLECTIVE R15, `(.L_x_1938) ;  /* 0x000000000f087348 */ /* 0x003fea0003c00000 */
[----:B-1----:R1:W2:Y:S02]  /*21230*/  SHFL.IDX P6, R14, R13, R12, R11 ;  /* 0x0000000c0d0e7389 */ /* 0x0022a400000c000b */
[----:B012---:R-:W-:Y:S01]  /*21240*/  ENDCOLLECTIVE ;  /* 0x000000000000791b */ /* 0x007fe20003800000 */
.L_x_1938:
[----:B------:R-:W-:Y:S05]  /*21250*/  BSYNC B1 ;  /* 0x0000000000017941 */ /* 0x000fea0003800000 */
.L_x_1937:
[----:B------:R-:W-:Y:S01]  /*21260*/  IMAD.MOV.U32 R13, RZ, RZ, R25 ;  /* 0x000000ffff0d7224 */ /* 0x000fe200078e0019 */
[----:B------:R-:W-:Y:S01]  /*21270*/  ISETP.GE.AND P0, PT, R16, R41, PT ;  /* 0x000000291000720c */ /* 0x000fe20003f06270 */
[----:B------:R-:W-:Y:S02]  /*21280*/  IMAD.MOV.U32 R12, RZ, RZ, RZ ;  /* 0x000000ffff0c7224 */ /* 0x000fe400078e00ff */
[----:B------:R-:W-:Y:S02]  /*21290*/  IMAD.MOV.U32 R11, RZ, RZ, 0x1c1f ;  /* 0x00001c1fff0b7424 */ /* 0x000fe400078e00ff */
[----:B------:R-:W-:Y:S02]  /*212a0*/  IMAD.MOV.U32 R15, RZ, RZ, -0x1 ;  /* 0xffffffffff0f7424 */ /* 0x000fe400078e00ff */
[----:B------:R-:W-:Y:S02]  /*212b0*/  IMAD.MOV.U32 R0, RZ, RZ, R14 ;  /* 0x000000ffff007224 */ /* 0x000fe400078e000e */
[----:B------:R-:W-:-:S07]  /*212c0*/  IMAD R32, R155, R32, RZ ;  /* 0x000000209b207224 */ /* 0x000fce00078e02ff */
[----:B------:R-:W-:Y:S05]  /*212d0*/  WARPSYNC.COLLECTIVE R15, `(.L_x_1939) ;  /* 0x000000000f087348 */ /* 0x000fea0003c00000 */
[----:B------:R0:W1:Y:S02]  /*212e0*/  SHFL.IDX P6, R14, R13, R12, R11 ;  /* 0x0000000c0d0e7389 */ /* 0x00006400000c000b */
[----:B01----:R-:W-:Y:S01]  /*212f0*/  ENDCOLLECTIVE ;  /* 0x000000000000791b */ /* 0x003fe20003800000 */
.L_x_1939:
[----:B------:R-:W-:Y:S01]  /*21300*/  ISETP.GE.OR P1, PT, R35, R32, P0 ;  /* 0x000000202300720c */ /* 0x000fe20000726670 */
[----:B------:R-:W-:-:S12]  /*21310*/  IMAD.MOV.U32 R13, RZ, RZ, R24 ;  /* 0x000000ffff0d7224 */ /* 0x000fd800078e0018 */
[C---:B------:R-:W-:Y:S01]  /*21320*/  @!P1 IMAD.SHL.U32 R5, R16.reuse, 0x2, RZ ;  /* 0x0000000210059824 */ /* 0x040fe200078e00ff */
[----:B------:R-:W-:Y:S01]  /*21330*/  @!P1 SHF.L.U64.HI R21, R16, 0x1, R17 ;  /* 0x0000000110159819 */ /* 0x000fe20000010211 */
[----:B------:R-:W-:-:S07]  /*21340*/  IMAD.MOV.U32 R3, RZ, RZ, R14 ;  /* 0x000000ffff037224 */ /* 0x000fce00078e000e */
[----:B------:R-:W-:Y:S05]  /*21350*/  WARPSYNC.COLLECTIVE R15, `(.L_x_1940) ;  /* 0x000000000f087348 */ /* 0x000fea0003c00000 */
[----:B------:R0:W1:Y:S02]  /*21360*/  SHFL.IDX P6, R14, R13, R12, R11 ;  /* 0x0000000c0d0e7389 */ /* 0x00006400000c000b */
[----:B01----:R-:W-:Y:S01]  /*21370*/  ENDCOLLECTIVE ;  /* 0x000000000000791b */ /* 0x003fe20003800000 */
.L_x_1940:
[----:B------:R-:W-:-:S05]  /*21380*/  @!P1 IADD3 R6, P2, R3, R5, RZ ;  /* 0x0000000503069210 */ /* 0x000fca0007f5e0ff */
[----:B------:R-:W-:Y:S02]  /*21390*/  @!P1 IMAD.X R7, R0, 0x1, R21, P2 ;  /* 0x0000000100079824 */ /* 0x000fe400010e0615 */
[----:B------:R-:W-:Y:S02]  /*213a0*/  IMAD.MOV.U32 R13, RZ, RZ, R27 ;  /* 0x000000ffff0d7224 */ /* 0x000fe400078e001b */
[----:B------:R-:W-:-:S07]  /*213b0*/  IMAD.MOV.U32 R4, RZ, RZ, R14 ;  /* 0x000000ffff047224 */ /* 0x000fce00078e000e */
[----:B------:R-:W-:Y:S05]  /*213c0*/  WARPSYNC.COLLECTIVE R15, `(.L_x_1941) ;  /* 0x000000000f087348 */ /* 0x000fea0003c00000 */
[----:B------:R0:W1:Y:S02]  /*213d0*/  SHFL.IDX P6, R14, R13, R12, R11 ;  /* 0x0000000c0d0e7389 */ /* 0x00006400000c000b */
[----:B01----:R-:W-:Y:S01]  /*213e0*/  ENDCOLLECTIVE ;  /* 0x000000000000791b */ /* 0x003fe20003800000 */
.L_x_1941:
[----:B------:R-:W2:Y:S01]  /*213f0*/  @!P1 LD.E.128 R8, desc[UR42][R6.64] ;  /* 0x0000002a06089980 */ /* 0x000ea2000c101d00 */
[----:B------:R-:W-:-:S05]  /*21400*/  @!P1 IADD3 R14, P2, R14, R5, RZ ;  /* 0x000000050e0e9210 */ /* 0x000fca0007f5e0ff */
[----:B------:R-:W-:-:S04]  /*21410*/  @!P1 IMAD.X R3, R4, 0x1, R21, P2 ;  /* 0x0000000104039824 */ /* 0x000fc800010e0615 */
[----:B------:R-:W-:-:S05]  /*21420*/  @!P1 IMAD.MOV.U32 R15, RZ, RZ, R3 ;  /* 0x000000ffff0f9224 */ /* 0x000fca00078e0003 */
[----:B------:R0:W5:Y:S01]  /*21430*/  @!P1 LD.E.128 R4, desc[UR42][R14.64] ;  /* 0x0000002a0e049980 */ /* 0x000162000c101d00 */
[----:B------:R-:W-:Y:S01]  /*21440*/  CS2R R38, SRZ ;  /* 0x0000000000267805 */ /* 0x000fe2000001ff00 */
[----:B------:R-:W-:Y:S01]  /*21450*/  IMAD.MOV.U32 R13, RZ, RZ, R26 ;  /* 0x000000ffff0d7224 */ /* 0x000fe200078e001a */
[----:B------:R-:W-:Y:S01]  /*21460*/  CS2R R36, SRZ ;  /* 0x0000000000247805 */ /* 0x000fe2000001ff00 */
[----:B------:R-:W-:Y:S01]  /*21470*/  IMAD.MOV.U32 R12, RZ, RZ, 0x1 ;  /* 0x00000001ff0c7424 */ /* 0x000fe200078e00ff */
[----:B------:R-:W-:Y:S02]  /*21480*/  CS2R R30, SRZ ;  /* 0x00000000001e7805 */ /* 0x000fe4000001ff00 */
[----:B------:R-:W-:Y:S01]  /*21490*/  CS2R R20, SRZ ;  /* 0x0000000000147805 */ /* 0x000fe2000001ff00 */
[----:B0-----:R-:W-:Y:S02]  /*214a0*/  IMAD.MOV.U32 R15, RZ, RZ, -0x1 ;  /* 0xffffffffff0f7424 */ /* 0x001fe400078e00ff */
[----:B--2---:R-:W-:-:S02]  /*214b0*/  @!P1 IMAD.MOV.U32 R39, RZ, RZ, R11 ;  /* 0x000000ffff279224 */ /* 0x004fc400078e000b */
[----:B------:R-:W-:Y:S02]  /*214c0*/  IMAD.MOV.U32 R11, RZ, RZ, 0x1c1f ;  /* 0x00001c1fff0b7424 */ /* 0x000fe400078e00ff */
[----:B------:R-:W-:Y:S02]  /*214d0*/  @!P1 IMAD.MOV.U32 R36, RZ, RZ, R8 ;  /* 0x000000ffff249224 */ /* 0x000fe400078e0008 */
[----:B------:R-:W-:-:S07]  /*214e0*/  @!P1 IMAD.MOV.U32 R37, RZ, RZ, R9 ;  /* 0x000000ffff259224 */ /* 0x000fce00078e0009 */
[----:B-----5:R-:W-:Y:S05]  /*214f0*/  WARPSYNC.COLLECTIVE R15, `(.L_x_1942) ;  /* 0x000000000f087348 */ /* 0x020fea0003c00000 */
[----:B------:R0:W1:Y:S02]  /*21500*/  SHFL.IDX P6, R14, R13, R12, R11 ;  /* 0x0000000c0d0e7389 */ /* 0x00006400000c000b */
[----:B01---5:R-:W-:Y:S01]  /*21510*/  ENDCOLLECTIVE ;  /* 0x000000000000791b */ /* 0x023fe20003800000 */
.L_x_1942:
[----:B------:R-:W-:Y:S02]  /*21520*/  IMAD.MOV.U32 R0, RZ, RZ, R36 ;  /* 0x000000ffff007224 */ /* 0x000fe400078e0024 */
[----:B------:R-:W-:Y:S02]  /*21530*/  IMAD.MOV.U32 R3, RZ, RZ, R37 ;  /* 0x000000ffff037224 */ /* 0x000fe400078e0025 */
[----:B------:R-:W-:Y:S01]  /*21540*/  @!P1 IMAD.MOV.U32 R38, RZ, RZ, R10 ;  /* 0x000000ffff269224 */ /* 0x000fe200078e000a */
[----:B------:R-:W-:Y:S01]  /*21550*/  PRMT R48, R0, 0x7610, R48 ;  /* 0x0000761000307816 */ /* 0x000fe20000000030 */
[----:B------:R-:W-:Y:S01]  /*21560*/  IMAD.MOV.U32 R9, RZ, RZ, R39 ;  /* 0x000000ffff097224 */ /* 0x000fe200078e0027 */
[----:B------:R-:W-:Y:S01]  /*21570*/  PRMT R34, R34, 0x5410, R3 ;  /* 0x0000541022227816 */ /* 0x000fe20000000003 */
[----:B------:R-:W-:-:S03]  /*21580*/  IMAD.MOV.U32 R8, RZ, RZ, R38 ;  /* 0x000000ffff087224 */ /* 0x000fc600078e0026 */
[----:B------:R-:W-:Y:S01]  /*21590*/  PRMT R34, R9, 0x7610, R34 ;  /* 0x0000761009227816 */ /* 0x000fe20000000022 */
[----:B------:R-:W-:Y:S01]  /*215a0*/  IMAD.MOV.U32 R13, RZ, RZ, R25 ;  /* 0x000000ffff0d7224 */ /* 0x000fe200078e0019 */
[----:B------:R-:W-:Y:S01]  /*215b0*/  PRMT R33, R8, 0x7610, R33 ;  /* 0x0000761008217816 */ /* 0x000fe20000000021 */
[----:B------:R-:W-:Y:S02]  /*215c0*/  @!P1 IMAD.MOV.U32 R30, RZ, RZ, R4 ;  /* 0x000000ffff1e9224 */ /* 0x000fe400078e0004 */
[----:B------:R-:W-:Y:S02]  /*215d0*/  @!P1 IMAD.MOV.U32 R31, RZ, RZ, R5 ;  /* 0x000000ffff1f9224 */ /* 0x000fe400078e0005 */
[----:B------:R-:W-:Y:S02]  /*215e0*/  @!P1 IMAD.MOV.U32 R20, RZ, RZ, R6 ;  /* 0x000000ffff149224 */ /* 0x000fe400078e0006 */
[----:B------:R-:W-:Y:S02]  /*215f0*/  @!P1 IMAD.MOV.U32 R21, RZ, RZ, R7 ;  /* 0x000000ffff159224 */ /* 0x000fe400078e0007 */
[----:B------:R-:W-:-:S07]  /*21600*/  IMAD.MOV.U32 R0, RZ, RZ, R14 ;  /* 0x000000ffff007224 */ /* 0x000fce00078e000e */
[----:B------:R-:W-:Y:S05]  /*21610*/  WARPSYNC.COLLECTIVE R15, `(.L_x_1943) ;  /* 0x000000000f087348 */ /* 0x000fea0003c00000 */
[----:B------:R0:W1:Y:S02]  /*21620*/  SHFL.IDX P6, R14, R13, R12, R11 ;  /* 0x0000000c0d0e7389 */ /* 0x00006400000c000b */
[----:B01----:R-:W-:Y:S01]  /*21630*/  ENDCOLLECTIVE ;  /* 0x000000000000791b */ /* 0x003fe20003800000 */
.L_x_1943:
[----:B------:R-:W-:Y:S02]  /*21640*/  IMAD.MOV.U32 R4, RZ, RZ, R30 ;  /* 0x000000ffff047224 */ /* 0x000fe400078e001e */
[----:B------:R-:W-:Y:S02]  /*21650*/  IMAD.MOV.U32 R5, RZ, RZ, R31 ;  /* 0x000000ffff057224 */ /* 0x000fe400078e001f */
[----:B------:R-:W-:Y:S01]  /*21660*/  IMAD.MOV.U32 R6, RZ, RZ, R20 ;  /* 0x000000ffff067224 */ /* 0x000fe200078e0014 */
[----:B------:R-:W-:Y:S01]  /*21670*/  PRMT R50, R4, 0x7610, R50 ;  /* 0x0000761004327816 */ /* 0x000fe20000000032 */
[----:B------:R-:W-:Y:S01]  /*21680*/  IMAD.MOV.U32 R7, RZ, RZ, R21 ;  /* 0x000000ffff077224 */ /* 0x000fe200078e0015 */
[----:B------:R-:W-:Y:S02]  /*21690*/  PRMT R54, R5, 0x7610, R54 ;  /* 0x0000761005367816 */ /* 0x000fe40000000036 */
[----:B------:R-:W-:Y:S02]  /*216a0*/  CS2R R4, SRZ ;  /* 0x0000000000047805 */ /* 0x000fe4000001ff00 */
[----:B------:R-:W-:-:S02]  /*216b0*/  PRMT R33, R33, 0x5410, R6 ;  /* 0x0000541021217816 */ /* 0x000fc40000000006 */
[----:B------:R-:W-:Y:S01]  /*216c0*/  PRMT R55, R7, 0x7610, R55 ;  /* 0x0000761007377816 */ /* 0x000fe20000000037 */
[----:B------:R-:W-:Y:S02]  /*216d0*/  IMAD.MOV.U32 R13, RZ, RZ, R24 ;  /* 0x000000ffff0d7224 */ /* 0x000fe400078e0018 */
[----:B------:R-:W-:-:S07]  /*216e0*/  IMAD.MOV.U32 R3, RZ, RZ, R14 ;  /* 0x000000ffff037224 */ /* 0x000fce00078e000e */
[----:B------:R-:W-:Y:S05]  /*216f0*/  WARPSYNC.COLLECTIVE R15, `(.L_x_1944) ;  /* 0x000000000f087348 */ /* 0x000fea0003c00000 */
[----:B------:R0:W1:Y:S02]  /*21700*/  SHFL.IDX P6, R14, R13, R12, R11 ;  /* 0x0000000c0d0e7389 */ /* 0x00006400000c000b */
[----:B01----:R-:W-:Y:S01]  /*21710*/  ENDCOLLECTIVE ;  /* 0x000000000000791b */ /* 0x003fe20003800000 */
.L_x_1944:
[----:B------:R-:W-:Y:S02]  /*21720*/  IMAD.MOV.U32 R13, RZ, RZ, R27 ;  /* 0x000000ffff0d7224 */ /* 0x000fe400078e001b */
[----:B------:R-:W-:-:S07]  /*21730*/  IMAD.MOV.U32 R24, RZ, RZ, R14 ;  /* 0x000000ffff187224 */ /* 0x000fce00078e000e */
[----:B------:R-:W-:Y:S05]  /*21740*/  WARPSYNC.COLLECTIVE R15, `(.L_x_1945) ;  /* 0x000000000f087348 */ /* 0x000fea0003c00000 */
[----:B------:R0:W1:Y:S02]  /*21750*/  SHFL.IDX P6, R14, R13, R12, R11 ;  /* 0x0000000c0d0e7389 */ /* 0x00006400000c000b */
[----:B01----:R-:W-:Y:S01]  /*21760*/  ENDCOLLECTIVE ;  /* 0x000000000000791b */ /* 0x003fe20003800000 */
.L_x_1945:
[----:B------:R-:W-:Y:S05]  /*21770*/  BRA `(.L_x_1946) ;  /* 0xfffffe6c00e87947 */ /* 0x000fea000383ffff */
.L_x_1670:
[----:B0-----:R0:W1:Y:S02]  /*21780*/  SYNCS.PHASECHK.TRANS64.TRYWAIT P1, [R2+URZ+0x16800], R13 ;  /* 0x0168000d020075a7 */ /* 0x001064000802017f */
[----:B-1----:R-:W-:Y:S05]  /*21790*/  @!P1 NANOSLEEP.SYNCS 0x989680 ;  /* 0x009896800000995d */ /* 0x002fea0003900000 */
[----:B------:R-:W1:Y:S02]  /*217a0*/  @!P1 SYNCS.PHASECHK.TRANS64 P1, [R2+URZ+0x16800], R13 ;  /* 0x0168000d020095a7 */ /* 0x000e64000802007f */
[----:B-1----:R-:W-:Y:S05]  /*217b0*/  @!P1 BRA `(.L_x_1670) ;  /* 0xfffffffc00f09947 */ /* 0x002fea000383ffff */
[----:B------:R-:W-:Y:S05]  /*217c0*/  BRA `(.L_x_1947) ;  /* 0xfffffe7000907947 */ /* 0x000fea000383ffff */
.L_x_1676:
[----:B-1----:R1:W3:Y:S02]  /*217d0*/  SYNCS.PHASECHK.TRANS64.TRYWAIT P1, [R0+URZ+0x16830], R5 ;  /* 0x01683005000075a7 */ /* 0x0022e4000802017f */
[----:B---3--:R-:W-:Y:S05]  /*217e0*/  @!P1 NANOSLEEP.SYNCS 0x989680 ;  /* 0x009896800000995d */ /* 0x008fea0003900000 */
[----:B------:R-:W3:Y:S02]  /*217f0*/  @!P1 SYNCS.PHASECHK.TRANS64 P1, [R0+URZ+0x16830], R5 ;  /* 0x01683005000095a7 */ /* 0x000ee4000802007f */
[----:B---3--:R-:W-:Y:S05]  /*21800*/  @!P1 BRA `(.L_x_1676) ;  /* 0xfffffffc00f09947 */ /* 0x008fea000383ffff */
[----:B------:R-:W-:Y:S05]  /*21810*/  BRA `(.L_x_1675) ;  /* 0xfffffe8000687947 */ /* 0x000fea000383ffff */
.L_x_1695:
[----:B-1----:R1:W2:Y:S02]  /*21820*/  SYNCS.PHASECHK.TRANS64.TRYWAIT P2, [R11+URZ+0x16830], R10 ;  /* 0x0168300a0b0075a7 */ /* 0x0022a4000804017f */
[----:B--2---:R-:W-:Y:S05]  /*21830*/  @!P2 NANOSLEEP.SYNCS 0x989680 ;  /* 0x009896800000a95d */ /* 0x004fea0003900000 */
[----:B------:R-:W2:Y:S02]  /*21840*/  @!P2 SYNCS.PHASECHK.TRANS64 P2, [R11+URZ+0x16830], R10 ;  /* 0x0168300a0b00a5a7 */ /* 0x000ea4000804007f */
[----:B--2---:R-:W-:Y:S05]  /*21850*/  @!P2 BRA `(.L_x_1695) ;  /* 0xfffffffc00f0a947 */ /* 0x004fea000383ffff */
[----:B------:R-:W-:Y:S05]  /*21860*/  BRA `(.L_x_1694) ;  /* 0xfffffebc001c7947 */ /* 0x000fea000383ffff */
.L_x_1699:
[----:B-1----:R1:W2:Y:S02]  /*21870*/  SYNCS.PHASECHK.TRANS64.TRYWAIT P1, [R11+URZ+0x16850], R10 ;  /* 0x0168500a0b0075a7 */ /* 0x0022a4000802017f */
[----:B--2---:R-:W-:Y:S05]  /*21880*/  @!P1 NANOSLEEP.SYNCS 0x989680 ;  /* 0x009896800000995d */ /* 0x004fea0003900000 */
[----:B------:R-:W2:Y:S02]  /*21890*/  @!P1 SYNCS.PHASECHK.TRANS64 P1, [R11+URZ+0x16850], R10 ;  /* 0x0168500a0b0095a7 */ /* 0x000ea4000802007f */
[----:B--2---:R-:W-:Y:S05]  /*218a0*/  @!P1 BRA `(.L_x_1699) ;  /* 0xfffffffc00f09947 */ /* 0x004fea000383ffff */
[----:B------:R-:W-:Y:S05]  /*218b0*/  BRA `(.L_x_1696) ;  /* 0xfffffebc00e47947 */ /* 0x000fea000383ffff */
.L_x_1720:
[----:B-1----:R1:W2:Y:S02]  /*218c0*/  SYNCS.PHASECHK.TRANS64.TRYWAIT P2, [R5+URZ+0x16830], R14 ;  /* 0x0168300e050075a7 */ /* 0x0022a4000804017f */
[----:B--2---:R-:W-:Y:S05]  /*218d0*/  @!P2 NANOSLEEP.SYNCS 0x989680 ;  /* 0x009896800000a95d */ /* 0x004fea0003900000 */
[----:B------:R-:W2:Y:S02]  /*218e0*/  @!P2 SYNCS.PHASECHK.TRANS64 P2, [R5+URZ+0x16830], R14 ;  /* 0x0168300e0500a5a7 */ /* 0x000ea4000804007f */
[----:B--2---:R-:W-:Y:S05]  /*218f0*/  @!P2 BRA `(.L_x_1720) ;  /* 0xfffffffc00f0a947 */ /* 0x004fea000383ffff */
[----:B------:R-:W-:Y:S05]  /*21900*/  BRA `(.L_x_1719) ;  /* 0xfffffef400d87947 */ /* 0x000fea000383ffff */
.L_x_1724:
[----:B-1----:R1:W2:Y:S02]  /*21910*/  SYNCS.PHASECHK.TRANS64.TRYWAIT P1, [R10+URZ+0x16850], R5 ;  /* 0x016850050a0075a7 */ /* 0x0022a4000802017f */
[----:B--2---:R-:W-:Y:S05]  /*21920*/  @!P1 NANOSLEEP.SYNCS 0x989680 ;  /* 0x009896800000995d */ /* 0x004fea0003900000 */
[----:B------:R-:W2:Y:S02]  /*21930*/  @!P1 SYNCS.PHASECHK.TRANS64 P1, [R10+URZ+0x16850], R5 ;  /* 0x016850050a0095a7 */ /* 0x000ea4000802007f */
[----:B--2---:R-:W-:Y:S05]  /*21940*/  @!P1 BRA `(.L_x_1724) ;  /* 0xfffffffc00f09947 */ /* 0x004fea000383ffff */
[----:B------:R-:W-:Y:S05]  /*21950*/  BRA `(.L_x_1721) ;  /* 0xfffffef800b47947 */ /* 0x000fea000383ffff */
.L_x_1733:
[----:B-1----:R1:W2:Y:S02]  /*21960*/  SYNCS.PHASECHK.TRANS64.TRYWAIT P2, [R5+URZ+0x16830], R12 ;  /* 0x0168300c050075a7 */ /* 0x0022a4000804017f */
[----:B--2---:R-:W-:Y:S05]  /*21970*/  @!P2 NANOSLEEP.SYNCS 0x989680 ;  /* 0x009896800000a95d */ /* 0x004fea0003900000 */
[----:B------:R-:W2:Y:S02]  /*21980*/  @!P2 SYNCS.PHASECHK.TRANS64 P2, [R5+URZ+0x16830], R12 ;  /* 0x0168300c0500a5a7 */ /* 0x000ea4000804007f */
[----:B--2---:R-:W-:Y:S05]  /*21990*/  @!P2 BRA `(.L_x_1733) ;  /* 0xfffffffc00f0a947 */ /* 0x004fea000383ffff */
[----:B------:R-:W-:Y:S05]  /*219a0*/  BRA `(.L_x_1732) ;  /* 0xffffff1c00b47947 */ /* 0x000fea000383ffff */
.L_x_1737:
[----:B-1----:R1:W2:Y:S02]  /*219b0*/  SYNCS.PHASECHK.TRANS64.TRYWAIT P1, [R10+URZ+0x16850], R5 ;  /* 0x016850050a0075a7 */ /* 0x0022a4000802017f */
[----:B--2---:R-:W-:Y:S05]  /*219c0*/  @!P1 NANOSLEEP.SYNCS 0x989680 ;  /* 0x009896800000995d */ /* 0x004fea0003900000 */
[----:B------:R-:W2:Y:S02]  /*219d0*/  @!P1 SYNCS.PHASECHK.TRANS64 P1, [R10+URZ+0x16850], R5 ;  /* 0x016850050a0095a7 */ /* 0x000ea4000802007f */
[----:B--2---:R-:W-:Y:S05]  /*219e0*/  @!P1 BRA `(.L_x_1737) ;  /* 0xfffffffc00f09947 */ /* 0x004fea000383ffff */
[----:B------:R-:W-:Y:S05]  /*219f0*/  BRA `(.L_x_1734) ;  /* 0xffffff2000907947 */ /* 0x000fea000383ffff */
.L_x_1752:
[----:B-1----:R1:W2:Y:S02]  /*21a00*/  SYNCS.PHASECHK.TRANS64.TRYWAIT P1, [R11+URZ+0x16850], R0 ;  /* 0x016850000b0075a7 */ /* 0x0022a4000802017f */
[----:B--2---:R-:W-:Y:S05]  /*21a10*/  @!P1 NANOSLEEP.SYNCS 0x989680 ;  /* 0x009896800000995d */ /* 0x004fea0003900000 */
[----:B------:R-:W2:Y:S02]  /*21a20*/  @!P1 SYNCS.PHASECHK.TRANS64 P1, [R11+URZ+0x16850], R0 ;  /* 0x016850000b0095a7 */ /* 0x000ea4000802007f */
[----:B--2---:R-:W-:Y:S05]  /*21a30*/  @!P1 BRA `(.L_x_1752) ;  /* 0xfffffffc00f09947 */ /* 0x004fea000383ffff */
[----:B------:R-:W-:Y:S05]  /*21a40*/  BRA `(.L_x_1751) ;  /* 0xffffff5400807947 */ /* 0x000fea000383ffff */
.L_x_1761:
[----:B------:R-:W-:Y:S02]  /*21a50*/  IMAD.MOV.U32 R13, RZ, RZ, R20 ;  /* 0x000000ffff0d7224 */ /* 0x000fe400078e0014 */
[----:B------:R-:W-:Y:S02]  /*21a60*/  IMAD.MOV.U32 R12, RZ, RZ, RZ ;  /* 0x000000ffff0c7224 */ /* 0x000fe400078e00ff */
[----:B------:R-:W-:Y:S02]  /*21a70*/  IMAD.MOV.U32 R11, RZ, RZ, 0x181f ;  /* 0x0000181fff0b7424 */ /* 0x000fe400078e00ff */
[----:B------:R-:W-:Y:S02]  /*21a80*/  IMAD.MOV.U32 R15, RZ, RZ, -0x1 ;  /* 0xffffffffff0f7424 */ /* 0x000fe400078e00ff */
[----:B------:R-:W-:Y:S02]  /*21a90*/  IMAD R21, R8, R25, RZ ;  /* 0x0000001908157224 */ /* 0x000fe400078e02ff */
[----:B------:R-:W-:-:S07]  /*21aa0*/  IMAD.IADD R24, R26, 0x1, R28 ;  /* 0x000000011a187824 */ /* 0x000fce00078e021c */
[----:B------:R-:W-:Y:S05]  /*21ab0*/  WARPSYNC.COLLECTIVE R15, `(.L_x_1948) ;  /* 0x000000000f087348 */ /* 0x000fea0003c00000 */
[----:B------:R0:W1:Y:S02]  /*21ac0*/  SHFL.IDX P6, R14, R13, R12, R11 ;  /* 0x0000000c0d0e7389 */ /* 0x00006400000c000b */
[----:B01----:R-:W-:Y:S01]  /*21ad0*/  ENDCOLLECTIVE ;  /* 0x000000000000791b */ /* 0x003fe20003800000 */
.L_x_1948:
[C---:B------:R-:W-:Y:S01]  /*21ae0*/  VIADD R8, R24.reuse, 0x30 ;  /* 0x0000003018087836 */ /* 0x040fe20000000000 */
[----:B------:R-:W-:-:S04]  /*21af0*/  ISETP.GE.OR P3, PT, R24, R21, P0 ;  /* 0x000000151800720c */ /* 0x000fc80000766670 */
[----:B------:R-:W-:Y:S01]  /*21b00*/  ISETP.GE.OR P4, PT, R8, R21, P0 ;  /* 0x000000150800720c */ /* 0x000fe20000786670 */
[----:B------:R-:W-:Y:S02]  /*21b10*/  VIADD R8, R24, 0x60 ;  /* 0x0000006018087836 */ /* 0x000fe40000000000 */
[----:B------:R-:W-:-:S03]  /*21b20*/  IMAD.MOV.U32 R13, RZ, RZ, R7 ;  /* 0x000000ffff0d7224 */ /* 0x000fc600078e0007 */
[----:B------:R-:W-:Y:S01]  /*21b30*/  ISETP.GE.OR P2, PT, R8, R21, P0 ;  /* 0x000000150800720c */ /* 0x000fe20000746670 */
[----:B------:R-:W-:-:S12]  /*21b40*/  IMAD.MOV.U32 R0, RZ, RZ, R14 ;  /* 0x000000ffff007224 */ /* 0x000fd800078e000e */
[----:B------:R-:W-:Y:S05]  /*21b50*/  WARPSYNC.COLLECTIVE R15, `(.L_x_1949) ;  /* 0x000000000f087348 */ /* 0x000fea0003c00000 */
[----:B------:R0:W1:Y:S02]  /*21b60*/  SHFL.IDX P6, R14, R13, R12, R11 ;  /* 0x0000000c0d0e7389 */ /* 0x00006400000c000b */
[----:B01----:R-:W-:Y:S01]  /*21b70*/  ENDCOLLECTIVE ;  /* 0x000000000000791b */ /* 0x003fe20003800000 */
.L_x_1949:
[----:B------:R-:W-:Y:S02]  /*21b80*/  IMAD.MOV.U32 R13, RZ, RZ, R20 ;  /* 0x000000ffff0d7224 */ /* 0x000fe400078e0014 */
[----:B------:R-:W-:Y:S02]  /*21b90*/  IMAD.MOV.U32 R12, RZ, RZ, 0x1 ;  /* 0x00000001ff0c7424 */ /* 0x000fe400078e00ff */
[----:B------:R-:W-:-:S07]  /*21ba0*/  IMAD.MOV.U32 R3, RZ, RZ, R14 ;  /* 0x000000ffff037224 */ /* 0x000fce00078e000e */
[----:B------:R-:W-:Y:S05]  /*21bb0*/  WARPSYNC.COLLECTIVE R15, `(.L_x_1950) ;  /* 0x000000000f087348 */ /* 0x000fea0003c00000 */
[----:B------:R0:W1:Y:S02]  /*21bc0*/  SHFL.IDX P6, R14, R13, R12, R11 ;  /* 0x0000000c0d0e7389 */ /* 0x00006400000c000b */
[----:B01----:R-:W-:Y:S01]  /*21bd0*/  ENDCOLLECTIVE ;  /* 0x000000000000791b */ /* 0x003fe20003800000 */
.L_x_1950:
[----:B------:R-:W-:-:S04]  /*21be0*/  @!P3 LEA R10, P5, R43, R3, 0x1 ;  /* 0x000000032b0ab211 */ /* 0x000fc800078a08ff */
[----:B------:R-:W-:Y:S01]  /*21bf0*/  @!P3 LEA.HI.X R3, R43, R0, R33, 0x1, P5 ;  /* 0x000000002b03b211 */ /* 0x000fe200028f0c21 */
[----:B------:R-:W-:Y:S02]  /*21c00*/  IMAD.MOV.U32 R13, RZ, RZ, R7 ;  /* 0x000000ffff0d7224 */ /* 0x000fe400078e0007 */
[----:B------:R-:W-:-:S07]  /*21c10*/  IMAD.MOV.U32 R4, RZ, RZ, R14 ;  /* 0x000000ffff047224 */ /* 0x000fce00078e000e */
[----:B------:R-:W-:Y:S05]  /*21c20*/  WARPSYNC.COLLECTIVE R15, `(.L_x_1951) ;  /* 0x000000000f087348 */ /* 0x000fea0003c00000 */
[----:B------:R0:W1:Y:S02]  /*21c30*/  SHFL.IDX P6, R14, R13, R12, R11 ;  /* 0x0000000c0d0e7389 */ /* 0x00006400000c000b */
[----:B01----:R-:W-:Y:S01]  /*21c40*/  ENDCOLLECTIVE ;  /* 0x000000000000791b */ /* 0x003fe20003800000 */
.L_x_1951:
[----:B------:R-:W-:Y:S02]  /*21c50*/  IMAD.MOV.U32 R13, RZ, RZ, R20 ;  /* 0x000000ffff0d7224 */ /* 0x000fe400078e0014 */
[----:B------:R-:W-:Y:S02]  /*21c60*/  IMAD.MOV.U32 R12, RZ, RZ, 0x2 ;  /* 0x00000002ff0c7424 */ /* 0x000fe400078e00ff */
[----:B------:R-:W-:-:S07]  /*21c70*/  IMAD.MOV.U32 R5, RZ, RZ, R14 ;  /* 0x000000ffff057224 */ /* 0x000fce00078e000e */
[----:B------:R-:W-:Y:S05]  /*21c80*/  WARPSYNC.COLLECTIVE R15, `(.L_x_1952) ;  /* 0x000000000f087348 */ /* 0x000fea0003c00000 */
[----:B------:R0:W1:Y:S02]  /*21c90*/  SHFL.IDX P6, R14, R13, R12, R11 ;  /* 0x0000000c0d0e7389 */ /* 0x00006400000c000b */
[----:B01----:R-:W-:Y:S01]  /*21ca0*/  ENDCOLLECTIVE ;  /* 0x000000000000791b */ /* 0x003fe20003800000 */
.L_x_1952:
[----:B------:R-:W-:-:S04]  /*21cb0*/  @!P4 LEA R8, P1, R43, R5, 0x1 ;  /* 0x000000052b08c211 */ /* 0x000fc800078208ff */
[----:B------:R-:W-:Y:S01]  /*21cc0*/  @!P4 LEA.HI.X R9, R43, R4, R33, 0x1, P1 ;  /* 0x000000042b09c211 */ /* 0x000fe200008f0c21 */
[----:B------:R-:W-:Y:S02]  /*21cd0*/  IMAD.MOV.U32 R13, RZ, RZ, R7 ;  /* 0x000000ffff0d7224 */ /* 0x000fe400078e0007 */
[----:B------:R-:W-:-:S07]  /*21ce0*/  IMAD.MOV.U32 R6, RZ, RZ, R14 ;  /* 0x000000ffff067224 */ /* 0x000fce00078e000e */
[----:B------:R-:W-:Y:S05]  /*21cf0*/  WARPSYNC.COLLECTIVE R15, `(.L_x_1953) ;  /* 0x000000000f087348 */ /* 0x000fea0003c00000 */
[----:B------:R0:W1:Y:S02]  /*21d00*/  SHFL.IDX P6, R14, R13, R12, R11 ;  /* 0x0000000c0d0e7389 */ /* 0x00006400000c000b */
[----:B01----:R-:W-:Y:S01]  /*21d10*/  ENDCOLLECTIVE ;  /* 0x000000000000791b */ /* 0x003fe20003800000 */
.L_x_1953:
[----:B------:R-:W-:Y:S01]  /*21d20*/  @!P3 IMAD.MOV.U32 R11, RZ, RZ, R3 ;  /* 0x000000ffff0bb224 */ /* 0x000fe200078e0003 */
[----:B------:R-:W-:Y:S01]  /*21d30*/  MOV R12, 0x3 ;  /* 0x00000003000c7802 */ /* 0x000fe20000000f00 */
[----:B------:R-:W-:-:S03]  /*21d40*/  IMAD.MOV.U32 R13, RZ, RZ, R20 ;  /* 0x000000ffff0d7224 */ /* 0x000fc600078e0014 */
[----:B------:R0:W-:Y:S04]  /*21d50*/  @!P3 ST.E.128 desc[UR42][R10.64], RZ ;  /* 0x000000ff0a00b985 */ /* 0x0001e8000c101d2a */
[----:B------:R1:W-:Y:S01]  /*21d60*/  @!P4 ST.E.128 desc[UR42][R8.64], RZ ;  /* 0x000000ff0800c985 */ /* 0x0003e2000c101d2a */
[----:B------:R-:W-:-:S04]  /*21d70*/  @!P2 LEA R25, P5, R43, R14, 0x1 ;  /* 0x0000000e2b19a211 */ /* 0x000fc800078a08ff */
[----:B------:R-:W-:Y:S01]  /*21d80*/  @!P2 LEA.HI.X R5, R43, R6, R33, 0x1, P5 ;  /* 0x000000062b05a211 */ /* 0x000fe200028f0c21 */
[----:B0-----:R-:W-:Y:S02]  /*21d90*/  IMAD.MOV.U32 R11, RZ, RZ, 0x181f ;  /* 0x0000181fff0b7424 */ /* 0x001fe400078e00ff */
[----:B------:R-:W-:-:S07]  /*21da0*/  @!P2 IMAD.MOV.U32 R4, RZ, RZ, R25 ;  /* 0x000000ffff04a224 */ /* 0x000fce00078e0019 */
[----:B-1----:R-:W-:Y:S05]  /*21db0*/  WARPSYNC.COLLECTIVE R15, `(.L_x_1954) ;  /* 0x000000000f087348 */ /* 0x002fea0003c00000 */
[----:B------:R0:W2:Y:S02]  /*21dc0*/  SHFL.IDX P6, R14, R13, R12, R11 ;  /* 0x0000000c0d0e7389 */ /* 0x0000a400000c000b */
[----:B012---:R-:W-:Y:S01]  /*21dd0*/  ENDCOLLECTIVE ;  /* 0x000000000000791b */ /* 0x007fe20003800000 */
.L_x_1954:
[----:B------:R0:W-:Y:S01]  /*21de0*/  @!P2 ST.E.128 desc[UR42][R4.64], RZ ;  /* 0x000000ff0400a985 */ /* 0x0001e2000c101d2a */
[----:B------:R-:W-:Y:S02]  /*21df0*/  IMAD.MOV.U32 R13, RZ, RZ, R7 ;  /* 0x000000ffff0d7224 */ /* 0x000fe400078e0007 */
[----:B------:R-:W-:-:S07]  /*21e00*/  IMAD.MOV.U32 R0, RZ, RZ, R14 ;  /* 0x000000ffff007224 */ /* 0x000fce00078e000e */
[----:B0-----:R-:W-:Y:S05]  /*21e10*/  WARPSYNC.COLLECTIVE R15, `(.L_x_1955) ;  /* 0x000000000f087348 */ /* 0x001fea0003c00000 */
[----:B------:R1:W2:Y:S02]  /*21e20*/  SHFL.IDX P6, R14, R13, R12, R11 ;  /* 0x0000000c0d0e7389 */ /* 0x0002a400000c000b */
[----:B012---:R-:W-:Y:S01]  /*21e30*/  ENDCOLLECTIVE ;  /* 0x000000000000791b */ /* 0x007fe20003800000 */
.L_x_1955:
[----:B------:R-:W-:Y:S05]  /*21e40*/  BRA `(.L_x_1956) ;  /* 0xffffff7000d07947 */ /* 0x000fea000383ffff */
.L_x_1786:
[----:B------:R-:W0:Y:S01]  /*21e50*/  S2R R5, SR_TID.X ;  /* 0x0000000000057919 */ /* 0x000e220000002100 */
[----:B------:R-:W-:Y:S01]  /*21e60*/  BSSY B1, `(.L_x_1957) ;  /* 0x000000a000017945 */ /* 0x000fe20003800000 */
[----:B-1----:R-:W-:Y:S02]  /*21e70*/  IMAD.MOV.U32 R12, RZ, RZ, RZ ;  /* 0x000000ffff0c7224 */ /* 0x002fe400078e00ff */
        /* <DEDUP_REMOVED lines=8> */
.L_x_1958:
[----:B------:R-:W-:Y:S05]  /*21f00*/  BSYNC B1 ;  /* 0x0000000000017941 */ /* 0x000fea0003800000 */
.L_x_1957:
[----:B------:R-:W-:Y:S05]  /*21f10*/  BRA `(.L_x_1959) ;  /* 0xffffff8800b47947 */ /* 0x000fea000383ffff */
.L_x_1788:
[----:B------:R-:W-:Y:S01]  /*21f20*/  BSSY B1, `(.L_x_1960) ;  /* 0x0000006000017945 */ /* 0x000fe20003800000 */
[----:B------:R-:W-:-:S07]  /*21f30*/  IMAD.MOV.U32 R15, RZ, RZ, -0x1 ;  /* 0xffffffffff0f7424 */ /* 0x000fce00078e00ff */
[----:B01----:R-:W-:Y:S05]  /*21f40*/  WARPSYNC.COLLECTIVE R15, `(.L_x_1961) ;  /* 0x000000000f0c7348 */ /* 0x003fea0003c00000 */
[----:B------:R-:W-:Y:S02]  /*21f50*/  ELECT P6, UR62, PT ;  /* 0x00000000003e782f */ /* 0x000fe400038c0000 */
[----:B------:R-:W-:Y:S01]  /*21f60*/  MOV R14, UR62 ;  /* 0x0000003e000e7c02 */ /* 0x000fe20008000f00 */
[----:B01----:R-:W-:Y:S10]  /*21f70*/  ENDCOLLECTIVE ;  /* 0x000000000000791b */ /* 0x003ff40003800000 */
.L_x_1961:
[----:B------:R-:W-:Y:S05]  /*21f80*/  BSYNC B1 ;  /* 0x0000000000017941 */ /* 0x000fea0003800000 */
.L_x_1960:
[----:B------:R-:W-:Y:S05]  /*21f90*/  BRA `(.L_x_1787) ;  /* 0xffffff8800ac7947 */ /* 0x000fea000383ffff */
.L_x_1790:
[----:B0-----:R0:W2:Y:S02]  /*21fa0*/  SYNCS.PHASECHK.TRANS64.TRYWAIT P0, [R22+URZ+0x16820], R5 ;  /* 0x01682005160075a7 */ /* 0x0010a4000800017f */
[----:B--2---:R-:W-:Y:S05]  /*21fb0*/  @!P0 NANOSLEEP.SYNCS 0x989680 ;  /* 0x009896800000895d */ /* 0x004fea0003900000 */
[----:B------:R-:W2:Y:S02]  /*21fc0*/  @!P0 SYNCS.PHASECHK.TRANS64 P0, [R22+URZ+0x16820], R5 ;  /* 0x01682005160085a7 */ /* 0x000ea4000800007f */
[----:B--2---:R-:W-:Y:S05]  /*21fd0*/  @!P0 BRA `(.L_x_1790) ;  /* 0xfffffffc00f08947 */ /* 0x004fea000383ffff */
[----:B------:R-:W-:Y:S05]  /*21fe0*/  BRA `(.L_x_1962) ;  /* 0xffffff8800bc7947 */ /* 0x000fea000383ffff */
.L_x_1794:
[----:B--2---:R2:W3:Y:S02]  /*21ff0*/  SYNCS.PHASECHK.TRANS64.TRYWAIT P0, [R10+URZ+0x168a0], R7 ;  /* 0x0168a0070a0075a7 */ /* 0x0044e4000800017f */
[----:B---3--:R-:W-:Y:S05]  /*22000*/  @!P0 NANOSLEEP.SYNCS 0x989680 ;  /* 0x009896800000895d */ /* 0x008fea0003900000 */
[----:B------:R-:W3:Y:S02]  /*22010*/  @!P0 SYNCS.PHASECHK.TRANS64 P0, [R10+URZ+0x168a0], R7 ;  /* 0x0168a0070a0085a7 */ /* 0x000ee4000800007f */
[----:B---3--:R-:W-:Y:S05]  /*22020*/  @!P0 BRA `(.L_x_1794) ;  /* 0xfffffffc00f08947 */ /* 0x008fea000383ffff */
[----:B------:R-:W-:Y:S05]  /*22030*/  BRA `(.L_x_1963) ;  /* 0xffffff8800d87947 */ /* 0x000fea000383ffff */
.L_x_1799:
[----:B0-----:R0:W1:Y:S02]  /*22040*/  SYNCS.PHASECHK.TRANS64.TRYWAIT P0, [R10+URZ+0x168c0], R7 ;  /* 0x0168c0070a0075a7 */ /* 0x001064000800017f */
[----:B-1----:R-:W-:Y:S05]  /*22050*/  @!P0 NANOSLEEP.SYNCS 0x989680 ;  /* 0x009896800000895d */ /* 0x002fea0003900000 */
[----:B------:R-:W1:Y:S02]  /*22060*/  @!P0 SYNCS.PHASECHK.TRANS64 P0, [R10+URZ+0x168c0], R7 ;  /* 0x0168c0070a0085a7 */ /* 0x000e64000800007f */
[----:B-1----:R-:W-:Y:S05]  /*22070*/  @!P0 BRA `(.L_x_1799) ;  /* 0xfffffffc00f08947 */ /* 0x002fea000383ffff */
[----:B------:R-:W-:Y:S05]  /*22080*/  BRA `(.L_x_1964) ;  /* 0xffffff8c00587947 */ /* 0x000fea000383ffff */
.L_x_1806:
[----:B0-----:R0:W2:Y:S02]  /*22090*/  SYNCS.PHASECHK.TRANS64.TRYWAIT P1, [R5+URZ+0x168a0], R6 ;  /* 0x0168a006050075a7 */ /* 0x0010a4000802017f */
[----:B--2---:R-:W-:Y:S05]  /*220a0*/  @!P1 NANOSLEEP.SYNCS 0x989680 ;  /* 0x009896800000995d */ /* 0x004fea0003900000 */
[----:B------:R-:W2:Y:S02]  /*220b0*/  @!P1 SYNCS.PHASECHK.TRANS64 P1, [R5+URZ+0x168a0], R6 ;  /* 0x0168a006050095a7 */ /* 0x000ea4000802007f */
[----:B--2---:R-:W-:Y:S05]  /*220c0*/  @!P1 BRA `(.L_x_1806) ;  /* 0xfffffffc00f09947 */ /* 0x004fea000383ffff */
[----:B------:R-:W-:Y:S05]  /*220d0*/  BRA `(.L_x_1965) ;  /* 0xffffff9000247947 */ /* 0x000fea000383ffff */
.L_x_1811:
[----:B-1----:R1:W2:Y:S02]  /*220e0*/  SYNCS.PHASECHK.TRANS64.TRYWAIT P1, [R5+URZ+0x168c0], R6 ;  /* 0x0168c006050075a7 */ /* 0x0022a4000802017f */
[----:B--2---:R-:W-:Y:S05]  /*220f0*/  @!P1 NANOSLEEP.SYNCS 0x989680 ;  /* 0x009896800000995d */ /* 0x004fea0003900000 */
[----:B------:R-:W2:Y:S02]  /*22100*/  @!P1 SYNCS.PHASECHK.TRANS64 P1, [R5+URZ+0x168c0], R6 ;  /* 0x0168c006050095a7 */ /* 0x000ea4000802007f */
[----:B--2---:R-:W-:Y:S05]  /*22110*/  @!P1 BRA `(.L_x_1811) ;  /* 0xfffffffc00f09947 */ /* 0x004fea000383ffff */
[----:B------:R-:W-:Y:S05]  /*22120*/  BRA `(.L_x_1966) ;  /* 0xffffff90009c7947 */ /* 0x000fea000383ffff */
.L_x_1832:
        /* <DEDUP_REMOVED lines=11> */
.L_x_1968:
[----:B------:R-:W-:Y:S05]  /*221e0*/  BSYNC B0 ;  /* 0x0000000000007941 */ /* 0x000fea0003800000 */
.L_x_1967:
[----:B------:R-:W-:Y:S05]  /*221f0*/  BRA `(.L_x_1969) ;  /* 0xffffffa000207947 */ /* 0x000fea000383ffff */
.L_x_1835:
[----:B-1----:R1:W2:Y:S02]  /*22200*/  SYNCS.PHASECHK.TRANS64.TRYWAIT P0, [R3+URZ+0x16840], R4 ;  /* 0x01684004030075a7 */ /* 0x0022a4000800017f */
[----:B--2---:R-:W-:Y:S05]  /*22210*/  @!P0 NANOSLEEP.SYNCS 0x989680 ;  /* 0x009896800000895d */ /* 0x004fea0003900000 */
[----:B------:R-:W2:Y:S02]  /*22220*/  @!P0 SYNCS.PHASECHK.TRANS64 P0, [R3+URZ+0x16840], R4 ;  /* 0x01684004030085a7 */ /* 0x000ea4000800007f */
[----:B--2---:R-:W-:Y:S05]  /*22230*/  @!P0 BRA `(.L_x_1835) ;  /* 0xfffffffc00f08947 */ /* 0x004fea000383ffff */
[----:B------:R-:W-:Y:S05]  /*22240*/  BRA `(.L_x_1970) ;  /* 0xffffffa000807947 */ /* 0x000fea000383ffff */
.L_x_1836:
        /* <DEDUP_REMOVED lines=8> */
.L_x_1972:
[----:B------:R-:W-:Y:S05]  /*222d0*/  BSYNC B0 ;  /* 0x0000000000007941 */ /* 0x000fea0003800000 */
.L_x_1971:
        /* <DEDUP_REMOVED lines=9> */
.L_x_1973:
[----:B------:R-:W-:Y:S02]  /*22370*/  IMAD.MOV.U32 R13, RZ, RZ, R2 ;  /* 0x000000ffff0d7224 */ /* 0x000fe400078e0002 */
[----:B------:R-:W-:Y:S02]  /*22380*/  IMAD.MOV.U32 R12, RZ, RZ, 0x1 ;  /* 0x00000001ff0c7424 */ /* 0x000fe400078e00ff */
[----:B------:R-:W-:-:S07]  /*22390*/  IMAD.MOV.U32 R7, RZ, RZ, R14 ;  /* 0x000000ffff077224 */ /* 0x000fce00078e000e */
[----:B------:R-:W-:Y:S05]  /*223a0*/  WARPSYNC.COLLECTIVE R15, `(.L_x_1974) ;  /* 0x000000000f087348 */ /* 0x000fea0003c00000 */
[----:B------:R0:W1:Y:S02]  /*223b0*/  SHFL.IDX P6, R14, R13, R12, R11 ;  /* 0x0000000c0d0e7389 */ /* 0x00006400000c000b */
[----:B01----:R-:W-:Y:S01]  /*223c0*/  ENDCOLLECTIVE ;  /* 0x000000000000791b */ /* 0x003fe20003800000 */
.L_x_1974:
        /* <DEDUP_REMOVED lines=15> */
.L_x_1975:
[----:B------:R-:W-:Y:S02]  /*224c0*/  @P0 IMAD R8, R5, 0x2, R22 ;  /* 0x0000000205080824 */ /* 0x000fe400078e0216 */
[----:B------:R-:W-:Y:S02]  /*224d0*/  IMAD.MOV.U32 R13, RZ, RZ, R2 ;  /* 0x000000ffff0d7224 */ /* 0x000fe400078e0002 */
[----:B------:R-:W-:Y:S02]  /*224e0*/  IMAD.MOV.U32 R12, RZ, RZ, 0x2 ;  /* 0x00000002ff0c7424 */ /* 0x000fe400078e00ff */
[----:B------:R-:W-:-:S07]  /*224f0*/  IMAD.MOV.U32 R7, RZ, RZ, R14 ;  /* 0x000000ffff077224 */ /* 0x000fce00078e000e */
[----:B------:R-:W-:Y:S05]  /*22500*/  WARPSYNC.COLLECTIVE R15, `(.L_x_1976) ;  /* 0x000000000f087348 */ /* 0x000fea0003c00000 */
[----:B------:R0:W1:Y:S02]  /*22510*/  SHFL.IDX P6, R14, R13, R12, R11 ;  /* 0x0000000c0d0e7389 */ /* 0x00006400000c000b */
[----:B01----:R-:W-:Y:S01]  /*22520*/  ENDCOLLECTIVE ;  /* 0x000000000000791b */ /* 0x003fe20003800000 */
.L_x_1976:
        /* <DEDUP_REMOVED lines=15> */
.L_x_1977:
[----:B------:R-:W-:Y:S02]  /*22620*/  @P0 IMAD R8, R5, 0x2, R22 ;  /* 0x0000000205080824 */ /* 0x000fe400078e0216 */
[----:B------:R-:W-:Y:S02]  /*22630*/  IMAD.MOV.U32 R13, RZ, RZ, R2 ;  /* 0x000000ffff0d7224 */ /* 0x000fe400078e0002 */
[----:B------:R-:W-:Y:S02]  /*22640*/  IMAD.MOV.U32 R12, RZ, RZ, 0x3 ;  /* 0x00000003ff0c7424 */ /* 0x000fe400078e00ff */
[----:B------:R-:W-:-:S07]  /*22650*/  IMAD.MOV.U32 R7, RZ, RZ, R14 ;  /* 0x000000ffff077224 */ /* 0x000fce00078e000e */
[----:B------:R-:W-:Y:S05]  /*22660*/  WARPSYNC.COLLECTIVE R15, `(.L_x_1978) ;  /* 0x000000000f087348 */ /* 0x000fea0003c00000 */
[----:B------:R0:W1:Y:S02]  /*22670*/  SHFL.IDX P6, R14, R13, R12, R11 ;  /* 0x0000000c0d0e7389 */ /* 0x00006400000c000b */
[----:B01----:R-:W-:Y:S01]  /*22680*/  ENDCOLLECTIVE ;  /* 0x000000000000791b */ /* 0x003fe20003800000 */
.L_x_1978:
        /* <DEDUP_REMOVED lines=15> */
.L_x_1979:
[----:B------:R-:W-:Y:S02]  /*22780*/  @P0 IMAD R8, R5, 0x2, R22 ;  /* 0x0000000205080824 */ /* 0x000fe400078e0216 */
[----:B------:R-:W-:Y:S02]  /*22790*/  IMAD.MOV.U32 R13, RZ, RZ, R2 ;  /* 0x000000ffff0d7224 */ /* 0x000fe400078e0002 */
[----:B------:R-:W-:Y:S02]  /*227a0*/  IMAD.MOV.U32 R12, RZ, RZ, 0x4 ;  /* 0x00000004ff0c7424 */ /* 0x000fe400078e00ff */
[----:B------:R-:W-:-:S07]  /*227b0*/  IMAD.MOV.U32 R7, RZ, RZ, R14 ;  /* 0x000000ffff077224 */ /* 0x000fce00078e000e */
[----:B------:R-:W-:Y:S05]  /*227c0*/  WARPSYNC.COLLECTIVE R15, `(.L_x_1980) ;  /* 0x000000000f087348 */ /* 0x000fea0003c00000 */
[----:B------:R0:W1:Y:S02]  /*227d0*/  SHFL.IDX P6, R14, R13, R12, R11 ;  /* 0x0000000c0d0e7389 */ /* 0x00006400000c000b */
[----:B01----:R-:W-:Y:S01]  /*227e0*/  ENDCOLLECTIVE ;  /* 0x000000000000791b */ /* 0x003fe20003800000 */
.L_x_1980:
        /* <DEDUP_REMOVED lines=15> */
.L_x_1981:
[----:B------:R-:W-:Y:S02]  /*228e0*/  @P0 IMAD R8, R5, 0x2, R22 ;  /* 0x0000000205080824 */ /* 0x000fe400078e0216 */
[----:B------:R-:W-:Y:S02]  /*228f0*/  IMAD.MOV.U32 R13, RZ, RZ, R2 ;  /* 0x000000ffff0d7224 */ /* 0x000fe400078e0002 */
[----:B------:R-:W-:Y:S02]  /*22900*/  IMAD.MOV.U32 R12, RZ, RZ, 0x5 ;  /* 0x00000005ff0c7424 */ /* 0x000fe400078e00ff */
[----:B------:R-:W-:-:S07]  /*22910*/  IMAD.MOV.U32 R7, RZ, RZ, R14 ;  /* 0x000000ffff077224 */ /* 0x000fce00078e000e */
[----:B------:R-:W-:Y:S05]  /*22920*/  WARPSYNC.COLLECTIVE R15, `(.L_x_1982) ;  /* 0x000000000f087348 */ /* 0x000fea0003c00000 */
[----:B------:R0:W1:Y:S02]  /*22930*/  SHFL.IDX P6, R14, R13, R12, R11 ;  /* 0x0000000c0d0e7389 */ /* 0x00006400000c000b */
[----:B01----:R-:W-:Y:S01]  /*22940*/  ENDCOLLECTIVE ;  /* 0x000000000000791b */ /* 0x003fe20003800000 */
.L_x_1982:
        /* <DEDUP_REMOVED lines=15> */
.L_x_1983:
[----:B------:R-:W-:Y:S02]  /*22a40*/  @P0 IMAD R8, R5, 0x2, R22 ;  /* 0x0000000205080824 */ /* 0x000fe400078e0216 */
[----:B------:R-:W-:Y:S02]  /*22a50*/  IMAD.MOV.U32 R13, RZ, RZ, R2 ;  /* 0x000000ffff0d7224 */ /* 0x000fe400078e0002 */
[----:B------:R-:W-:Y:S02]  /*22a60*/  IMAD.MOV.U32 R12, RZ, RZ, 0x6 ;  /* 0x00000006ff0c7424 */ /* 0x000fe400078e00ff */
[----:B------:R-:W-:-:S07]  /*22a70*/  IMAD.MOV.U32 R7, RZ, RZ, R14 ;  /* 0x000000ffff077224 */ /* 0x000fce00078e000e */
[----:B------:R-:W-:Y:S05]  /*22a80*/  WARPSYNC.COLLECTIVE R15, `(.L_x_1984) ;  /* 0x000000000f087348 */ /* 0x000fea0003c00000 */
[----:B------:R0:W1:Y:S02]  /*22a90*/  SHFL.IDX P6, R14, R13, R12, R11 ;  /* 0x0000000c0d0e7389 */ /* 0x00006400000c000b */
[----:B01----:R-:W-:Y:S01]  /*22aa0*/  ENDCOLLECTIVE ;  /* 0x000000000000791b */ /* 0x003fe20003800000 */
.L_x_1984:
        /* <DEDUP_REMOVED lines=15> */
.L_x_1985:
[----:B------:R-:W-:Y:S02]  /*22ba0*/  @P0 IMAD R8, R5, 0x2, R22 ;  /* 0x0000000205080824 */ /* 0x000fe400078e0216 */
[----:B------:R-:W-:Y:S02]  /*22bb0*/  IMAD.MOV.U32 R13, RZ, RZ, R2 ;  /* 0x000000ffff0d7224 */ /* 0x000fe400078e0002 */
[----:B------:R-:W-:Y:S01]  /*22bc0*/  IMAD.MOV.U32 R12, RZ, RZ, 0x7 ;  /* 0x00000007ff0c7424 */ /* 0x000fe200078e00ff */
[----:B------:R-:W-:-:S07]  /*22bd0*/  MOV R7, R14 ;  /* 0x0000000e00077202 */ /* 0x000fce0000000f00 */
[----:B------:R-:W-:Y:S05]  /*22be0*/  WARPSYNC.COLLECTIVE R15, `(.L_x_1986) ;  /* 0x000000000f087348 */ /* 0x000fea0003c00000 */
[----:B------:R0:W1:Y:S02]  /*22bf0*/  SHFL.IDX P6, R14, R13, R12, R11 ;  /* 0x0000000c0d0e7389 */ /* 0x00006400000c000b */
[----:B01----:R-:W-:Y:S01]  /*22c00*/  ENDCOLLECTIVE ;  /* 0x000000000000791b */ /* 0x003fe20003800000 */
.L_x_1986:
        /* <DEDUP_REMOVED lines=14> */
.L_x_1987:
[----:B------:R-:W-:Y:S01]  /*22cf0*/  IMAD.MOV.U32 R0, RZ, RZ, R14 ;  /* 0x000000ffff007224 */ /* 0x000fe200078e000e */
[----:B------:R-:W-:Y:S06]  /*22d00*/  BRA `(.L_x_1988) ;  /* 0xffffff9c00947947 */ /* 0x000fec000383ffff */
.L_x_1841:
[----:B------:R-:W2:Y:S01]  /*22d10*/  LDL.LU R11, [R1+0x8] ;  /* 0x00000800010b7983 */ /* 0x000ea20000300800 */
[----:B------:R-:W-:Y:S02]  /*22d20*/  IMAD.MOV.U32 R13, RZ, RZ, R0 ;  /* 0x000000ffff0d7224 */ /* 0x000fe400078e0000 */
[----:B------:R-:W-:Y:S02]  /*22d30*/  IMAD.MOV.U32 R12, RZ, RZ, RZ ;  /* 0x000000ffff0c7224 */ /* 0x000fe400078e00ff */
[----:B------:R-:W-:Y:S02]  /*22d40*/  IMAD.MOV.U32 R15, RZ, RZ, -0x1 ;  /* 0xffffffffff0f7424 */ /* 0x000fe400078e00ff */
[----:B------:R-:W-:-:S04]  /*22d50*/  IMAD.IADD R28, R9, 0x1, R28 ;  /* 0x00000001091c7824 */ /* 0x000fc800078e021c */
[----:B------:R-:W-:Y:S02]  /*22d60*/  VIADD R8, R28, 0x10 ;  /* 0x000000101c087836 */ /* 0x000fe40000000000 */
[----:B--2---:R-:W-:Y:S02]  /*22d70*/  IMAD R3, R11, R10, RZ ;  /* 0x0000000a0b037224 */ /* 0x004fe400078e02ff */
[----:B------:R-:W-:-:S03]  /*22d80*/  IMAD.MOV.U32 R11, RZ, RZ, 0x181f ;  /* 0x0000181fff0b7424 */ /* 0x000fc600078e00ff */
[----:B------:R-:W-:-:S13]  /*22d90*/  ISETP.GE.AND P1, PT, R28, R3, PT ;  /* 0x000000031c00720c */ /* 0x000fda0003f26270 */
[----:B-----5:R-:W-:Y:S05]  /*22da0*/  WARPSYNC.COLLECTIVE R15, `(.L_x_1989) ;  /* 0x000000000f087348 */ /* 0x020fea0003c00000 */
[----:B------:R0:W1:Y:S02]  /*22db0*/  SHFL.IDX P6, R14, R13, R12, R11 ;  /* 0x0000000c0d0e7389 */ /* 0x00006400000c000b */
[----:B01---5:R-:W-:Y:S01]  /*22dc0*/  ENDCOLLECTIVE ;  /* 0x000000000000791b */ /* 0x023fe20003800000 */
.L_x_1989:
[----:B------:R-:W-:Y:S02]  /*22dd0*/  IMAD.MOV.U32 R13, RZ, RZ, R2 ;  /* 0x000000ffff0d7224 */ /* 0x000fe400078e0002 */
[----:B------:R-:W-:-:S07]  /*22de0*/  IMAD.MOV.U32 R7, RZ, RZ, R14 ;  /* 0x000000ffff077224 */ /* 0x000fce00078e000e */
[----:B------:R-:W-:Y:S05]  /*22df0*/  WARPSYNC.COLLECTIVE R15, `(.L_x_1990) ;  /* 0x000000000f087348 */ /* 0x000fea0003c00000 */
[----:B------:R0:W1:Y:S02]  /*22e00*/  SHFL.IDX P6, R14, R13, R12, R11 ;  /* 0x0000000c0d0e7389 */ /* 0x00006400000c000b */
[----:B01----:R-:W-:Y:S01]  /*22e10*/  ENDCOLLECTIVE ;  /* 0x000000000000791b */ /* 0x003fe20003800000 */
.L_x_1990:
[----:B------:R-:W-:Y:S02]  /*22e20*/  IMAD.MOV.U32 R13, RZ, RZ, R0 ;  /* 0x000000ffff0d7224 */ /* 0x000fe400078e0000 */
[----:B------:R-:W-:Y:S02]  /*22e30*/  IMAD.MOV.U32 R12, RZ, RZ, 0x1 ;  /* 0x00000001ff0c7424 */ /* 0x000fe400078e00ff */
[----:B------:R-:W-:-:S07]  /*22e40*/  IMAD.MOV.U32 R6, RZ, RZ, R14 ;  /* 0x000000ffff067224 */ /* 0x000fce00078e000e */
[----:B------:R-:W-:Y:S05]  /*22e50*/  WARPSYNC.COLLECTIVE R15, `(.L_x_1991) ;  /* 0x000000000f087348 */ /* 0x000fea0003c00000 */
[----:B------:R0:W1:Y:S02]  /*22e60*/  SHFL.IDX P6, R14, R13, R12, R11 ;  /* 0x0000000c0d0e7389 */ /* 0x00006400000c000b */
[----:B01----:R-:W-:Y:S01]  /*22e70*/  ENDCOLLECTIVE ;  /* 0x000000000000791b */ /* 0x003fe20003800000 */
.L_x_1991:
[----:B------:R-:W-:-:S05]  /*22e80*/  @!P1 LEA R6, P2, R21, R6, 0x1 ;  /* 0x0000000615069211 */ /* 0x000fca00078408ff */
[----:B------:R-:W-:-:S05]  /*22e90*/  @!P1 IMAD.X R7, RZ, RZ, R7, P2 ;  /* 0x000000ffff079224 */ /* 0x000fca00010e0607 */
[----:B------:R-:W-:Y:S01]  /*22ea0*/  @!PT LDS RZ, [RZ] ;  /* 0x00000000fffff984 */ /* 0x000fe20000000800 */
[----:B------:R-:W-:Y:S01]  /*22eb0*/  @!PT LDS RZ, [RZ] ;  /* 0x00000000fffff984 */ /* 0x000fe20000000800 */
[----:B------:R-:W-:Y:S01]  /*22ec0*/  @!PT LDS RZ, [RZ] ;  /* 0x00000000fffff984 */ /* 0x000fe20000000800 */
[----:B------:R0:W-:Y:S01]  /*22ed0*/  @!P1 LDGSTS.E.BYPASS.LTC128B.128 [R20+0x8400], desc[UR42][R6.64], !P0 ;  /* 0x0840000006149fae */ /* 0x0001e2000c101d6a */
[----:B------:R-:W-:Y:S01]  /*22ee0*/  IMAD.MOV.U32 R13, RZ, RZ, R2 ;  /* 0x000000ffff0d7224 */ /* 0x000fe200078e0002 */
[----:B------:R-:W-:Y:S01]  /*22ef0*/  ISETP.GE.AND P1, PT, R8, R3, PT ;  /* 0x000000030800720c */ /* 0x000fe20003f26270 */
[----:B0-----:R-:W-:-:S12]  /*22f00*/  IMAD.MOV.U32 R6, RZ, RZ, R14 ;  /* 0x000000ffff067224 */ /* 0x001fd800078e000e */
[----:B------:R-:W-:Y:S05]  /*22f10*/  WARPSYNC.COLLECTIVE R15, `(.L_x_1992) ;  /* 0x000000000f087348 */ /* 0x000fea0003c00000 */
[----:B------:R0:W1:Y:S02]  /*22f20*/  SHFL.IDX P6, R14, R13, R12, R11 ;  /* 0x0000000c0d0e7389 */ /* 0x00006400000c000b */
[----:B01----:R-:W-:Y:S01]  /*22f30*/  ENDCOLLECTIVE ;  /* 0x000000000000791b */ /* 0x003fe20003800000 */
.L_x_1992:
[----:B------:R-:W-:Y:S02]  /*22f40*/  IMAD.MOV.U32 R13, RZ, RZ, R0 ;  /* 0x000000ffff0d7224 */ /* 0x000fe400078e0000 */
[----:B------:R-:W-:Y:S02]  /*22f50*/  IMAD.MOV.U32 R12, RZ, RZ, 0x2 ;  /* 0x00000002ff0c7424 */ /* 0x000fe400078e00ff */
[----:B------:R-:W-:-:S07]  /*22f60*/  IMAD.MOV.U32 R7, RZ, RZ, R14 ;  /* 0x000000ffff077224 */ /* 0x000fce00078e000e */
[----:B------:R-:W-:Y:S05]  /*22f70*/  WARPSYNC.COLLECTIVE R15, `(.L_x_1993) ;  /* 0x000000000f087348 */ /* 0x000fea0003c00000 */
[----:B------:R0:W1:Y:S02]  /*22f80*/  SHFL.IDX P6, R14, R13, R12, R11 ;  /* 0x0000000c0d0e7389 */ /* 0x00006400000c000b */
[----:B01----:R-:W-:Y:S01]  /*22f90*/  ENDCOLLECTIVE ;  /* 0x000000000000791b */ /* 0x003fe20003800000 */
.L_x_1993:
        /* <DEDUP_REMOVED lines=16> */
.L_x_1994:
[----:B------:R-:W-:Y:S02]  /*230a0*/  IMAD.MOV.U32 R13, RZ, RZ, R0 ;  /* 0x000000ffff0d7224 */ /* 0x000fe400078e0000 */
[----:B------:R-:W-:Y:S02]  /*230b0*/  IMAD.MOV.U32 R12, RZ, RZ, 0x3 ;  /* 0x00000003ff0c7424 */ /* 0x000fe400078e00ff */
[----:B------:R-:W-:-:S07]  /*230c0*/  IMAD.MOV.U32 R7, RZ, RZ, R14 ;  /* 0x000000ffff077224 */ /* 0x000fce00078e000e */
[----:B------:R-:W-:Y:S05]  /*230d0*/  WARPSYNC.COLLECTIVE R15, `(.L_x_1995) ;  /* 0x000000000f087348 */ /* 0x000fea0003c00000 */
[----:B------:R0:W1:Y:S02]  /*230e0*/  SHFL.IDX P6, R14, R13, R12, R11 ;  /* 0x0000000c0d0e7389 */ /* 0x00006400000c000b */
[----:B01----:R-:W-:Y:S01]  /*230f0*/  ENDCOLLECTIVE ;  /* 0x000000000000791b */ /* 0x003fe20003800000 */
.L_x_1995:
        /* <DEDUP_REMOVED lines=16> */
.L_x_1996:
[----:B------:R-:W-:Y:S02]  /*23200*/  IMAD.MOV.U32 R13, RZ, RZ, R0 ;  /* 0x000000ffff0d7224 */ /* 0x000fe400078e0000 */
[----:B------:R-:W-:Y:S02]  /*23210*/  IMAD.MOV.U32 R12, RZ, RZ, 0x4 ;  /* 0x00000004ff0c7424 */ /* 0x000fe400078e00ff */
[----:B------:R-:W-:-:S07]  /*23220*/  IMAD.MOV.U32 R7, RZ, RZ, R14 ;  /* 0x000000ffff077224 */ /* 0x000fce00078e000e */
[----:B------:R-:W-:Y:S05]  /*23230*/  WARPSYNC.COLLECTIVE R15, `(.L_x_1997) ;  /* 0x000000000f087348 */ /* 0x000fea0003c00000 */
[----:B------:R0:W1:Y:S02]  /*23240*/  SHFL.IDX P6, R14, R13, R12, R11 ;  /* 0x0000000c0d0e7389 */ /* 0x00006400000c000b */
[----:B01----:R-:W-:Y:S01]  /*23250*/  ENDCOLLECTIVE ;  /* 0x000000000000791b */ /* 0x003fe20003800000 */
.L_x_1997:
        /* <DEDUP_REMOVED lines=16> */
.L_x_1998:
[----:B------:R-:W-:Y:S02]  /*23360*/  IMAD.MOV.U32 R13, RZ, RZ, R0 ;  /* 0x000000ffff0d7224 */ /* 0x000fe400078e0000 */
[----:B------:R-:W-:Y:S02]  /*23370*/  IMAD.MOV.U32 R12, RZ, RZ, 0x5 ;  /* 0x00000005ff0c7424 */ /* 0x000fe400078e00ff */
[----:B------:R-:W-:-:S07]  /*23380*/  IMAD.MOV.U32 R7, RZ, RZ, R14 ;  /* 0x000000ffff077224 */ /* 0x000fce00078e000e */
[----:B------:R-:W-:Y:S05]  /*23390*/  WARPSYNC.COLLECTIVE R15, `(.L_x_1999) ;  /* 0x000000000f087348 */ /* 0x000fea0003c00000 */
[----:B------:R0:W1:Y:S02]  /*233a0*/  SHFL.IDX P6, R14, R13, R12, R11 ;  /* 0x0000000c0d0e7389 */ /* 0x00006400000c000b */
[----:B01----:R-:W-:Y:S01]  /*233b0*/  ENDCOLLECTIVE ;  /* 0x000000000000791b */ /* 0x003fe20003800000 */
.L_x_1999:
        /* <DEDUP_REMOVED lines=16> */
.L_x_2000:
[----:B------:R-:W-:Y:S02]  /*234c0*/  IMAD.MOV.U32 R13, RZ, RZ, R0 ;  /* 0x000000ffff0d7224 */ /* 0x000fe400078e0000 */
[----:B------:R-:W-:Y:S02]  /*234d0*/  IMAD.MOV.U32 R12, RZ, RZ, 0x6 ;  /* 0x00000006ff0c7424 */ /* 0x000fe400078e00ff */
[----:B------:R-:W-:-:S07]  /*234e0*/  IMAD.MOV.U32 R7, RZ, RZ, R14 ;  /* 0x000000ffff077224 */ /* 0x000fce00078e000e */
[----:B------:R-:W-:Y:S05]  /*234f0*/  WARPSYNC.COLLECTIVE R15, `(.L_x_2001) ;  /* 0x000000000f087348 */ /* 0x000fea0003c00000 */
[----:B------:R0:W1:Y:S02]  /*23500*/  SHFL.IDX P6, R14, R13, R12, R11 ;  /* 0x0000000c0d0e7389 */ /* 0x00006400000c000b */
[----:B01----:R-:W-:Y:S01]  /*23510*/  ENDCOLLECTIVE ;  /* 0x000000000000791b */ /* 0x003fe20003800000 */
.L_x_2001:
        /* <DEDUP_REMOVED lines=16> */
.L_x_2002:
[----:B------:R-:W-:Y:S02]  /*23620*/  IMAD.MOV.U32 R13, RZ, RZ, R0 ;  /* 0x000000ffff0d7224 */ /* 0x000fe400078e0000 */
[----:B------:R-:W-:Y:S02]  /*23630*/  IMAD.MOV.U32 R12, RZ, RZ, 0x7 ;  /* 0x00000007ff0c7424 */ /* 0x000fe400078e00ff */
[----:B------:R-:W-:-:S07]  /*23640*/  IMAD.MOV.U32 R7, RZ, RZ, R14 ;  /* 0x000000ffff077224 */ /* 0x000fce00078e000e */
[----:B------:R-:W-:Y:S05]  /*23650*/  WARPSYNC.COLLECTIVE R15, `(.L_x_2003) ;  /* 0x000000000f087348 */ /* 0x000fea0003c00000 */
[----:B------:R0:W1:Y:S02]  /*23660*/  SHFL.IDX P6, R14, R13, R12, R11 ;  /* 0x0000000c0d0e7389 */ /* 0x00006400000c000b */
[----:B01----:R-:W-:Y:S01]  /*23670*/  ENDCOLLECTIVE ;  /* 0x000000000000791b */ /* 0x003fe20003800000 */
.L_x_2003:
[----:B------:R-:W-:-:S05]  /*23680*/  @!P1 LEA R7, P2, R21, R7, 0x1 ;  /* 0x0000000715079211 */ /* 0x000fca00078408ff */
[----:B------:R-:W-:-:S05]  /*23690*/  @!P1 IMAD.X R6, RZ, RZ, R6, P2 ;  /* 0x000000ffff069224 */ /* 0x000fca00010e0606 */
[-C--:B------:R-:W-:Y:S01]  /*236a0*/  @!P1 LOP3.LUT R7, R7, R6.reuse, RZ, 0x3c, !PT ;  /* 0x0000000607079212 */ /* 0x080fe200078e3cff */
[----:B------:R-:W-:Y:S01]  /*236b0*/  IMAD.MOV.U32 R13, RZ, RZ, R2 ;  /* 0x000000ffff0d7224 */ /* 0x000fe200078e0002 */
[----:B------:R-:W-:Y:S02]  /*236c0*/  IADD3 R2, R28, 0x70, RZ ;  /* 0x000000701c027810 */ /* 0x000fe40007ffe0ff */
[----:B------:R-:W-:-:S04]  /*236d0*/  @!P1 LOP3.LUT R6, R7, R6, RZ, 0x3c, !PT ;  /* 0x0000000607069212 */ /* 0x000fc800078e3cff */
[----:B------:R-:W-:Y:S01]  /*236e0*/  @!P1 LOP3.LUT R7, R7, R6, RZ, 0x3c, !PT ;  /* 0x0000000607079212 */ /* 0x000fe200078e3cff */
[----:B------:R-:W-:-:S07]  /*236f0*/  IMAD.MOV.U32 R0, RZ, RZ, R14 ;  /* 0x000000ffff007224 */ /* 0x000fce00078e000e */
[----:B------:R-:W-:Y:S05]  /*23700*/  WARPSYNC.COLLECTIVE R15, `(.L_x_2004) ;  /* 0x000000000f087348 */ /* 0x000fea0003c00000 */
[----:B------:R0:W1:Y:S02]  /*23710*/  SHFL.IDX P6, R14, R13, R12, R11 ;  /* 0x0000000c0d0e7389 */ /* 0x00006400000c000b */
[----:B01----:R-:W-:Y:S01]  /*23720*/  ENDCOLLECTIVE ;  /* 0x000000000000791b */ /* 0x003fe20003800000 */
.L_x_2004:
        /* <DEDUP_REMOVED lines=11> */
.L_x_2005:
[----:B------:R-:W-:-:S05]  /*237e0*/  @!P1 LEA R6, P2, R21, R6, 0x1 ;  /* 0x0000000615069211 */ /* 0x000fca00078408ff */
[----:B------:R-:W-:-:S04]  /*237f0*/  @!P1 IMAD.X R0, RZ, RZ, R0, P2 ;  /* 0x000000ffff009224 */ /* 0x000fc800010e0600 */
[----:B------:R-:W-:Y:S02]  /*23800*/  @!P1 IMAD.MOV.U32 R7, RZ, RZ, R0 ;  /* 0x000000ffff079224 */ /* 0x000fe400078e0000 */
[----:B------:R-:W-:Y:S02]  /*23810*/  IMAD.MOV.U32 R13, RZ, RZ, R5 ;  /* 0x000000ffff0d7224 */ /* 0x000fe400078e0005 */
[----:B------:R-:W-:Y:S01]  /*23820*/  VIADD R0, R28, 0x80 ;  /* 0x000000801c007836 */ /* 0x000fe20000000000 */
[----:B------:R-:W-:Y:S01]  /*23830*/  @!PT LDS RZ, [RZ] ;  /* 0x00000000fffff984 */ /* 0x000fe20000000800 */
[----:B------:R-:W-:Y:S01]  /*23840*/  @!PT LDS RZ, [RZ] ;  /* 0x00000000fffff984 */ /* 0x000fe20000000800 */
[----:B------:R-:W-:Y:S01]  /*23850*/  @!PT LDS RZ, [RZ] ;  /* 0x00000000fffff984 */ /* 0x000fe20000000800 */
[----:B------:R0:W-:Y:S04]  /*23860*/  @!P1 LDGSTS.E.BYPASS.LTC128B.128 [R20+0xbc00], desc[UR42][R6.64], !P0 ;  /* 0x0bc0000006149fae */ /* 0x0001e8000c101d6a */
[----:B------:R-:W-:Y:S01]  /*23870*/  ISETP.GE.AND P1, PT, R0, R3, PT ;  /* 0x000000030000720c */ /* 0x000fe20003f26270 */
[----:B------:R-:W-:-:S02]  /*23880*/  VIADD R0, R28, 0x90 ;  /* 0x000000901c007836 */ /* 0x000fc40000000000 */
[----:B------:R-:W-:-:S10]  /*23890*/  IMAD.MOV.U32 R8, RZ, RZ, R14 ;  /* 0x000000ffff087224 */ /* 0x000fd400078e000e */
[----:B0-----:R-:W-:Y:S05]  /*238a0*/  WARPSYNC.COLLECTIVE R15, `(.L_x_2006) ;  /* 0x000000000f087348 */ /* 0x001fea0003c00000 */
[----:B------:R1:W2:Y:S02]  /*238b0*/  SHFL.IDX P6, R14, R13, R12, R11 ;  /* 0x0000000c0d0e7389 */ /* 0x0002a400000c000b */
[----:B012---:R-:W-:Y:S01]  /*238c0*/  ENDCOLLECTIVE ;  /* 0x000000000000791b */ /* 0x007fe20003800000 */
.L_x_2006:
[----:B------:R-:W-:Y:S02]  /*238d0*/  IMAD.MOV.U32 R13, RZ, RZ, R4 ;  /* 0x000000ffff0d7224 */ /* 0x000fe400078e0004 */
[----:B------:R-:W-:Y:S02]  /*238e0*/  IMAD.MOV.U32 R12, RZ, RZ, 0x1 ;  /* 0x00000001ff0c7424 */ /* 0x000fe400078e00ff */
[----:B------:R-:W-:-:S07]  /*238f0*/  IMAD.MOV.U32 R2, RZ, RZ, R14 ;  /* 0x000000ffff027224 */ /* 0x000fce00078e000e */
[----:B------:R-:W-:Y:S05]  /*23900*/  WARPSYNC.COLLECTIVE R15, `(.L_x_2007) ;  /* 0x000000000f087348 */ /* 0x000fea0003c00000 */
[----:B------:R0:W1:Y:S02]  /*23910*/  SHFL.IDX P6, R14, R13, R12, R11 ;  /* 0x0000000c0d0e7389 */ /* 0x00006400000c000b */
[----:B01----:R-:W-:Y:S01]  /*23920*/  ENDCOLLECTIVE ;  /* 0x000000000000791b */ /* 0x003fe20003800000 */
.L_x_2007:
[----:B------:R-:W-:-:S05]  /*23930*/  @!P1 LEA R2, P2, R21, R2, 0x1 ;  /* 0x0000000215029211 */ /* 0x000fca00078408ff */
[----:B------:R-:W-:-:S04]  /*23940*/  @!P1 IMAD.X R6, RZ, RZ, R8, P2 ;  /* 0x000000ffff069224 */ /* 0x000fc800010e0608 */
[----:B------:R-:W-:Y:S02]  /*23950*/  @!P1 IMAD.MOV.U32 R7, RZ, RZ, R6 ;  /* 0x000000ffff079224 */ /* 0x000fe400078e0006 */
[----:B------:R-:W-:Y:S02]  /*23960*/  @!P1 IMAD.MOV.U32 R6, RZ, RZ, R2 ;  /* 0x000000ffff069224 */ /* 0x000fe400078e0002 */
[----:B------:R-:W-:Y:S02]  /*23970*/  IMAD.MOV.U32 R13, RZ, RZ, R5 ;  /* 0x000000ffff0d7224 */ /* 0x000fe400078e0005 */
[----:B------:R-:W-:Y:S01]  /*23980*/  VIADD R2, R28, 0xa0 ;  /* 0x000000a01c027836 */ /* 0x000fe20000000000 */
        /* <DEDUP_REMOVED lines=9> */
.L_x_2008:
[----:B------:R-:W-:Y:S02]  /*23a20*/  IMAD.MOV.U32 R13, RZ, RZ, R4 ;  /* 0x000000ffff0d7224 */ /* 0x000fe400078e0004 */
[----:B------:R-:W-:Y:S02]  /*23a30*/  IMAD.MOV.U32 R12, RZ, RZ, 0x2 ;  /* 0x00000002ff0c7424 */ /* 0x000fe400078e00ff */
[----:B------:R-:W-:-:S07]  /*23a40*/  IMAD.MOV.U32 R6, RZ, RZ, R14 ;  /* 0x000000ffff067224 */ /* 0x000fce00078e000e */
[----:B------:R-:W-:Y:S05]  /*23a50*/  WARPSYNC.COLLECTIVE R15, `(.L_x_2009) ;  /* 0x000000000f087348 */ /* 0x000fea0003c00000 */
[----:B------:R0:W1:Y:S02]  /*23a60*/  SHFL.IDX P6, R14, R13, R12, R11 ;  /* 0x0000000c0d0e7389 */ /* 0x00006400000c000b */
[----:B01----:R-:W-:Y:S01]  /*23a70*/  ENDCOLLECTIVE ;  /* 0x000000000000791b */ /* 0x003fe20003800000 */
.L_x_2009:
        /* <DEDUP_REMOVED lines=13> */
.L_x_2010:
[----:B------:R-:W-:Y:S02]  /*23b50*/  IMAD.MOV.U32 R13, RZ, RZ, R4 ;  /* 0x000000ffff0d7224 */ /* 0x000fe400078e0004 */
[----:B------:R-:W-:Y:S02]  /*23b60*/  IMAD.MOV.U32 R12, RZ, RZ, 0x3 ;  /* 0x00000003ff0c7424 */ /* 0x000fe400078e00ff */
[----:B------:R-:W-:-:S07]  /*23b70*/  IMAD.MOV.U32 R6, RZ, RZ, R14 ;  /* 0x000000ffff067224 */ /* 0x000fce00078e000e */
[----:B------:R-:W-:Y:S05]  /*23b80*/  WARPSYNC.COLLECTIVE R15, `(.L_x_2011) ;  /* 0x000000000f087348 */ /* 0x000fea0003c00000 */
[----:B------:R0:W1:Y:S02]  /*23b90*/  SHFL.IDX P6, R14, R13, R12, R11 ;  /* 0x0000000c0d0e7389 */ /* 0x00006400000c000b */
[----:B01----:R-:W-:Y:S01]  /*23ba0*/  ENDCOLLECTIVE ;  /* 0x000000000000791b */ /* 0x003fe20003800000 */
.L_x_2011:
        /* <DEDUP_REMOVED lines=12> */
.L_x_2012:
[----:B------:R-:W-:Y:S01]  /*23c70*/  IMAD.MOV.U32 R2, RZ, RZ, R14 ;  /* 0x000000ffff027224 */ /* 0x000fe200078e000e */
[----:B------:R-:W-:Y:S06]  /*23c80*/  BRA `(.L_x_2013) ;  /* 0xffffff9c00887947 */ /* 0x000fec000383ffff */
.L_x_1844:
[----:B-1----:R1:W2:Y:S02]  /*23c90*/  SYNCS.PHASECHK.TRANS64.TRYWAIT P0, [R22+URZ+0x16820], R0 ;  /* 0x01682000160075a7 */ /* 0x0022a4000800017f */
[----:B--2---:R-:W-:Y:S05]  /*23ca0*/  @!P0 NANOSLEEP.SYNCS 0x989680 ;  /* 0x009896800000895d */ /* 0x004fea0003900000 */
[----:B------:R-:W2:Y:S02]  /*23cb0*/  @!P0 SYNCS.PHASECHK.TRANS64 P0, [R22+URZ+0x16820], R0 ;  /* 0x01682000160085a7 */ /* 0x000ea4000800007f */
[----:B--2---:R-:W-:Y:S05]  /*23cc0*/  @!P0 BRA `(.L_x_1844) ;  /* 0xfffffffc00f08947 */ /* 0x004fea000383ffff */
[----:B------:R-:W-:Y:S05]  /*23cd0*/  BRA `(.L_x_2014) ;  /* 0xffffff9c00e47947 */ /* 0x000fea000383ffff */
.L_x_1849:
[----:B0-----:R0:W1:Y:S02]  /*23ce0*/  SYNCS.PHASECHK.TRANS64.TRYWAIT P0, [R5+URZ+0x16840], R2 ;  /* 0x01684002050075a7 */ /* 0x001064000800017f */
[----:B-1----:R-:W-:Y:S05]  /*23cf0*/  @!P0 NANOSLEEP.SYNCS 0x989680 ;  /* 0x009896800000895d */ /* 0x002fea0003900000 */
[----:B------:R-:W1:Y:S02]  /*23d00*/  @!P0 SYNCS.PHASECHK.TRANS64 P0, [R5+URZ+0x16840], R2 ;  /* 0x01684002050085a7 */ /* 0x000e64000800007f */
[----:B-1----:R-:W-:Y:S05]  /*23d10*/  @!P0 BRA `(.L_x_1849) ;  /* 0xfffffffc00f08947 */ /* 0x002fea000383ffff */
[----:B------:R-:W-:Y:S05]  /*23d20*/  BRA `(.L_x_2015) ;  /* 0xffffffa000c47947 */ /* 0x000fea000383ffff */
.L_x_1850:
        /* <DEDUP_REMOVED lines=8> */
.L_x_2017:
[----:B------:R-:W-:Y:S05]  /*23db0*/  BSYNC B1 ;  /* 0x0000000000017941 */ /* 0x000fea0003800000 */
.L_x_2016:
        /* <DEDUP_REMOVED lines=10> */
.L_x_2018:
        /* <DEDUP_REMOVED lines=8> */
.L_x_2019:
        /* <DEDUP_REMOVED lines=12> */
.L_x_2020:
[----:B------:R-:W-:Y:S02]  /*23fa0*/  IMAD.MOV.U32 R13, RZ, RZ, R10 ;  /* 0x000000ffff0d7224 */ /* 0x000fe400078e000a */
[----:B------:R-:W-:Y:S02]  /*23fb0*/  IMAD.MOV.U32 R12, RZ, RZ, 0x2 ;  /* 0x00000002ff0c7424 */ /* 0x000fe400078e00ff */
[----:B------:R-:W-:-:S07]  /*23fc0*/  IMAD.MOV.U32 R2, RZ, RZ, R14 ;  /* 0x000000ffff027224 */ /* 0x000fce00078e000e */
[----:B------:R-:W-:Y:S05]  /*23fd0*/  WARPSYNC.COLLECTIVE R15, `(.L_x_2021) ;  /* 0x000000000f087348 */ /* 0x000fea0003c00000 */
[----:B------:R0:W1:Y:S02]  /*23fe0*/  SHFL.IDX P6, R14, R13, R12, R11 ;  /* 0x0000000c0d0e7389 */ /* 0x00006400000c000b */
[----:B01----:R-:W-:Y:S01]  /*23ff0*/  ENDCOLLECTIVE ;  /* 0x000000000000791b */ /* 0x003fe20003800000 */
.L_x_2021:
        /* <DEDUP_REMOVED lines=11> */
.L_x_2022:
[----:B------:R-:W-:Y:S02]  /*240b0*/  IMAD.MOV.U32 R13, RZ, RZ, R10 ;  /* 0x000000ffff0d7224 */ /* 0x000fe400078e000a */
[----:B------:R-:W-:Y:S02]  /*240c0*/  IMAD.MOV.U32 R12, RZ, RZ, 0x3 ;  /* 0x00000003ff0c7424 */ /* 0x000fe400078e00ff */
[----:B------:R-:W-:-:S07]  /*240d0*/  IMAD.MOV.U32 R2, RZ, RZ, R14 ;  /* 0x000000ffff027224 */ /* 0x000fce00078e000e */
[----:B------:R-:W-:Y:S05]  /*240e0*/  WARPSYNC.COLLECTIVE R15, `(.L_x_2023) ;  /* 0x000000000f087348 */ /* 0x000fea0003c00000 */
[----:B------:R0:W1:Y:S02]  /*240f0*/  SHFL.IDX P6, R14, R13, R12, R11 ;  /* 0x0000000c0d0e7389 */ /* 0x00006400000c000b */
[----:B01----:R-:W-:Y:S01]  /*24100*/  ENDCOLLECTIVE ;  /* 0x000000000000791b */ /* 0x003fe20003800000 */
.L_x_2023:
        /* <DEDUP_REMOVED lines=11> */
.L_x_2024:
[----:B------:R-:W-:Y:S02]  /*241c0*/  IMAD.MOV.U32 R13, RZ, RZ, R10 ;  /* 0x000000ffff0d7224 */ /* 0x000fe400078e000a */
[----:B------:R-:W-:Y:S02]  /*241d0*/  IMAD.MOV.U32 R12, RZ, RZ, 0x4 ;  /* 0x00000004ff0c7424 */ /* 0x000fe400078e00ff */
[----:B------:R-:W-:-:S07]  /*241e0*/  IMAD.MOV.U32 R2, RZ, RZ, R14 ;  /* 0x000000ffff027224 */ /* 0x000fce00078e000e */
[----:B------:R-:W-:Y:S05]  /*241f0*/  WARPSYNC.COLLECTIVE R15, `(.L_x_2025) ;  /* 0x000000000f087348 */ /* 0x000fea0003c00000 */
[----:B------:R0:W1:Y:S02]  /*24200*/  SHFL.IDX P6, R14, R13, R12, R11 ;  /* 0x0000000c0d0e7389 */ /* 0x00006400000c000b */
[----:B01----:R-:W-:Y:S01]  /*24210*/  ENDCOLLECTIVE ;  /* 0x000000000000791b */ /* 0x003fe20003800000 */
.L_x_2025:
[----:B------:R-:W-:-:S04]  /*24220*/  IADD3 R2, P0, R2, R7, RZ ;  /* 0x0000000702027210 */ /* 0x000fc80007f1e0ff */
[----:B------:R-:W-:-:S05]  /*24230*/  IADD3.X R3, RZ, R3, RZ, P0, !PT ;  /* 0x00000003ff037210 */ /* 0x000fca00007fe4ff */
        /* <DEDUP_REMOVED lines=9> */
.L_x_2026:
[----:B------:R-:W-:Y:S02]  /*242d0*/  IMAD.MOV.U32 R13, RZ, RZ, R10 ;  /* 0x000000ffff0d7224 */ /* 0x000fe400078e000a */
[----:B------:R-:W-:Y:S02]  /*242e0*/  IMAD.MOV.U32 R12, RZ, RZ, 0x5 ;  /* 0x00000005ff0c7424 */ /* 0x000fe400078e00ff */
[----:B------:R-:W-:-:S07]  /*242f0*/  IMAD.MOV.U32 R2, RZ, RZ, R14 ;  /* 0x000000ffff027224 */ /* 0x000fce00078e000e */
[----:B------:R-:W-:Y:S05]  /*24300*/  WARPSYNC.COLLECTIVE R15, `(.L_x_2027) ;  /* 0x000000000f087348 */ /* 0x000fea0003c00000 */
[----:B------:R0:W1:Y:S02]  /*24310*/  SHFL.IDX P6, R14, R13, R12, R11 ;  /* 0x0000000c0d0e7389 */ /* 0x00006400000c000b */
[----:B01----:R-:W-:Y:S01]  /*24320*/  ENDCOLLECTIVE ;  /* 0x000000000000791b */ /* 0x003fe20003800000 */
.L_x_2027:
        /* <DEDUP_REMOVED lines=11> */
.L_x_2028:
[----:B------:R-:W-:Y:S02]  /*243e0*/  IMAD.MOV.U32 R13, RZ, RZ, R10 ;  /* 0x000000ffff0d7224 */ /* 0x000fe400078e000a */
[----:B------:R-:W-:Y:S02]  /*243f0*/  IMAD.MOV.U32 R12, RZ, RZ, 0x6 ;  /* 0x00000006ff0c7424 */ /* 0x000fe400078e00ff */
[----:B------:R-:W-:-:S07]  /*24400*/  IMAD.MOV.U32 R2, RZ, RZ, R14 ;  /* 0x000000ffff027224 */ /* 0x000fce00078e000e */
[----:B------:R-:W-:Y:S05]  /*24410*/  WARPSYNC.COLLECTIVE R15, `(.L_x_2029) ;  /* 0x000000000f087348 */ /* 0x000fea0003c00000 */
[----:B------:R0:W1:Y:S02]  /*24420*/  SHFL.IDX P6, R14, R13, R12, R11 ;  /* 0x0000000c0d0e7389 */ /* 0x00006400000c000b */
[----:B01----:R-:W-:Y:S01]  /*24430*/  ENDCOLLECTIVE ;  /* 0x000000000000791b */ /* 0x003fe20003800000 */
.L_x_2029:
        /* <DEDUP_REMOVED lines=11> */
.L_x_2030:
[----:B------:R-:W-:Y:S02]  /*244f0*/  IMAD.MOV.U32 R13, RZ, RZ, R10 ;  /* 0x000000ffff0d7224 */ /* 0x000fe400078e000a */
[----:B------:R-:W-:Y:S02]  /*24500*/  IMAD.MOV.U32 R12, RZ, RZ, 0x7 ;  /* 0x00000007ff0c7424 */ /* 0x000fe400078e00ff */
[----:B------:R-:W-:-:S07]  /*24510*/  IMAD.MOV.U32 R2, RZ, RZ, R14 ;  /* 0x000000ffff027224 */ /* 0x000fce00078e000e */
[----:B------:R-:W-:Y:S05]  /*24520*/  WARPSYNC.COLLECTIVE R15, `(.L_x_2031) ;  /* 0x000000000f087348 */ /* 0x000fea0003c00000 */
[----:B------:R0:W1:Y:S02]  /*24530*/  SHFL.IDX P6, R14, R13, R12, R11 ;  /* 0x0000000c0d0e7389 */ /* 0x00006400000c000b */
[----:B01----:R-:W-:Y:S01]  /*24540*/  ENDCOLLECTIVE ;  /* 0x000000000000791b */ /* 0x003fe20003800000 */
.L_x_2031:
        /* <DEDUP_REMOVED lines=11> */
.L_x_2032:
[----:B------:R-:W-:Y:S01]  /*24600*/  IMAD.MOV.U32 R2, RZ, RZ, R14 ;  /* 0x000000ffff027224 */ /* 0x000fe200078e000e */
[----:B------:R-:W-:Y:S06]  /*24610*/  BRA `(.L_x_2033) ;  /* 0xffffff9c00b47947 */ /* 0x000fec000383ffff */
.L_x_1855:
[----:B-1----:R1:W2:Y:S02]  /*24620*/  SYNCS.PHASECHK.TRANS64.TRYWAIT P0, [R5+URZ+0x16860], R2 ;  /* 0x01686002050075a7 */ /* 0x0022a4000800017f */
[----:B--2---:R-:W-:Y:S05]  /*24630*/  @!P0 NANOSLEEP.SYNCS 0x989680 ;  /* 0x009896800000895d */ /* 0x004fea0003900000 */
[----:B------:R-:W2:Y:S02]  /*24640*/  @!P0 SYNCS.PHASECHK.TRANS64 P0, [R5+URZ+0x16860], R2 ;  /* 0x01686002050085a7 */ /* 0x000ea4000800007f */
[----:B--2---:R-:W-:Y:S05]  /*24650*/  @!P0 BRA `(.L_x_1855) ;  /* 0xfffffffc00f08947 */ /* 0x004fea000383ffff */
[----:B------:R-:W-:Y:S05]  /*24660*/  BRA `(.L_x_2034) ;  /* 0xffffffa0000c7947 */ /* 0x000fea000383ffff */
.L_x_1856:
        /* <DEDUP_REMOVED lines=8> */
.L_x_2036:
[----:B------:R-:W-:Y:S05]  /*246f0*/  BSYNC B1 ;  /* 0x0000000000017941 */ /* 0x000fea0003800000 */
.L_x_2035:
        /* <DEDUP_REMOVED lines=10> */
.L_x_2037:
[----:B------:R-:W-:Y:S02]  /*247a0*/  IMAD.MOV.U32 R13, RZ, RZ, R24 ;  /* 0x000000ffff0d7224 */ /* 0x000fe400078e0018 */
[----:B------:R-:W-:Y:S02]  /*247b0*/  IMAD.MOV.U32 R12, RZ, RZ, 0x1 ;  /* 0x00000001ff0c7424 */ /* 0x000fe400078e00ff */
[----:B------:R-:W-:-:S07]  /*247c0*/  IMAD.MOV.U32 R2, RZ, RZ, R14 ;  /* 0x000000ffff027224 */ /* 0x000fce00078e000e */
[----:B------:R-:W-:Y:S05]  /*247d0*/  WARPSYNC.COLLECTIVE R15, `(.L_x_2038) ;  /* 0x000000000f087348 */ /* 0x000fea0003c00000 */
[----:B------:R0:W1:Y:S02]  /*247e0*/  SHFL.IDX P6, R14, R13, R12, R11 ;  /* 0x0000000c0d0e7389 */ /* 0x00006400000c000b */
[----:B01----:R-:W-:Y:S01]  /*247f0*/  ENDCOLLECTIVE ;  /* 0x000000000000791b */ /* 0x003fe20003800000 */
.L_x_2038:
        /* <DEDUP_REMOVED lines=12> */
.L_x_2039:
[----:B------:R-:W-:Y:S02]  /*248c0*/  IMAD.MOV.U32 R13, RZ, RZ, R24 ;  /* 0x000000ffff0d7224 */ /* 0x000fe400078e0018 */
[----:B------:R-:W-:Y:S02]  /*248d0*/  IMAD.MOV.U32 R12, RZ, RZ, 0x2 ;  /* 0x00000002ff0c7424 */ /* 0x000fe400078e00ff */
[----:B------:R-:W-:-:S07]  /*248e0*/  IMAD.MOV.U32 R2, RZ, RZ, R14 ;  /* 0x000000ffff027224 */ /* 0x000fce00078e000e */
[----:B------:R-:W-:Y:S05]  /*248f0*/  WARPSYNC.COLLECTIVE R15, `(.L_x_2040) ;  /* 0x000000000f087348 */ /* 0x000fea0003c00000 */
[----:B------:R0:W1:Y:S02]  /*24900*/  SHFL.IDX P6, R14, R13, R12, R11 ;  /* 0x0000000c0d0e7389 */ /* 0x00006400000c000b */
[----:B01----:R-:W-:Y:S01]  /*24910*/  ENDCOLLECTIVE ;  /* 0x000000000000791b */ /* 0x003fe20003800000 */
.L_x_2040:
        /* <DEDUP_REMOVED lines=12> */
.L_x_2041:
[----:B------:R-:W-:Y:S02]  /*249e0*/  IMAD.MOV.U32 R13, RZ, RZ, R24 ;  /* 0x000000ffff0d7224 */ /* 0x000fe400078e0018 */
[----:B------:R-:W-:Y:S02]  /*249f0*/  IMAD.MOV.U32 R12, RZ, RZ, 0x3 ;  /* 0x00000003ff0c7424 */ /* 0x000fe400078e00ff */
[----:B------:R-:W-:-:S07]  /*24a00*/  IMAD.MOV.U32 R2, RZ, RZ, R14 ;  /* 0x000000ffff027224 */ /* 0x000fce00078e000e */
[----:B------:R-:W-:Y:S05]  /*24a10*/  WARPSYNC.COLLECTIVE R15, `(.L_x_2042) ;  /* 0x000000000f087348 */ /* 0x000fea0003c00000 */
[----:B------:R0:W1:Y:S02]  /*24a20*/  SHFL.IDX P6, R14, R13, R12, R11 ;  /* 0x0000000c0d0e7389 */ /* 0x00006400000c000b */
[----:B01----:R-:W-:Y:S01]  /*24a30*/  ENDCOLLECTIVE ;  /* 0x000000000000791b */ /* 0x003fe20003800000 */
.L_x_2042:
        /* <DEDUP_REMOVED lines=12> */
.L_x_2043:
[----:B------:R-:W-:Y:S02]  /*24b00*/  IMAD.MOV.U32 R13, RZ, RZ, R24 ;  /* 0x000000ffff0d7224 */ /* 0x000fe400078e0018 */
[----:B------:R-:W-:Y:S02]  /*24b10*/  IMAD.MOV.U32 R12, RZ, RZ, 0x4 ;  /* 0x00000004ff0c7424 */ /* 0x000fe400078e00ff */
[----:B------:R-:W-:-:S07]  /*24b20*/  IMAD.MOV.U32 R2, RZ, RZ, R14 ;  /* 0x000000ffff027224 */ /* 0x000fce00078e000e */
[----:B------:R-:W-:Y:S05]  /*24b30*/  WARPSYNC.COLLECTIVE R15, `(.L_x_2044) ;  /* 0x000000000f087348 */ /* 0x000fea0003c00000 */
[----:B------:R0:W1:Y:S02]  /*24b40*/  SHFL.IDX P6, R14, R13, R12, R11 ;  /* 0x0000000c0d0e7389 */ /* 0x00006400000c000b */
[----:B01----:R-:W-:Y:S01]  /*24b50*/  ENDCOLLECTIVE ;  /* 0x000000000000791b */ /* 0x003fe20003800000 */
.L_x_2044:
        /* <DEDUP_REMOVED lines=12> */
.L_x_2045:
[----:B------:R-:W-:Y:S02]  /*24c20*/  IMAD.MOV.U32 R13, RZ, RZ, R24 ;  /* 0x000000ffff0d7224 */ /* 0x000fe400078e0018 */
[----:B------:R-:W-:Y:S02]  /*24c30*/  IMAD.MOV.U32 R12, RZ, RZ, 0x5 ;  /* 0x00000005ff0c7424 */ /* 0x000fe400078e00ff */
[----:B------:R-:W-:-:S07]  /*24c40*/  IMAD.MOV.U32 R2, RZ, RZ, R14 ;  /* 0x000000ffff027224 */ /* 0x000fce00078e000e */
[----:B------:R-:W-:Y:S05]  /*24c50*/  WARPSYNC.COLLECTIVE R15, `(.L_x_2046) ;  /* 0x000000000f087348 */ /* 0x000fea0003c00000 */
[----:B------:R0:W1:Y:S02]  /*24c60*/  SHFL.IDX P6, R14, R13, R12, R11 ;  /* 0x0000000c0d0e7389 */ /* 0x00006400000c000b */
[----:B01----:R-:W-:Y:S01]  /*24c70*/  ENDCOLLECTIVE ;  /* 0x000000000000791b */ /* 0x003fe20003800000 */
.L_x_2046:
        /* <DEDUP_REMOVED lines=12> */
.L_x_2047:
[----:B------:R-:W-:Y:S02]  /*24d40*/  IMAD.MOV.U32 R13, RZ, RZ, R24 ;  /* 0x000000ffff0d7224 */ /* 0x000fe400078e0018 */
[----:B------:R-:W-:Y:S01]  /*24d50*/  IMAD.MOV.U32 R12, RZ, RZ, 0x6 ;  /* 0x00000006ff0c7424 */ /* 0x000fe200078e00ff */
[----:B------:R-:W-:-:S07]  /*24d60*/  MOV R2, R14 ;  /* 0x0000000e00027202 */ /* 0x000fce0000000f00 */
[----:B------:R-:W-:Y:S05]  /*24d70*/  WARPSYNC.COLLECTIVE R15, `(.L_x_2048) ;  /* 0x000000000f087348 */ /* 0x000fea0003c00000 */
[----:B------:R0:W1:Y:S02]  /*24d80*/  SHFL.IDX P6, R14, R13, R12, R11 ;  /* 0x0000000c0d0e7389 */ /* 0x00006400000c000b */
[----:B01----:R-:W-:Y:S01]  /*24d90*/  ENDCOLLECTIVE ;  /* 0x000000000000791b */ /* 0x003fe20003800000 */
.L_x_2048:
[----:B------:R-:W-:-:S05]  /*24da0*/  IADD3 R2, P0, R2, R7, RZ ;  /* 0x0000000702027210 */ /* 0x000fca0007f1e0ff */
        /* <DEDUP_REMOVED lines=11> */
.L_x_2049:
[----:B------:R-:W-:Y:S02]  /*24e60*/  IMAD.MOV.U32 R13, RZ, RZ, R24 ;  /* 0x000000ffff0d7224 */ /* 0x000fe400078e0018 */
[----:B------:R-:W-:Y:S02]  /*24e70*/  IMAD.MOV.U32 R12, RZ, RZ, 0x7 ;  /* 0x00000007ff0c7424 */ /* 0x000fe400078e00ff */
[----:B------:R-:W-:-:S07]  /*24e80*/  IMAD.MOV.U32 R2, RZ, RZ, R14 ;  /* 0x000000ffff027224 */ /* 0x000fce00078e000e */
[----:B------:R-:W-:Y:S05]  /*24e90*/  WARPSYNC.COLLECTIVE R15, `(.L_x_2050) ;  /* 0x000000000f087348 */ /* 0x000fea0003c00000 */
[----:B------:R0:W1:Y:S02]  /*24ea0*/  SHFL.IDX P6, R14, R13, R12, R11 ;  /* 0x0000000c0d0e7389 */ /* 0x00006400000c000b */
[----:B01----:R-:W-:Y:S01]  /*24eb0*/  ENDCOLLECTIVE ;  /* 0x000000000000791b */ /* 0x003fe20003800000 */
.L_x_2050:
        /* <DEDUP_REMOVED lines=11> */
.L_x_2051:
[----:B------:R-:W-:Y:S01]  /*24f70*/  IMAD.MOV.U32 R2, RZ, RZ, R14 ;  /* 0x000000ffff027224 */ /* 0x000fe200078e000e */
[----:B------:R-:W-:Y:S06]  /*24f80*/  BRA `(.L_x_2052) ;  /* 0xffffff9800bc7947 */ /* 0x000fec000383ffff */
.L_x_1864:
[----:B0-----:R0:W1:Y:S02]  /*24f90*/  SYNCS.PHASECHK.TRANS64.TRYWAIT P0, [R0+URZ+0x16860], R3 ;  /* 0x01686003000075a7 */ /* 0x001064000800017f */
[----:B-1----:R-:W-:Y:S05]  /*24fa0*/  @!P0 NANOSLEEP.SYNCS 0x989680 ;  /* 0x009896800000895d */ /* 0x002fea0003900000 */
[----:B------:R-:W1:Y:S02]  /*24fb0*/  @!P0 SYNCS.PHASECHK.TRANS64 P0, [R0+URZ+0x16860], R3 ;  /* 0x01686003000085a7 */ /* 0x000e64000800007f */
[----:B-1----:R-:W-:Y:S05]  /*24fc0*/  @!P0 BRA `(.L_x_1864) ;  /* 0xfffffffc00f08947 */ /* 0x002fea000383ffff */
[----:B------:R-:W-:Y:S05]  /*24fd0*/  BRA `(.L_x_2053) ;  /* 0xffffff9c00e07947 */ /* 0x000fea000383ffff */
.L_x_1865:
        /* <DEDUP_REMOVED lines=8> */
.L_x_2055:
[----:B------:R-:W-:Y:S05]  /*25060*/  BSYNC B0 ;  /* 0x0000000000007941 */ /* 0x000fea0003800000 */
.L_x_2054:
        /* <DEDUP_REMOVED lines=10> */
.L_x_2056:
[----:B------:R-:W-:Y:S02]  /*25110*/  IMAD R4, R4, 0x2, R22 ;  /* 0x0000000204047824 */ /* 0x000fe400078e0216 */
[----:B------:R-:W-:Y:S02]  /*25120*/  IMAD.MOV.U32 R13, RZ, RZ, R24 ;  /* 0x000000ffff0d7224 */ /* 0x000fe400078e0018 */
[----:B------:R-:W-:Y:S01]  /*25130*/  IMAD.MOV.U32 R12, RZ, RZ, 0x1 ;  /* 0x00000001ff0c7424 */ /* 0x000fe200078e00ff */
[----:B------:R-:W-:-:S13]  /*25140*/  IADD3 R2, P1, R14, R5, RZ ;  /* 0x000000050e027210 */ /* 0x000fda0007f3e0ff */
[----:B------:R-:W-:Y:S05]  /*25150*/  WARPSYNC.COLLECTIVE R15, `(.L_x_2057) ;  /* 0x000000000f087348 */ /* 0x000fea0003c00000 */
[----:B------:R0:W1:Y:S02]  /*25160*/  SHFL.IDX P6, R14, R13, R12, R11 ;  /* 0x0000000c0d0e7389 */ /* 0x00006400000c000b */
[----:B01----:R-:W-:Y:S01]  /*25170*/  ENDCOLLECTIVE ;  /* 0x000000000000791b */ /* 0x003fe20003800000 */
.L_x_2057:
        /* <DEDUP_REMOVED lines=11> */
.L_x_2058:
[----:B------:R-:W-:Y:S02]  /*25230*/  IMAD.MOV.U32 R13, RZ, RZ, R24 ;  /* 0x000000ffff0d7224 */ /* 0x000fe400078e0018 */
[----:B------:R-:W-:Y:S01]  /*25240*/  IMAD.MOV.U32 R12, RZ, RZ, 0x2 ;  /* 0x00000002ff0c7424 */ /* 0x000fe200078e00ff */
[----:B------:R-:W-:-:S13]  /*25250*/  IADD3 R2, P1, R14, R5, RZ ;  /* 0x000000050e027210 */ /* 0x000fda0007f3e0ff */
[----:B------:R-:W-:Y:S05]  /*25260*/  WARPSYNC.COLLECTIVE R15, `(.L_x_2059) ;  /* 0x000000000f087348 */ /* 0x000fea0003c00000 */
[----:B------:R0:W1:Y:S02]  /*25270*/  SHFL.IDX P6, R14, R13, R12, R11 ;  /* 0x0000000c0d0e7389 */ /* 0x00006400000c000b */
[----:B01----:R-:W-:Y:S01]  /*25280*/  ENDCOLLECTIVE ;  /* 0x000000000000791b */ /* 0x003fe20003800000 */
.L_x_2059:
        /* <DEDUP_REMOVED lines=11> */
.L_x_2060:
[----:B------:R-:W-:Y:S02]  /*25340*/  IMAD.MOV.U32 R13, RZ, RZ, R24 ;  /* 0x000000ffff0d7224 */ /* 0x000fe400078e0018 */
[----:B------:R-:W-:Y:S01]  /*25350*/  IMAD.MOV.U32 R12, RZ, RZ, 0x3 ;  /* 0x00000003ff0c7424 */ /* 0x000fe200078e00ff */
[----:B------:R-:W-:-:S13]  /*25360*/  IADD3 R2, P1, R14, R5, RZ ;  /* 0x000000050e027210 */ /* 0x000fda0007f3e0ff */
[----:B------:R-:W-:Y:S05]  /*25370*/  WARPSYNC.COLLECTIVE R15, `(.L_x_2061) ;  /* 0x000000000f087348 */ /* 0x000fea0003c00000 */
[----:B------:R0:W1:Y:S02]  /*25380*/  SHFL.IDX P6, R14, R13, R12, R11 ;  /* 0x0000000c0d0e7389 */ /* 0x00006400000c000b */
[----:B01----:R-:W-:Y:S01]  /*25390*/  ENDCOLLECTIVE ;  /* 0x000000000000791b */ /* 0x003fe20003800000 */
.L_x_2061:
        /* <DEDUP_REMOVED lines=11> */
.L_x_2062:
[----:B------:R-:W-:Y:S02]  /*25450*/  IMAD.MOV.U32 R13, RZ, RZ, R24 ;  /* 0x000000ffff0d7224 */ /* 0x000fe400078e0018 */
[----:B------:R-:W-:Y:S01]  /*25460*/  IMAD.MOV.U32 R12, RZ, RZ, 0x4 ;  /* 0x00000004ff0c7424 */ /* 0x000fe200078e00ff */
[----:B------:R-:W-:-:S13]  /*25470*/  IADD3 R2, P1, R14, R5, RZ ;  /* 0x000000050e027210 */ /* 0x000fda0007f3e0ff */
[----:B------:R-:W-:Y:S05]  /*25480*/  WARPSYNC.COLLECTIVE R15, `(.L_x_2063) ;  /* 0x000000000f087348 */ /* 0x000fea0003c00000 */
[----:B------:R0:W1:Y:S02]  /*25490*/  SHFL.IDX P6, R14, R13, R12, R11 ;  /* 0x0000000c0d0e7389 */ /* 0x00006400000c000b */
[----:B01----:R-:W-:Y:S01]  /*254a0*/  ENDCOLLECTIVE ;  /* 0x000000000000791b */ /* 0x003fe20003800000 */
.L_x_2063:
        /* <DEDUP_REMOVED lines=11> */
.L_x_2064:
[----:B------:R-:W-:Y:S02]  /*25560*/  IMAD.MOV.U32 R13, RZ, RZ, R24 ;  /* 0x000000ffff0d7224 */ /* 0x000fe400078e0018 */
[----:B------:R-:W-:Y:S01]  /*25570*/  IMAD.MOV.U32 R12, RZ, RZ, 0x5 ;  /* 0x00000005ff0c7424 */ /* 0x000fe200078e00ff */
[----:B------:R-:W-:-:S13]  /*25580*/  IADD3 R2, P1, R14, R5, RZ ;  /* 0x000000050e027210 */ /* 0x000fda0007f3e0ff */
[----:B------:R-:W-:Y:S05]  /*25590*/  WARPSYNC.COLLECTIVE R15, `(.L_x_2065) ;  /* 0x000000000f087348 */ /* 0x000fea0003c00000 */
[----:B------:R0:W1:Y:S02]  /*255a0*/  SHFL.IDX P6, R14, R13, R12, R11 ;  /* 0x0000000c0d0e7389 */ /* 0x00006400000c000b */
[----:B01----:R-:W-:Y:S01]  /*255b0*/  ENDCOLLECTIVE ;  /* 0x000000000000791b */ /* 0x003fe20003800000 */
.L_x_2065:
        /* <DEDUP_REMOVED lines=11> */
.L_x_2066:
[----:B------:R-:W-:Y:S02]  /*25670*/  IMAD.MOV.U32 R13, RZ, RZ, R24 ;  /* 0x000000ffff0d7224 */ /* 0x000fe400078e0018 */
[----:B------:R-:W-:Y:S01]  /*25680*/  IMAD.MOV.U32 R12, RZ, RZ, 0x6 ;  /* 0x00000006ff0c7424 */ /* 0x000fe200078e00ff */
[----:B------:R-:W-:-:S13]  /*25690*/  IADD3 R2, P1, R14, R5, RZ ;  /* 0x000000050e027210 */ /* 0x000fda0007f3e0ff */
[----:B------:R-:W-:Y:S05]  /*256a0*/  WARPSYNC.COLLECTIVE R15, `(.L_x_2067) ;  /* 0x000000000f087348 */ /* 0x000fea0003c00000 */
[----:B------:R0:W1:Y:S02]  /*256b0*/  SHFL.IDX P6, R14, R13, R12, R11 ;  /* 0x0000000c0d0e7389 */ /* 0x00006400000c000b */
[----:B01----:R-:W-:Y:S01]  /*256c0*/  ENDCOLLECTIVE ;  /* 0x000000000000791b */ /* 0x003fe20003800000 */
.L_x_2067:
        /* <DEDUP_REMOVED lines=11> */
.L_x_2068:
[----:B------:R-:W-:Y:S02]  /*25780*/  IMAD.MOV.U32 R13, RZ, RZ, R24 ;  /* 0x000000ffff0d7224 */ /* 0x000fe400078e0018 */
[----:B------:R-:W-:Y:S01]  /*25790*/  IMAD.MOV.U32 R12, RZ, RZ, 0x7 ;  /* 0x00000007ff0c7424 */ /* 0x000fe200078e00ff */
[----:B------:R-:W-:-:S13]  /*257a0*/  IADD3 R2, P1, R14, R5, RZ ;  /* 0x000000050e027210 */ /* 0x000fda0007f3e0ff */
[----:B------:R-:W-:Y:S05]  /*257b0*/  WARPSYNC.COLLECTIVE R15, `(.L_x_2069) ;  /* 0x000000000f087348 */ /* 0x000fea0003c00000 */
[----:B------:R0:W1:Y:S02]  /*257c0*/  SHFL.IDX P6, R14, R13, R12, R11 ;  /* 0x0000000c0d0e7389 */ /* 0x00006400000c000b */
[----:B01----:R-:W-:Y:S01]  /*257d0*/  ENDCOLLECTIVE ;  /* 0x000000000000791b */ /* 0x003fe20003800000 */
.L_x_2069:
        /* <DEDUP_REMOVED lines=10> */
.L_x_2070:
[----:B------:R-:W-:Y:S05]  /*25880*/  BRA `(.L_x_2071) ;  /* 0xffffff9800b07947 */ /* 0x000fea000383ffff */
.L_x_1870:
[----:B------:R-:W-:Y:S01]  /*25890*/  BSSY B0, `(.L_x_2072) ;  /* 0x0000008000007945 */ /* 0x000fe20003800000 */
[----:B------:R-:W-:Y:S02]  /*258a0*/  IMAD.MOV.U32 R13, RZ, RZ, R16 ;  /* 0x000000ffff0d7224 */ /* 0x000fe400078e0010 */
[----:B-1----:R-:W-:Y:S02]  /*258b0*/  IMAD.MOV.U32 R12, RZ, RZ, RZ ;  /* 0x000000ffff0c7224 */ /* 0x002fe400078e00ff */
[----:B------:R-:W-:Y:S02]  /*258c0*/  IMAD.MOV.U32 R11, RZ, RZ, 0x1f ;  /* 0x0000001fff0b7424 */ /* 0x000fe400078e00ff */
[----:B------:R-:W-:-:S07]  /*258d0*/  IMAD.MOV.U32 R15, RZ, RZ, -0x1 ;  /* 0xffffffffff0f7424 */ /* 0x000fce00078e00ff */
[----:B--2---:R-:W-:Y:S05]  /*258e0*/  WARPSYNC.COLLECTIVE R15, `(.L_x_2073) ;  /* 0x000000000f087348 */ /* 0x004fea0003c00000 */
[----:B------:R0:W1:Y:S02]  /*258f0*/  SHFL.IDX P6, R14, R13, R12, R11 ;  /* 0x0000000c0d0e7389 */ /* 0x00006400000c000b */
[----:B012---:R-:W-:Y:S01]  /*25900*/  ENDCOLLECTIVE ;  /* 0x000000000000791b */ /* 0x007fe20003800000 */
.L_x_2073:
[----:B------:R-:W-:Y:S05]  /*25910*/  BSYNC B0 ;  /* 0x0000000000007941 */ /* 0x000fea0003800000 */
.L_x_2072:
[----:B------:R-:W-:Y:S01]  /*25920*/  MOV R13, R16 ;  /* 0x00000010000d7202 */ /* 0x000fe20000000f00 */
        /* <DEDUP_REMOVED lines=8> */
.L_x_2074:
[----:B------:R-:W-:Y:S02]  /*259b0*/  ULDC UR4, c[0x0][0xc3c] ;  /* 0x00030f0000047ab9 */ /* 0x000fe40000000800 */
[----:B------:R-:W-:-:S13]  /*259c0*/  ISETP.GE.OR P1, PT, R5, UR4, !P0 ;  /* 0x0000000405007c0c */ /* 0x000fda000c726670 */
[----:B------:R-:W0:Y:S01]  /*259d0*/  @!P1 LDC.64 R2, c[0x0][0xc80] ;  /* 0x00032000ff029b82 */ /* 0x000e220000000a00 */
[----:B------:R-:W-:Y:S02]  /*259e0*/  IMAD.MOV.U32 R11, RZ, RZ, RZ ;  /* 0x000000ffff0b7224 */ /* 0x000fe400078e00ff */
        /* <DEDUP_REMOVED lines=14> */
.L_x_2075:
[----:B------:R-:W-:Y:S01]  /*25ad0*/  IMAD.MOV.U32 R12, RZ, RZ, 0x2 ;  /* 0x00000002ff0c7424 */ /* 0x000fe200078e00ff */
[----:B------:R-:W-:-:S05]  /*25ae0*/  SEL R5, R14, RZ, P1 ;  /* 0x000000ff0e057207 */ /* 0x000fca0000800000 */
[----:B------:R-:W-:-:S04]  /*25af0*/  IMAD.IADD R4, R2, 0x1, R5 ;  /* 0x0000000102047824 */ /* 0x000fc800078e0205 */
[----:B------:R-:W-:-:S07]  /*25b00*/  IMAD.MOV.U32 R13, RZ, RZ, R4 ;  /* 0x000000ffff0d7224 */ /* 0x000fce00078e0004 */
[----:B------:R-:W-:Y:S05]  /*25b10*/  WARPSYNC.COLLECTIVE R15, `(.L_x_2076) ;  /* 0x000000000f087348 */ /* 0x000fea0003c00000 */
[----:B------:R0:W1:Y:S02]  /*25b20*/  SHFL.UP P6, R14, R13, R12, R11 ;  /* 0x0400000c0d0e7389 */ /* 0x00006400000c000b */
[----:B01----:R-:W-:Y:S01]  /*25b30*/  ENDCOLLECTIVE ;  /* 0x000000000000791b */ /* 0x003fe20003800000 */
.L_x_2076:
[----:B------:R-:W-:Y:S01]  /*25b40*/  IMAD.MOV.U32 R12, RZ, RZ, 0x4 ;  /* 0x00000004ff0c7424 */ /* 0x000fe200078e00ff */
[----:B------:R-:W-:-:S05]  /*25b50*/  SEL R5, R14, RZ, P2 ;  /* 0x000000ff0e057207 */ /* 0x000fca0001000000 */
[----:B------:R-:W-:-:S04]  /*25b60*/  IMAD.IADD R5, R4, 0x1, R5 ;  /* 0x0000000104057824 */ /* 0x000fc800078e0205 */
[----:B------:R-:W-:-:S07]  /*25b70*/  IMAD.MOV.U32 R13, RZ, RZ, R5 ;  /* 0x000000ffff0d7224 */ /* 0x000fce00078e0005 */
[----:B------:R-:W-:Y:S05]  /*25b80*/  WARPSYNC.COLLECTIVE R15, `(.L_x_2077) ;  /* 0x000000000f087348 */ /* 0x000fea0003c00000 */
[----:B------:R0:W1:Y:S02]  /*25b90*/  SHFL.UP P6, R14, R13, R12, R11 ;  /* 0x0400000c0d0e7389 */ /* 0x00006400000c000b */
[----:B01----:R-:W-:Y:S01]  /*25ba0*/  ENDCOLLECTIVE ;  /* 0x000000000000791b */ /* 0x003fe20003800000 */
.L_x_2077:
[----:B------:R-:W-:Y:S01]  /*25bb0*/  IMAD.MOV.U32 R12, RZ, RZ, 0x8 ;  /* 0x00000008ff0c7424 */ /* 0x000fe200078e00ff */
[----:B------:R-:W-:-:S05]  /*25bc0*/  SEL R6, R14, RZ, P3 ;  /* 0x000000ff0e067207 */ /* 0x000fca0001800000 */
[----:B------:R-:W-:-:S04]  /*25bd0*/  IMAD.IADD R6, R5, 0x1, R6 ;  /* 0x0000000105067824 */ /* 0x000fc800078e0206 */
[----:B------:R-:W-:-:S07]  /*25be0*/  IMAD.MOV.U32 R13, RZ, RZ, R6 ;  /* 0x000000ffff0d7224 */ /* 0x000fce00078e0006 */
[----:B------:R-:W-:Y:S05]  /*25bf0*/  WARPSYNC.COLLECTIVE R15, `(.L_x_2078) ;  /* 0x000000000f087348 */ /* 0x000fea0003c00000 */
[----:B------:R0:W1:Y:S02]  /*25c00*/  SHFL.UP P6, R14, R13, R12, R11 ;  /* 0x0400000c0d0e7389 */ /* 0x00006400000c000b */
[----:B01----:R-:W-:Y:S01]  /*25c10*/  ENDCOLLECTIVE ;  /* 0x000000000000791b */ /* 0x003fe20003800000 */
.L_x_2078:
[----:B------:R-:W-:Y:S01]  /*25c20*/  IMAD.MOV.U32 R12, RZ, RZ, 0x10 ;  /* 0x00000010ff0c7424 */ /* 0x000fe200078e00ff */
[----:B------:R-:W-:-:S05]  /*25c30*/  SEL R3, R14, RZ, P4 ;  /* 0x000000ff0e037207 */ /* 0x000fca0002000000 */
[----:B------:R-:W-:-:S04]  /*25c40*/  IMAD.IADD R4, R6, 0x1, R3 ;  /* 0x0000000106047824 */ /* 0x000fc800078e0203 */
[----:B------:R-:W-:-:S07]  /*25c50*/  IMAD.MOV.U32 R13, RZ, RZ, R4 ;  /* 0x000000ffff0d7224 */ /* 0x000fce00078e0004 */
[----:B------:R-:W-:Y:S05]  /*25c60*/  WARPSYNC.COLLECTIVE R15, `(.L_x_2079) ;  /* 0x000000000f087348 */ /* 0x000fea0003c00000 */
[----:B------:R0:W1:Y:S02]  /*25c70*/  SHFL.UP P6, R14, R13, R12, R11 ;  /* 0x0400000c0d0e7389 */ /* 0x00006400000c000b */
[----:B01----:R-:W-:Y:S01]  /*25c80*/  ENDCOLLECTIVE ;  /* 0x000000000000791b */ /* 0x003fe20003800000 */
.L_x_2079:
        /* <DEDUP_REMOVED lines=8> */
.L_x_2080:
[----:B------:R-:W-:Y:S05]  /*25d10*/  BRA `(.L_x_2081) ;  /* 0xffffff9800b47947 */ /* 0x000fea000383ffff */
.L_x_1875:
[----:B------:R-:W-:Y:S01]  /*25d20*/  BSSY B0, `(.L_x_2082) ;  /* 0x0000008000007945 */ /* 0x000fe20003800000 */
[----:B-----5:R-:W-:Y:S02]  /*25d30*/  IMAD.MOV.U32 R13, RZ, RZ, R2 ;  /* 0x000000ffff0d7224 */ /* 0x020fe400078e0002 */
[----:B-1----:R-:W-:Y:S02]  /*25d40*/  IMAD.MOV.U32 R12, RZ, RZ, 0x1 ;  /* 0x00000001ff0c7424 */ /* 0x002fe400078e00ff */
[----:B------:R-:W-:Y:S02]  /*25d50*/  IMAD.MOV.U32 R11, RZ, RZ, RZ ;  /* 0x000000ffff0b7224 */ /* 0x000fe400078e00ff */
[----:B------:R-:W-:-:S07]  /*25d60*/  IMAD.MOV.U32 R15, RZ, RZ, -0x1 ;  /* 0xffffffffff0f7424 */ /* 0x000fce00078e00ff */
[----:B0-2---:R-:W-:Y:S05]  /*25d70*/  WARPSYNC.COLLECTIVE R15, `(.L_x_2083) ;  /* 0x000000000f087348 */ /* 0x005fea0003c00000 */
[----:B------:R1:W3:Y:S02]  /*25d80*/  SHFL.UP P6, R14, R13, R12, R11 ;  /* 0x0400000c0d0e7389 */ /* 0x0002e400000c000b */
[----:B0123--:R-:W-:Y:S01]  /*25d90*/  ENDCOLLECTIVE ;  /* 0x000000000000791b */ /* 0x00ffe20003800000 */
.L_x_2083:
[----:B------:R-:W-:Y:S05]  /*25da0*/  BSYNC B0 ;  /* 0x0000000000007941 */ /* 0x000fea0003800000 */
.L_x_2082:
        /* <DEDUP_REMOVED lines=8> */
.L_x_2084:
[----:B------:R-:W-:Y:S01]  /*25e30*/  IMAD.MOV.U32 R12, RZ, RZ, 0x4 ;  /* 0x00000004ff0c7424 */ /* 0x000fe200078e00ff */
[----:B------:R-:W-:-:S05]  /*25e40*/  SEL R14, R14, RZ, P2 ;  /* 0x000000ff0e0e7207 */ /* 0x000fca0001000000 */
[----:B------:R-:W-:-:S04]  /*25e50*/  IMAD.IADD R3, R13, 0x1, R14 ;  /* 0x000000010d037824 */ /* 0x000fc800078e020e */
[----:B------:R-:W-:-:S07]  /*25e60*/  IMAD.MOV.U32 R13, RZ, RZ, R3 ;  /* 0x000000ffff0d7224 */ /* 0x000fce00078e0003 */
[----:B------:R-:W-:Y:S05]  /*25e70*/  WARPSYNC.COLLECTIVE R15, `(.L_x_2085) ;  /* 0x000000000f087348 */ /* 0x000fea0003c00000 */
[----:B------:R0:W1:Y:S02]  /*25e80*/  SHFL.UP P6, R14, R13, R12, R11 ;  /* 0x0400000c0d0e7389 */ /* 0x00006400000c000b */
[----:B01----:R-:W-:Y:S01]  /*25e90*/  ENDCOLLECTIVE ;  /* 0x000000000000791b */ /* 0x003fe20003800000 */
.L_x_2085:
[----:B------:R-:W-:Y:S01]  /*25ea0*/  IMAD.MOV.U32 R12, RZ, RZ, 0x8 ;  /* 0x00000008ff0c7424 */ /* 0x000fe200078e00ff */
[----:B------:R-:W-:-:S05]  /*25eb0*/  SEL R4, R14, RZ, P3 ;  /* 0x000000ff0e047207 */ /* 0x000fca0001800000 */
[----:B------:R-:W-:-:S04]  /*25ec0*/  IMAD.IADD R4, R3, 0x1, R4 ;  /* 0x0000000103047824 */ /* 0x000fc800078e0204 */
[----:B------:R-:W-:-:S07]  /*25ed0*/  IMAD.MOV.U32 R13, RZ, RZ, R4 ;  /* 0x000000ffff0d7224 */ /* 0x000fce00078e0004 */
[----:B------:R-:W-:Y:S05]  /*25ee0*/  WARPSYNC.COLLECTIVE R15, `(.L_x_2086) ;  /* 0x000000000f087348 */ /* 0x000fea0003c00000 */
[----:B------:R0:W1:Y:S02]  /*25ef0*/  SHFL.UP P6, R14, R13, R12, R11 ;  /* 0x0400000c0d0e7389 */ /* 0x00006400000c000b */
[----:B01----:R-:W-:Y:S01]  /*25f00*/  ENDCOLLECTIVE ;  /* 0x000000000000791b */ /* 0x003fe20003800000 */
.L_x_2086:
[----:B------:R-:W-:Y:S01]  /*25f10*/  IMAD.MOV.U32 R12, RZ, RZ, 0x10 ;  /* 0x00000010ff0c7424 */ /* 0x000fe200078e00ff */
[----:B------:R-:W-:-:S05]  /*25f20*/  SEL R5, R14, RZ, P4 ;  /* 0x000000ff0e057207 */ /* 0x000fca0002000000 */
[----:B------:R-:W-:-:S04]  /*25f30*/  IMAD.IADD R5, R4, 0x1, R5 ;  /* 0x0000000104057824 */ /* 0x000fc800078e0205 */
[----:B------:R-:W-:-:S07]  /*25f40*/  IMAD.MOV.U32 R13, RZ, RZ, R5 ;  /* 0x000000ffff0d7224 */ /* 0x000fce00078e0005 */
[----:B------:R-:W-:Y:S05]  /*25f50*/  WARPSYNC.COLLECTIVE R15, `(.L_x_2087) ;  /* 0x000000000f087348 */ /* 0x000fea0003c00000 */
[----:B------:R0:W1:Y:S02]  /*25f60*/  SHFL.UP P6, R14, R13, R12, R11 ;  /* 0x0400000c0d0e7389 */ /* 0x00006400000c000b */
[----:B01----:R-:W-:Y:S01]  /*25f70*/  ENDCOLLECTIVE ;  /* 0x000000000000791b */ /* 0x003fe20003800000 */
.L_x_2087:
        /* <DEDUP_REMOVED lines=8> */
.L_x_2088:
[----:B------:R-:W-:Y:S05]  /*26000*/  BRA `(.L_x_2089) ;  /* 0xffffff9800947947 */ /* 0x000fea000383ffff */
.L_x_1877:
[----:B------:R-:W-:Y:S01]  /*26010*/  BSSY B0, `(.L_x_2090) ;  /* 0x0000006000007945 */ /* 0x000fe20003800000 */
[----:B------:R-:W-:Y:S01]  /*26020*/  PLOP3.LUT P6, PT, P6, PT, PT, 0x8, 0x0 ;  /* 0x000000000000781c */ /* 0x000fe200037ce170 */
[----:B------:R-:W-:-:S12]  /*26030*/  IMAD.MOV.U32 R15, RZ, RZ, -0x1 ;  /* 0xffffffffff0f7424 */ /* 0x000fd800078e00ff */
[----:B01----:R-:W-:Y:S05]  /*26040*/  WARPSYNC.COLLECTIVE R15, `(.L_x_2091) ;  /* 0x000000000f087348 */ /* 0x003fea0003c00000 */
[----:B------:R-:W-:Y:S01]  /*26050*/  VOTE.ANY R14, PT, P6 ;  /* 0x00000000000e7806 */ /* 0x000fe200030e0100 */
[----:B01----:R-:W-:Y:S06]  /*26060*/  ENDCOLLECTIVE ;  /* 0x000000000000791b */ /* 0x003fec0003800000 */
.L_x_2091:
[----:B------:R-:W-:Y:S05]  /*26070*/  BSYNC B0 ;  /* 0x0000000000007941 */ /* 0x000fea0003800000 */
.L_x_2090:
        /* <DEDUP_REMOVED lines=9> */
.L_x_2092:
[----:B------:R-:W-:Y:S01]  /*26110*/  IMAD.MOV.U32 R17, RZ, RZ, R14 ;  /* 0x000000ffff117224 */ /* 0x000fe200078e000e */
[----:B------:R-:W-:Y:S06]  /*26120*/  BRA `(.L_x_2093) ;  /* 0xffffff9800847947 */ /* 0x000fec000383ffff */
.L_x_1879:
[----:B------:R-:W-:Y:S01]  /*26130*/  BSSY B0, `(.L_x_2094) ;  /* 0x0000007000007945 */ /* 0x000fe20003800000 */
[----:B------:R-:W-:Y:S02]  /*26140*/  IMAD.MOV.U32 R13, RZ, RZ, R3 ;  /* 0x000000ffff0d7224 */ /* 0x000fe400078e0003 */
[----:B------:R-:W-:Y:S02]  /*26150*/  IMAD.MOV.U32 R11, RZ, RZ, 0x1f ;  /* 0x0000001fff0b7424 */ /* 0x000fe400078e00ff */
[----:B------:R-:W-:-:S07]  /*26160*/  IMAD.MOV.U32 R15, RZ, RZ, -0x1 ;  /* 0xffffffffff0f7424 */ /* 0x000fce00078e00ff */
[----:B0-23--:R-:W-:Y:S05]  /*26170*/  WARPSYNC.COLLECTIVE R15, `(.L_x_2095) ;  /* 0x000000000f087348 */ /* 0x00dfea0003c00000 */
[----:B------:R1:W4:Y:S02]  /*26180*/  SHFL.IDX P6, R14, R13, R12, R11 ;  /* 0x0000000c0d0e7389 */ /* 0x00032400000c000b */
[----:B01234-:R-:W-:Y:S01]  /*26190*/  ENDCOLLECTIVE ;  /* 0x000000000000791b */ /* 0x01ffe20003800000 */
.L_x_2095:
[----:B------:R-:W-:Y:S05]  /*261a0*/  BSYNC B0 ;  /* 0x0000000000007941 */ /* 0x000fea0003800000 */
.L_x_2094:
[----:B------:R-:W-:Y:S01]  /*261b0*/  IMAD.MOV.U32 R6, RZ, RZ, R14 ;  /* 0x000000ffff067224 */ /* 0x000fe200078e000e */
[----:B------:R-:W-:Y:S06]  /*261c0*/  BRA `(.L_x_1878) ;  /* 0xffffff9800787947 */ /* 0x000fec000383ffff */
.L_x_1883:
[----:B0-----:R0:W4:Y:S02]  /*261d0*/  SYNCS.PHASECHK.TRANS64.TRYWAIT P0, [R5+URZ+0x16820], R0 ;  /* 0x01682000050075a7 */ /* 0x001124000800017f */
[----:B----4-:R-:W-:Y:S05]  /*261e0*/  @!P0 NANOSLEEP.SYNCS 0x989680 ;  /* 0x009896800000895d */ /* 0x010fea0003900000 */
[----:B------:R-:W4:Y:S02]  /*261f0*/  @!P0 SYNCS.PHASECHK.TRANS64 P0, [R5+URZ+0x16820], R0 ;  /* 0x01682000050085a7 */ /* 0x000f24000800007f */
[----:B----4-:R-:W-:Y:S05]  /*26200*/  @!P0 BRA `(.L_x_1883) ;  /* 0xfffffffc00f08947 */ /* 0x010fea000383ffff */
[----:B------:R-:W-:Y:S05]  /*26210*/  BRA `(.L_x_2096) ;  /* 0xffffff9c00f07947 */ /* 0x000fea000383ffff */
.L_x_1884:
[----:B------:R-:W4:Y:S01]  /*26220*/  S2R R2, SR_TID.X ;  /* 0x0000000000027919 */ /* 0x000f220000002100 */
[----:B------:R-:W-:Y:S01]  /*26230*/  BSSY B0, `(.L_x_2097) ;  /* 0x000000a000007945 */ /* 0x000fe20003800000 */
[----:B-1----:R-:W-:Y:S02]  /*26240*/  IMAD.MOV.U32 R12, RZ, RZ, RZ ;  /* 0x000000ffff0c7224 */ /* 0x002fe400078e00ff */
[----:B------:R-:W-:Y:S02]  /*26250*/  IMAD.MOV.U32 R11, RZ, RZ, 0x1f ;  /* 0x0000001fff0b7424 */ /* 0x000fe400078e00ff */
[----:B------:R-:W-:Y:S01]  /*26260*/  IMAD.MOV.U32 R15, RZ, RZ, -0x1 ;  /* 0xffffffffff0f7424 */ /* 0x000fe200078e00ff */
[----:B----4-:R-:W-:-:S04]  /*26270*/  SHF.R.U32.HI R2, RZ, 0x5, R2 ;  /* 0x00000005ff027819 */ /* 0x010fc80000011602 */
[----:B------:R-:W-:-:S05]  /*26280*/  LOP3.LUT R2, R2, 0x3, RZ, 0xc0, !PT ;  /* 0x0000000302027812 */ /* 0x000fca00078ec0ff */
[----:B------:R-:W-:-:S07]  /*26290*/  IMAD.MOV.U32 R13, RZ, RZ, R2 ;  /* 0x000000ffff0d7224 */ /* 0x000fce00078e0002 */
[----:B0-23--:R-:W-:Y:S05]  /*262a0*/  WARPSYNC.COLLECTIVE R15, `(.L_x_2098) ;  /* 0x000000000f087348 */ /* 0x00dfea0003c00000 */
[----:B------:R1:W4:Y:S02]  /*262b0*/  SHFL.IDX P6, R14, R13, R12, R11 ;  /* 0x0000000c0d0e7389 */ /* 0x00032400000c000b */
[----:B01234-:R-:W-:Y:S01]  /*262c0*/  ENDCOLLECTIVE ;  /* 0x000000000000791b */ /* 0x01ffe20003800000 */
.L_x_2098:
[----:B------:R-:W-:Y:S05]  /*262d0*/  BSYNC B0 ;  /* 0x0000000000007941 */ /* 0x000fea0003800000 */
.L_x_2097:
[----:B------:R-:W-:Y:S05]  /*262e0*/  BRA `(.L_x_2099) ;  /* 0xffffff9c00d87947 */ /* 0x000fea000383ffff */
.L_x_1885:
[----:B------:R-:W-:Y:S01]  /*262f0*/  BSSY B0, `(.L_x_2100) ;  /* 0x0000006000007945 */ /* 0x000fe20003800000 */
[----:B------:R-:W-:-:S07]  /*26300*/  IMAD.MOV.U32 R15, RZ, RZ, -0x1 ;  /* 0xffffffffff0f7424 */ /* 0x000fce00078e00ff */
[----:B0123--:R-:W-:Y:S05]  /*26310*/  WARPSYNC.COLLECTIVE R15, `(.L_x_2101) ;  /* 0x000000000f0c7348 */ /* 0x00ffea0003c00000 */
[----:B------:R-:W-:Y:S02]  /*26320*/  ELECT P6, UR62, PT ;  /* 0x00000000003e782f */ /* 0x000fe400038c0000 */
[----:B------:R-:W-:Y:S01]  /*26330*/  MOV R14, UR62 ;  /* 0x0000003e000e7c02 */ /* 0x000fe20008000f00 */
[----:B0123--:R-:W-:Y:S10]  /*26340*/  ENDCOLLECTIVE ;  /* 0x000000000000791b */ /* 0x00fff40003800000 */
.L_x_2101:
[----:B------:R-:W-:Y:S05]  /*26350*/  BSYNC B0 ;  /* 0x0000000000007941 */ /* 0x000fea0003800000 */
.L_x_2100:
[----:B------:R-:W-:Y:S05]  /*26360*/  BRA `(.L_x_2102) ;  /* 0xffffff9c00cc7947 */ /* 0x000fea000383ffff */
.L_x_1887:
[----:B0-----:R0:W4:Y:S02]  /*26370*/  SYNCS.PHASECHK.TRANS64.TRYWAIT P1, [R3+URZ+0x16840], R2 ;  /* 0x01684002030075a7 */ /* 0x001124000802017f */
[----:B----4-:R-:W-:Y:S05]  /*26380*/  @!P1 NANOSLEEP.SYNCS 0x989680 ;  /* 0x009896800000995d */ /* 0x010fea0003900000 */
[----:B------:R-:W4:Y:S02]  /*26390*/  @!P1 SYNCS.PHASECHK.TRANS64 P1, [R3+URZ+0x16840], R2 ;  /* 0x01684002030095a7 */ /* 0x000f24000802007f */
[----:B----4-:R-:W-:Y:S05]  /*263a0*/  @!P1 BRA `(.L_x_1887) ;  /* 0xfffffffc00f09947 */ /* 0x010fea000383ffff */
[----:B------:R-:W-:Y:S05]  /*263b0*/  BRA `(.L_x_2103) ;  /* 0xffffff9c00ec7947 */ /* 0x000fea000383ffff */
.L_x_1889:
[----:B----4-:R4:W0:Y:S02]  /*263c0*/  SYNCS.PHASECHK.TRANS64.TRYWAIT P1, [R25+URZ+0x16840], R0 ;  /* 0x01684000190075a7 */ /* 0x010824000802017f */
[----:B0-----:R-:W-:Y:S05]  /*263d0*/  @!P1 NANOSLEEP.SYNCS 0x989680 ;  /* 0x009896800000995d */ /* 0x001fea0003900000 */
[----:B------:R-:W0:Y:S02]  /*263e0*/  @!P1 SYNCS.PHASECHK.TRANS64 P1, [R25+URZ+0x16840], R0 ;  /* 0x01684000190095a7 */ /* 0x000e24000802007f */
[----:B0-----:R-:W-:Y:S05]  /*263f0*/  @!P1 BRA `(.L_x_1889) ;  /* 0xfffffffc00f09947 */ /* 0x001fea000383ffff */
[----:B------:R-:W-:Y:S05]  /*26400*/  BRA `(.L_x_2104) ;  /* 0xffffff9c00f87947 */ /* 0x000fea000383ffff */
.L_x_1891:
[----:B------:R0:W0:Y:S02]  /*26410*/  SYNCS.PHASECHK.TRANS64.TRYWAIT P1, [R3+URZ+0x16860], R2 ;  /* 0x01686002030075a7 */ /* 0x000024000802017f */
[----:B0-----:R-:W-:Y:S05]  /*26420*/  @!P1 NANOSLEEP.SYNCS 0x989680 ;  /* 0x009896800000995d */ /* 0x001fea0003900000 */
[----:B------:R-:W0:Y:S02]  /*26430*/  @!P1 SYNCS.PHASECHK.TRANS64 P1, [R3+URZ+0x16860], R2 ;  /* 0x01686002030095a7 */ /* 0x000e24000802007f */
[----:B0-----:R-:W-:Y:S05]  /*26440*/  @!P1 BRA `(.L_x_1891) ;  /* 0xfffffffc00f09947 */ /* 0x001fea000383ffff */
[----:B------:R-:W-:Y:S05]  /*26450*/  BRA `(.L_x_2105) ;  /* 0xffffff9c00f47947 */ /* 0x000fea000383ffff */
.L_x_2106:
        /* <DEDUP_REMOVED lines=10> */
.L_x_3110:


//--------------------- .text._ZN7cutlass13device_kernelIN5flash11enable_sm90INS1_16FlashAttnFwdSm90INS1_25CollectiveMainloopFwdSm90ILi2EN4cute5tupleIJNS5_1CILi1EEES8_S8_EEENS6_IJNS7_ILi192EEENS7_ILi128EEENS7_ILi64EEEEEELi64ENS_10bfloat16_tEfNS_4arch4Sm90ELb1ELb0ELb1ELb0ELb1ELb0ELb0ELb1ELb1ELb1ELb0ELb0EEENS1_21CollectiveEpilogueFwdINS6_IJSA_SC_SB_EEES9_SE_SG_Li384ELb0ELb1ELb0ELb0EEENS1_30DynamicPersistentTileSchedulerILi384ELi128ELb0ELb1ELb1EEEEEEEEEvNT_6ParamsE --------------------------
	.section	.text._ZN7cutlass13device_kernelIN5flash11enable_sm90INS1_16FlashAttnFwdSm90INS1_25CollectiveMainloopFwdSm90ILi2EN4cute5tupleIJNS5_1CILi1EEES8_S8_EEENS6_IJNS7_ILi192EEENS7_ILi128EEENS7_ILi64EEEEEELi64ENS_10bfloat16_tEfNS_4arch4Sm90ELb1ELb0ELb1ELb0ELb1ELb0ELb0ELb1ELb1ELb1ELb0ELb0EEENS1_21CollectiveEpilogueFwdINS6_IJSA_SC_SB_EEES9_SE_SG_Li384ELb0ELb1ELb0ELb0EEENS1_30DynamicPersistentTileSchedulerILi384ELi128ELb0ELb1ELb1EEEEEEEEEvNT_6ParamsE,"ax",@progbits
	.align	128
.text._ZN7cutlass13device_kernelIN5flash11enable_sm90INS1_16FlashAttnFwdSm90INS1_25CollectiveMainloopFwdSm90ILi2EN4cute5tupleIJNS5_1CILi1EEES8_S8_EEENS6_IJNS7_ILi192EEENS7_ILi128EEENS7_ILi64EEEEEELi64ENS_10bfloat16_tEfNS_4arch4Sm90ELb1ELb0ELb1ELb0ELb1ELb0ELb0ELb1ELb1ELb1ELb0ELb0EEENS1_21CollectiveEpilogueFwdINS6_IJSA_SC_SB_EEES9_SE_SG_Li384ELb0ELb1ELb0ELb0EEENS1_30DynamicPersistentTileSchedulerILi384ELi128ELb0ELb1ELb1EEEEEEEEEvNT_6ParamsE:
        .type           _ZN7cutlass13device_kernelIN5flash11enable_sm90INS1_16FlashAttnFwdSm90INS1_25CollectiveMainloopFwdSm90ILi2EN4cute5tupleIJNS5_1CILi1EEES8_S8_EEENS6_IJNS7_ILi192EEENS7_ILi128EEENS7_ILi64EEEEEELi64ENS_10bfloat16_tEfNS_4arch4Sm90ELb1ELb0ELb1ELb0ELb1ELb0ELb0ELb1ELb1ELb1ELb0ELb0EEENS1_21CollectiveEpilogueFwdINS6_IJSA_SC_SB_EEES9_SE_SG_Li384ELb0ELb1ELb0ELb0EEENS1_30DynamicPersistentTileSchedulerILi384ELi128ELb0ELb1ELb1EEEEEEEEEvNT_6ParamsE,@function
        .size           _ZN7cutlass13device_kernelIN5flash11enable_sm90INS1_16FlashAttnFwdSm90INS1_25CollectiveMainloopFwdSm90ILi2EN4cute5tupleIJNS5_1CILi1EEES8_S8_EEENS6_IJNS7_ILi192EEENS7_ILi128EEENS7_ILi64EEEEEELi64ENS_10bfloat16_tEfNS_4arch4Sm90ELb1ELb0ELb1ELb0ELb1ELb0ELb0ELb1ELb1ELb1ELb0ELb0EEENS1_21CollectiveEpilogueFwdINS6_IJSA_SC_SB_EEES9_SE_SG_Li384ELb0ELb1ELb0ELb0EEENS1_30DynamicPersistentTileSchedulerILi384ELi128ELb0ELb1ELb1EEEEEEEEEvNT_6ParamsE,(.L_x_3111 - _ZN7cutlass13device_kernelIN5flash11enable_sm90INS1_16FlashAttnFwdSm90INS1_25CollectiveMainloopFwdSm90ILi2EN4cute5tupleIJNS5_1CILi1EEES8_S8_EEENS6_IJNS7_ILi192EEENS7_ILi128EEENS7_ILi64EEEEEELi64ENS_10bfloat16_tEfNS_4arch4Sm90ELb1ELb0ELb1ELb0ELb1ELb0ELb0ELb1ELb1ELb1ELb0ELb0EEENS1_21CollectiveEpilogueFwdINS6_IJSA_SC_SB_EEES9_SE_SG_Li384ELb0ELb1ELb0ELb0EEENS1_30DynamicPersistentTileSchedulerILi384ELi128ELb0ELb1ELb1EEEEEEEEEvNT_6ParamsE)
        .other          _ZN7cutlass13device_kernelIN5flash11enable_sm90INS1_16FlashAttnFwdSm90INS1_25CollectiveMainloopFwdSm90ILi2EN4cute5tupleIJNS5_1CILi1EEES8_S8_EEENS6_IJNS7_ILi192EEENS7_ILi128EEENS7_ILi64EEEEEELi64ENS_10bfloat16_tEfNS_4arch4Sm90ELb1ELb0ELb1ELb0ELb1ELb0ELb0ELb1ELb1ELb1ELb0ELb0EEENS1_21CollectiveEpilogueFwdINS6_IJSA_SC_SB_EEES9_SE_SG_Li384ELb0ELb1ELb0ELb0EEENS1_30DynamicPersistentTileSchedulerILi384ELi128ELb0ELb1ELb1EEEEEEEEEvNT_6ParamsE,@"STO_CUDA_ENTRY STV_DEFAULT"
_ZN7cutlass13device_kernelIN5flash11enable_sm90INS1_16FlashAttnFwdSm90INS1_25CollectiveMainloopFwdSm90ILi2EN4cute5tupleIJNS5_1CILi1EEES8_S8_EEENS6_IJNS7_ILi192EEENS7_ILi128EEENS7_ILi64EEEEEELi64ENS_10bfloat16_tEfNS_4arch4Sm90ELb1ELb0ELb1ELb0ELb1ELb0ELb0ELb1ELb1ELb1ELb0ELb0EEENS1_21CollectiveEpilogueFwdINS6_IJSA_SC_SB_EEES9_SE_SG_Li384ELb0ELb1ELb0ELb0EEENS1_30DynamicPersistentTileSchedulerILi384ELi128ELb0ELb1ELb1EEEEEEEEEvNT_6ParamsE:
        /* <DEDUP_REMOVED lines=45> */
.L_x_2107:
        /* <DEDUP_REMOVED lines=22> */
.L_x_2108:
        /* <DEDUP_REMOVED lines=18> */
.L_x_2109:
        /* <DEDUP_REMOVED lines=22> */
.L_x_2110:
        /* <DEDUP_REMOVED lines=23> */
.L_x_2111:
        /* <DEDUP_REMOVED lines=8> */
.L_x_2113:
        /* <DEDUP_REMOVED lines=22> */
[-C--:B------:R-:W-:Y:S02]  /*0a00*/  LEA.HI R3, R0, R157.reuse, RZ, 0x5 ;  /* 0x0000009d00037211 */ /* 0x080fe400078f28ff */
[----:B------:R-:W-:Y:S02]  /*0a10*/  LOP3.LUT R152, R153, 0xffffff80, RZ, 0xc0, !PT ;  /* 0xffffff8099987812 */ /* 0x000fe400078ec0ff */
[----:B------:R-:W-:Y:S01]  /*0a20*/  LOP3.LUT R4, R2, 0x3fffff0, RZ, 0xc0, !PT ;  /* 0x03fffff002047812 */ /* 0x000fe200078ec0ff */
[----:B------:R-:W-:Y:S01]  /*0a30*/  IMAD.SHL.U32 R3, R3, 0x20, RZ ;  /* 0x0000002003037824 */ /* 0x000fe200078e00ff */
[----:B------:R-:W-:Y:S01]  /*0a40*/  SHF.R.S32.HI R5, RZ, 0x4, R2 ;  /* 0x00000004ff057819 */ /* 0x000fe20000011402 */
[C---:B------:R-:W-:Y:S01]  /*0a50*/  IMAD.IADD R152, R157.reuse, 0x1, -R152 ;  /* 0x000000019d987824 */ /* 0x040fe200078e0a98 */
[----:B------:R-:W-:Y:S01]  /*0a60*/  LEA.HI R8, R0, R157, RZ, 0x2 ;  /* 0x0000009d00087211 */ /* 0x000fe200078f10ff */
[----:B------:R-:W-:Y:S01]  /*0a70*/  IMAD.IADD R4, R157, 0x1, -R4 ;  /* 0x000000019d047824 */ /* 0x000fe200078e0a04 */
[----:B------:R-:W-:-:S02]  /*0a80*/  LEA.HI R2, R2, R5, RZ, 0x1 ;  /* 0x0000000502027211 */ /* 0x000fc400078f08ff */
[----:B------:R-:W-:Y:S02]  /*0a90*/  LOP3.LUT R3, R3, 0xfffffc00, RZ, 0xc0, !PT ;  /* 0xfffffc0003037812 */ /* 0x000fe400078ec0ff */
[----:B------:R-:W-:Y:S02]  /*0aa0*/  SHF.R.S32.HI R7, RZ, 0x1f, R152 ;  /* 0x0000001fff077819 */ /* 0x000fe40000011498 */
[----:B------:R-:W-:Y:S02]  /*0ab0*/  LOP3.LUT R2, R2, 0x1ffffffe, RZ, 0xc0, !PT ;  /* 0x1ffffffe02027812 */ /* 0x000fe400078ec0ff */
[----:B------:R-:W-:Y:S02]  /*0ac0*/  LEA R3, R4, R3, 0x6 ;  /* 0x0000000304037211 */ /* 0x000fe400078e30ff */
[----:B------:R-:W-:Y:S01]  /*0ad0*/  LEA.HI R4, R7, R152, RZ, 0x2 ;  /* 0x0000009807047211 */ /* 0x000fe200078f10ff */
[----:B------:R-:W-:Y:S01]  /*0ae0*/  IMAD.IADD R2, R5, 0x1, -R2 ;  /* 0x0000000105027824 */ /* 0x000fe200078e0a02 */
[----:B------:R-:W-:-:S02]  /*0af0*/  SHF.R.S32.HI R153, RZ, 0x7, R153 ;  /* 0x00000007ff997819 */ /* 0x000fc40000011499 */
[--C-:B------:R-:W-:Y:S01]  /*0b00*/  SHF.R.S32.HI R5, RZ, 0x2, R4.reuse ;  /* 0x00000002ff057819 */ /* 0x100fe20000011404 */
[----:B------:R-:W-:Y:S01]  /*0b10*/  IMAD R155, R2, 0x8, R3 ;  /* 0x00000008029b7824 */ /* 0x000fe200078e0203 */
[----:B------:R-:W-:Y:S01]  /*0b20*/  SHF.R.S32.HI R6, RZ, 0x1f, R4 ;  /* 0x0000001fff067819 */ /* 0x000fe20000011404 */
[----:B------:R-:W-:Y:S01]  /*0b30*/  IMAD.HI R2, R153, 0x55555556, RZ ;  /* 0x5555555699027827 */ /* 0x000fe200078e02ff */
[----:B------:R-:W-:Y:S02]  /*0b40*/  LOP3.LUT R8, R8, 0xfffffffc, RZ, 0xc0, !PT ;  /* 0xfffffffc08087812 */ /* 0x000fe400078ec0ff */
[----:B------:R-:W-:Y:S02]  /*0b50*/  LEA.HI R6, R6, R5, RZ, 0x3 ;  /* 0x0000000506067211 */ /* 0x000fe400078f18ff */
[----:B------:R-:W-:Y:S01]  /*0b60*/  LEA.HI R0, R0, R157, RZ, 0x3 ;  /* 0x0000009d00007211 */ /* 0x000fe200078f18ff */
[----:B------:R-:W-:Y:S01]  /*0b70*/  IMAD.IADD R8, R157, 0x1, -R8 ;  /* 0x000000019d087824 */ /* 0x000fe200078e0a08 */
[----:B------:R-:W-:-:S02]  /*0b80*/  LOP3.LUT R6, R6, 0xfffffff8, RZ, 0xc0, !PT ;  /* 0xfffffff806067812 */ /* 0x000fc400078ec0ff */
[----:B------:R-:W-:Y:S02]  /*0b90*/  LEA.HI R7, R7, R152, RZ, 0x5 ;  /* 0x0000009807077211 */ /* 0x000fe400078f28ff */
        /* <DEDUP_REMOVED lines=10> */
[----:B------:R-:W-:Y:S01]  /*0c40*/  IADD3 R3, R8, -R3, RZ ;  /* 0x8000000308037210 */ /* 0x000fe20007ffe0ff */
[----:B------:R-:W-:Y:S01]  /*0c50*/  IMAD.SHL.U32 R19, R18, 0x8, RZ ;  /* 0x0000000812137824 */ /* 0x000fe200078e00ff */
[----:B------:R-:W-:Y:S01]  /*0c60*/  SHF.R.S32.HI R22, RZ, 0x3, R0 ;  /* 0x00000003ff167819 */ /* 0x000fe20000011400 */
[----:B------:R-:W-:-:S02]  /*0c70*/  IMAD R154, R2, 0x40, R7 ;  /* 0x00000040029a7824 */ /* 0x000fc400078e0207 */
[----:B------:R-:W-:Y:S01]  /*0c80*/  IMAD.IADD R16, R152, 0x1, -R5 ;  /* 0x0000000198107824 */ /* 0x000fe200078e0a05 */
[----:B------:R-:W-:Y:S01]  /*0c90*/  SHF.R.S32.HI R156, RZ, 0x1f, R19 ;  /* 0x0000001fff9c7819 */ /* 0x000fe20000011413 */
[----:B------:R-:W-:-:S07]  /*0ca0*/  IMAD R17, R3, 0x8, R154 ;  /* 0x0000000803117824 */ /* 0x000fce00078e029a */
.L_x_2158:
        /* <DEDUP_REMOVED lines=21> */
.L_x_2114:
[----:B------:R-:W-:Y:S01]  /*0e00*/  ULDC UR7, c[0x0][0xc54] ;  /* 0x0003150000077ab9 */ /* 0x000fe20000000800 */
[----:B------:R-:W-:Y:S01]  /*0e10*/  UMOV UR6, UR9 ;  /* 0x0000000900067c82 */ /* 0x000fe20008000000 */
[----:B------:R-:W-:-:S11]  /*0e20*/  UISETP.NE.AND UP0, UPT, UR7, 0x1, UPT ;  /* 0x000000010700788c */ /* 0x000fd6000bf05270 */
[----:B------:R-:W-:Y:S02]  /*0e30*/  @UP0 ULDC.64 UR10, c[0x0][0xc58] ;  /* 0x00031600000a0ab9 */ /* 0x000fe40000000a00 */
[----:B------:R-:W-:-:S04]  /*0e40*/  UIMAD.WIDE.U32 UR4, UR9, UR10, URZ ;  /* 0x0000000a090472a5 */ /* 0x000fc8000f8e003f */
[----:B------:R-:W-:-:S04]  /*0e50*/  @UP0 USHF.R.U32.HI UR6, URZ, UR11, UR5 ;  /* 0x0000000b3f060299 */ /* 0x000fc80008011605 */
[----:B------:R-:W-:-:S12]  /*0e60*/  UIMAD UR4, UR6, UR7, URZ ;  /* 0x00000007060472a4 */ /* 0x000fd8000f8e023f */
.L_x_2115:
[----:B------:R-:W-:Y:S01]  /*0e70*/  ULDC.64 UR10, c[0x0][0x418] ;  /* 0x00010600000a7ab9 */ /* 0x000fe20000000a00 */
[----:B------:R-:W-:Y:S01]  /*0e80*/  ULOP3.LUT UR6, URZ, UR6, URZ, 0x33, !UPT ;  /* 0x000000063f067292 */ /* 0x000fe2000f8e333f */
[----:B------:R-:W-:Y:S01]  /*0e90*/  PLOP3.LUT P0, PT, PT, PT, PT, 0x80, 0x0 ;  /* 0x000000000000781c */ /* 0x000fe20003f0f070 */
[----:B------:R-:W-:Y:S01]  /*0ea0*/  UISETP.NE.U32.AND UP0, UPT, UR10, URZ, UPT ;  /* 0x0000003f0a00728c */ /* 0x000fe2000bf05070 */
[----:B------:R-:W-:Y:S01]  /*0eb0*/  MOV R0, RZ ;  /* 0x000000ff00007202 */ /* 0x000fe20000000f00 */
[----:B------:R-:W-:Y:S01]  /*0ec0*/  ULDC UR5, c[0x0][0xc3c] ;  /* 0x00030f0000057ab9 */ /* 0x000fe20000000800 */
[----:B------:R-:W-:Y:S01]  /*0ed0*/  UIADD3 UR4, UR9, -UR4, URZ ;  /* 0x8000000409047290 */ /* 0x000fe2000fffe03f */
[----:B------:R-:W-:Y:S01]  /*0ee0*/  IMAD.MOV.U32 R27, RZ, RZ, RZ ;  /* 0x000000ffff1b7224 */ /* 0x000fe200078e00ff */
[----:B------:R-:W-:Y:S01]  /*0ef0*/  UISETP.NE.AND.EX UP0, UPT, UR11, URZ, UPT, UP0 ;  /* 0x0000003f0b00728c */ /* 0x000fe2000bf05300 */
[----:B------:R-:W-:Y:S01]  /*0f00*/  CS2R R118, SRZ ;  /* 0x0000000000767805 */ /* 0x000fe2000001ff00 */
[----:B------:R-:W-:Y:S01]  /*0f10*/  UIADD3 UR6, UR6, UR5, URZ ;  /* 0x0000000506067290 */ /* 0x000fe2000fffe03f */
[----:B------:R-:W-:Y:S01]  /*0f20*/  CS2R R116, SRZ ;  /* 0x0000000000747805 */ /* 0x000fe2000001ff00 */
[----:B------:R-:W-:Y:S01]  /*0f30*/  ULDC UR11, c[0x0][0x448] ;  /* 0x00011200000b7ab9 */ /* 0x000fe20000000800 */
[----:B------:R-:W-:Y:S01]  /*0f40*/  ULDC UR10, c[0x0][0xc54] ;  /* 0x00031500000a7ab9 */ /* 0x000fe20000000800 */
[----:B------:R-:W-:Y:S01]  /*0f50*/  UISETP.NE.AND UP2, UPT, UR11, 0x1, UPT ;  /* 0x000000010b00788c */ /* 0x000fe2000bf45270 */
[----:B------:R-:W-:Y:S01]  /*0f60*/  CS2R R114, SRZ ;  /* 0x0000000000727805 */ /* 0x000fe2000001ff00 */
[----:B------:R-:W-:Y:S01]  /*0f70*/  UIMAD UR40, UR6, 0xc0, URZ ;  /* 0x000000c0062878a4 */ /* 0x000fe2000f8e023f */
[----:B------:R-:W-:Y:S01]  /*0f80*/  CS2R R112, SRZ ;  /* 0x0000000000707805 */ /* 0x000fe2000001ff00 */
[----:B------:R-:W-:Y:S01]  /*0f90*/  UIMAD UR10, UR8, UR10, UR4 ;  /* 0x0000000a080a72a4 */ /* 0x000fe2000f8e0204 */
[----:B------:R-:W-:Y:S01]  /*0fa0*/  CS2R R14, SRZ ;  /* 0x00000000000e7805 */ /* 0x000fe2000001ff00 */
[----:B------:R-:W-:Y:S01]  /*0fb0*/  UIADD3 UR6, UR40, 0xbf, URZ ;  /* 0x000000bf28067890 */ /* 0x000fe2000fffe03f */
[----:B------:R-:W-:Y:S01]  /*0fc0*/  IMAD.MOV.U32 R110, RZ, RZ, RZ ;  /* 0x000000ffff6e7224 */ /* 0x000fe200078e00ff */
[----:B------:R-:W-:Y:S01]  /*0fd0*/  ULDC UR47, c[0x0][0x424] ;  /* 0x00010900002f7ab9 */ /* 0x000fe20000000800 */
[----:B------:R-:W-:Y:S01]  /*0fe0*/  ULDC UR7, c[0x0][0x288] ;  /* 0x0000a20000077ab9 */ /* 0x000fe20000000800 */
[----:B------:R-:W-:Y:S01]  /*0ff0*/  USEL UR47, UR47, 0x1, UP0 ;  /* 0x000000012f2f7887 */ /* 0x000fe20008000000 */
[----:B------:R-:W-:Y:S01]  /*1000*/  IMAD.MOV.U32 R21, RZ, RZ, RZ ;  /* 0x000000ffff157224 */ /* 0x000fe200078e00ff */
[----:B------:R-:W-:Y:S01]  /*1010*/  @UP2 ULDC UR4, c[0x0][0x44c] ;  /* 0x0001130000042ab9 */ /* 0x000fe20000000800 */
[----:B------:R-:W-:Y:S01]  /*1020*/  UIADD3 UR7, -UR7, 0x80, URZ ;  /* 0x0000008007077890 */ /* 0x000fe2000fffe13f */
[----:B------:R-:W-:Y:S01]  /*1030*/  CS2R R12, SRZ ;  /* 0x00000000000c7805 */ /* 0x000fe2000001ff00 */
[----:B------:R-:W-:Y:S01]  /*1040*/  UIMAD.WIDE.U32 UR4, UR6, UR4, URZ ;  /* 0x00000004060472a5 */ /* 0x000fe2000f8e003f */
[----:B------:R-:W-:Y:S01]  /*1050*/  IMAD.MOV.U32 R106, RZ, RZ, RZ ;  /* 0x000000ffff6a7224 */ /* 0x000fe200078e00ff */
[----:B------:R-:W-:Y:S01]  /*1060*/  ULDC UR9, c[0x0][0x2f0] ;  /* 0x0000bc0000097ab9 */ /* 0x000fe20000000800 */
[----:B------:R-:W-:Y:S01]  /*1070*/  @UP2 ULDC UR11, c[0x0][0x450] ;  /* 0x00011400000b2ab9 */ /* 0x000fe20000000800 */
[----:B------:R-:W-:Y:S01]  /*1080*/  UIMAD UR7, UR47, UR9, UR7 ;  /* 0x000000092f0772a4 */ /* 0x000fe2000f8e0207 */
[----:B------:R-:W-:Y:S01]  /*1090*/  IMAD.MOV.U32 R25, RZ, RZ, RZ ;  /* 0x000000ffff197224 */ /* 0x000fe200078e00ff */
[----:B------:R-:W-:Y:S01]  /*10a0*/  @UP2 USHF.R.U32.HI UR6, URZ, UR11, UR5 ;  /* 0x0000000b3f062299 */ /* 0x000fe20008011605 */
[----:B------:R-:W-:Y:S01]  /*10b0*/  CS2R R102, SRZ ;  /* 0x0000000000667805 */ /* 0x000fe2000001ff00 */
[----:B------:R-:W-:Y:S01]  /*10c0*/  UIMAD UR4, UR47, UR9, 0x7f ;  /* 0x0000007f2f0474a4 */ /* 0x000fe2000f8e0209 */
[----:B------:R-:W-:Y:S01]  /*10d0*/  CS2R R100, SRZ ;  /* 0x0000000000647805 */ /* 0x000fe2000001ff00 */
[----:B------:R-:W-:Y:S01]  /*10e0*/  UIADD3 UR6, UR7, UR6, URZ ;  /* 0x0000000607067290 */ /* 0x000fe2000fffe03f */
[----:B------:R-:W-:Y:S01]  /*10f0*/  CS2R R98, SRZ ;  /* 0x0000000000627805 */ /* 0x000fe2000001ff00 */
[----:B------:R-:W-:Y:S01]  /*1100*/  USHF.R.S32.HI UR5, URZ, 0x1f, UR4 ;  /* 0x0000001f3f057899 */ /* 0x000fe20008011404 */
[----:B------:R-:W-:Y:S01]  /*1110*/  CS2R R96, SRZ ;  /* 0x0000000000607805 */ /* 0x000fe2000001ff00 */
[----:B------:R-:W-:Y:S01]  /*1120*/  USHF.R.S32.HI UR7, URZ, 0x1f, UR6 ;  /* 0x0000001f3f077899 */ /* 0x000fe20008011406 */
[----:B------:R-:W-:Y:S01]  /*1130*/  CS2R R94, SRZ ;  /* 0x00000000005e7805 */ /* 0x000fe2000001ff00 */
[----:B------:R-:W-:Y:S01]  /*1140*/  ULEA.HI UR5, UR5, UR4, URZ, 0x7 ;  /* 0x0000000405057291 */ /* 0x000fe2000f8f383f */
[----:B------:R-:W-:Y:S01]  /*1150*/  CS2R R92, SRZ ;  /* 0x00000000005c7805 */ /* 0x000fe2000001ff00 */
[----:B------:R-:W-:Y:S01]  /*1160*/  ULEA.HI UR7, UR7, UR6, URZ, 0x7 ;  /* 0x0000000607077291 */ /* 0x000fe2000f8f383f */
[----:B------:R-:W-:Y:S01]  /*1170*/  CS2R R90, SRZ ;  /* 0x00000000005a7805 */ /* 0x000fe2000001ff00 */
[----:B------:R-:W-:Y:S01]  /*1180*/  USHF.R.S32.HI UR49, URZ, 0x7, UR5 ;  /* 0x000000073f317899 */ /* 0x000fe20008011405 */
[----:B------:R-:W-:Y:S01]  /*1190*/  CS2R R88, SRZ ;  /* 0x0000000000587805 */ /* 0x000fe2000001ff00 */
[----:B------:R-:W-:Y:S01]  /*11a0*/  USHF.R.S32.HI UR7, URZ, 0x7, UR7 ;  /* 0x000000073f077899 */ /* 0x000fe20008011407 */
[----:B------:R-:W-:Y:S01]  /*11b0*/  ULDC UR42, c[0x0][0xc48] ;  /* 0x00031200002a7ab9 */ /* 0x000fe20000000800 */
[----:B------:R-:W-:-:S02]  /*11c0*/  UMOV UR41, UR10 ;  /* 0x0000000a00297c82 */ /* 0x000fc40008000000 */
[----:B------:R-:W-:Y:S02]  /*11d0*/  UISETP.LT.AND UP0, UPT, UR49, UR7, UPT ;  /* 0x000000073100728c */ /* 0x000fe4000bf01270 */
[----:B------:R-:W-:Y:S02]  /*11e0*/  UISETP.NE.AND UP1, UPT, UR42, 0x1, UPT ;  /* 0x000000012a00788c */ /* 0x000fe4000bf25270 */
[----:B------:R-:W-:Y:S02]  /*11f0*/  USEL UR49, UR49, UR7, UP0 ;  /* 0x0000000731317287 */ /* 0x000fe40008000000 */
[----:B------:R-:W-:Y:S02]  /*1200*/  UP2UR UR48, UPR, URZ, 0x4 ;  /* 0x000000043f307883 */ /* 0x000fe40008000000 */
[----:B------:R-:W-:-:S05]  /*1210*/  UISETP.GE.AND UP0, UPT, UR49, 0x1, UPT ;  /* 0x000000013100788c */ /* 0x000fca000bf06270 */
[----:B------:R-:W-:Y:S01]  /*1220*/  @UP1 ULDC UR8, c[0x0][0xc4c] ;  /* 0x0003130000081ab9 */ /* 0x000fe20000000800 */
[----:B------:R-:W-:Y:S01]  /*1230*/  PLOP3.LUT P1, PT, PT, PT, UP0, 0x80, 0x0 ;  /* 0x000000000000781c */ /* 0x000fe20003f2f008 */
[----:B------:R-:W-:Y:S01]  /*1240*/  UIMAD.WIDE.U32 UR4, UR10, UR8, URZ ;  /* 0x000000080a0472a5 */ /* 0x000fe2000f8e003f */
[----:B------:R-:W-:-:S03]  /*1250*/  @UP1 ULDC UR6, c[0x0][0xc50] ;  /* 0x0003140000061ab9 */ /* 0x000fc60000000800 */
[----:B------:R-:W-:-:S04]  /*1260*/  @UP1 USHF.R.U32.HI UR41, URZ, UR6, UR5 ;  /* 0x000000063f291299 */ /* 0x000fc80008011605 */
[----:B------:R-:W-:-:S04]  /*1270*/  UIADD3 UR4, -UR41, URZ, URZ ;  /* 0x0000003f29047290 */ /* 0x000fc8000fffe13f */
[----:B------:R-:W-:Y:S01]  /*1280*/  UIMAD UR42, UR42, UR4, UR10 ;  /* 0x000000042a2a72a4 */ /* 0x000fe2000f8e020a */
[----:B------:R-:W-:Y:S11]  /*1290*/  @!P1 BRA `(.L_x_2116) ;  /* 0x00000088000c9947 */ /* 0x000ff60003800000 */
        /* <DEDUP_REMOVED lines=18> */
[----:B------:R-:W-:Y:S01]  /*13c0*/  MOV R4, UR4 ;  /* 0x0000000400047c02 */ /* 0x000fe20008000f00 */
        /* <DEDUP_REMOVED lines=12> */
.L_x_2117:
        /* <DEDUP_REMOVED lines=9> */
.L_x_2222:
[----:B------:R-:W-:Y:S05]  /*1520*/  @!P0 BRA `(.L_x_2119) ;  /* 0x0000000000048947 */ /* 0x000fea0003800000 */
[----:B------:R-:W-:Y:S01]  /*1530*/  BPT.TRAP 0x1 ;  /* 0x000000040000795c */ /* 0x000fe20000300000 */
.L_x_2119:
[----:B0-----:R-:W-:Y:S01]  /*1540*/  IMAD.U32 R0, RZ, RZ, UR38 ;  /* 0x00000026ff007e24 */ /* 0x001fe2000f8e00ff */
[----:B------:R-:W-:-:S04]  /*1550*/  MOV R3, UR37 ;  /* 0x0000002500037c02 */ /* 0x000fc80008000f00 */
[----:B------:R-:W-:Y:S02]  /*1560*/  LEA R0, R0, UR45, 0x3 ;  /* 0x0000002d00007c11 */ /* 0x000fe4000f8e18ff */
[----:B------:R-:W-:-:S04]  /*1570*/  SHF.L.U32 R3, R3, 0x1f, RZ ;  /* 0x0000001f03037819 */ /* 0x000fc800000006ff */
[----:B------:R0:W1:Y:S01]  /*1580*/  SYNCS.PHASECHK.TRANS64.TRYWAIT P1, [R0+URZ+0x16830], R3 ;  /* 0x01683003000075a7 */ /* 0x000062000802017f */
[----:B------:R-:W-:Y:S05]  /*1590*/  @!P0 BRA `(.L_x_2120) ;  /* 0x0000000000048947 */ /* 0x000fea0003800000 */
[----:B------:R-:W-:Y:S01]  /*15a0*/  BPT.TRAP 0x1 ;  /* 0x000000040000795c */ /* 0x000fe20000300000 */
.L_x_2120:
[----:B-1----:R-:W-:Y:S05]  /*15b0*/  @P1 BRA `(.L_x_2121) ;  /* 0x0000000000081947 */ /* 0x002fea0003800000 */
[----:B------:R-:W1:Y:S02]  /*15c0*/  SYNCS.PHASECHK.TRANS64.TRYWAIT P1, [R0+URZ+0x16830], R3 ;  /* 0x01683003000075a7 */ /* 0x000e64000802017f */
[----:B-1----:R-:W-:Y:S05]  /*15d0*/  @!P1 BRA `(.L_x_2122) ;  /* 0x000000e000209947 */ /* 0x002fea0003800000 */
.L_x_2121:
        /* <DEDUP_REMOVED lines=35> */
.L_x_2123:
[----:B------:R-:W-:Y:S01]  /*1810*/  UISETP.NE.AND UP0, UPT, UR48, URZ, UPT ;  /* 0x0000003f3000728c */ /* 0x000fe2000bf05270 */
[----:B------:R-:W-:Y:S01]  /*1820*/  VIADD R14, R17, UR40 ;  /* 0x00000028110e7c36 */ /* 0x000fe20008000000 */
[----:B------:R-:W-:Y:S01]  /*1830*/  ULDC UR10, c[0x0][0x9d8] ;  /* 0x00027600000a7ab9 */ /* 0x000fe20000000800 */
[----:B------:R-:W-:Y:S01]  /*1840*/  ULDC UR11, c[0x0][0x2f0] ;  /* 0x0000bc00000b7ab9 */ /* 0x000fe20000000800 */
[----:B------:R-:W-:Y:S01]  /*1850*/  FMUL.FTZ R26, R26, UR10 ;  /* 0x0000000a1a1a7c20 */ /* 0x000fe20008410000 */
[----:B------:R-:W-:Y:S01]  /*1860*/  FMUL.FTZ R21, R33, UR10 ;  /* 0x0000000a21157c20 */ /* 0x000fe20008410000 */
[----:B------:R-:W-:Y:S01]  /*1870*/  PLOP3.LUT P1, PT, PT, PT, UP0, 0x80, 0x0 ;  /* 0x000000000000781c */ /* 0x000fe20003f2f008 */
[----:B------:R-:W-:Y:S01]  /*1880*/  FMUL.FTZ R27, R27, UR10 ;  /* 0x0000000a1b1b7c20 */ /* 0x000fe20008410000 */
[----:B------:R-:W-:Y:S01]  /*1890*/  PLOP3.LUT P2, PT, PT, PT, UP0, 0x80, 0x0 ;  /* 0x000000000000781c */ /* 0x000fe20003f4f008 */
[----:B------:R2:W3:Y:S01]  /*18a0*/  MUFU.TANH R105, R26 ;  /* 0x0000001a00697308 */ /* 0x0004e20000002400 */
[----:B------:R-:W-:Y:S01]  /*18b0*/  IMAD.U32 R33, RZ, RZ, UR11 ;  /* 0x0000000bff217e24 */ /* 0x000fe2000f8e00ff */
[----:B------:R-:W-:Y:S01]  /*18c0*/  @UP0 ULDC UR6, c[0x0][0x44c] ;  /* 0x0001130000060ab9 */ /* 0x000fe20000000800 */
[----:B------:R-:W-:Y:S01]  /*18d0*/  FMUL.FTZ R30, R30, UR10 ;  /* 0x0000000a1e1e7c20 */ /* 0x000fe20008410000 */
[----:B------:R-:W-:Y:S01]  /*18e0*/  ULDC UR14, c[0x0][0x288] ;  /* 0x0000a200000e7ab9 */ /* 0x000fe20000000800 */
[----:B------:R-:W-:Y:S01]  /*18f0*/  FMUL.FTZ R31, R31, UR10 ;  /* 0x0000000a1f1f7c20 */ /* 0x000fe20008410000 */
[----:B------:R-:W-:Y:S01]  /*1900*/  FMUL.FTZ R34, R34, UR10 ;  /* 0x0000000a22227c20 */ /* 0x000fe20008410000 */
[----:B------:R-:W-:Y:S01]  /*1910*/  FMUL.FTZ R35, R35, UR10 ;  /* 0x0000000a23237c20 */ /* 0x000fe20008410000 */
[----:B------:R-:W4:Y:S01]  /*1920*/  MUFU.TANH R103, R27 ;  /* 0x0000001b00677308 */ /* 0x000f220000002400 */
[----:B------:R-:W-:Y:S01]  /*1930*/  FMUL.FTZ R38, R38, UR10 ;  /* 0x0000000a26267c20 */ /* 0x000fe20008410000 */
[----:B------:R-:W-:Y:S01]  /*1940*/  @P1 IMAD.HI.U32 R2, R14, UR6, RZ ;  /* 0x000000060e021c27 */ /* 0x000fe2000f8e00ff */
[----:B------:R-:W-:-:S03]  /*1950*/  @UP0 ULDC UR6, c[0x0][0x450] ;  /* 0x0001140000060ab9 */ /* 0x000fc60000000800 */
[----:B------:R-:W-:Y:S01]  /*1960*/  FMUL.FTZ R39, R39, UR10 ;  /* 0x0000000a27277c20 */ /* 0x000fe20008410000 */
[----:B------:R-:W-:Y:S01]  /*1970*/  FMUL.FTZ R42, R42, UR10 ;  /* 0x0000000a2a2a7c20 */ /* 0x000fe20008410000 */
[----:B------:R-:W-:Y:S01]  /*1980*/  FMUL.FTZ R43, R43, UR10 ;  /* 0x0000000a2b2b7c20 */ /* 0x000fe20008410000 */
[----:B------:R-:W-:Y:S01]  /*1990*/  @P2 SHF.R.U32.HI R14, RZ, UR6, R2 ;  /* 0x00000006ff0e2c19 */ /* 0x000fe20008011602 */
[----:B------:R-:W-:Y:S01]  /*19a0*/  UMOV UR6, 0xffffff80 ;  /* 0xffffff8000067882 */ /* 0x000fe20000000000 */
[----:B------:R-:W5:Y:S01]  /*19b0*/  MUFU.TANH R101, R30 ;  /* 0x0000001e00657308 */ /* 0x000f620000002400 */
[----:B------:R-:W-:Y:S01]  /*19c0*/  UIMAD UR6, UR49, UR6, 0x80 ;  /* 0x00000080310674a4 */ /* 0x000fe2000f8e0206 */
[----:B------:R-:W-:Y:S01]  /*19d0*/  FMUL.FTZ R46, R46, UR10 ;  /* 0x0000000a2e2e7c20 */ /* 0x000fe20008410000 */
[----:B01----:R-:W0:Y:S01]  /*19e0*/  SHFL.IDX PT, R3, R14, 0x1, 0x1c1f ;  /* 0x003c1f000e037f89 */ /* 0x003e2200000e0000 */
[----:B------:R-:W-:Y:S01]  /*19f0*/  FMUL.FTZ R47, R47, UR10 ;  /* 0x0000000a2f2f7c20 */ /* 0x000fe20008410000 */
[----:B------:R-:W-:Y:S01]  /*1a00*/  UIADD3 UR7, UR6, 0x1, URZ ;  /* 0x0000000106077890 */ /* 0x000fe2000fffe03f */
[----:B------:R-:W-:Y:S01]  /*1a10*/  FMUL.FTZ R50, R50, UR10 ;  /* 0x0000000a32327c20 */ /* 0x000fe20008410000 */
[----:B------:R-:W-:Y:S01]  /*1a20*/  UIMAD UR6, UR47, UR11, UR6 ;  /* 0x0000000b2f0672a4 */ /* 0x000fe2000f8e0206 */
[----:B------:R1:W5:Y:S01]  /*1a30*/  MUFU.TANH R99, R31 ;  /* 0x0000001f00637308 */ /* 0x0003620000002400 */
[----:B------:R-:W-:Y:S01]  /*1a40*/  FMUL.FTZ R51, R51, UR10 ;  /* 0x0000000a33337c20 */ /* 0x000fe20008410000 */
[----:B------:R-:W-:Y:S01]  /*1a50*/  FMUL.FTZ R54, R54, UR10 ;  /* 0x0000000a36367c20 */ /* 0x000fe20008410000 */
[----:B------:R-:W-:-:S02]  /*1a60*/  IMAD.U32 R15, RZ, RZ, UR7 ;  /* 0x00000007ff0f7e24 */ /* 0x000fc4000f8e00ff */
[----:B------:R-:W-:Y:S01]  /*1a70*/  FMUL.FTZ R63, R63, UR10 ;  /* 0x0000000a3f3f7c20 */ /* 0x000fe20008410000 */
[----:B------:R-:W-:Y:S01]  /*1a80*/  FMUL.FTZ R9, R25, UR10 ;  /* 0x0000000a19097c20 */ /* 0x000fe20008410000 */
[----:B------:R-:W-:Y:S01]  /*1a90*/  FMUL.FTZ R25, R36, UR10 ;  /* 0x0000000a24197c20 */ /* 0x000fe20008410000 */
[C---:B--2---:R-:W-:Y:S01]  /*1aa0*/  IMAD R26, R16.reuse, -0x2, R15 ;  /* 0xfffffffe101a7824 */ /* 0x044fe200078e020f */
[----:B------:R-:W2:Y:S01]  /*1ab0*/  MUFU.TANH R97, R34 ;  /* 0x0000002200617308 */ /* 0x000ea20000002400 */
[----:B------:R-:W-:Y:S02]  /*1ac0*/  IMAD.U32 R15, RZ, RZ, UR6 ;  /* 0x00000006ff0f7e24 */ /* 0x000fe4000f8e00ff */
[----:B------:R-:W-:Y:S01]  /*1ad0*/  FMUL.FTZ R36, R53, UR10 ;  /* 0x0000000a35247c20 */ /* 0x000fe20008410000 */
[----:B------:R-:W-:Y:S02]  /*1ae0*/  IMAD R26, R33, UR47, R26 ;  /* 0x0000002f211a7c24 */ /* 0x000fe4000f8e021a */
[----:B------:R-:W-:Y:S01]  /*1af0*/  FMUL.FTZ R55, R55, UR10 ;  /* 0x0000000a37377c20 */ /* 0x000fe20008410000 */
[----:B------:R-:W-:-:S02]  /*1b00*/  IMAD R20, R16, -0x2, R15 ;  /* 0xfffffffe10147824 */ /* 0x000fc400078e020f */
[----:B------:R-:W-:Y:S01]  /*1b10*/  FMUL.FTZ R59, R59, UR10 ;  /* 0x0000000a3b3b7c20 */ /* 0x000fe20008410000 */
[----:B-1----:R-:W-:Y:S01]  /*1b20*/  FMUL.FTZ R31, R45, UR10 ;  /* 0x0000000a2d1f7c20 */ /* 0x002fe20008410000 */
[----:B------:R-:W1:Y:S01]  /*1b30*/  MUFU.TANH R35, R35 ;  /* 0x0000002300237308 */ /* 0x000e620000002400 */
[----:B------:R-:W-:Y:S01]  /*1b40*/  FMUL.FTZ R58, R58, UR10 ;  /* 0x0000000a3a3a7c20 */ /* 0x000fe20008410000 */
[----:B------:R-:W-:Y:S01]  /*1b50*/  FMUL.FTZ R7, R24, UR10 ;  /* 0x0000000a18077c20 */ /* 0x000fe20008410000 */
[----:B0-----:R-:W-:Y:S01]  /*1b60*/  IADD3 R3, R3, -UR14, R26 ;  /* 0x8000000e03037c10 */ /* 0x001fe2000fffe01a */
[----:B------:R-:W-:Y:S01]  /*1b70*/  FMUL.FTZ R11, R29, UR10 ;  /* 0x0000000a1d0b7c20 */ /* 0x000fe20008410000 */
[----:B------:R-:W-:Y:S01]  /*1b80*/  FMUL.FTZ R24, R32, UR10 ;  /* 0x0000000a20187c20 */ /* 0x000fe20008410000 */
[----:B------:R-:W-:Y:S01]  /*1b90*/  FMUL.FTZ R29, R40, UR10 ;  /* 0x0000000a281d7c20 */ /* 0x000fe20008410000 */
[----:B------:R-:W-:Y:S01]  /*1ba0*/  VIMNMX R2, R20, R3, PT ;  /* 0x0000000314027248 */ /* 0x000fe20003fe0100 */
[----:B------:R-:W0:Y:S01]  /*1bb0*/  MUFU.TANH R93, R38 ;  /* 0x00000026005d7308 */ /* 0x000e220000002400 */
[----:B------:R-:W-:Y:S01]  /*1bc0*/  FMUL.FTZ R3, R67, UR10 ;  /* 0x0000000a43037c20 */ /* 0x000fe20008410000 */
[----:B------:R-:W-:Y:S01]  /*1bd0*/  FMUL.FTZ R32, R49, UR10 ;  /* 0x0000000a31207c20 */ /* 0x000fe20008410000 */
[C---:B------:R-:W-:Y:S01]  /*1be0*/  ISETP.GT.AND P1, PT, R2.reuse, RZ, PT ;  /* 0x000000ff0200720c */ /* 0x040fe20003f24270 */
[----:B------:R-:W-:Y:S01]  /*1bf0*/  FMUL.FTZ R40, R57, UR10 ;  /* 0x0000000a39287c20 */ /* 0x000fe20008410000 */
[----:B------:R-:W-:Y:S01]  /*1c00*/  ISETP.GT.AND P2, PT, R2, 0x1, PT ;  /* 0x000000010200780c */ /* 0x000fe20003f44270 */
[----:B------:R-:W-:Y:S01]  /*1c10*/  FMUL.FTZ R62, R62, UR10 ;  /* 0x0000000a3e3e7c20 */ /* 0x000fe20008410000 */
[----:B------:R-:W-:Y:S01]  /*1c20*/  ISETP.GT.AND P3, PT, R2, 0x8, PT ;  /* 0x000000080200780c */ /* 0x000fe20003f64270 */
[----:B------:R-:W0:Y:S01]  /*1c30*/  MUFU.TANH R39, R39 ;  /* 0x0000002700277308 */ /* 0x000e220000002400 */
[----:B---3--:R-:W-:Y:S01]  /*1c40*/  FSEL R105, R105, -INF , P1 ;  /* 0xff80000069697808 */ /* 0x008fe20000800000 */
[----:B------:R-:W-:Y:S01]  /*1c50*/  FMUL.FTZ R66, R66, UR10 ;  /* 0x0000000a42427c20 */ /* 0x000fe20008410000 */
[----:B----4-:R-:W-:Y:S01]  /*1c60*/  FSEL R103, R103, -INF , P2 ;  /* 0xff80000067677808 */ /* 0x010fe20001000000 */
[----:B------:R-:W-:Y:S01]  /*1c70*/  FMUL.FTZ R13, R28, UR10 ;  /* 0x0000000a1c0d7c20 */ /* 0x000fe20008410000 */
[----:B------:R-:W-:Y:S01]  /*1c80*/  ISETP.GT.AND P1, PT, R2, 0x9, PT ;  /* 0x000000090200780c */ /* 0x000fe20003f24270 */
[----:B------:R-:W-:Y:S01]  /*1c90*/  FMUL.FTZ R28, R41, UR10 ;  /* 0x0000000a291c7c20 */ /* 0x000fe20008410000 */
[----:B-----5:R-:W-:Y:S01]  /*1ca0*/  FSEL R101, R101, -INF , P3 ;  /* 0xff80000065657808 */ /* 0x020fe20001800000 */
[----:B------:R-:W3:Y:S01]  /*1cb0*/  MUFU.TANH R89, R42 ;  /* 0x0000002a00597308 */ /* 0x000ee20000002400 */
[----:B------:R-:W-:Y:S01]  /*1cc0*/  FMNMX.FTZ R4, R105, R103, !PT ;  /* 0x0000006769047209 */ /* 0x000fe20007810000 */
[----:B------:R-:W-:Y:S01]  /*1cd0*/  FMUL.FTZ R70, R70, UR10 ;  /* 0x0000000a46467c20 */ /* 0x000fe20008410000 */
[C---:B------:R-:W-:Y:S01]  /*1ce0*/  ISETP.GT.AND P2, PT, R2.reuse, 0x10, PT ;  /* 0x000000100200780c */ /* 0x040fe20003f44270 */
[----:B------:R-:W-:Y:S01]  /*1cf0*/  FMUL.FTZ R27, R37, UR10 ;  /* 0x0000000a251b7c20 */ /* 0x000fe20008410000 */
[----:B------:R-:W-:Y:S01]  /*1d00*/  FSEL R99, R99, -INF , P1 ;  /* 0xff80000063637808 */ /* 0x000fe20000800000 */
[----:B------:R-:W-:Y:S01]  /*1d10*/  FMUL.FTZ R71, R71, UR10 ;  /* 0x0000000a47477c20 */ /* 0x000fe20008410000 */
[----:B------:R-:W-:Y:S01]  /*1d20*/  FMNMX.FTZ R4, R101, R4, !PT ;  /* 0x0000000465047209 */ /* 0x000fe20007810000 */
[----:B------:R-:W4:Y:S01]  /*1d30*/  MUFU.TANH R43, R43 ;  /* 0x0000002b002b7308 */ /* 0x000f220000002400 */
[----:B------:R-:W-:Y:S01]  /*1d40*/  ISETP.GT.AND P1, PT, R2, 0x11, PT ;  /* 0x000000110200780c */ /* 0x000fe20003f24270 */
[----:B------:R-:W-:Y:S01]  /*1d50*/  FMUL.FTZ R74, R74, UR10 ;  /* 0x0000000a4a4a7c20 */ /* 0x000fe20008410000 */
[----:B--2---:R-:W-:Y:S01]  /*1d60*/  FSEL R97, R97, -INF , P2 ;  /* 0xff80000061617808 */ /* 0x004fe20001000000 */
[----:B------:R-:W-:Y:S01]  /*1d70*/  FMUL.FTZ R75, R75, UR10 ;  /* 0x0000000a4b4b7c20 */ /* 0x000fe20008410000 */
[----:B------:R-:W-:Y:S01]  /*1d80*/  FMNMX.FTZ R4, R99, R4, !PT ;  /* 0x0000000463047209 */ /* 0x000fe20007810000 */
[----:B------:R-:W-:Y:S01]  /*1d90*/  FMUL.FTZ R78, R78, UR10 ;  /* 0x0000000a4e4e7c20 */ /* 0x000fe20008410000 */
[----:B------:R-:W-:Y:S01]  /*1da0*/  ISETP.GT.AND P2, PT, R2, 0x18, PT ;  /* 0x000000180200780c */ /* 0x000fe20003f44270 */
[----:B------:R-:W2:Y:S01]  /*1db0*/  MUFU.TANH R46, R46 ;  /* 0x0000002e002e7308 */ /* 0x000ea20000002400 */
[----:B-1----:R-:W-:Y:S01]  /*1dc0*/  FSEL R95, R35, -INF , P1 ;  /* 0xff800000235f7808 */ /* 0x002fe20000800000 */
[----:B------:R-:W-:Y:S01]  /*1dd0*/  FMUL.FTZ R79, R79, UR10 ;  /* 0x0000000a4f4f7c20 */ /* 0x000fe20008410000 */
[----:B------:R-:W-:Y:S01]  /*1de0*/  FMNMX.FTZ R4, R97, R4, !PT ;  /* 0x0000000461047209 */ /* 0x000fe20007810000 */
[----:B------:R-:W-:Y:S01]  /*1df0*/  FMUL.FTZ R82, R82, UR10 ;  /* 0x0000000a52527c20 */ /* 0x000fe20008410000 */
[----:B------:R-:W-:Y:S01]  /*1e00*/  ISETP.GT.AND P1, PT, R2, 0x19, PT ;  /* 0x000000190200780c */ /* 0x000fe20003f24270 */
[----:B------:R-:W-:Y:S01]  /*1e10*/  FMUL.FTZ R83, R83, UR10 ;  /* 0x0000000a53537c20 */ /* 0x000fe20008410000 */
[----:B0-----:R-:W-:Y:S01]  /*1e20*/  FSEL R93, R93, -INF , P2 ;  /* 0xff8000005d5d7808 */ /* 0x001fe20001000000 */
[----:B------:R-:W-:Y:S01]  /*1e30*/  MUFU.TANH R47, R47 ;  /* 0x0000002f002f7308 */ /* 0x000fe20000002400 */
[----:B------:R-:W-:Y:S01]  /*1e40*/  FMNMX.FTZ R4, R95, R4, !PT ;  /* 0x000000045f047209 */ /* 0x000fe20007810000 */
[----:B------:R-:W-:Y:S01]  /*1e50*/  FMUL.FTZ R86, R86, UR10 ;  /* 0x0000000a56567c20 */ /* 0x000fe20008410000 */
[----:B------:R-:W-:Y:S01]  /*1e60*/  ISETP.GT.AND P2, PT, R2, 0x20, PT ;  /* 0x000000200200780c */ /* 0x000fe20003f44270 */
[----:B------:R-:W-:Y:S01]  /*1e70*/  FMUL.FTZ R87, R87, UR10 ;  /* 0x0000000a57577c20 */ /* 0x000fe20008410000 */
[----:B------:R-:W-:Y:S01]  /*1e80*/  FSEL R91, R39, -INF , P1 ;  /* 0xff800000275b7808 */ /* 0x000fe20000800000 */
[----:B------:R-:W-:Y:S01]  /*1e90*/  FMUL.FTZ R30, R44, UR10 ;  /* 0x0000000a2c1e7c20 */ /* 0x000fe20008410000 */
[----:B------:R-:W-:Y:S01]  /*1ea0*/  FMNMX.FTZ R4, R93, R4, !PT ;  /* 0x000000045d047209 */ /* 0x000fe20007810000 */
[----:B------:R-:W0:Y:S01]  /*1eb0*/  MUFU.TANH R50, R50 ;  /* 0x0000003200327308 */ /* 0x000e220000002400 */
[----:B------:R-:W-:Y:S01]  /*1ec0*/  ISETP.GT.AND P1, PT, R2, 0x21, PT ;  /* 0x000000210200780c */ /* 0x000fe20003f24270 */
[----:B------:R-:W1:Y:S01]  /*1ed0*/  SHFL.IDX PT, R44, R14, RZ, 0x1c1f ;  /* 0x001c1fff0e2c7589 */ /* 0x000e6200000e0000 */
[----:B---3--:R-:W-:Y:S01]  /*1ee0*/  FSEL R89, R89, -INF , P2 ;  /* 0xff80000059597808 */ /* 0x008fe20001000000 */
[----:B------:R-:W-:Y:S01]  /*1ef0*/  ULDC UR6, c[0x0][0x988] ;  /* 0x0002620000067ab9 */ /* 0x000fe20000000800 */
[----:B------:R-:W-:Y:S01]  /*1f00*/  FMNMX.FTZ R4, R91, R4, !PT ;  /* 0x000000045b047209 */ /* 0x000fe20007810000 */
[----:B------:R-:W-:Y:S01]  /*1f10*/  FMUL.FTZ R42, R56, UR10 ;  /* 0x0000000a382a7c20 */ /* 0x000fe20008410000 */
[C---:B------:R-:W-:Y:S01]  /*1f20*/  ISETP.GT.AND P2, PT, R2.reuse, 0x28, PT ;  /* 0x000000280200780c */ /* 0x040fe20003f44270 */
[----:B------:R-:W-:Y:S01]  /*1f30*/  MUFU.TANH R51, R51 ;  /* 0x0000003300337308 */ /* 0x000fe20000002400 */
[----:B----4-:R-:W-:Y:S01]  /*1f40*/  FSEL R67, R43, -INF , P1 ;  /* 0xff8000002b437808 */ /* 0x010fe20000800000 */
[----:B------:R-:W-:Y:S01]  /*1f50*/  FMUL.FTZ R56, R65, UR10 ;  /* 0x0000000a41387c20 */ /* 0x000fe20008410000 */
[----:B------:R-:W-:Y:S01]  /*1f60*/  FMNMX.FTZ R4, R89, R4, !PT ;  /* 0x0000000459047209 */ /* 0x000fe20007810000 */
[----:B------:R-:W-:Y:S01]  /*1f70*/  FMUL.FTZ R65, R77, UR10 ;  /* 0x0000000a4d417c20 */ /* 0x000fe20008410000 */
[----:B------:R-:W-:Y:S01]  /*1f80*/  ISETP.GT.AND P1, PT, R2, 0x29, PT ;  /* 0x000000290200780c */ /* 0x000fe20003f24270 */
[----:B------:R-:W-:Y:S01]  /*1f90*/  FMUL.FTZ R34, R48, UR10 ;  /* 0x0000000a30227c20 */ /* 0x000fe20008410000 */
[----:B------:R-:W-:Y:S01]  /*1fa0*/  FMNMX.FTZ R4, R67, R4, !PT ;  /* 0x0000000443047209 */ /* 0x000fe20007810000 */
[----:B------:R-:W3:Y:S01]  /*1fb0*/  MUFU.TANH R53, R54 ;  /* 0x0000003600357308 */ /* 0x000ee20000002400 */
[----:B------:R-:W-:Y:S01]  /*1fc0*/  IADD3 R77, R26, -UR14, RZ ;  /* 0x8000000e1a4d7c10 */ /* 0x000fe2000fffe0ff */
[----:B------:R-:W-:Y:S01]  /*1fd0*/  FMUL.FTZ R38, R52, UR10 ;  /* 0x0000000a34267c20 */ /* 0x000fe20008410000 */
[----:B------:R-:W-:Y:S01]  /*1fe0*/  R2UR UR15, R0 ;  /* 0x00000000000f72ca */ /* 0x000fe200000e0000 */
[----:B------:R-:W-:Y:S01]  /*1ff0*/  @UP0 ULDC UR18, c[0x0][0x450] ;  /* 0x0001140000120ab9 */ /* 0x000fe20000000800 */
[----:B------:R-:W-:Y:S01]  /*2000*/  UIMAD UR11, UR47, UR11, -UR14 ;  /* 0x0000000b2f0b72a4 */ /* 0x000fe2000f8e0a0e */
[----:B------:R-:W-:Y:S01]  /*2010*/  CS2R R118, SRZ ;  /* 0x0000000000767805 */ /* 0x000fe2000001ff00 */
[----:B------:R-:W-:Y:S01]  /*2020*/  UIADD3 UR25, UR49, -0x2, URZ ;  /* 0xfffffffe31197890 */ /* 0x000fe2000fffe03f */
[----:B------:R2:W-:Y:S01]  /*2030*/  MUFU.TANH R6, R63 ;  /* 0x0000003f00067308 */ /* 0x0005e20000002400 */
[----:B------:R-:W-:-:S02]  /*2040*/  CS2R R116, SRZ ;  /* 0x0000000000747805 */ /* 0x000fc4000001ff00 */
[----:B-1----:R-:W-:Y:S02]  /*2050*/  VIADDMNMX R77, R44, R77, R20, PT ;  /* 0x0000004d2c4d7246 */ /* 0x002fe40003800114 */
[----:B------:R-:W-:Y:S02]  /*2060*/  CS2R R114, SRZ ;  /* 0x0000000000727805 */ /* 0x000fe4000001ff00 */
[----:B------:R-:W-:Y:S02]  /*2070*/  CS2R R112, SRZ ;  /* 0x0000000000707805 */ /* 0x000fe4000001ff00 */
[----:B------:R-:W-:Y:S01]  /*2080*/  ISETP.GT.AND P3, PT, R77, 0x8, PT ;  /* 0x000000084d00780c */ /* 0x000fe20003f64270 */
[----:B------:R-:W1:Y:S01]  /*2090*/  MUFU.TANH R5, R55 ;  /* 0x0000003700057308 */ /* 0x000e620000002400 */
[----:B--2---:R-:W-:Y:S02]  /*20a0*/  FSEL R63, R46, -INF , P2 ;  /* 0xff8000002e3f7808 */ /* 0x004fe40001000000 */
[----:B------:R-:W-:-:S02]  /*20b0*/  ISETP.GT.AND P2, PT, R2, 0x30, PT ;  /* 0x000000300200780c */ /* 0x000fc40003f44270 */
[----:B------:R-:W-:Y:S02]  /*20c0*/  FMNMX.FTZ R4, R63, R4, !PT ;  /* 0x000000043f047209 */ /* 0x000fe40007810000 */
[----:B0-----:R-:W-:Y:S01]  /*20d0*/  FSEL R57, R50, -INF , P2 ;  /* 0xff80000032397808 */ /* 0x001fe20001000000 */
[----:B------:R0:W-:Y:S01]  /*20e0*/  MUFU.TANH R45, R59 ;  /* 0x0000003b002d7308 */ /* 0x0001e20000002400 */
[----:B------:R-:W-:-:S04]  /*20f0*/  ISETP.GT.AND P2, PT, R2, 0x38, PT ;  /* 0x000000380200780c */ /* 0x000fc80003f44270 */
[----:B---3--:R-:W-:Y:S02]  /*2100*/  FSEL R53, R53, -INF , P2 ;  /* 0xff80000035357808 */ /* 0x008fe40001000000 */
[C---:B------:R-:W-:Y:S01]  /*2110*/  ISETP.GT.AND P2, PT, R2.reuse, 0x40, PT ;  /* 0x000000400200780c */ /* 0x040fe20003f44270 */
[----:B------:R2:W3:Y:S01]  /*2120*/  MUFU.TANH R49, R58 ;  /* 0x0000003a00317308 */ /* 0x0004e20000002400 */
[----:B0-----:R-:W-:Y:S02]  /*2130*/  FSEL R59, R47, -INF , P1 ;  /* 0xff8000002f3b7808 */ /* 0x001fe40000800000 */
[C---:B------:R-:W-:Y:S02]  /*2140*/  ISETP.GT.AND P1, PT, R2.reuse, 0x31, PT ;  /* 0x000000310200780c */ /* 0x040fe40003f24270 */
[----:B------:R-:W-:Y:S02]  /*2150*/  FMNMX.FTZ R4, R59, R4, !PT ;  /* 0x000000043b047209 */ /* 0x000fe40007810000 */
[----:B------:R-:W-:Y:S01]  /*2160*/  FSEL R55, R51, -INF , P1 ;  /* 0xff80000033377808 */ /* 0x000fe20000800000 */
[----:B------:R-:W0:Y:S01]  /*2170*/  MUFU.TANH R62, R62 ;  /* 0x0000003e003e7308 */ /* 0x000e220000002400 */
[----:B------:R-:W-:Y:S01]  /*2180*/  FMNMX.FTZ R4, R57, R4, !PT ;  /* 0x0000000439047209 */ /* 0x000fe20007810000 */
[----:B--2---:R-:W-:Y:S01]  /*2190*/  FMUL.FTZ R58, R69, UR10 ;  /* 0x0000000a453a7c20 */ /* 0x004fe20008410000 */
[----:B------:R-:W-:Y:S01]  /*21a0*/  ISETP.GT.AND P1, PT, R2, 0x39, PT ;  /* 0x000000390200780c */ /* 0x000fe20003f24270 */
[----:B------:R-:W-:Y:S01]  /*21b0*/  FMUL.FTZ R69, R80, UR10 ;  /* 0x0000000a50457c20 */ /* 0x000fe20008410000 */
[----:B------:R-:W-:-:S02]  /*21c0*/  FMNMX.FTZ R4, R55, R4, !PT ;  /* 0x0000000437047209 */ /* 0x000fc40007810000 */
[----:B-1----:R-:W-:Y:S01]  /*21d0*/  FSEL R51, R5, -INF , P1 ;  /* 0xff80000005337808 */ /* 0x002fe20000800000 */
[----:B------:R-:W1:Y:S01]  /*21e0*/  MUFU.TANH R41, R66 ;  /* 0x0000004200297308 */ /* 0x000e620000002400 */
[----:B------:R-:W-:Y:S02]  /*21f0*/  FMNMX.FTZ R4, R53, R4, !PT ;  /* 0x0000000435047209 */ /* 0x000fe40007810000 */
[C---:B------:R-:W-:Y:S02]  /*2200*/  ISETP.GT.AND P1, PT, R2.reuse, 0x41, PT ;  /* 0x000000410200780c */ /* 0x040fe40003f24270 */
[----:B---3--:R-:W-:Y:S02]  /*2210*/  FSEL R49, R49, -INF , P2 ;  /* 0xff80000031317808 */ /* 0x008fe40001000000 */
[----:B------:R-:W-:Y:S01]  /*2220*/  FMNMX.FTZ R4, R51, R4, !PT ;  /* 0x0000000433047209 */ /* 0x000fe20007810000 */
[----:B------:R-:W2:Y:S01]  /*2230*/  MUFU.TANH R3, R3 ;  /* 0x0000000300037308 */ /* 0x000ea20000002400 */
[----:B------:R-:W-:-:S02]  /*2240*/  ISETP.GT.AND P2, PT, R2, 0x48, PT ;  /* 0x000000480200780c */ /* 0x000fc40003f44270 */
[----:B------:R-:W-:Y:S02]  /*2250*/  FSEL R45, R45, -INF , P1 ;  /* 0xff8000002d2d7808 */ /* 0x000fe40000800000 */
[----:B------:R-:W-:Y:S02]  /*2260*/  FMNMX.FTZ R4, R49, R4, !PT ;  /* 0x0000000431047209 */ /* 0x000fe40007810000 */
[----:B------:R-:W-:Y:S01]  /*2270*/  ISETP.GT.AND P1, PT, R2, 0x49, PT ;  /* 0x000000490200780c */ /* 0x000fe20003f24270 */
[----:B------:R-:W3:Y:S01]  /*2280*/  MUFU.TANH R37, R70 ;  /* 0x0000004600257308 */ /* 0x000ee20000002400 */
[----:B0-----:R-:W-:Y:S01]  /*2290*/  FSEL R47, R62, -INF , P2 ;  /* 0xff8000003e2f7808 */ /* 0x001fe20001000000 */
[----:B------:R-:W-:Y:S01]  /*22a0*/  FMUL.FTZ R62, R73, UR10 ;  /* 0x0000000a493e7c20 */ /* 0x000fe20008410000 */
[----:B------:R-:W-:Y:S01]  /*22b0*/  FMNMX.FTZ R4, R45, R4, !PT ;  /* 0x000000042d047209 */ /* 0x000fe20007810000 */
[----:B------:R-:W-:Y:S01]  /*22c0*/  FMUL.FTZ R73, R84, UR10 ;  /* 0x0000000a54497c20 */ /* 0x000fe20008410000 */
[----:B------:R-:W-:-:S02]  /*22d0*/  ISETP.GT.AND P2, PT, R2, 0x50, PT ;  /* 0x000000500200780c */ /* 0x000fc40003f44270 */
[----:B------:R-:W-:Y:S01]  /*22e0*/  FSEL R43, R6, -INF , P1 ;  /* 0xff800000062b7808 */ /* 0x000fe20000800000 */
[----:B------:R0:W4:Y:S01]  /*22f0*/  MUFU.TANH R35, R71 ;  /* 0x0000004700237308 */ /* 0x0001220000002400 */
[----:B------:R-:W-:Y:S02]  /*2300*/  FMNMX.FTZ R4, R47, R4, !PT ;  /* 0x000000042f047209 */ /* 0x000fe40007810000 */
[C---:B------:R-:W-:Y:S02]  /*2310*/  ISETP.GT.AND P1, PT, R2.reuse, 0x51, PT ;  /* 0x000000510200780c */ /* 0x040fe40003f24270 */
[----:B-1----:R-:W-:Y:S02]  /*2320*/  FSEL R41, R41, -INF , P2 ;  /* 0xff80000029297808 */ /* 0x002fe40001000000 */
[----:B------:R-:W-:Y:S01]  /*2330*/  FMNMX.FTZ R4, R43, R4, !PT ;  /* 0x000000042b047209 */ /* 0x000fe20007810000 */
[----:B------:R1:W5:Y:S01]  /*2340*/  MUFU.TANH R33, R74 ;  /* 0x0000004a00217308 */ /* 0x0003620000002400 */
[----:B------:R-:W-:Y:S01]  /*2350*/  ISETP.GT.AND P2, PT, R2, 0x58, PT ;  /* 0x000000580200780c */ /* 0x000fe20003f44270 */
[----:B0-----:R-:W-:Y:S01]  /*2360*/  FMUL.FTZ R71, R81, UR10 ;  /* 0x0000000a51477c20 */ /* 0x001fe20008410000 */
[----:B--2---:R-:W-:-:S02]  /*2370*/  FSEL R39, R3, -INF , P1 ;  /* 0xff80000003277808 */ /* 0x004fc40000800000 */
[----:B------:R-:W-:Y:S02]  /*2380*/  FMNMX.FTZ R4, R41, R4, !PT ;  /* 0x0000000429047209 */ /* 0x000fe40007810000 */
[C---:B------:R-:W-:Y:S01]  /*2390*/  ISETP.GT.AND P1, PT, R2.reuse, 0x59, PT ;  /* 0x000000590200780c */ /* 0x040fe20003f24270 */
[----:B------:R-:W0:Y:S01]  /*23a0*/  MUFU.TANH R75, R75 ;  /* 0x0000004b004b7308 */ /* 0x000e220000002400 */
[----:B---3--:R-:W-:Y:S01]  /*23b0*/  FSEL R37, R37, -INF , P2 ;  /* 0xff80000025257808 */ /* 0x008fe20001000000 */
[----:B-1----:R-:W-:Y:S01]  /*23c0*/  FMUL.FTZ R74, R85, UR10 ;  /* 0x0000000a554a7c20 */ /* 0x002fe20008410000 */
[----:B------:R-:W-:Y:S02]  /*23d0*/  FMNMX.FTZ R4, R39, R4, !PT ;  /* 0x0000000427047209 */ /* 0x000fe40007810000 */
[----:B------:R-:W-:Y:S02]  /*23e0*/  ISETP.GT.AND P2, PT, R2, 0x60, PT ;  /* 0x000000600200780c */ /* 0x000fe40003f44270 */
[----:B----4-:R-:W-:Y:S01]  /*23f0*/  FSEL R35, R35, -INF , P1 ;  /* 0xff80000023237808 */ /* 0x010fe20000800000 */
[----:B------:R-:W1:Y:S01]  /*2400*/  MUFU.TANH R5, R78 ;  /* 0x0000004e00057308 */ /* 0x000e620000002400 */
[----:B------:R-:W-:-:S02]  /*2410*/  FMNMX.FTZ R4, R37, R4, !PT ;  /* 0x0000000425047209 */ /* 0x000fc40007810000 */
[C---:B------:R-:W-:Y:S02]  /*2420*/  ISETP.GT.AND P1, PT, R2.reuse, 0x61, PT ;  /* 0x000000610200780c */ /* 0x040fe40003f24270 */
[----:B-----5:R-:W-:Y:S02]  /*2430*/  FSEL R33, R33, -INF , P2 ;  /* 0xff80000021217808 */ /* 0x020fe40001000000 */
[----:B------:R-:W-:Y:S01]  /*2440*/  FMNMX.FTZ R4, R35, R4, !PT ;  /* 0x0000000423047209 */ /* 0x000fe20007810000 */
[----:B------:R2:W3:Y:S01]  /*2450*/  MUFU.TANH R12, R79 ;  /* 0x0000004f000c7308 */ /* 0x0004e20000002400 */
[----:B------:R-:W-:Y:S02]  /*2460*/  ISETP.GT.AND P2, PT, R2, 0x68, PT ;  /* 0x000000680200780c */ /* 0x000fe40003f44270 */
[----:B0-----:R-:W-:Y:S01]  /*2470*/  FSEL R3, R75, -INF , P1 ;  /* 0xff8000004b037808 */ /* 0x001fe20000800000 */
[----:B------:R-:W-:Y:S01]  /*2480*/  FMUL.FTZ R75, R60, UR10 ;  /* 0x0000000a3c4b7c20 */ /* 0x000fe20008410000 */
[----:B------:R-:W-:-:S02]  /*2490*/  FMNMX.FTZ R4, R33, R4, !PT ;  /* 0x0000000421047209 */ /* 0x000fc40007810000 */
[----:B------:R-:W-:Y:S01]  /*24a0*/  ISETP.GT.AND P1, PT, R2, 0x69, PT ;  /* 0x000000690200780c */ /* 0x000fe20003f24270 */
[----:B------:R0:W4:Y:S01]  /*24b0*/  MUFU.TANH R10, R82 ;  /* 0x00000052000a7308 */ /* 0x0001220000002400 */
[----:B-1----:R-:W-:Y:S01]  /*24c0*/  FSEL R5, R5, -INF , P2 ;  /* 0xff80000005057808 */ /* 0x002fe20001000000 */
[----:B--2---:R-:W-:Y:S01]  /*24d0*/  FMUL.FTZ R79, R61, UR10 ;  /* 0x0000000a3d4f7c20 */ /* 0x004fe20008410000 */
[----:B------:R-:W-:Y:S01]  /*24e0*/  FMNMX.FTZ R4, R3, R4, !PT ;  /* 0x0000000403047209 */ /* 0x000fe20007810000 */
[----:B------:R-:W-:Y:S01]  /*24f0*/  FMUL.FTZ R61, R68, UR10 ;  /* 0x0000000a443d7c20 */ /* 0x000fe20008410000 */
[----:B------:R-:W-:Y:S01]  /*2500*/  ISETP.GT.AND P2, PT, R2, 0x70, PT ;  /* 0x000000700200780c */ /* 0x000fe20003f44270 */
[----:B------:R-:W-:Y:S01]  /*2510*/  FMUL.FTZ R68, R76, UR10 ;  /* 0x0000000a4c447c20 */ /* 0x000fe20008410000 */
[----:B------:R-:W-:Y:S01]  /*2520*/  FMNMX.FTZ R15, R5, R4, !PT ;  /* 0x00000004050f7209 */ /* 0x000fe20007810000 */
[----:B------:R-:W1:Y:S01]  /*2530*/  MUFU.TANH R8, R83 ;  /* 0x0000005300087308 */ /* 0x000e620000002400 */
[----:B---3--:R-:W-:Y:S01]  /*2540*/  FSEL R12, R12, -INF , P1 ;  /* 0xff8000000c0c7808 */ /* 0x008fe20000800000 */
[----:B0-----:R-:W-:Y:S01]  /*2550*/  FMUL.FTZ R82, R64, UR10 ;  /* 0x0000000a40527c20 */ /* 0x001fe20008410000 */
[----:B------:R-:W-:Y:S01]  /*2560*/  ISETP.GT.AND P1, PT, R2, 0x71, PT ;  /* 0x000000710200780c */ /* 0x000fe20003f24270 */
[----:B------:R-:W-:Y:S01]  /*2570*/  FMUL.FTZ R64, R72, UR10 ;  /* 0x0000000a48407c20 */ /* 0x000fe20008410000 */
[----:B------:R-:W-:Y:S01]  /*2580*/  FMNMX.FTZ R15, R12, R15, !PT ;  /* 0x0000000f0c0f7209 */ /* 0x000fe20007810000 */
[----:B------:R-:W-:-:S02]  /*2590*/  UMOV UR10, UR40 ;  /* 0x00000028000a7c82 */ /* 0x000fc40008000000 */
[----:B------:R-:W0:Y:S01]  /*25a0*/  MUFU.TANH R86, R86 ;  /* 0x0000005600567308 */ /* 0x000e220000002400 */
[----:B----4-:R-:W-:Y:S02]  /*25b0*/  FSEL R10, R10, -INF , P2 ;  /* 0xff8000000a0a7808 */ /* 0x010fe40001000000 */
[----:B------:R-:W-:Y:S02]  /*25c0*/  ISETP.GT.AND P2, PT, R2, 0x78, PT ;  /* 0x000000780200780c */ /* 0x000fe40003f44270 */
[----:B------:R-:W-:-:S03]  /*25d0*/  FMNMX.FTZ R15, R10, R15, !PT ;  /* 0x0000000f0a0f7209 */ /* 0x000fc60007810000 */
[----:B------:R-:W2:Y:S01]  /*25e0*/  MUFU.TANH R87, R87 ;  /* 0x0000005700577308 */ /* 0x000ea20000002400 */
[----:B-1----:R-:W-:Y:S02]  /*25f0*/  FSEL R8, R8, -INF , P1 ;  /* 0xff80000008087808 */ /* 0x002fe40000800000 */
[----:B------:R-:W-:Y:S02]  /*2600*/  ISETP.GT.AND P1, PT, R2, 0x79, PT ;  /* 0x000000790200780c */ /* 0x000fe40003f24270 */
[----:B------:R-:W-:-:S03]  /*2610*/  FMNMX.FTZ R15, R8, R15, !PT ;  /* 0x0000000f080f7209 */ /* 0x000fc60007810000 */
[----:B------:R-:W-:Y:S01]  /*2620*/  MUFU.TANH R7, R7 ;  /* 0x0000000700077308 */ /* 0x000fe20000002400 */
[----:B0-----:R-:W-:Y:S02]  /*2630*/  FSEL R4, R86, -INF , P2 ;  /* 0xff80000056047808 */ /* 0x001fe40001000000 */
[----:B------:R-:W-:Y:S02]  /*2640*/  ISETP.GT.AND P2, PT, R77, 0x1, PT ;  /* 0x000000014d00780c */ /* 0x000fe40003f44270 */
[----:B------:R-:W-:-:S03]  /*2650*/  FMNMX.FTZ R15, R4, R15, !PT ;  /* 0x0000000f040f7209 */ /* 0x000fc60007810000 */
[----:B------:R-:W0:Y:S01]  /*2660*/  MUFU.TANH R9, R9 ;  /* 0x0000000900097308 */ /* 0x000e220000002400 */
[----:B--2---:R-:W-:-:S04]  /*2670*/  FSEL R2, R87, -INF , P1 ;  /* 0xff80000057027808 */ /* 0x004fc80000800000 */
[----:B------:R-:W-:-:S03]  /*2680*/  FMNMX.FTZ R15, R2, R15, !PT ;  /* 0x0000000f020f7209 */ /* 0x000fc60007810000 */
[----:B------:R-:W-:Y:S02]  /*2690*/  MUFU.TANH R13, R13 ;  /* 0x0000000d000d7308 */ /* 0x000fe40000002400 */
[----:B------:R-:W1:Y:S06]  /*26a0*/  SHFL.BFLY PT, R6, R15, 0x2, 0x1f ;  /* 0x0c401f000f067f89 */ /* 0x000e6c00000e0000 */
[----:B------:R-:W-:Y:S01]  /*26b0*/  MUFU.TANH R11, R11 ;  /* 0x0000000b000b7308 */ /* 0x000fe20000002400 */
[----:B0-----:R-:W-:Y:S02]  /*26c0*/  FSEL R9, R9, -INF , P2 ;  /* 0xff80000009097808 */ /* 0x001fe40001000000 */
[----:B------:R-:W-:-:S05]  /*26d0*/  ISETP.GT.AND P2, PT, R77, 0x10, PT ;  /* 0x000000104d00780c */ /* 0x000fca0003f44270 */
[----:B------:R-:W0:Y:S08]  /*26e0*/  MUFU.TANH R24, R24 ;  /* 0x0000001800187308 */ /* 0x000e300000002400 */
[----:B------:R-:W-:Y:S01]  /*26f0*/  MUFU.TANH R21, R21 ;  /* 0x0000001500157308 */ /* 0x000fe20000002400 */
[----:B-1----:R-:W-:-:S05]  /*2700*/  FMNMX.FTZ R46, R15, R6, !PT ;  /* 0x000000060f2e7209 */ /* 0x002fca0007810000 */
[----:B------:R-:W1:Y:S02]  /*2710*/  SHFL.BFLY PT, R15, R46, 0x1, 0x1f ;  /* 0x0c201f002e0f7f89 */ /* 0x000e6400000e0000 */
[----:B------:R-:W2:Y:S01]  /*2720*/  MUFU.TANH R25, R25 ;  /* 0x0000001900197308 */ /* 0x000ea20000002400 */
[----:B0-----:R-:W-:Y:S02]  /*2730*/  FSEL R50, R24, -INF , P2 ;  /* 0xff80000018327808 */ /* 0x001fe40001000000 */
[----:B------:R-:W-:-:S05]  /*2740*/  ISETP.GT.AND P2, PT, R77, 0x18, PT ;  /* 0x000000184d00780c */ /* 0x000fca0003f44270 */
[----:B------:R-:W0:Y:S08]  /*2750*/  MUFU.TANH R27, R27 ;  /* 0x0000001b001b7308 */ /* 0x000e300000002400 */
[----:B------:R-:W3:Y:S01]  /*2760*/  MUFU.TANH R29, R29 ;  /* 0x0000001d001d7308 */ /* 0x000ee20000002400 */
[----:B--2---:R-:W-:Y:S02]  /*2770*/  FSEL R54, R25, -INF , P2 ;  /* 0xff80000019367808 */ /* 0x004fe40001000000 */
[----:B------:R-:W-:-:S02]  /*2780*/  ISETP.GT.AND P2, PT, R77, 0x20, PT ;  /* 0x000000204d00780c */ /* 0x000fc40003f44270 */
[----:B-1----:R-:W-:Y:S01]  /*2790*/  FMNMX.FTZ R6, R46, R15, !PT ;  /* 0x0000000f2e067209 */ /* 0x002fe20007810000 */
[----:B------:R-:W-:Y:S02]  /*27a0*/  IMAD.U32 R15, RZ, RZ, UR6 ;  /* 0x00000006ff0f7e24 */ /* 0x000fe4000f8e00ff */
[----:B------:R-:W1:Y:S01]  /*27b0*/  MUFU.TANH R28, R28 ;  /* 0x0000001c001c7308 */ /* 0x000e620000002400 */
[----:B------:R-:W-:Y:S01]  /*27c0*/  @UP0 ULDC UR6, c[0x0][0x44c] ;  /* 0x0001130000060ab9 */ /* 0x000fe20000000800 */
[C---:B------:R-:W-:Y:S01]  /*27d0*/  FSETP.NEU.FTZ.AND P1, PT, R6.reuse, -INF , PT ;  /* 0xff8000000600780b */ /* 0x040fe20003f3d000 */
[-C--:B------:R-:W-:Y:S01]  /*27e0*/  FMUL.FTZ R46, R6, R15.reuse ;  /* 0x0000000f062e7220 */ /* 0x080fe20000410000 */
[----:B------:R-:W-:Y:S02]  /*27f0*/  UIMAD.WIDE.U32 UR6, UR40, UR6, URZ ;  /* 0x00000006280672a5 */ /* 0x000fe4000f8e003f */
[----:B------:R-:W-:Y:S02]  /*2800*/  UIADD3 UR6, UR15, 0x16840, URZ ;  /* 0x000168400f067890 */ /* 0x000fe4000fffe03f */
[----:B------:R-:W-:Y:S01]  /*2810*/  FSEL R14, R46, RZ, P1 ;  /* 0x000000ff2e0e7208 */ /* 0x000fe20000800000 */
[----:B------:R-:W2:Y:S01]  /*2820*/  MUFU.TANH R30, R30 ;  /* 0x0000001e001e7308 */ /* 0x000ea20000002400 */
[----:B------:R-:W-:Y:S01]  /*2830*/  ISETP.GT.AND P1, PT, R77, RZ, PT ;  /* 0x000000ff4d00720c */ /* 0x000fe20003f24270 */
[----:B------:R-:W-:Y:S01]  /*2840*/  @UP0 USHF.R.U32.HI UR10, URZ, UR18, UR7 ;  /* 0x000000123f0a0299 */ /* 0x000fe20008011607 */
[----:B------:R-:W-:Y:S01]  /*2850*/  FSEL R46, R13, -INF , P3 ;  /* 0xff8000000d2e7808 */ /* 0x000fe20001800000 */
[-CC-:B------:R-:W-:Y:S01]  /*2860*/  FFMA.FTZ R102, R3, R15.reuse, -R14.reuse ;  /* 0x0000000f03667223 */ /* 0x180fe2000001080e */
[----:B------:R-:W-:Y:S01]  /*2870*/  FSEL R44, R7, -INF , P1 ;  /* 0xff800000072c7808 */ /* 0x000fe20000800000 */
[--C-:B------:R-:W-:Y:S01]  /*2880*/  FFMA.FTZ R149, R105, R15, -R14.reuse ;  /* 0x0000000f69957223 */ /* 0x100fe2000001080e */
[----:B------:R-:W-:Y:S01]  /*2890*/  ISETP.GT.AND P1, PT, R77, 0x9, PT ;  /* 0x000000094d00780c */ /* 0x000fe20003f24270 */
[----:B------:R-:W4:Y:S01]  /*28a0*/  MUFU.TANH R31, R31 ;  /* 0x0000001f001f7308 */ /* 0x000f220000002400 */
[----:B------:R-:W-:Y:S01]  /*28b0*/  FMNMX.FTZ R7, R44, R9, !PT ;  /* 0x000000092c077209 */ /* 0x000fe20007810000 */
[-CC-:B------:R-:W-:Y:S01]  /*28c0*/  FFMA.FTZ R20, R103, R15.reuse, -R14.reuse ;  /* 0x0000000f67147223 */ /* 0x180fe2000001080e */
[----:B------:R-:W-:Y:S01]  /*28d0*/  FSEL R48, R11, -INF , P1 ;  /* 0xff8000000b307808 */ /* 0x000fe20000800000 */
[--C-:B------:R-:W-:Y:S01]  /*28e0*/  FFMA.FTZ R151, R101, R15, -R14.reuse ;  /* 0x0000000f65977223 */ /* 0x100fe2000001080e */
[----:B------:R-:W-:Y:S01]  /*28f0*/  FMNMX.FTZ R7, R46, R7, !PT ;  /* 0x000000072e077209 */ /* 0x000fe20007810000 */
[--C-:B------:R-:W-:Y:S01]  /*2900*/  FFMA.FTZ R127, R5, R15, -R14.reuse ;  /* 0x0000000f057f7223 */ /* 0x100fe2000001080e */
[----:B------:R-:W-:Y:S01]  /*2910*/  ISETP.GT.AND P1, PT, R77, 0x11, PT ;  /* 0x000000114d00780c */ /* 0x000fe20003f24270 */
[----:B------:R-:W5:Y:S01]  /*2920*/  MUFU.TANH R34, R34 ;  /* 0x0000002200227308 */ /* 0x000f620000002400 */
        /* <DEDUP_REMOVED lines=10> */
[----:B0-----:R-:W-:Y:S01]  /*29d0*/  FSEL R60, R27, -INF , P1 ;  /* 0xff8000001b3c7808 */ /* 0x001fe20000800000 */
[--C-:B------:R-:W-:Y:S01]  /*29e0*/  FFMA.FTZ R123, R4, R15, -R14.reuse ;  /* 0x0000000f047b7223 */ /* 0x100fe2000001080e */
[----:B------:R-:W-:Y:S01]  /*29f0*/  FMNMX.FTZ R7, R54, R7, !PT ;  /* 0x0000000736077209 */ /* 0x000fe20007810000 */
[-CC-:B------:R-:W-:Y:S01]  /*2a00*/  FFMA.FTZ R121, R10, R15.reuse, -R14.reuse ;  /* 0x0000000f0a797223 */ /* 0x180fe2000001080e */
[----:B------:R-:W-:Y:S01]  /*2a10*/  ISETP.GT.AND P1, PT, R77, 0x21, PT ;  /* 0x000000214d00780c */ /* 0x000fe20003f24270 */
[----:B------:R-:W0:Y:S01]  /*2a20*/  MUFU.TANH R38, R38 ;  /* 0x0000002600267308 */ /* 0x000e220000002400 */
[----:B---3--:R-:W-:Y:S01]  /*2a30*/  FSEL R66, R29, -INF , P2 ;  /* 0xff8000001d427808 */ /* 0x008fe20001000000 */
[--C-:B------:R-:W-:Y:S01]  /*2a40*/  FFMA.FTZ R100, R35, R15, -R14.reuse ;  /* 0x0000000f23647223 */ /* 0x100fe2000001080e */
[----:B------:R-:W-:Y:S01]  /*2a50*/  FMNMX.FTZ R7, R60, R7, !PT ;  /* 0x000000073c077209 */ /* 0x000fe20007810000 */
[-CC-:B------:R-:W-:Y:S01]  /*2a60*/  FFMA.FTZ R141, R89, R15.reuse, -R14.reuse ;  /* 0x0000000f598d7223 */ /* 0x180fe2000001080e */
[----:B------:R-:W-:Y:S01]  /*2a70*/  ISETP.GT.AND P2, PT, R77, 0x28, PT ;  /* 0x000000284d00780c */ /* 0x000fe20003f44270 */
[--C-:B------:R-:W-:Y:S01]  /*2a80*/  FFMA.FTZ R131, R37, R15, -R14.reuse ;  /* 0x0000000f25837223 */ /* 0x100fe2000001080e */
[----:B-1----:R-:W-:Y:S01]  /*2a90*/  FSEL R70, R28, -INF , P1 ;  /* 0xff8000001c467808 */ /* 0x002fe20000800000 */
[----:B------:R-:W1:Y:S01]  /*2aa0*/  MUFU.TANH R36, R36 ;  /* 0x0000002400247308 */ /* 0x000e620000002400 */
[----:B------:R-:W-:Y:S01]  /*2ab0*/  FMNMX.FTZ R7, R66, R7, !PT ;  /* 0x0000000742077209 */ /* 0x000fe20007810000 */
[-CC-:B------:R-:W-:Y:S01]  /*2ac0*/  FFMA.FTZ R28, R95, R15.reuse, -R14.reuse ;  /* 0x0000000f5f1c7223 */ /* 0x180fe2000001080e */
[----:B------:R-:W-:Y:S01]  /*2ad0*/  ISETP.GT.AND P1, PT, R77, 0x29, PT ;  /* 0x000000294d00780c */ /* 0x000fe20003f24270 */
[-CC-:B------:R-:W-:Y:S01]  /*2ae0*/  FFMA.FTZ R143, R63, R15.reuse, -R14.reuse ;  /* 0x0000000f3f8f7223 */ /* 0x180fe2000001080e */
[----:B--2---:R-:W-:Y:S01]  /*2af0*/  FSEL R72, R30, -INF , P2 ;  /* 0xff8000001e487808 */ /* 0x004fe20001000000 */
[--C-:B------:R-:W-:Y:S01]  /*2b00*/  FFMA.FTZ R30, R91, R15, -R14.reuse ;  /* 0x0000000f5b1e7223 */ /* 0x100fe2000001080e */
[----:B------:R-:W-:Y:S01]  /*2b10*/  FMNMX.FTZ R7, R70, R7, !PT ;  /* 0x0000000746077209 */ /* 0x000fe20007810000 */
[----:B------:R-:W2:Y:S01]  /*2b20*/  MUFU.TANH R42, R42 ;  /* 0x0000002a002a7308 */ /* 0x000ea20000002400 */
[----:B------:R-:W-:Y:S01]  /*2b30*/  ISETP.GT.AND P2, PT, R77, 0x30, PT ;  /* 0x000000304d00780c */ /* 0x000fe20003f44270 */
[-CC-:B------:R-:W-:Y:S01]  /*2b40*/  FFMA.FTZ R137, R57, R15.reuse, -R14.reuse ;  /* 0x0000000f39897223 */ /* 0x180fe2000001080e */
[----:B----4-:R-:W-:Y:S01]  /*2b50*/  FSEL R76, R31, -INF , P1 ;  /* 0xff8000001f4c7808 */ /* 0x010fe20000800000 */
[--C-:B------:R-:W-:Y:S01]  /*2b60*/  FFMA.FTZ R139, R53, R15, -R14.reuse ;  /* 0x0000000f358b7223 */ /* 0x100fe2000001080e */
[----:B------:R-:W-:Y:S01]  /*2b70*/  FMNMX.FTZ R7, R72, R7, !PT ;  /* 0x0000000748077209 */ /* 0x000fe20007810000 */
[-CC-:B------:R-:W-:Y:S01]  /*2b80*/  FFMA.FTZ R133, R49, R15.reuse, -R14.reuse ;  /* 0x0000000f31857223 */ /* 0x180fe2000001080e */
[----:B------:R-:W-:Y:S01]  /*2b90*/  ISETP.GT.AND P1, PT, R77, 0x31, PT ;  /* 0x000000314d00780c */ /* 0x000fe20003f24270 */
[----:B------:R-:W3:Y:S01]  /*2ba0*/  MUFU.TANH R40, R40 ;  /* 0x0000002800287308 */ /* 0x000ee20000002400 */
[----:B-----5:R-:W-:Y:S01]  /*2bb0*/  FSEL R34, R34, -INF , P2 ;  /* 0xff80000022227808 */ /* 0x020fe20001000000 */
[--C-:B------:R-:W-:Y:S01]  /*2bc0*/  FFMA.FTZ R135, R47, R15, -R14.reuse ;  /* 0x0000000f2f877223 */ /* 0x100fe2000001080e */
[----:B------:R-:W-:Y:S01]  /*2bd0*/  FMNMX.FTZ R7, R76, R7, !PT ;  /* 0x000000074c077209 */ /* 0x000fe20007810000 */
[-CC-:B------:R-:W-:Y:S01]  /*2be0*/  FFMA.FTZ R92, R43, R15.reuse, -R14.reuse ;  /* 0x0000000f2b5c7223 */ /* 0x180fe2000001080e */
[----:B------:R-:W-:Y:S01]  /*2bf0*/  ISETP.GT.AND P2, PT, R77, 0x38, PT ;  /* 0x000000384d00780c */ /* 0x000fe20003f44270 */
[--C-:B------:R-:W-:Y:S01]  /*2c00*/  FFMA.FTZ R94, R39, R15, -R14.reuse ;  /* 0x0000000f275e7223 */ /* 0x100fe2000001080e */
[----:B------:R-:W-:Y:S01]  /*2c10*/  FSEL R78, R32, -INF , P1 ;  /* 0xff800000204e7808 */ /* 0x000fe20000800000 */
[----:B------:R-:W4:Y:S01]  /*2c20*/  MUFU.TANH R75, R75 ;  /* 0x0000004b004b7308 */ /* 0x000f220000002400 */
[----:B------:R-:W-:Y:S01]  /*2c30*/  FMNMX.FTZ R7, R34, R7, !PT ;  /* 0x0000000722077209 */ /* 0x000fe20007810000 */
[-CC-:B------:R-:W-:Y:S01]  /*2c40*/  FFMA.FTZ R32, R67, R15.reuse, -R14.reuse ;  /* 0x0000000f43207223 */ /* 0x180fe2000001080e */
[----:B------:R-:W-:Y:S01]  /*2c50*/  ISETP.GT.AND P1, PT, R77, 0x39, PT ;  /* 0x000000394d00780c */ /* 0x000fe20003f24270 */
[--C-:B------:R-:W-:Y:S01]  /*2c60*/  FFMA.FTZ R129, R41, R15, -R14.reuse ;  /* 0x0000000f29817223 */ /* 0x100fe2000001080e */
[----:B0-----:R-:W-:Y:S01]  /*2c70*/  FSEL R38, R38, -INF , P2 ;  /* 0xff80000026267808 */ /* 0x001fe20001000000 */
[----:B------:R-:W-:Y:S01]  /*2c80*/  UIADD3 UR11, UR11, UR10, URZ ;  /* 0x0000000a0b0b7290 */ /* 0x000fe2000fffe03f */
[----:B------:R-:W-:Y:S01]  /*2c90*/  FMNMX.FTZ R7, R78, R7, !PT ;  /* 0x000000074e077209 */ /* 0x000fe20007810000 */
[----:B------:R-:W0:Y:S01]  /*2ca0*/  MUFU.TANH R79, R79 ;  /* 0x0000004f004f7308 */ /* 0x000e220000002400 */
[C---:B------:R-:W-:Y:S01]  /*2cb0*/  ISETP.GT.AND P2, PT, R77.reuse, 0x40, PT ;  /* 0x000000404d00780c */ /* 0x040fe20003f44270 */
[----:B------:R-:W-:Y:S01]  /*2cc0*/  USHF.R.S32.HI UR7, URZ, 0x1f, UR11 ;  /* 0x0000001f3f077899 */ /* 0x000fe2000801140b */
[----:B-1----:R-:W-:Y:S01]  /*2cd0*/  FSEL R36, R36, -INF , P1 ;  /* 0xff80000024247808 */ /* 0x002fe20000800000 */
[--C-:B------:R-:W-:Y:S01]  /*2ce0*/  FFMA.FTZ R12, R12, R15, -R14.reuse ;  /* 0x0000000f0c0c7223 */ /* 0x100fe2000001080e */
[----:B------:R-:W-:Y:S01]  /*2cf0*/  FMNMX.FTZ R7, R38, R7, !PT ;  /* 0x0000000726077209 */ /* 0x000fe20007810000 */
[----:B------:R-:W-:Y:S01]  /*2d00*/  ULEA.HI UR7, UR7, UR11, URZ, 0x7 ;  /* 0x0000000b07077291 */ /* 0x000fe2000f8f383f */
[C---:B------:R-:W-:Y:S01]  /*2d10*/  ISETP.GT.AND P1, PT, R77.reuse, 0x41, PT ;  /* 0x000000414d00780c */ /* 0x040fe20003f24270 */
[----:B------:R-:W1:Y:S01]  /*2d20*/  MUFU.TANH R82, R82 ;  /* 0x0000005200527308 */ /* 0x000e620000002400 */
[----:B--2---:R-:W-:Y:S01]  /*2d30*/  FSEL R42, R42, -INF , P2 ;  /* 0xff8000002a2a7808 */ /* 0x004fe20001000000 */
[----:B------:R-:W-:Y:S01]  /*2d40*/  USHF.R.S32.HI UR7, URZ, 0x7, UR7 ;  /* 0x000000073f077899 */ /* 0x000fe20008011407 */
[----:B------:R-:W-:Y:S01]  /*2d50*/  FMNMX.FTZ R7, R36, R7, !PT ;  /* 0x0000000724077209 */ /* 0x000fe20007810000 */
[--C-:B------:R-:W-:Y:S01]  /*2d60*/  FFMA.FTZ R8, R8, R15, -R14.reuse ;  /* 0x0000000f08087223 */ /* 0x100fe2000001080e */
[C---:B------:R-:W-:Y:S01]  /*2d70*/  ISETP.GT.AND P2, PT, R77.reuse, 0x48, PT ;  /* 0x000000484d00780c */ /* 0x040fe20003f44270 */
[----:B------:R-:W-:Y:S01]  /*2d80*/  UISETP.LT.AND UP0, UPT, URZ, UR7, UPT ;  /* 0x000000073f00728c */ /* 0x000fe2000bf01270 */
[----:B---3--:R-:W-:Y:S01]  /*2d90*/  FSEL R40, R40, -INF , P1 ;  /* 0xff80000028287808 */ /* 0x008fe20000800000 */
[----:B------:R-:W2:Y:S01]  /*2da0*/  MUFU.TANH R56, R56 ;  /* 0x0000003800387308 */ /* 0x000ea20000002400 */
[----:B------:R-:W-:Y:S01]  /*2db0*/  FMNMX.FTZ R7, R42, R7, !PT ;  /* 0x000000072a077209 */ /* 0x000fe20007810000 */
[----:B------:R-:W-:Y:S01]  /*2dc0*/  USEL UR23, URZ, UR7, !UP0 ;  /* 0x000000073f177287 */ /* 0x000fe2000c000000 */
[----:B------:R-:W-:Y:S01]  /*2dd0*/  ISETP.GT.AND P1, PT, R77, 0x49, PT ;  /* 0x000000494d00780c */ /* 0x000fe20003f24270 */
[----:B------:R-:W-:Y:S01]  /*2de0*/  FFMA.FTZ R2, R2, R15, -R14 ;  /* 0x0000000f02027223 */ /* 0x000fe2000001080e */
[----:B----4-:R-:W-:Y:S01]  /*2df0*/  FSEL R80, R75, -INF , P2 ;  /* 0xff8000004b507808 */ /* 0x010fe20001000000 */
[----:B------:R-:W-:Y:S01]  /*2e00*/  UISETP.GE.AND UP0, UPT, UR25, UR23, UPT ;  /* 0x000000171900728c */ /* 0x000fe2000bf06270 */
[----:B------:R-:W-:Y:S01]  /*2e10*/  FMNMX.FTZ R7, R40, R7, !PT ;  /* 0x0000000728077209 */ /* 0x000fe20007810000 */
[----:B------:R-:W3:Y:S01]  /*2e20*/  MUFU.TANH R61, R61 ;  /* 0x0000003d003d7308 */ /* 0x000ee20000002400 */
[----:B------:R-:W-:Y:S01]  /*2e30*/  ISETP.GT.AND P2, PT, R77, 0x50, PT ;  /* 0x000000504d00780c */ /* 0x000fe20003f44270 */
[----:B------:R-:W-:Y:S01]  /*2e40*/  UPRMT UR6, UR43, 0x654, UR6 ;  /* 0x000006542b067896 */ /* 0x000fe20008000006 */
[----:B0-----:R-:W-:-:S02]  /*2e50*/  FSEL R84, R79, -INF , P1 ;  /* 0xff8000004f547808 */ /* 0x001fc40000800000 */
[----:B------:R-:W-:Y:S02]  /*2e60*/  FMNMX.FTZ R7, R80, R7, !PT ;  /* 0x0000000750077209 */ /* 0x000fe40007810000 */
[C---:B------:R-:W-:Y:S01]  /*2e70*/  ISETP.GT.AND P1, PT, R77.reuse, 0x51, PT ;  /* 0x000000514d00780c */ /* 0x040fe20003f24270 */
[----:B------:R-:W0:Y:S01]  /*2e80*/  MUFU.TANH R58, R58 ;  /* 0x0000003a003a7308 */ /* 0x000e220000002400 */
[----:B-1----:R-:W-:Y:S02]  /*2e90*/  FSEL R86, R82, -INF , P2 ;  /* 0xff80000052567808 */ /* 0x002fe40001000000 */
[----:B------:R-:W-:Y:S01]  /*2ea0*/  FMNMX.FTZ R7, R84, R7, !PT ;  /* 0x0000000754077209 */ /* 0x000fe20007810000 */
[----:B------:R-:W-:Y:S01]  /*2eb0*/  SYNCS.ARRIVE.TRANS64.RED.A1T0 RZ, [UR6], RZ ;  /* 0x000000ffffff79a7 */ /* 0x000fe20008100406 */
[----:B------:R-:W-:Y:S02]  /*2ec0*/  ISETP.GT.AND P2, PT, R77, 0x58, PT ;  /* 0x000000584d00780c */ /* 0x000fe40003f44270 */
[----:B--2---:R-:W-:Y:S01]  /*2ed0*/  FSEL R82, R56, -INF , P1 ;  /* 0xff80000038527808 */ /* 0x004fe20000800000 */
[----:B------:R-:W1:Y:S01]  /*2ee0*/  MUFU.TANH R64, R64 ;  /* 0x0000004000407308 */ /* 0x000e620000002400 */
[----:B------:R-:W-:Y:S01]  /*2ef0*/  FMNMX.FTZ R7, R86, R7, !PT ;  /* 0x0000000756077209 */ /* 0x000fe20007810000 */
[----:B------:R-:W-:Y:S01]  /*2f00*/  FFMA.FTZ R56, R59, R15, -R14 ;  /* 0x0000000f3b387223 */ /* 0x000fe2000001080e */
[----:B------:R-:W-:-:S02]  /*2f10*/  ISETP.GT.AND P1, PT, R77, 0x59, PT ;  /* 0x000000594d00780c */ /* 0x000fc40003f24270 */
[----:B---3--:R-:W-:Y:S02]  /*2f20*/  FSEL R88, R61, -INF , P2 ;  /* 0xff8000003d587808 */ /* 0x008fe40001000000 */
[----:B------:R-:W-:Y:S01]  /*2f30*/  FMNMX.FTZ R7, R82, R7, !PT ;  /* 0x0000000752077209 */ /* 0x000fe20007810000 */
[----:B------:R-:W2:Y:S01]  /*2f40*/  MUFU.TANH R62, R62 ;  /* 0x0000003e003e7308 */ /* 0x000ea20000002400 */
[C---:B------:R-:W-:Y:S02]  /*2f50*/  ISETP.GT.AND P2, PT, R77.reuse, 0x60, PT ;  /* 0x000000604d00780c */ /* 0x040fe40003f44270 */
[----:B0-----:R-:W-:Y:S02]  /*2f60*/  FSEL R58, R58, -INF , P1 ;  /* 0xff8000003a3a7808 */ /* 0x001fe40000800000 */
[----:B------:R-:W-:Y:S02]  /*2f70*/  FMNMX.FTZ R7, R88, R7, !PT ;  /* 0x0000000758077209 */ /* 0x000fe40007810000 */
[----:B------:R-:W-:Y:S01]  /*2f80*/  ISETP.GT.AND P1, PT, R77, 0x61, PT ;  /* 0x000000614d00780c */ /* 0x000fe20003f24270 */
[----:B------:R-:W0:Y:S01]  /*2f90*/  MUFU.TANH R68, R68 ;  /* 0x0000004400447308 */ /* 0x000e220000002400 */
[----:B-1----:R-:W-:-:S02]  /*2fa0*/  FSEL R64, R64, -INF , P2 ;  /* 0xff80000040407808 */ /* 0x002fc40001000000 */
[----:B------:R-:W-:Y:S02]  /*2fb0*/  FMNMX.FTZ R7, R58, R7, !PT ;  /* 0x000000073a077209 */ /* 0x000fe40007810000 */
[----:B------:R-:W-:Y:S02]  /*2fc0*/  ISETP.GT.AND P2, PT, R77, 0x68, PT ;  /* 0x000000684d00780c */ /* 0x000fe40003f44270 */
[----:B------:R-:W-:Y:S01]  /*2fd0*/  FMNMX.FTZ R7, R64, R7, !PT ;  /* 0x0000000740077209 */ /* 0x000fe20007810000 */
[----:B------:R-:W1:Y:S01]  /*2fe0*/  MUFU.TANH R65, R65 ;  /* 0x0000004100417308 */ /* 0x000e620000002400 */
[----:B--2---:R-:W-:Y:S01]  /*2ff0*/  FSEL R90, R62, -INF , P1 ;  /* 0xff8000003e5a7808 */ /* 0x004fe20000800000 */
[----:B------:R-:W-:Y:S01]  /*3000*/  FFMA.FTZ R62, R55, R15, -R14 ;  /* 0x0000000f373e7223 */ /* 0x000fe2000001080e */
[----:B------:R-:W-:Y:S02]  /*3010*/  ISETP.GT.AND P1, PT, R77, 0x69, PT ;  /* 0x000000694d00780c */ /* 0x000fe40003f24270 */
[----:B------:R-:W-:-:S03]  /*3020*/  FMNMX.FTZ R7, R90, R7, !PT ;  /* 0x000000075a077209 */ /* 0x000fc60007810000 */
[----:B------:R-:W2:Y:S01]  /*3030*/  MUFU.TANH R69, R69 ;  /* 0x0000004500457308 */ /* 0x000ea20000002400 */
[----:B0-----:R-:W-:Y:S01]  /*3040*/  FSEL R96, R68, -INF , P2 ;  /* 0xff80000044607808 */ /* 0x001fe20001000000 */
[----:B------:R-:W-:Y:S01]  /*3050*/  FFMA.FTZ R68, R51, R15, -R14 ;  /* 0x0000000f33447223 */ /* 0x000fe2000001080e */
[----:B------:R-:W-:Y:S02]  /*3060*/  ISETP.GT.AND P2, PT, R77, 0x70, PT ;  /* 0x000000704d00780c */ /* 0x000fe40003f44270 */
[----:B------:R-:W-:-:S03]  /*3070*/  FMNMX.FTZ R7, R96, R7, !PT ;  /* 0x0000000760077209 */ /* 0x000fc60007810000 */
[----:B------:R-:W0:Y:S01]  /*3080*/  MUFU.TANH R71, R71 ;  /* 0x0000004700477308 */ /* 0x000e220000002400 */
[----:B-1----:R-:W-:Y:S02]  /*3090*/  FSEL R98, R65, -INF , P1 ;  /* 0xff80000041627808 */ /* 0x002fe40000800000 */
[----:B------:R-:W-:Y:S02]  /*30a0*/  ISETP.GT.AND P1, PT, R77, 0x71, PT ;  /* 0x000000714d00780c */ /* 0x000fe40003f24270 */
[----:B------:R-:W-:-:S03]  /*30b0*/  FMNMX.FTZ R7, R98, R7, !PT ;  /* 0x0000000762077209 */ /* 0x000fc60007810000 */
[----:B------:R-:W1:Y:S01]  /*30c0*/  MUFU.TANH R73, R73 ;  /* 0x0000004900497308 */ /* 0x000e620000002400 */
[----:B--2---:R-:W-:Y:S02]  /*30d0*/  FSEL R104, R69, -INF , P2 ;  /* 0xff80000045687808 */ /* 0x004fe40001000000 */
[----:B------:R-:W-:Y:S02]  /*30e0*/  ISETP.GT.AND P2, PT, R77, 0x78, PT ;  /* 0x000000784d00780c */ /* 0x000fe40003f44270 */
[----:B------:R-:W-:-:S03]  /*30f0*/  FMNMX.FTZ R7, R104, R7, !PT ;  /* 0x0000000768077209 */ /* 0x000fc60007810000 */
[----:B------:R-:W2:Y:S01]  /*3100*/  MUFU.TANH R74, R74 ;  /* 0x0000004a004a7308 */ /* 0x000ea20000002400 */
[----:B0-----:R-:W-:Y:S02]  /*3110*/  FSEL R106, R71, -INF , P1 ;  /* 0xff800000476a7808 */ /* 0x001fe40000800000 */
[----:B------:R-:W-:Y:S02]  /*3120*/  ISETP.GT.AND P1, PT, R77, 0x79, PT ;  /* 0x000000794d00780c */ /* 0x000fe40003f24270 */
[----:B------:R-:W-:-:S03]  /*3130*/  FMNMX.FTZ R7, R106, R7, !PT ;  /* 0x000000076a077209 */ /* 0x000fc60007810000 */
[----:B------:R-:W-:Y:S01]  /*3140*/  MUFU.EX2 R149, R149 ;  /* 0x0000009500957308 */ /* 0x000fe20000000800 */
[----:B-1----:R-:W-:-:S04]  /*3150*/  FSEL R108, R73, -INF , P2 ;  /* 0xff800000496c7808 */ /* 0x002fc80001000000 */
[----:B------:R-:W-:-:S03]  /*3160*/  FMNMX.FTZ R7, R108, R7, !PT ;  /* 0x000000076c077209 */ /* 0x000fc60007810000 */
[----:B------:R-:W0:Y:S01]  /*3170*/  MUFU.EX2 R20, R20 ;  /* 0x0000001400147308 */ /* 0x000e220000000800 */
[----:B--2---:R-:W-:Y:S01]  /*3180*/  FSEL R110, R74, -INF , P1 ;  /* 0xff8000004a6e7808 */ /* 0x004fe20000800000 */
[----:B------:R-:W-:-:S03]  /*3190*/  FFMA.FTZ R74, R45, R15, -R14 ;  /* 0x0000000f2d4a7223 */ /* 0x000fc6000001080e */
[----:B------:R-:W-:-:S03]  /*31a0*/  FMNMX.FTZ R7, R110, R7, !PT ;  /* 0x000000076e077209 */ /* 0x000fc60007810000 */
[----:B------:R-:W-:Y:S02]  /*31b0*/  MUFU.EX2 R151, R151 ;  /* 0x0000009700977308 */ /* 0x000fe40000000800 */
[----:B------:R-:W1:Y:S06]  /*31c0*/  SHFL.BFLY PT, R24, R7, 0x2, 0x1f ;  /* 0x0c401f0007187f89 */ /* 0x000e6c00000e0000 */
[----:B------:R-:W-:Y:S01]  /*31d0*/  MUFU.EX2 R26, R26 ;  /* 0x0000001a001a7308 */ /* 0x000fe20000000800 */
[----:B0-----:R-:W-:Y:S01]  /*31e0*/  FADD.FTZ R4, R149, R20 ;  /* 0x0000001495047221 */ /* 0x001fe20000010000 */
[----:B------:R-:W-:-:S06]  /*31f0*/  F2FP.BF16.F32.PACK_AB R149, R20, R149 ;  /* 0x000000951495723e */ /* 0x000fcc00000010ff */
[----:B------:R-:W-:Y:S08]  /*3200*/  MUFU.EX2 R145, R145 ;  /* 0x0000009100917308 */ /* 0x000ff00000000800 */
[----:B------:R-:W-:Y:S01]  /*3210*/  MUFU.EX2 R28, R28 ;  /* 0x0000001c001c7308 */ /* 0x000fe20000000800 */
[----:B-1----:R-:W-:-:S05]  /*3220*/  FMNMX.FTZ R11, R7, R24, !PT ;  /* 0x00000018070b7209 */ /* 0x002fca0007810000 */
[----:B------:R-:W0:Y:S02]  /*3230*/  SHFL.BFLY PT, R24, R11, 0x1, 0x1f ;  /* 0x0c201f000b187f89 */ /* 0x000e2400000e0000 */
[----:B------:R-:W-:Y:S08]  /*3240*/  MUFU.EX2 R147, R147 ;  /* 0x0000009300937308 */ /* 0x000ff00000000800 */
[----:B------:R-:W-:Y:S08]  /*3250*/  MUFU.EX2 R30, R30 ;  /* 0x0000001e001e7308 */ /* 0x000ff00000000800 */
[----:B------:R-:W-:Y:S01]  /*3260*/  MUFU.EX2 R141, R141 ;  /* 0x0000008d008d7308 */ /* 0x000fe20000000800 */
        /* <DEDUP_REMOVED lines=10> */
[-CC-:B------:R-:W-:Y:S01]  /*3310*/  FFMA.FTZ R5, R48, R15.reuse, -R7.reuse ;  /* 0x0000000f30057223 */ /* 0x180fe20000010807 */
        /* <DEDUP_REMOVED lines=9> */
[-CC-:B------:R-:W-:Y:S01]  /*33b0*/  FFMA.FTZ R136, R34, R15.reuse, -R7.reuse ;  /* 0x0000000f22887223 */ /* 0x180fe20000010807 */
        /* <DEDUP_REMOVED lines=15> */
[-C--:B------:R-:W-:Y:S01]  /*34b0*/  FFMA.FTZ R98, R98, R15.reuse, -R7 ;  /* 0x0000000f62627223 */ /* 0x080fe20000010807 */
[----:B------:R-:W2:Y:S01]  /*34c0*/  MUFU.EX2 R5, R5 ;  /* 0x0000000500057308 */ /* 0x000ea20000000800 */
[----:B0-----:R-:W-:Y:S01]  /*34d0*/  FADD.FTZ R33, R148, R3 ;  /* 0x0000000394217221 */ /* 0x001fe20000010000 */
[-CC-:B------:R-:W-:Y:S01]  /*34e0*/  FFMA.FTZ R104, R104, R15.reuse, -R7.reuse ;  /* 0x0000000f68687223 */ /* 0x180fe20000010807 */
[-CC-:B------:R-:W-:Y:S01]  /*34f0*/  FFMA.FTZ R106, R106, R15.reuse, -R7.reuse ;  /* 0x0000000f6a6a7223 */ /* 0x180fe20000010807 */
[-CC-:B------:R-:W-:Y:S01]  /*3500*/  FFMA.FTZ R108, R108, R15.reuse, -R7.reuse ;  /* 0x0000000f6c6c7223 */ /* 0x180fe20000010807 */
[----:B------:R-:W-:Y:S01]  /*3510*/  FFMA.FTZ R110, R110, R15, -R7 ;  /* 0x0000000f6e6e7223 */ /* 0x000fe20000010807 */
[----:B------:R-:W-:-:S02]  /*3520*/  F2FP.BF16.F32.PACK_AB R148, R3, R148 ;  /* 0x000000940394723e */ /* 0x000fc400000010ff */
[----:B------:R-:W0:Y:S01]  /*3530*/  MUFU.EX2 R144, R144 ;  /* 0x0000009000907308 */ /* 0x000e220000000800 */
[----:B-1----:R-:W-:Y:S01]  /*3540*/  FADD.FTZ R10, R150, R33 ;  /* 0x00000021960a7221 */ /* 0x002fe20000010000 */
[----:B------:R-:W-:Y:S01]  /*3550*/  FADD.FTZ R33, R151, R4 ;  /* 0x0000000497217221 */ /* 0x000fe20000010000 */
[----:B------:R-:W-:-:S03]  /*3560*/  F2FP.BF16.F32.PACK_AB R151, R26, R151 ;  /* 0x000000971a97723e */ /* 0x000fc600000010ff */
[----:B------:R-:W-:Y:S01]  /*3570*/  FADD.FTZ R0, R26, R33 ;  /* 0x000000211a007221 */ /* 0x000fe20000010000 */
[----:B------:R-:W-:Y:S01]  /*3580*/  FFMA.FTZ R33, R82, R15, -R7 ;  /* 0x0000000f52217223 */ /* 0x000fe20000010807 */
[----:B------:R-:W1:Y:S01]  /*3590*/  MUFU.EX2 R9, R9 ;  /* 0x0000000900097308 */ /* 0x000e620000000800 */
[C---:B--2---:R-:W-:Y:S01]  /*35a0*/  FADD.FTZ R35, R5.reuse, R10 ;  /* 0x0000000a05237221 */ /* 0x044fe20000010000 */
[----:B------:R-:W-:-:S06]  /*35b0*/  F2FP.BF16.F32.PACK_AB R150, R5, R150 ;  /* 0x000000960596723e */ /* 0x000fcc00000010ff */
[----:B------:R-:W2:Y:S01]  /*35c0*/  MUFU.EX2 R146, R146 ;  /* 0x0000009200927308 */ /* 0x000ea20000000800 */
[----:B0-----:R-:W-:Y:S01]  /*35d0*/  FADD.FTZ R4, R144, R35 ;  /* 0x0000002390047221 */ /* 0x001fe20000010000 */
[----:B------:R-:W-:Y:S01]  /*35e0*/  FADD.FTZ R35, R145, R0 ;  /* 0x0000000091237221 */ /* 0x000fe20000010000 */
[----:B------:R-:W-:-:S03]  /*35f0*/  F2FP.BF16.F32.PACK_AB R145, R28, R145 ;  /* 0x000000911c91723e */ /* 0x000fc600000010ff */
[----:B------:R-:W-:Y:S02]  /*3600*/  FADD.FTZ R0, R28, R35 ;  /* 0x000000231c007221 */ /* 0x000fe40000010000 */
[----:B------:R-:W0:Y:S01]  /*3610*/  MUFU.EX2 R11, R11 ;  /* 0x0000000b000b7308 */ /* 0x000e220000000800 */
[----:B-1----:R-:W-:Y:S01]  /*3620*/  FADD.FTZ R37, R9, R4 ;  /* 0x0000000409257221 */ /* 0x002fe20000010000 */
[----:B------:R-:W-:Y:S01]  /*3630*/  FADD.FTZ R35, R147, R0 ;  /* 0x0000000093237221 */ /* 0x000fe20000010000 */
[----:B------:R-:W-:Y:S02]  /*3640*/  F2FP.BF16.F32.PACK_AB R144, R9, R144 ;  /* 0x000000900990723e */ /* 0x000fe400000010ff */
[C---:B------:R-:W-:Y:S01]  /*3650*/  F2FP.BF16.F32.PACK_AB R147, R30.reuse, R147 ;  /* 0x000000931e93723e */ /* 0x040fe200000010ff */
[----:B------:R-:W-:Y:S02]  /*3660*/  FADD.FTZ R0, R30, R35 ;  /* 0x000000231e007221 */ /* 0x000fe40000010000 */
[----:B------:R-:W1:Y:S01]  /*3670*/  MUFU.EX2 R140, R140 ;  /* 0x0000008c008c7308 */ /* 0x000e620000000800 */
[----:B--2---:R-:W-:-:S07]  /*3680*/  FADD.FTZ R4, R146, R37 ;  /* 0x0000002592047221 */ /* 0x004fce0000010000 */
[----:B------:R-:W2:Y:S01]  /*3690*/  MUFU.EX2 R13, R13 ;  /* 0x0000000d000d7308 */ /* 0x000ea20000000800 */
[C---:B0-----:R-:W-:Y:S01]  /*36a0*/  FADD.FTZ R37, R11.reuse, R4 ;  /* 0x000000040b257221 */ /* 0x041fe20000010000 */
[----:B------:R-:W-:-:S06]  /*36b0*/  F2FP.BF16.F32.PACK_AB R146, R11, R146 ;  /* 0x000000920b92723e */ /* 0x000fcc00000010ff */
        /* <DEDUP_REMOVED lines=56> */
[----:B------:R-:W-:Y:S02]  /*3a40*/  F2FP.BF16.F32.PACK_AB R135, R92, R135 ;  /* 0x000000875c87723e */ /* 0x000fe400000010ff */
[----:B------:R-:W-:-:S04]  /*3a50*/  CS2R R92, SRZ ;  /* 0x00000000005c7805 */ /* 0x000fc8000001ff00 */
        /* <DEDUP_REMOVED lines=9> */
[----:B------:R-:W-:Y:S02]  /*3af0*/  F2FP.BF16.F32.PACK_AB R129, R94, R129 ;  /* 0x000000815e81723e */ /* 0x000fe400000010ff */
[----:B------:R-:W-:-:S04]  /*3b00*/  CS2R R94, SRZ ;  /* 0x00000000005e7805 */ /* 0x000fc8000001ff00 */
[----:B------:R-:W1:Y:S01]  /*3b10*/  MUFU.EX2 R35, R58 ;  /* 0x0000003a00237308 */ /* 0x000e620000000800 */
[----:B--2---:R-:W-:-:S07]  /*3b20*/  FADD.FTZ R4, R88, R5 ;  /* 0x0000000558047221 */ /* 0x004fce0000010000 */
[----:B------:R-:W2:Y:S01]  /*3b30*/  MUFU.EX2 R100, R100 ;  /* 0x0000006400647308 */ /* 0x000ea20000000800 */
[----:B0-----:R-:W-:-:S07]  /*3b40*/  FADD.FTZ R9, R131, R0 ;  /* 0x0000000083097221 */ /* 0x001fce0000010000 */
[----:B------:R-:W0:Y:S01]  /*3b50*/  MUFU.EX2 R64, R64 ;  /* 0x0000004000407308 */ /* 0x000e220000000800 */
[C---:B-1----:R-:W-:Y:S01]  /*3b60*/  FADD.FTZ R11, R35.reuse, R4 ;  /* 0x00000004230b7221 */ /* 0x042fe20000010000 */
[----:B------:R-:W-:Y:S02]  /*3b70*/  F2FP.BF16.F32.PACK_AB R130, R35, R88 ;  /* 0x000000582382723e */ /* 0x000fe400000010ff */
[----:B------:R-:W-:-:S04]  /*3b80*/  CS2R R88, SRZ ;  /* 0x0000000000587805 */ /* 0x000fc8000001ff00 */
[----:B------:R-:W1:Y:S01]  /*3b90*/  MUFU.EX2 R125, R125 ;  /* 0x0000007d007d7308 */ /* 0x000e620000000800 */
[C---:B--2---:R-:W-:Y:S01]  /*3ba0*/  FADD.FTZ R0, R100.reuse, R9 ;  /* 0x0000000964007221 */ /* 0x044fe20000010000 */
[----:B------:R-:W-:Y:S02]  /*3bb0*/  F2FP.BF16.F32.PACK_AB R131, R100, R131 ;  /* 0x000000836483723e */ /* 0x000fe400000010ff */
[----:B------:R-:W-:-:S04]  /*3bc0*/  CS2R R100, SRZ ;  /* 0x0000000000647805 */ /* 0x000fc8000001ff00 */
[----:B------:R2:W3:Y:S01]  /*3bd0*/  MUFU.EX2 R7, R90 ;  /* 0x0000005a00077308 */ /* 0x0004e20000000800 */
[----:B0-----:R-:W-:-:S07]  /*3be0*/  FADD.FTZ R4, R64, R11 ;  /* 0x0000000b40047221 */ /* 0x001fce0000010000 */
[----:B------:R-:W0:Y:S01]  /*3bf0*/  MUFU.EX2 R102, R102 ;  /* 0x0000006600667308 */ /* 0x000e220000000800 */
[----:B-1----:R-:W-:Y:S01]  /*3c00*/  FADD.FTZ R11, R125, R0 ;  /* 0x000000007d0b7221 */ /* 0x002fe20000010000 */
[----:B--2---:R-:W-:-:S06]  /*3c10*/  CS2R R90, SRZ ;  /* 0x00000000005a7805 */ /* 0x004fcc000001ff00 */
[----:B------:R-:W1:Y:S01]  /*3c20*/  MUFU.EX2 R96, R96 ;  /* 0x0000006000607308 */ /* 0x000e620000000800 */
[C---:B---3--:R-:W-:Y:S01]  /*3c30*/  FADD.FTZ R9, R7.reuse, R4 ;  /* 0x0000000407097221 */ /* 0x048fe20000010000 */
[----:B------:R-:W-:-:S06]  /*3c40*/  F2FP.BF16.F32.PACK_AB R124, R7, R64 ;  /* 0x00000040077c723e */ /* 0x000fcc00000010ff */
[----:B------:R-:W2:Y:S01]  /*3c50*/  MUFU.EX2 R127, R127 ;  /* 0x0000007f007f7308 */ /* 0x000ea20000000800 */
[C---:B0-----:R-:W-:Y:S01]  /*3c60*/  FADD.FTZ R0, R102.reuse, R11 ;  /* 0x0000000b66007221 */ /* 0x041fe20000010000 */
[----:B------:R-:W-:Y:S02]  /*3c70*/  F2FP.BF16.F32.PACK_AB R125, R102, R125 ;  /* 0x0000007d667d723e */ /* 0x000fe400000010ff */
[----:B------:R-:W-:-:S04]  /*3c80*/  CS2R R102, SRZ ;  /* 0x0000000000667805 */ /* 0x000fc8000001ff00 */
[----:B------:R0:W3:Y:S01]  /*3c90*/  MUFU.EX2 R3, R98 ;  /* 0x0000006200037308 */ /* 0x0000e20000000800 */
[----:B-1----:R-:W-:-:S07]  /*3ca0*/  FADD.FTZ R4, R96, R9 ;  /* 0x0000000960047221 */ /* 0x002fce0000010000 */
[----:B------:R-:W1:Y:S01]  /*3cb0*/  MUFU.EX2 R12, R12 ;  /* 0x0000000c000c7308 */ /* 0x000e620000000800 */
[----:B--2---:R-:W-:Y:S01]  /*3cc0*/  FADD.FTZ R11, R127, R0 ;  /* 0x000000007f0b7221 */ /* 0x004fe20000010000 */
[----:B0-----:R-:W-:-:S06]  /*3cd0*/  CS2R R98, SRZ ;  /* 0x0000000000627805 */ /* 0x001fcc000001ff00 */
[----:B------:R-:W0:Y:S01]  /*3ce0*/  MUFU.EX2 R121, R121 ;  /* 0x0000007900797308 */ /* 0x000e220000000800 */
[C---:B---3--:R-:W-:Y:S01]  /*3cf0*/  FADD.FTZ R13, R3.reuse, R4 ;  /* 0x00000004030d7221 */ /* 0x048fe20000010000 */
[----:B------:R-:W-:Y:S02]  /*3d00*/  F2FP.BF16.F32.PACK_AB R126, R3, R96 ;  /* 0x00000060037e723e */ /* 0x000fe400000010ff */
[----:B------:R-:W-:-:S04]  /*3d10*/  CS2R R96, SRZ ;  /* 0x0000000000607805 */ /* 0x000fc8000001ff00 */
[----:B------:R-:W2:Y:S01]  /*3d20*/  MUFU.EX2 R104, R104 ;  /* 0x0000006800687308 */ /* 0x000ea20000000800 */
[C---:B-1----:R-:W-:Y:S01]  /*3d30*/  FADD.FTZ R0, R12.reuse, R11 ;  /* 0x0000000b0c007221 */ /* 0x042fe20000010000 */
[----:B------:R-:W-:-:S06]  /*3d40*/  F2FP.BF16.F32.PACK_AB R127, R12, R127 ;  /* 0x0000007f0c7f723e */ /* 0x000fcc00000010ff */
[----:B------:R-:W1:Y:S01]  /*3d50*/  MUFU.EX2 R8, R8 ;  /* 0x0000000800087308 */ /* 0x000e620000000800 */
[----:B0-----:R-:W-:-:S07]  /*3d60*/  FADD.FTZ R3, R121, R0 ;  /* 0x0000000079037221 */ /* 0x001fce0000010000 */
[----:B------:R0:W3:Y:S01]  /*3d70*/  MUFU.EX2 R5, R106 ;  /* 0x0000006a00057308 */ /* 0x0000e20000000800 */
[----:B--2---:R-:W-:-:S07]  /*3d80*/  FADD.FTZ R10, R104, R13 ;  /* 0x0000000d680a7221 */ /* 0x004fce0000010000 */
[----:B------:R-:W2:Y:S01]  /*3d90*/  MUFU.EX2 R123, R123 ;  /* 0x0000007b007b7308 */ /* 0x000ea20000000800 */
[C---:B-1----:R-:W-:Y:S01]  /*3da0*/  FADD.FTZ R0, R8.reuse, R3 ;  /* 0x0000000308007221 */ /* 0x042fe20000010000 */
[----:B------:R-:W-:Y:S02]  /*3db0*/  F2FP.BF16.F32.PACK_AB R121, R8, R121 ;  /* 0x000000790879723e */ /* 0x000fe400000010ff */
[----:B0-----:R-:W-:-:S04]  /*3dc0*/  CS2R R106, SRZ ;  /* 0x00000000006a7805 */ /* 0x001fc8000001ff00 */
[----:B------:R-:W0:Y:S01]  /*3dd0*/  MUFU.EX2 R108, R108 ;  /* 0x0000006c006c7308 */ /* 0x000e220000000800 */
[C---:B---3--:R-:W-:Y:S01]  /*3de0*/  FADD.FTZ R7, R5.reuse, R10 ;  /* 0x0000000a05077221 */ /* 0x048fe20000010000 */
[----:B------:R-:W-:Y:S02]  /*3df0*/  F2FP.BF16.F32.PACK_AB R120, R5, R104 ;  /* 0x000000680578723e */ /* 0x000fe400000010ff */
[----:B------:R-:W-:-:S04]  /*3e00*/  CS2R R104, SRZ ;  /* 0x0000000000687805 */ /* 0x000fc8000001ff00 */
[----:B------:R1:W3:Y:S01]  /*3e10*/  MUFU.EX2 R9, R110 ;  /* 0x0000006e00097308 */ /* 0x0002e20000000800 */
[----:B--2---:R-:W-:-:S07]  /*3e20*/  FADD.FTZ R3, R123, R0 ;  /* 0x000000007b037221 */ /* 0x004fce0000010000 */
[----:B------:R2:W4:Y:S01]  /*3e30*/  MUFU.EX2 R4, R2 ;  /* 0x0000000200047308 */ /* 0x0005220000000800 */
[----:B0-----:R-:W-:Y:S01]  /*3e40*/  FADD.FTZ R10, R108, R7 ;  /* 0x000000076c0a7221 */ /* 0x001fe20000010000 */
[----:B-1----:R-:W-:Y:S02]  /*3e50*/  CS2R R110, SRZ ;  /* 0x00000000006e7805 */ /* 0x002fe4000001ff00 */
[C---:B---3--:R-:W-:Y:S01]  /*3e60*/  F2FP.BF16.F32.PACK_AB R122, R9.reuse, R108 ;  /* 0x0000006c097a723e */ /* 0x048fe200000010ff */
[----:B--2---:R-:W-:Y:S01]  /*3e70*/  FADD.FTZ R2, R9, R10 ;  /* 0x0000000a09027221 */ /* 0x004fe20000010000 */
[----:B------:R-:W-:Y:S01]  /*3e80*/  CS2R R108, SRZ ;  /* 0x00000000006c7805 */ /* 0x000fe2000001ff00 */
[C---:B----4-:R-:W-:Y:S01]  /*3e90*/  FADD.FTZ R0, R4.reuse, R3 ;  /* 0x0000000304007221 */ /* 0x050fe20000010000 */
[----:B------:R-:W-:Y:S01]  /*3ea0*/  F2FP.BF16.F32.PACK_AB R123, R4, R123 ;  /* 0x0000007b047b723e */ /* 0x000fe200000010ff */
[----:B------:R-:W-:Y:S06]  /*3eb0*/  @!P1 BRA `(.L_x_2124) ;  /* 0x0000002c00bc9947 */ /* 0x000fec0003800000 */
[----:B------:R-:W-:Y:S01]  /*3ec0*/  IMAD.MOV.U32 R4, RZ, RZ, R6 ;  /* 0x000000ffff047224 */ /* 0x000fe200078e0006 */
[----:B------:R-:W-:Y:S01]  /*3ed0*/  UMOV UR26, UR37 ;  /* 0x00000025001a7c82 */ /* 0x000fe20008000000 */
[----:B------:R-:W-:Y:S01]  /*3ee0*/  IMAD.MOV.U32 R3, RZ, RZ, R24 ;  /* 0x000000ffff037224 */ /* 0x000fe200078e0018 */
[----:B------:R-:W-:Y:S01]  /*3ef0*/  UMOV UR24, UR38 ;  /* 0x0000002600187c82 */ /* 0x000fe20008000000 */
[----:B------:R-:W-:Y:S01]  /*3f00*/  IMAD.MOV.U32 R119, RZ, RZ, RZ ;  /* 0x000000ffff777224 */ /* 0x000fe200078e00ff */
[----:B------:R-:W-:Y:S01]  /*3f10*/  ULDC UR21, c[0x0][0x288] ;  /* 0x0000a20000157ab9 */ /* 0x000fe20000000800 */
[----:B------:R-:W-:-:S05]  /*3f20*/  ULDC UR22, c[0x0][0x9d8] ;  /* 0x0002760000167ab9 */ /* 0x000fca0000000800 */
.L_x_2135:
[----:B------:R-:W-:Y:S01]  /*3f30*/  ISETP.NE.AND P2, PT, RZ, UR44, PT ;  /* 0x0000002cff007c0c */ /* 0x000fe2000bf45270 */
[----:B------:R-:W-:-:S04]  /*3f40*/  UISETP.NE.AND UP0, UPT, UR24, 0x1, UPT ;  /* 0x000000011800788c */ /* 0x000fc8000bf05270 */
[----:B------:R-:W-:-:S04]  /*3f50*/  USEL UR37, URZ, 0x1, UP0 ;  /* 0x000000013f257887 */ /* 0x000fc80008000000 */
[----:B------:R-:W-:-:S04]  /*3f60*/  ULOP3.LUT UR37, UR26, UR37, URZ, 0x3c, !UPT ;  /* 0x000000251a257292 */ /* 0x000fc8000f8e3c3f */
[----:B------:R-:W-:Y:S08]  /*3f70*/  @P2 BRA `(.L_x_2125) ;  /* 0x0000000000382947 */ /* 0x000ff00003800000 */
[----:B------:R-:W-:Y:S05]  /*3f80*/  @!P0 BRA `(.L_x_2126) ;  /* 0x0000000000048947 */ /* 0x000fea0003800000 */
[----:B------:R-:W-:Y:S01]  /*3f90*/  BPT.TRAP 0x1 ;  /* 0x000000040000795c */ /* 0x000fe20000300000 */
.L_x_2126:
        /* <DEDUP_REMOVED lines=9> */
.L_x_2127:
[----:B-1----:R-:W-:Y:S05]  /*4030*/  @P1 BRA `(.L_x_2125) ;  /* 0x0000000000081947 */ /* 0x002fea0003800000 */
[----:B------:R-:W1:Y:S02]  /*4040*/  SYNCS.PHASECHK.TRANS64.TRYWAIT P1, [UR6+0x16830], R5 ;  /* 0x01683005ff0075a7 */ /* 0x000e640008020146 */
[----:B-1----:R-:W-:Y:S05]  /*4050*/  @!P1 BRA `(.L_x_2128) ;  /* 0x000000b400949947 */ /* 0x002fea0003800000 */
.L_x_2125:
        /* <DEDUP_REMOVED lines=28> */
.L_x_2130:
[----:B------:R-:W-:Y:S01]  /*4220*/  ULEA UR6, UR24, UR45, 0x3 ;  /* 0x0000002d18067291 */ /* 0x000fe2000f8e183f */
[----:B------:R-:W-:-:S04]  /*4230*/  MOV R5, UR26 ;  /* 0x0000001a00057c02 */ /* 0x000fc80008000f00 */
[----:B------:R-:W-:-:S04]  /*4240*/  SHF.L.U32 R5, R5, 0x1f, RZ ;  /* 0x0000001f05057819 */ /* 0x000fc800000006ff */
[----:B------:R0:W1:Y:S01]  /*4250*/  SYNCS.PHASECHK.TRANS64.TRYWAIT P1, [UR6+0x16850], R5 ;  /* 0x01685005ff0075a7 */ /* 0x0000620008020146 */
[----:B------:R-:W-:Y:S05]  /*4260*/  @!P0 BRA `(.L_x_2131) ;  /* 0x0000000000048947 */ /* 0x000fea0003800000 */
[----:B------:R-:W-:Y:S01]  /*4270*/  BPT.TRAP 0x1 ;  /* 0x000000040000795c */ /* 0x000fe20000300000 */
.L_x_2131:
[----:B-1----:R-:W-:Y:S05]  /*4280*/  @P1 BRA `(.L_x_2129) ;  /* 0x0000000000081947 */ /* 0x002fea0003800000 */
[----:B------:R-:W1:Y:S02]  /*4290*/  SYNCS.PHASECHK.TRANS64.TRYWAIT P1, [UR6+0x16850], R5 ;  /* 0x01685005ff0075a7 */ /* 0x000e640008020146 */
[----:B-1----:R-:W-:Y:S05]  /*42a0*/  @!P1 BRA `(.L_x_2132) ;  /* 0x000000b400189947 */ /* 0x002fea0003800000 */
.L_x_2129:
        /* <DEDUP_REMOVED lines=51> */
.L_x_2133:
[----:B------:R-:W-:Y:S01]  /*45e0*/  UISETP.NE.AND UP0, UPT, UR48, URZ, UPT ;  /* 0x0000003f3000728c */ /* 0x000fe2000bf05270 */
[----:B------:R-:W-:Y:S02]  /*45f0*/  VIADD R123, R17, UR40 ;  /* 0x00000028117b7c36 */ /* 0x000fe40008000000 */
[----:B------:R-:W-:Y:S01]  /*4600*/  FMUL.FTZ R138, R28, UR22 ;  /* 0x000000161c8a7c20 */ /* 0x000fe20008410000 */
[----:B------:R-:W-:Y:S01]  /*4610*/  FMUL.FTZ R7, R30, UR22 ;  /* 0x000000161e077c20 */ /* 0x000fe20008410000 */
[----:B------:R-:W-:Y:S01]  /*4620*/  FMUL.FTZ R20, R46, UR22 ;  /* 0x000000162e147c20 */ /* 0x000fe20008410000 */
[----:B------:R-:W1:Y:S01]  /*4630*/  LDC R30, c[0x0][0x2f0] ;  /* 0x0000bc00ff1e7b82 */ /* 0x000e620000000800 */
[----:B------:R-:W-:Y:S01]  /*4640*/  PLOP3.LUT P1, PT, PT, PT, UP0, 0x80, 0x0 ;  /* 0x000000000000781c */ /* 0x000fe20003f2f008 */
[----:B------:R-:W-:Y:S01]  /*4650*/  FMUL.FTZ R134, R24, UR22 ;  /* 0x0000001618867c20 */ /* 0x000fe20008410000 */
[----:B------:R-:W-:Y:S01]  /*4660*/  PLOP3.LUT P2, PT, PT, PT, UP0, 0x80, 0x0 ;  /* 0x000000000000781c */ /* 0x000fe20003f4f008 */
[----:B------:R-:W-:Y:S01]  /*4670*/  FMUL.FTZ R136, R25, UR22 ;  /* 0x0000001619887c20 */ /* 0x000fe20008410000 */
[----:B------:R-:W-:Y:S01]  /*4680*/  FMUL.FTZ R132, R29, UR22 ;  /* 0x000000161d847c20 */ /* 0x000fe20008410000 */
[----:B------:R-:W-:Y:S01]  /*4690*/  @UP0 ULDC UR6, c[0x0][0x44c] ;  /* 0x0001130000060ab9 */ /* 0x000fe20000000800 */
[----:B------:R-:W-:Y:S01]  /*46a0*/  MUFU.TANH R138, R138 ;  /* 0x0000008a008a7308 */ /* 0x000fe20000002400 */
[----:B------:R-:W-:Y:S01]  /*46b0*/  FMUL.FTZ R128, R33, UR22 ;  /* 0x0000001621807c20 */ /* 0x000fe20008410000 */
[----:B------:R-:W-:Y:S01]  /*46c0*/  FMUL.FTZ R130, R32, UR22 ;  /* 0x0000001620827c20 */ /* 0x000fe20008410000 */
[----:B------:R-:W-:Y:S01]  /*46d0*/  FMUL.FTZ R126, R36, UR22 ;  /* 0x00000016247e7c20 */ /* 0x000fe20008410000 */
[----:B------:R-:W-:Y:S01]  /*46e0*/  FMUL.FTZ R8, R31, UR22 ;  /* 0x000000161f087c20 */ /* 0x000fe20008410000 */
[----:B------:R-:W-:Y:S01]  /*46f0*/  FMUL.FTZ R124, R37, UR22 ;  /* 0x00000016257c7c20 */ /* 0x000fe20008410000 */
[----:B------:R-:W-:Y:S01]  /*4700*/  FMUL.FTZ R120, R40, UR22 ;  /* 0x0000001628787c20 */ /* 0x000fe20008410000 */
[----:B------:R-:W-:Y:S01]  /*4710*/  @P1 IMAD.HI.U32 R28, R123, UR6, RZ ;  /* 0x000000067b1c1c27 */ /* 0x000fe2000f8e00ff */
[----:B------:R-:W-:Y:S01]  /*4720*/  @UP0 ULDC UR6, c[0x0][0x450] ;  /* 0x0001140000060ab9 */ /* 0x000fe20000000800 */
[----:B------:R-:W2:Y:S02]  /*4730*/  MUFU.TANH R134, R134 ;  /* 0x0000008600867308 */ /* 0x000ea40000002400 */
[----:B------:R-:W-:Y:S01]  /*4740*/  FMUL.FTZ R15, R41, UR22 ;  /* 0x00000016290f7c20 */ /* 0x000fe20008410000 */
[----:B------:R-:W-:Y:S01]  /*4750*/  FMUL.FTZ R24, R44, UR22 ;  /* 0x000000162c187c20 */ /* 0x000fe20008410000 */
[----:B------:R-:W-:Y:S01]  /*4760*/  @P2 SHF.R.U32.HI R123, RZ, UR6, R28 ;  /* 0x00000006ff7b2c19 */ /* 0x000fe2000801161c */
[----:B------:R-:W-:Y:S01]  /*4770*/  UMOV UR6, 0xffffff80 ;  /* 0xffffff8000067882 */ /* 0x000fe20000000000 */
[----:B------:R-:W-:Y:S01]  /*4780*/  FMUL.FTZ R9, R34, UR22 ;  /* 0x0000001622097c20 */ /* 0x000fe20008410000 */
[----:B------:R-:W-:Y:S01]  /*4790*/  UIMAD UR6, UR25, UR6, 0x1 ;  /* 0x00000001190674a4 */ /* 0x000fe2000f8e0206 */
[----:B------:R-:W-:Y:S01]  /*47a0*/  FMUL.FTZ R34, R45, UR22 ;  /* 0x000000162d227c20 */ /* 0x000fe20008410000 */
[----:B------:R-:W3:Y:S01]  /*47b0*/  SHFL.IDX PT, R46, R123, RZ, 0x1c1f ;  /* 0x001c1fff7b2e7589 */ /* 0x000ee200000e0000 */
[----:B------:R-:W4:Y:S01]  /*47c0*/  MUFU.TANH R136, R136 ;  /* 0x0000008800887308 */ /* 0x000f220000002400 */
[----:B------:R-:W-:Y:S01]  /*47d0*/  FMUL.FTZ R36, R48, UR22 ;  /* 0x0000001630247c20 */ /* 0x000fe20008410000 */
[----:B------:R-:W-:Y:S01]  /*47e0*/  FMUL.FTZ R32, R49, UR22 ;  /* 0x0000001631207c20 */ /* 0x000fe20008410000 */
[----:B------:R-:W-:-:S02]  /*47f0*/  IMAD.U32 R121, RZ, RZ, UR6 ;  /* 0x00000006ff797e24 */ /* 0x000fc4000f8e00ff */
[----:B------:R-:W-:Y:S01]  /*4800*/  FMUL.FTZ R11, R38, UR22 ;  /* 0x00000016260b7c20 */ /* 0x000fe20008410000 */
[----:B------:R-:W-:Y:S01]  /*4810*/  FMUL.FTZ R38, R52, UR22 ;  /* 0x0000001634267c20 */ /* 0x000fe20008410000 */
[----:B------:R-:W-:Y:S01]  /*4820*/  FMUL.FTZ R40, R53, UR22 ;  /* 0x0000001635287c20 */ /* 0x000fe20008410000 */
[----:B------:R-:W-:Y:S01]  /*4830*/  IMAD R121, R16, -0x2, R121 ;  /* 0xfffffffe10797824 */ /* 0x000fe200078e0279 */
[----:B------:R-:W5:Y:S01]  /*4840*/  MUFU.TANH R132, R132 ;  /* 0x0000008400847308 */ /* 0x000f620000002400 */
[----:B------:R-:W-:Y:S01]  /*4850*/  FMUL.FTZ R25, R50, UR22 ;  /* 0x0000001632197c20 */ /* 0x000fe20008410000 */
[----:B------:R-:W-:Y:S01]  /*4860*/  FMUL.FTZ R13, R42, UR22 ;  /* 0x000000162a0d7c20 */ /* 0x000fe20008410000 */
[----:B-1----:R-:W-:Y:S02]  /*4870*/  IMAD R121, R30, UR47, R121 ;  /* 0x0000002f1e797c24 */ /* 0x002fe4000f8e0279 */
        /* <DEDUP_REMOVED lines=11> */
[----:B---3--:R-:W-:Y:S01]  /*4930*/  IADD3 R33, R46, -UR21, R121 ;  /* 0x800000152e217c10 */ /* 0x008fe2000fffe079 */
[----:B------:R-:W3:Y:S01]  /*4940*/  MUFU.TANH R128, R128 ;  /* 0x0000008000807308 */ /* 0x000ee20000002400 */
[----:B------:R-:W-:Y:S01]  /*4950*/  FMUL.FTZ R46, R61, UR22 ;  /* 0x000000163d2e7c20 */ /* 0x000fe20008410000 */
[----:B------:R-:W-:Y:S01]  /*4960*/  FMUL.FTZ R72, R72, UR22 ;  /* 0x0000001648487c20 */ /* 0x000fe20008410000 */
[----:B------:R-:W-:Y:S01]  /*4970*/  ISETP.GT.AND P1, PT, R33, RZ, PT ;  /* 0x000000ff2100720c */ /* 0x000fe20003f24270 */
[----:B------:R-:W-:Y:S01]  /*4980*/  FMUL.FTZ R73, R73, UR22 ;  /* 0x0000001649497c20 */ /* 0x000fe20008410000 */
[C---:B------:R-:W-:Y:S01]  /*4990*/  ISETP.GT.AND P2, PT, R33.reuse, 0x1, PT ;  /* 0x000000012100780c */ /* 0x040fe20003f44270 */
[----:B------:R-:W-:Y:S01]  /*49a0*/  FMUL.FTZ R76, R76, UR22 ;  /* 0x000000164c4c7c20 */ /* 0x000fe20008410000 */
[----:B--2---:R-:W-:Y:S01]  /*49b0*/  FSEL R134, R134, -INF , P1 ;  /* 0xff80000086867808 */ /* 0x004fe20000800000 */
[----:B------:R-:W2:Y:S01]  /*49c0*/  MUFU.TANH R126, R126 ;  /* 0x0000007e007e7308 */ /* 0x000ea20000002400 */
[----:B------:R-:W-:Y:S01]  /*49d0*/  ISETP.GT.AND P1, PT, R33, 0x8, PT ;  /* 0x000000082100780c */ /* 0x000fe20003f24270 */
[----:B------:R-:W-:Y:S01]  /*49e0*/  FMUL.FTZ R77, R77, UR22 ;  /* 0x000000164d4d7c20 */ /* 0x000fe20008410000 */
[----:B----4-:R-:W-:Y:S01]  /*49f0*/  FSEL R136, R136, -INF , P2 ;  /* 0xff80000088887808 */ /* 0x010fe20001000000 */
[----:B------:R-:W-:Y:S01]  /*4a00*/  FMUL.FTZ R80, R80, UR22 ;  /* 0x0000001650507c20 */ /* 0x000fe20008410000 */
[----:B------:R-:W-:Y:S01]  /*4a10*/  FMNMX.FTZ R31, R134, R3, !PT ;  /* 0x00000003861f7209 */ /* 0x000fe20007810000 */
[----:B------:R-:W-:Y:S01]  /*4a20*/  FMUL.FTZ R81, R81, UR22 ;  /* 0x0000001651517c20 */ /* 0x000fe20008410000 */
[----:B------:R-:W-:Y:S01]  /*4a30*/  ISETP.GT.AND P2, PT, R33, 0x9, PT ;  /* 0x000000092100780c */ /* 0x000fe20003f44270 */
[----:B------:R-:W4:Y:S01]  /*4a40*/  MUFU.TANH R124, R124 ;  /* 0x0000007c007c7308 */ /* 0x000f220000002400 */
[----:B------:R-:W-:Y:S01]  /*4a50*/  FSEL R138, R138, -INF , P1 ;  /* 0xff8000008a8a7808 */ /* 0x000fe20000800000 */
[----:B------:R-:W-:Y:S01]  /*4a60*/  FMUL.FTZ R84, R84, UR22 ;  /* 0x0000001654547c20 */ /* 0x000fe20008410000 */
[----:B------:R-:W-:Y:S01]  /*4a70*/  FMNMX.FTZ R31, R136, R31, !PT ;  /* 0x0000001f881f7209 */ /* 0x000fe20007810000 */
[----:B------:R-:W-:Y:S01]  /*4a80*/  FMUL.FTZ R85, R85, UR22 ;  /* 0x0000001655557c20 */ /* 0x000fe20008410000 */
[----:B------:R-:W-:Y:S01]  /*4a90*/  ISETP.GT.AND P1, PT, R33, 0x10, PT ;  /* 0x000000102100780c */ /* 0x000fe20003f24270 */
[----:B------:R-:W-:Y:S01]  /*4aa0*/  FMUL.FTZ R10, R35, UR22 ;  /* 0x00000016230a7c20 */ /* 0x000fe20008410000 */
[----:B-----5:R-:W-:Y:S01]  /*4ab0*/  FSEL R132, R132, -INF , P2 ;  /* 0xff80000084847808 */ /* 0x020fe20001000000 */
[----:B------:R-:W5:Y:S01]  /*4ac0*/  MUFU.TANH R120, R120 ;  /* 0x0000007800787308 */ /* 0x000f620000002400 */
[----:B------:R-:W-:Y:S01]  /*4ad0*/  FMNMX.FTZ R31, R138, R31, !PT ;  /* 0x0000001f8a1f7209 */ /* 0x000fe20007810000 */
[----:B------:R-:W-:Y:S01]  /*4ae0*/  FMUL.FTZ R35, R66, UR22 ;  /* 0x0000001642237c20 */ /* 0x000fe20008410000 */
[C---:B------:R-:W-:Y:S01]  /*4af0*/  ISETP.GT.AND P2, PT, R33.reuse, 0x11, PT ;  /* 0x000000112100780c */ /* 0x040fe20003f44270 */
[----:B------:R-:W5:Y:S01]  /*4b00*/  SHFL.IDX PT, R66, R123, 0x1, 0x1c1f ;  /* 0x003c1f007b427f89 */ /* 0x000f6200000e0000 */
[----:B-1----:R-:W-:Y:S01]  /*4b10*/  FSEL R130, R130, -INF , P1 ;  /* 0xff80000082827808 */ /* 0x002fe20000800000 */
[----:B0-----:R-:W-:Y:S01]  /*4b20*/  FMUL.FTZ R5, R26, UR22 ;  /* 0x000000161a057c20 */ /* 0x001fe20008410000 */
[----:B------:R-:W-:Y:S01]  /*4b30*/  FMNMX.FTZ R31, R132, R31, !PT ;  /* 0x0000001f841f7209 */ /* 0x000fe20007810000 */
[----:B------:R-:W0:Y:S01]  /*4b40*/  MUFU.TANH R15, R15 ;  /* 0x0000000f000f7308 */ /* 0x000e220000002400 */
[----:B------:R-:W-:Y:S01]  /*4b50*/  ISETP.GT.AND P1, PT, R33, 0x18, PT ;  /* 0x000000182100780c */ /* 0x000fe20003f24270 */
[----:B------:R-:W-:Y:S01]  /*4b60*/  FMUL.FTZ R12, R39, UR22 ;  /* 0x00000016270c7c20 */ /* 0x000fe20008410000 */
[----:B---3--:R-:W-:Y:S01]  /*4b70*/  FSEL R128, R128, -INF , P2 ;  /* 0xff80000080807808 */ /* 0x008fe20001000000 */
[----:B------:R-:W-:Y:S01]  /*4b80*/  FMUL.FTZ R28, R55, UR22 ;  /* 0x00000016371c7c20 */ /* 0x000fe20008410000 */
[----:B------:R-:W-:Y:S01]  /*4b90*/  FMNMX.FTZ R31, R130, R31, !PT ;  /* 0x0000001f821f7209 */ /* 0x000fe20007810000 */
[----:B------:R-:W-:Y:S01]  /*4ba0*/  FMUL.FTZ R39, R70, UR22 ;  /* 0x0000001646277c20 */ /* 0x000fe20008410000 */
[----:B------:R-:W-:Y:S01]  /*4bb0*/  ISETP.GT.AND P2, PT, R33, 0x19, PT ;  /* 0x000000192100780c */ /* 0x000fe20003f44270 */
[----:B------:R-:W1:Y:S01]  /*4bc0*/  MUFU.TANH R24, R24 ;  /* 0x0000001800187308 */ /* 0x000e620000002400 */
[----:B--2---:R-:W-:Y:S01]  /*4bd0*/  FSEL R126, R126, -INF , P1 ;  /* 0xff8000007e7e7808 */ /* 0x004fe20000800000 */
[----:B------:R-:W-:Y:S01]  /*4be0*/  FMUL.FTZ R14, R43, UR22 ;  /* 0x000000162b0e7c20 */ /* 0x000fe20008410000 */
[----:B------:R-:W-:Y:S01]  /*4bf0*/  FMNMX.FTZ R31, R128, R31, !PT ;  /* 0x0000001f801f7209 */ /* 0x000fe20007810000 */
[----:B------:R-:W-:Y:S01]  /*4c00*/  FMUL.FTZ R43, R74, UR22 ;  /* 0x000000164a2b7c20 */ /* 0x000fe20008410000 */
[----:B------:R-:W-:Y:S01]  /*4c10*/  ISETP.GT.AND P1, PT, R33, 0x20, PT ;  /* 0x000000202100780c */ /* 0x000fe20003f24270 */
[----:B------:R-:W-:Y:S01]  /*4c20*/  FMUL.FTZ R21, R47, UR22 ;  /* 0x000000162f157c20 */ /* 0x000fe20008410000 */
[----:B----4-:R-:W-:Y:S01]  /*4c30*/  FSEL R124, R124, -INF , P2 ;  /* 0xff8000007c7c7808 */ /* 0x010fe20001000000 */
[----:B------:R-:W2:Y:S01]  /*4c40*/  MUFU.TANH R34, R34 ;  /* 0x0000002200227308 */ /* 0x000ea20000002400 */
[----:B------:R-:W-:Y:S01]  /*4c50*/  FMNMX.FTZ R31, R126, R31, !PT ;  /* 0x0000001f7e1f7209 */ /* 0x000fe20007810000 */
[----:B------:R-:W-:Y:S01]  /*4c60*/  FMUL.FTZ R47, R78, UR22 ;  /* 0x000000164e2f7c20 */ /* 0x000fe20008410000 */
[----:B------:R-:W-:Y:S01]  /*4c70*/  ISETP.GT.AND P2, PT, R33, 0x21, PT ;  /* 0x000000212100780c */ /* 0x000fe20003f44270 */
[----:B------:R-:W-:Y:S01]  /*4c80*/  FMUL.FTZ R26, R51, UR22 ;  /* 0x00000016331a7c20 */ /* 0x000fe20008410000 */
[----:B-----5:R-:W-:Y:S01]  /*4c90*/  FSEL R120, R120, -INF , P1 ;  /* 0xff80000078787808 */ /* 0x020fe20000800000 */
[----:B------:R-:W-:Y:S01]  /*4ca0*/  FMUL.FTZ R51, R82, UR22 ;  /* 0x0000001652337c20 */ /* 0x000fe20008410000 */
[----:B------:R-:W-:Y:S01]  /*4cb0*/  FMNMX.FTZ R31, R124, R31, !PT ;  /* 0x0000001f7c1f7209 */ /* 0x000fe20007810000 */
[----:B------:R-:W3:Y:S01]  /*4cc0*/  MUFU.TANH R36, R36 ;  /* 0x0000002400247308 */ /* 0x000ee20000002400 */
[----:B------:R-:W-:Y:S01]  /*4cd0*/  ISETP.GT.AND P1, PT, R33, 0x28, PT ;  /* 0x000000282100780c */ /* 0x000fe20003f24270 */
[----:B------:R-:W-:Y:S01]  /*4ce0*/  FMUL.FTZ R30, R59, UR22 ;  /* 0x000000163b1e7c20 */ /* 0x000fe20008410000 */
[----:B0-----:R-:W-:Y:S01]  /*4cf0*/  FSEL R52, R15, -INF , P2 ;  /* 0xff8000000f347808 */ /* 0x001fe20001000000 */
[----:B------:R-:W-:Y:S01]  /*4d00*/  FMUL.FTZ R59, R86, UR22 ;  /* 0x00000016563b7c20 */ /* 0x000fe20008410000 */
[----:B------:R-:W-:Y:S01]  /*4d10*/  FMNMX.FTZ R31, R120, R31, !PT ;  /* 0x0000001f781f7209 */ /* 0x000fe20007810000 */
[----:B------:R-:W-:Y:S01]  /*4d20*/  FMUL.FTZ R37, R67, UR22 ;  /* 0x0000001643257c20 */ /* 0x000fe20008410000 */
[----:B------:R-:W-:Y:S01]  /*4d30*/  ISETP.GT.AND P2, PT, R33, 0x29, PT ;  /* 0x000000292100780c */ /* 0x000fe20003f44270 */
[----:B------:R-:W0:Y:S01]  /*4d40*/  MUFU.TANH R32, R32 ;  /* 0x0000002000207308 */ /* 0x000e220000002400 */
[----:B-1----:R-:W-:Y:S01]  /*4d50*/  FSEL R50, R24, -INF , P1 ;  /* 0xff80000018327808 */ /* 0x002fe20000800000 */
[----:B------:R-:W-:Y:S01]  /*4d60*/  FMUL.FTZ R41, R71, UR22 ;  /* 0x0000001647297c20 */ /* 0x000fe20008410000 */
[----:B------:R-:W-:Y:S01]  /*4d70*/  FMNMX.FTZ R31, R52, R31, !PT ;  /* 0x0000001f341f7209 */ /* 0x000fe20007810000 */
[----:B------:R-:W-:Y:S01]  /*4d80*/  FMUL.FTZ R45, R75, UR22 ;  /* 0x000000164b2d7c20 */ /* 0x000fe20008410000 */
[----:B------:R-:W-:Y:S01]  /*4d90*/  ISETP.GT.AND P1, PT, R33, 0x30, PT ;  /* 0x000000302100780c */ /* 0x000fe20003f24270 */
[----:B------:R-:W-:Y:S01]  /*4da0*/  FMUL.FTZ R49, R79, UR22 ;  /* 0x000000164f317c20 */ /* 0x000fe20008410000 */
[----:B--2---:R-:W-:Y:S01]  /*4db0*/  FSEL R34, R34, -INF , P2 ;  /* 0xff80000022227808 */ /* 0x004fe20001000000 */
[----:B------:R-:W1:Y:S01]  /*4dc0*/  MUFU.TANH R38, R38 ;  /* 0x0000002600267308 */ /* 0x000e620000002400 */
[----:B------:R-:W-:Y:S01]  /*4dd0*/  FMNMX.FTZ R31, R50, R31, !PT ;  /* 0x0000001f321f7209 */ /* 0x000fe20007810000 */
[----:B------:R-:W-:Y:S01]  /*4de0*/  FMUL.FTZ R53, R83, UR22 ;  /* 0x0000001653357c20 */ /* 0x000fe20008410000 */
[----:B------:R-:W-:Y:S01]  /*4df0*/  ISETP.GT.AND P2, PT, R33, 0x31, PT ;  /* 0x000000312100780c */ /* 0x000fe20003f44270 */
[----:B------:R-:W-:Y:S01]  /*4e00*/  FMUL.FTZ R61, R87, UR22 ;  /* 0x00000016573d7c20 */ /* 0x000fe20008410000 */
[----:B---3--:R-:W-:Y:S01]  /*4e10*/  FSEL R36, R36, -INF , P1 ;  /* 0xff80000024247808 */ /* 0x008fe20000800000 */
[----:B------:R-:W-:Y:S01]  /*4e20*/  ULEA UR6, UR38, UR45, 0x3 ;  /* 0x0000002d26067291 */ /* 0x000fe2000f8e183f */
[----:B------:R-:W-:Y:S01]  /*4e30*/  FMNMX.FTZ R31, R34, R31, !PT ;  /* 0x0000001f221f7209 */ /* 0x000fe20007810000 */
[----:B------:R-:W2:Y:S01]  /*4e40*/  MUFU.TANH R40, R40 ;  /* 0x0000002800287308 */ /* 0x000ea20000002400 */
[----:B------:R-:W-:Y:S01]  /*4e50*/  ISETP.GT.AND P1, PT, R33, 0x38, PT ;  /* 0x000000382100780c */ /* 0x000fe20003f24270 */
[----:B------:R-:W-:Y:S01]  /*4e60*/  UIADD3 UR6, UR6, 0x16840, URZ ;  /* 0x0001684006067890 */ /* 0x000fe2000fffe03f */
[----:B0-----:R-:W-:-:S02]  /*4e70*/  FSEL R32, R32, -INF , P2 ;  /* 0xff80000020207808 */ /* 0x001fc40001000000 */
[----:B------:R-:W-:Y:S01]  /*4e80*/  FMNMX.FTZ R31, R36, R31, !PT ;  /* 0x0000001f241f7209 */ /* 0x000fe20007810000 */
[----:B------:R-:W-:Y:S01]  /*4e90*/  UPRMT UR6, UR43, 0x654, UR6 ;  /* 0x000006542b067896 */ /* 0x000fe20008000006 */
[C---:B------:R-:W-:Y:S01]  /*4ea0*/  ISETP.GT.AND P2, PT, R33.reuse, 0x39, PT ;  /* 0x000000392100780c */ /* 0x040fe20003f44270 */
[----:B------:R-:W0:Y:S01]  /*4eb0*/  MUFU.TANH R42, R42 ;  /* 0x0000002a002a7308 */ /* 0x000e220000002400 */
[----:B-1----:R-:W-:Y:S02]  /*4ec0*/  FSEL R38, R38, -INF , P1 ;  /* 0xff80000026267808 */ /* 0x002fe40000800000 */
[----:B------:R-:W-:Y:S02]  /*4ed0*/  FMNMX.FTZ R31, R32, R31, !PT ;  /* 0x0000001f201f7209 */ /* 0x000fe40007810000 */
[C---:B------:R-:W-:Y:S02]  /*4ee0*/  ISETP.GT.AND P1, PT, R33.reuse, 0x40, PT ;  /* 0x000000402100780c */ /* 0x040fe40003f24270 */
[----:B------:R-:W-:Y:S01]  /*4ef0*/  FMNMX.FTZ R31, R38, R31, !PT ;  /* 0x0000001f261f7209 */ /* 0x000fe20007810000 */
[----:B------:R-:W1:Y:S01]  /*4f00*/  MUFU.TANH R44, R44 ;  /* 0x0000002c002c7308 */ /* 0x000e620000002400 */
[----:B--2---:R-:W-:Y:S01]  /*4f10*/  FSEL R40, R40, -INF , P2 ;  /* 0xff80000028287808 */ /* 0x004fe20001000000 */
[----:B------:R-:W-:Y:S01]  /*4f20*/  SYNCS.ARRIVE.TRANS64.RED.A1T0 RZ, [UR6], RZ ;  /* 0x000000ffffff79a7 */ /* 0x000fe20008100406 */
[----:B------:R-:W-:-:S02]  /*4f30*/  ISETP.GT.AND P2, PT, R33, 0x41, PT ;  /* 0x000000412100780c */ /* 0x000fc40003f44270 */
[----:B------:R-:W-:-:S03]  /*4f40*/  FMNMX.FTZ R31, R40, R31, !PT ;  /* 0x0000001f281f7209 */ /* 0x000fc60007810000 */
[----:B------:R-:W2:Y:S01]  /*4f50*/  MUFU.TANH R48, R48 ;  /* 0x0000003000307308 */ /* 0x000ea20000002400 */
[----:B0-----:R-:W-:Y:S02]  /*4f60*/  FSEL R42, R42, -INF , P1 ;  /* 0xff8000002a2a7808 */ /* 0x001fe40000800000 */
        /* <DEDUP_REMOVED lines=41> */
[----:B------:R-:W-:Y:S01]  /*5200*/  FMNMX.FTZ R15, R72, R31, !PT ;  /* 0x0000001f480f7209 */ /* 0x000fe20007810000 */
[----:B------:R-:W-:Y:S02]  /*5210*/  FMUL.FTZ R31, R62, UR22 ;  /* 0x000000163e1f7c20 */ /* 0x000fe40008410000 */
[----:B------:R-:W1:Y:S01]  /*5220*/  MUFU.TANH R81, R81 ;  /* 0x0000005100517308 */ /* 0x000e620000002400 */
[----:B--2---:R-:W-:Y:S02]  /*5230*/  FSEL R76, R77, -INF , P2 ;  /* 0xff8000004d4c7808 */ /* 0x004fe40001000000 */
        /* <DEDUP_REMOVED lines=8> */
[----:B------:R-:W-:Y:S01]  /*52c0*/  ISETP.GT.AND P2, PT, R33, 0x79, PT ;  /* 0x000000792100780c */ /* 0x000fe20003f44270 */
[----:B------:R-:W-:Y:S01]  /*52d0*/  FMUL.FTZ R33, R63, UR22 ;  /* 0x000000163f217c20 */ /* 0x000fe20008410000 */
[----:B------:R-:W-:Y:S02]  /*52e0*/  FMNMX.FTZ R15, R80, R15, !PT ;  /* 0x0000000f500f7209 */ /* 0x000fe40007810000 */
[----:B------:R-:W-:Y:S01]  /*52f0*/  IADD3 R63, R66, -UR21, R121 ;  /* 0x80000015423f7c10 */ /* 0x000fe2000fffe079 */
[----:B------:R-:W1:Y:S01]  /*5300*/  MUFU.TANH R5, R5 ;  /* 0x0000000500057308 */ /* 0x000e620000002400 */
[----:B--2---:R-:W-:Y:S02]  /*5310*/  FSEL R84, R84, -INF , P1 ;  /* 0xff80000054547808 */ /* 0x004fe40000800000 */
[----:B------:R-:W-:-:S02]  /*5320*/  ISETP.GT.AND P3, PT, R63, 0x1, PT ;  /* 0x000000013f00780c */ /* 0x000fc40003f64270 */
[----:B------:R-:W-:-:S03]  /*5330*/  FMNMX.FTZ R15, R84, R15, !PT ;  /* 0x0000000f540f7209 */ /* 0x000fc60007810000 */
[----:B------:R-:W2:Y:S01]  /*5340*/  MUFU.TANH R6, R6 ;  /* 0x0000000600067308 */ /* 0x000ea20000002400 */
[----:B0-----:R-:W-:Y:S02]  /*5350*/  FSEL R122, R85, -INF , P2 ;  /* 0xff800000557a7808 */ /* 0x001fe40001000000 */
[----:B------:R-:W-:Y:S02]  /*5360*/  ISETP.GT.AND P2, PT, R63, RZ, PT ;  /* 0x000000ff3f00720c */ /* 0x000fe40003f44270 */
[----:B------:R-:W-:-:S03]  /*5370*/  FMNMX.FTZ R15, R122, R15, !PT ;  /* 0x0000000f7a0f7209 */ /* 0x000fc60007810000 */
[----:B------:R-:W0:Y:S01]  /*5380*/  MUFU.TANH R7, R7 ;  /* 0x0000000700077308 */ /* 0x000e220000002400 */
[----:B-1----:R-:W-:Y:S01]  /*5390*/  FSEL R5, R5, -INF , P2 ;  /* 0xff80000005057808 */ /* 0x002fe20001000000 */
[----:B------:R-:W1:Y:S01]  /*53a0*/  SHFL.BFLY PT, R24, R15, 0x2, 0x1f ;  /* 0x0c401f000f187f89 */ /* 0x000e6200000e0000 */
[----:B------:R-:W-:Y:S02]  /*53b0*/  ISETP.GT.AND P2, PT, R63, 0x8, PT ;  /* 0x000000083f00780c */ /* 0x000fe40003f44270 */
[----:B------:R-:W-:-:S03]  /*53c0*/  FMNMX.FTZ R65, R5, R4, !PT ;  /* 0x0000000405417209 */ /* 0x000fc60007810000 */
[----:B------:R-:W3:Y:S01]  /*53d0*/  MUFU.TANH R8, R8 ;  /* 0x0000000800087308 */ /* 0x000ee20000002400 */
        /* <DEDUP_REMOVED lines=8> */
[----:B---3--:R-:W-:Y:S02]  /*5460*/  FSEL R8, R8, -INF , P3 ;  /* 0xff80000008087808 */ /* 0x008fe40001800000 */
[----:B-1----:R-:W-:Y:S02]  /*5470*/  FMNMX.FTZ R24, R15, R24, !PT ;  /* 0x000000180f187209 */ /* 0x002fe40007810000 */
[----:B------:R-:W1:Y:S01]  /*5480*/  LDC R15, c[0x0][0x988] ;  /* 0x00026200ff0f7b82 */ /* 0x000e620000000800 */
[----:B------:R-:W-:Y:S02]  /*5490*/  ISETP.GT.AND P3, PT, R63, 0x11, PT ;  /* 0x000000113f00780c */ /* 0x000fe40003f64270 */
[----:B------:R-:W3:Y:S01]  /*54a0*/  MUFU.TANH R11, R11 ;  /* 0x0000000b000b7308 */ /* 0x000ee20000002400 */
[----:B------:R-:W4:Y:S01]  /*54b0*/  SHFL.BFLY PT, R55, R24, 0x1, 0x1f ;  /* 0x0c201f0018377f89 */ /* 0x000f2200000e0000 */
[----:B--2---:R-:W-:-:S02]  /*54c0*/  FSEL R74, R9, -INF , P2 ;  /* 0xff800000094a7808 */ /* 0x004fc40001000000 */
[----:B------:R-:W-:Y:S02]  /*54d0*/  FMNMX.FTZ R65, R8, R65, !PT ;  /* 0x0000004108417209 */ /* 0x000fe40007810000 */
[C---:B------:R-:W-:Y:S02]  /*54e0*/  ISETP.GT.AND P2, PT, R63.reuse, 0x18, PT ;  /* 0x000000183f00780c */ /* 0x040fe40003f44270 */
[----:B------:R-:W2:Y:S01]  /*54f0*/  MUFU.TANH R12, R12 ;  /* 0x0000000c000c7308 */ /* 0x000ea20000002400 */
[----:B0-----:R-:W-:Y:S02]  /*5500*/  FSEL R10, R10, -INF , P3 ;  /* 0xff8000000a0a7808 */ /* 0x001fe40001800000 */
[----:B------:R-:W-:Y:S02]  /*5510*/  FMNMX.FTZ R65, R74, R65, !PT ;  /* 0x000000414a417209 */ /* 0x000fe40007810000 */
[----:B------:R-:W-:Y:S02]  /*5520*/  ISETP.GT.AND P3, PT, R63, 0x19, PT ;  /* 0x000000193f00780c */ /* 0x000fe40003f64270 */
[----:B------:R-:W-:Y:S01]  /*5530*/  FMNMX.FTZ R65, R10, R65, !PT ;  /* 0x000000410a417209 */ /* 0x000fe20007810000 */
[----:B------:R-:W0:Y:S01]  /*5540*/  MUFU.TANH R13, R13 ;  /* 0x0000000d000d7308 */ /* 0x000e220000002400 */
[----:B---3--:R-:W-:-:S02]  /*5550*/  FSEL R78, R11, -INF , P2 ;  /* 0xff8000000b4e7808 */ /* 0x008fc40001000000 */
[----:B------:R-:W-:Y:S02]  /*5560*/  ISETP.GT.AND P2, PT, R63, 0x20, PT ;  /* 0x000000203f00780c */ /* 0x000fe40003f44270 */
[----:B------:R-:W-:-:S03]  /*5570*/  FMNMX.FTZ R65, R78, R65, !PT ;  /* 0x000000414e417209 */ /* 0x000fc60007810000 */
[----:B------:R-:W3:Y:S01]  /*5580*/  MUFU.TANH R14, R14 ;  /* 0x0000000e000e7308 */ /* 0x000ee20000002400 */
[----:B--2---:R-:W-:Y:S02]  /*5590*/  FSEL R12, R12, -INF , P3 ;  /* 0xff8000000c0c7808 */ /* 0x004fe40001800000 */
[----:B----4-:R-:W-:Y:S02]  /*55a0*/  FMNMX.FTZ R24, R24, R55, !PT ;  /* 0x0000003718187209 */ /* 0x010fe40007810000 */
[----:B------:R-:W-:Y:S02]  /*55b0*/  ISETP.GT.AND P3, PT, R63, 0x21, PT ;  /* 0x000000213f00780c */ /* 0x000fe40003f64270 */
[----:B------:R-:W-:Y:S01]  /*55c0*/  FMNMX.FTZ R65, R12, R65, !PT ;  /* 0x000000410c417209 */ /* 0x000fe20007810000 */
[----:B------:R-:W2:Y:S01]  /*55d0*/  MUFU.TANH R20, R20 ;  /* 0x0000001400147308 */ /* 0x000ea20000002400 */
[----:B0-----:R-:W-:Y:S01]  /*55e0*/  FSEL R82, R13, -INF , P2 ;  /* 0xff8000000d527808 */ /* 0x001fe20001000000 */
[----:B-1----:R-:W-:Y:S01]  /*55f0*/  FMUL.FTZ R55, R24, R15 ;  /* 0x0000000f18377220 */ /* 0x002fe20000410000 */
[----:B------:R-:W-:-:S02]  /*5600*/  ISETP.GT.AND P2, PT, R63, 0x28, PT ;  /* 0x000000283f00780c */ /* 0x000fc40003f44270 */
[----:B------:R-:W-:Y:S02]  /*5610*/  FMNMX.FTZ R65, R82, R65, !PT ;  /* 0x0000004152417209 */ /* 0x000fe40007810000 */
[----:B------:R-:W-:Y:S01]  /*5620*/  FSETP.NEU.FTZ.AND P1, PT, R24, -INF , PT ;  /* 0xff8000001800780b */ /* 0x000fe20003f3d000 */
[----:B------:R-:W0:Y:S01]  /*5630*/  MUFU.TANH R21, R21 ;  /* 0x0000001500157308 */ /* 0x000e220000002400 */
[----:B---3--:R-:W-:Y:S02]  /*5640*/  FSEL R14, R14, -INF , P3 ;  /* 0xff8000000e0e7808 */ /* 0x008fe40001800000 */
[----:B------:R-:W-:Y:S02]  /*5650*/  ISETP.GT.AND P3, PT, R63, 0x29, PT ;  /* 0x000000293f00780c */ /* 0x000fe40003f64270 */
[----:B------:R-:W-:Y:S02]  /*5660*/  FMNMX.FTZ R65, R14, R65, !PT ;  /* 0x000000410e417209 */ /* 0x000fe40007810000 */
[----:B------:R-:W-:Y:S01]  /*5670*/  FSEL R55, R55, RZ, P1 ;  /* 0x000000ff37377208 */ /* 0x000fe20000800000 */
[----:B------:R-:W1:Y:S01]  /*5680*/  MUFU.TANH R25, R25 ;  /* 0x0000001900197308 */ /* 0x000e620000002400 */
[----:B--2---:R-:W-:-:S02]  /*5690*/  FSEL R20, R20, -INF , P2 ;  /* 0xff80000014147808 */ /* 0x004fc40001000000 */
[----:B------:R-:W-:Y:S01]  /*56a0*/  ISETP.GT.AND P2, PT, R63, 0x30, PT ;  /* 0x000000303f00780c */ /* 0x000fe20003f44270 */
[--C-:B------:R-:W-:Y:S01]  /*56b0*/  FFMA.FTZ R11, R124, R15, -R55.reuse ;  /* 0x0000000f7c0b7223 */ /* 0x100fe20000010837 */
[----:B------:R-:W-:Y:S01]  /*56c0*/  FMNMX.FTZ R65, R20, R65, !PT ;  /* 0x0000004114417209 */ /* 0x000fe20007810000 */
[-CC-:B------:R-:W-:Y:S01]  /*56d0*/  FFMA.FTZ R140, R120, R15.reuse, -R55.reuse ;  /* 0x0000000f788c7223 */ /* 0x180fe20000010837 */
[-CC-:B------:R-:W-:Y:S01]  /*56e0*/  FFMA.FTZ R13, R52, R15.reuse, -R55.reuse ;  /* 0x0000000f340d7223 */ /* 0x180fe20000010837 */
[----:B------:R-:W2:Y:S01]  /*56f0*/  MUFU.TANH R26, R26 ;  /* 0x0000001a001a7308 */ /* 0x000ea20000002400 */
[----:B0-----:R-:W-:Y:S01]  /*5700*/  FSEL R86, R21, -INF , P3 ;  /* 0xff80000015567808 */ /* 0x001fe20001800000 */
[-CC-:B------:R-:W-:Y:S01]  /*5710*/  FFMA.FTZ R142, R50, R15.reuse, -R55.reuse ;  /* 0x0000000f328e7223 */ /* 0x180fe20000010837 */
[----:B------:R-:W-:Y:S01]  /*5720*/  ISETP.GT.AND P3, PT, R63, 0x31, PT ;  /* 0x000000313f00780c */ /* 0x000fe20003f64270 */
[--C-:B------:R-:W-:Y:S01]  /*5730*/  FFMA.FTZ R21, R34, R15, -R55.reuse ;  /* 0x0000000f22157223 */ /* 0x100fe20000010837 */
[----:B------:R-:W-:Y:S01]  /*5740*/  FMNMX.FTZ R65, R86, R65, !PT ;  /* 0x0000004156417209 */ /* 0x000fe20007810000 */
[-CC-:B------:R-:W-:Y:S01]  /*5750*/  FFMA.FTZ R146, R126, R15.reuse, -R55.reuse ;  /* 0x0000000f7e927223 */ /* 0x180fe20000010837 */
[-CC-:B------:R-:W-:Y:S01]  /*5760*/  FFMA.FTZ R7, R132, R15.reuse, -R55.reuse ;  /* 0x0000000f84077223 */ /* 0x180fe20000010837 */
[----:B------:R-:W0:Y:S01]  /*5770*/  MUFU.TANH R27, R27 ;  /* 0x0000001b001b7308 */ /* 0x000e220000002400 */
[----:B-1----:R-:W-:Y:S01]  /*5780*/  FSEL R124, R25, -INF , P2 ;  /* 0xff800000197c7808 */ /* 0x002fe20001000000 */
[-CC-:B------:R-:W-:Y:S01]  /*5790*/  FFMA.FTZ R132, R42, R15.reuse, -R55.reuse ;  /* 0x0000000f2a847223 */ /* 0x180fe20000010837 */
[C---:B------:R-:W-:Y:S01]  /*57a0*/  ISETP.GT.AND P2, PT, R63.reuse, 0x38, PT ;  /* 0x000000383f00780c */ /* 0x040fe20003f44270 */
[--C-:B------:R-:W-:Y:S01]  /*57b0*/  FFMA.FTZ R148, R136, R15, -R55.reuse ;  /* 0x0000000f88947223 */ /* 0x100fe20000010837 */
[----:B------:R-:W-:Y:S01]  /*57c0*/  FMNMX.FTZ R65, R124, R65, !PT ;  /* 0x000000417c417209 */ /* 0x000fe20007810000 */
[-CC-:B------:R-:W-:Y:S01]  /*57d0*/  FFMA.FTZ R136, R36, R15.reuse, -R55.reuse ;  /* 0x0000000f24887223 */ /* 0x180fe20000010837 */
[-CC-:B------:R-:W-:Y:S01]  /*57e0*/  FFMA.FTZ R57, R134, R15.reuse, -R55.reuse ;  /* 0x0000000f86397223 */ /* 0x180fe20000010837 */
[----:B------:R-:W1:Y:S01]  /*57f0*/  MUFU.TANH R28, R28 ;  /* 0x0000001c001c7308 */ /* 0x000e620000002400 */
[----:B--2---:R-:W-:Y:S01]  /*5800*/  FSEL R26, R26, -INF , P3 ;  /* 0xff8000001a1a7808 */ /* 0x004fe20001800000 */
[-CC-:B------:R-:W-:Y:S01]  /*5810*/  FFMA.FTZ R134, R48, R15.reuse, -R55.reuse ;  /* 0x0000000f30867223 */ /* 0x180fe20000010837 */
[----:B------:R-:W-:Y:S01]  /*5820*/  ISETP.GT.AND P3, PT, R63, 0x39, PT ;  /* 0x000000393f00780c */ /* 0x000fe20003f64270 */
[--C-:B------:R-:W-:Y:S01]  /*5830*/  FFMA.FTZ R9, R128, R15, -R55.reuse ;  /* 0x0000000f80097223 */ /* 0x100fe20000010837 */
[----:B------:R-:W-:Y:S01]  /*5840*/  FMNMX.FTZ R65, R26, R65, !PT ;  /* 0x000000411a417209 */ /* 0x000fe20007810000 */
[-CC-:B------:R-:W-:Y:S01]  /*5850*/  FFMA.FTZ R128, R54, R15.reuse, -R55.reuse ;  /* 0x0000000f36807223 */ /* 0x180fe20000010837 */
[----:B------:R-:W-:Y:S01]  /*5860*/  FSEL R48, R24, RZ, P1 ;  /* 0x000000ff18307208 */ /* 0x000fe20000800000 */
[----:B------:R-:W2:Y:S01]  /*5870*/  MUFU.TANH R29, R29 ;  /* 0x0000001d001d7308 */ /* 0x000ea20000002400 */
[----:B0-----:R-:W-:Y:S01]  /*5880*/  FSEL R120, R27, -INF , P2 ;  /* 0xff8000001b787808 */ /* 0x001fe20001000000 */
[----:B------:R-:W-:Y:S01]  /*5890*/  FFMA.FTZ R27, R40, R15, -R55 ;  /* 0x0000000f281b7223 */ /* 0x000fe20000010837 */
[C---:B------:R-:W-:Y:S01]  /*58a0*/  ISETP.GT.AND P2, PT, R63.reuse, 0x40, PT ;  /* 0x000000403f00780c */ /* 0x040fe20003f44270 */
[----:B------:R-:W-:Y:S01]  /*58b0*/  FADD.FTZ R48, -R48, R3 ;  /* 0x0000000330307221 */ /* 0x000fe20000010100 */
[----:B------:R-:W-:Y:S01]  /*58c0*/  FMNMX.FTZ R65, R120, R65, !PT ;  /* 0x0000004178417209 */ /* 0x000fe20007810000 */
[-CC-:B------:R-:W-:Y:S01]  /*58d0*/  FFMA.FTZ R150, R138, R15.reuse, -R55.reuse ;  /* 0x0000000f8a967223 */ /* 0x180fe20000010837 */
[-CC-:B------:R-:W-:Y:S01]  /*58e0*/  FFMA.FTZ R144, R130, R15.reuse, -R55.reuse ;  /* 0x0000000f82907223 */ /* 0x180fe20000010837 */
[----:B------:R-:W0:Y:S01]  /*58f0*/  MUFU.TANH R30, R30 ;  /* 0x0000001e001e7308 */ /* 0x000e220000002400 */
[----:B-1----:R-:W-:Y:S01]  /*5900*/  FSEL R28, R28, -INF , P3 ;  /* 0xff8000001c1c7808 */ /* 0x002fe20001800000 */
[-C--:B------:R-:W-:Y:S01]  /*5910*/  FMUL.FTZ R48, R48, R15.reuse ;  /* 0x0000000f30307220 */ /* 0x080fe20000410000 */
[----:B------:R-:W-:Y:S01]  /*5920*/  ISETP.GT.AND P3, PT, R63, 0x41, PT ;  /* 0x000000413f00780c */ /* 0x000fe20003f64270 */
        /* <DEDUP_REMOVED lines=8> */
[----:B------:R-:W-:Y:S01]  /*59b0*/  FFMA.FTZ R122, R122, R15, -R55 ;  /* 0x0000000f7a7a7223 */ /* 0x000fe20000010837 */
[----:B------:R-:W-:-:S03]  /*59c0*/  FMNMX.FTZ R65, R52, R65, !PT ;  /* 0x0000004134417209 */ /* 0x000fc60007810000 */
[----:B------:R-:W2:Y:S01]  /*59d0*/  MUFU.TANH R33, R33 ;  /* 0x0000002100217308 */ /* 0x000ea20000002400 */
[----:B0-----:R-:W-:Y:S02]  /*59e0*/  FSEL R30, R30, -INF , P3 ;  /* 0xff8000001e1e7808 */ /* 0x001fe40001800000 */
[----:B------:R-:W-:Y:S02]  /*59f0*/  ISETP.GT.AND P3, PT, R63, 0x49, PT ;  /* 0x000000493f00780c */ /* 0x000fe40003f64270 */
[----:B------:R-:W-:-:S03]  /*5a00*/  FMNMX.FTZ R65, R30, R65, !PT ;  /* 0x000000411e417209 */ /* 0x000fc60007810000 */
[----:B------:R-:W0:Y:S01]  /*5a10*/  MUFU.TANH R35, R35 ;  /* 0x0000002300237308 */ /* 0x000e220000002400 */
[----:B-1----:R-:W-:Y:S01]  /*5a20*/  FSEL R50, R31, -INF , P2 ;  /* 0xff8000001f327808 */ /* 0x002fe20001000000 */
[----:B------:R-:W-:Y:S01]  /*5a30*/  FFMA.FTZ R31, R62, R15, -R55 ;  /* 0x0000000f3e1f7223 */ /* 0x000fe20000010837 */
[----:B------:R-:W-:Y:S02]  /*5a40*/  ISETP.GT.AND P2, PT, R63, 0x50, PT ;  /* 0x000000503f00780c */ /* 0x000fe40003f44270 */
[----:B------:R-:W-:-:S03]  /*5a50*/  FMNMX.FTZ R65, R50, R65, !PT ;  /* 0x0000004132417209 */ /* 0x000fc60007810000 */
[----:B------:R-:W1:Y:S01]  /*5a60*/  MUFU.TANH R37, R37 ;  /* 0x0000002500257308 */ /* 0x000e620000002400 */
[----:B--2---:R-:W-:Y:S01]  /*5a70*/  FSEL R34, R33, -INF , P3 ;  /* 0xff80000021227808 */ /* 0x004fe20001800000 */
[----:B------:R-:W-:Y:S01]  /*5a80*/  FFMA.FTZ R33, R64, R15, -R55 ;  /* 0x0000000f40217223 */ /* 0x000fe20000010837 */
[----:B------:R-:W-:Y:S02]  /*5a90*/  ISETP.GT.AND P3, PT, R63, 0x51, PT ;  /* 0x000000513f00780c */ /* 0x000fe40003f64270 */
[----:B------:R-:W-:-:S03]  /*5aa0*/  FMNMX.FTZ R25, R34, R65, !PT ;  /* 0x0000004122197209 */ /* 0x000fc60007810000 */
[----:B------:R-:W2:Y:S01]  /*5ab0*/  MUFU.TANH R39, R39 ;  /* 0x0000002700277308 */ /* 0x000ea20000002400 */
[----:B0-----:R-:W-:Y:S01]  /*5ac0*/  FSEL R126, R35, -INF , P2 ;  /* 0xff800000237e7808 */ /* 0x001fe20001000000 */
[--C-:B------:R-:W-:Y:S01]  /*5ad0*/  FFMA.FTZ R35, R76, R15, -R55.reuse ;  /* 0x0000000f4c237223 */ /* 0x100fe20000010837 */
[----:B------:R-:W-:Y:S02]  /*5ae0*/  ISETP.GT.AND P2, PT, R63, 0x58, PT ;  /* 0x000000583f00780c */ /* 0x000fe40003f44270 */
[----:B------:R-:W-:Y:S01]  /*5af0*/  FMNMX.FTZ R6, R126, R25, !PT ;  /* 0x000000197e067209 */ /* 0x000fe20007810000 */
[-CC-:B------:R-:W-:Y:S01]  /*5b00*/  FFMA.FTZ R25, R32, R15.reuse, -R55.reuse ;  /* 0x0000000f20197223 */ /* 0x180fe20000010837 */
[-CC-:B------:R-:W-:Y:S01]  /*5b10*/  FFMA.FTZ R32, R72, R15.reuse, -R55.reuse ;  /* 0x0000000f48207223 */ /* 0x180fe20000010837 */
[----:B------:R-:W0:Y:S01]  /*5b20*/  MUFU.TANH R41, R41 ;  /* 0x0000002900297308 */ /* 0x000e220000002400 */
[----:B-1----:R-:W-:Y:S01]  /*5b30*/  FSEL R65, R37, -INF , P3 ;  /* 0xff80000025417808 */ /* 0x002fe20001800000 */
[----:B------:R-:W-:Y:S01]  /*5b40*/  FFMA.FTZ R37, R60, R15, -R55 ;  /* 0x0000000f3c257223 */ /* 0x000fe20000010837 */
[----:B------:R-:W-:-:S02]  /*5b50*/  ISETP.GT.AND P3, PT, R63, 0x59, PT ;  /* 0x000000593f00780c */ /* 0x000fc40003f64270 */
        /* <DEDUP_REMOVED lines=39> */
[----:B------:R-:W-:Y:S01]  /*5dd0*/  MUFU.EX2 R148, R148 ;  /* 0x0000009400947308 */ /* 0x000fe20000000800 */
[----:B--2---:R-:W-:-:S04]  /*5de0*/  FSEL R44, R61, -INF , P3 ;  /* 0xff8000003d2c7808 */ /* 0x004fc80001800000 */
[----:B------:R-:W-:-:S03]  /*5df0*/  FMNMX.FTZ R29, R44, R29, !PT ;  /* 0x0000001d2c1d7209 */ /* 0x000fc60007810000 */
[----:B------:R-:W-:Y:S02]  /*5e00*/  MUFU.EX2 R150, R150 ;  /* 0x0000009600967308 */ /* 0x000fe40000000800 */
[----:B------:R-:W0:Y:S06]  /*5e10*/  SHFL.BFLY PT, R6, R29, 0x2, 0x1f ;  /* 0x0c401f001d067f89 */ /* 0x000e2c00000e0000 */
        /* <DEDUP_REMOVED lines=8> */
[----:B0-----:R-:W-:-:S07]  /*5ea0*/  FMNMX.FTZ R6, R36, R29, !PT ;  /* 0x0000001d24067209 */ /* 0x001fce0007810000 */
[----:B------:R-:W-:Y:S01]  /*5eb0*/  MUFU.EX2 R13, R13 ;  /* 0x0000000d000d7308 */ /* 0x000fe20000000800 */
[-C--:B------:R-:W-:Y:S01]  /*5ec0*/  FFMA.FTZ R29, R84, R15.reuse, -R55 ;  /* 0x0000000f541d7223 */ /* 0x080fe20000010837 */
[C---:B------:R-:W-:Y:S01]  /*5ed0*/  FSETP.NEU.FTZ.AND P2, PT, R6.reuse, -INF , PT ;  /* 0xff8000000600780b */ /* 0x040fe20003f5d000 */
[----:B------:R-:W-:-:S03]  /*5ee0*/  FMUL.FTZ R49, R6, R15 ;  /* 0x0000000f06317220 */ /* 0x000fc60000410000 */
[----:B------:R-:W-:Y:S02]  /*5ef0*/  FSEL R3, R6, RZ, P2 ;  /* 0x000000ff06037208 */ /* 0x000fe40001000000 */
[----:B------:R-:W-:Y:S01]  /*5f00*/  MUFU.EX2 R142, R142 ;  /* 0x0000008e008e7308 */ /* 0x000fe20000000800 */
[----:B------:R-:W-:Y:S02]  /*5f10*/  FSEL R49, R49, RZ, P2 ;  /* 0x000000ff31317208 */ /* 0x000fe40001000000 */
[----:B------:R-:W-:-:S03]  /*5f20*/  FADD.FTZ R54, -R3, R4 ;  /* 0x0000000403367221 */ /* 0x000fc60000010100 */
[-CC-:B------:R-:W-:Y:S01]  /*5f30*/  FFMA.FTZ R46, R5, R15.reuse, -R49.reuse ;  /* 0x0000000f052e7223 */ /* 0x180fe20000010831 */
[-CC-:B------:R-:W-:Y:S01]  /*5f40*/  FFMA.FTZ R149, R66, R15.reuse, -R49.reuse ;  /* 0x0000000f42957223 */ /* 0x180fe20000010831 */
[-C--:B------:R-:W-:Y:S01]  /*5f50*/  FMUL.FTZ R3, R54, R15.reuse ;  /* 0x0000000f36037220 */ /* 0x080fe20000410000 */
        /* <DEDUP_REMOVED lines=16> */
[----:B------:R-:W1:Y:S01]  /*6060*/  MUFU.EX2 R3, R3 ;  /* 0x0000000300037308 */ /* 0x000e620000000800 */
[----:B0-----:R-:W-:Y:S01]  /*6070*/  FFMA.FTZ R5, R4, R2, R57 ;  /* 0x0000000204057223 */ /* 0x001fe20000010039 */
        /* <DEDUP_REMOVED lines=15> */
[----:B-1----:R-:W-:Y:S01]  /*6170*/  FFMA.FTZ R0, R3, R0, R46 ;  /* 0x0000000003007223 */ /* 0x002fe2000001002e */
[----:B------:R-:W-:Y:S01]  /*6180*/  FADD.FTZ R2, R144, R53 ;  /* 0x0000003590027221 */ /* 0x000fe20000010000 */
[-CC-:B------:R-:W-:Y:S01]  /*6190*/  FFMA.FTZ R127, R47, R15.reuse, -R49.reuse ;  /* 0x0000000f2f7f7223 */ /* 0x180fe20000010831 */
[-CC-:B------:R-:W-:Y:S01]  /*61a0*/  FFMA.FTZ R40, R40, R15.reuse, -R49.reuse ;  /* 0x0000000f28287223 */ /* 0x180fe20000010831 */
[-CC-:B------:R-:W-:Y:S01]  /*61b0*/  FFMA.FTZ R121, R51, R15.reuse, -R49.reuse ;  /* 0x0000000f33797223 */ /* 0x180fe20000010831 */
[----:B------:R-:W-:Y:S01]  /*61c0*/  FADD.FTZ R53, R9, R2 ;  /* 0x0000000209357221 */ /* 0x000fe20000010000 */
[-C--:B------:R-:W-:Y:S01]  /*61d0*/  FFMA.FTZ R42, R42, R15.reuse, -R49 ;  /* 0x0000000f2a2a7223 */ /* 0x080fe20000010831 */
[----:B------:R-:W1:Y:S01]  /*61e0*/  MUFU.EX2 R8, R8 ;  /* 0x0000000800087308 */ /* 0x000e620000000800 */
[----:B0-----:R-:W-:Y:S01]  /*61f0*/  FADD.FTZ R0, R149, R0 ;  /* 0x0000000095007221 */ /* 0x001fe20000010000 */
[----:B------:R-:W-:Y:S01]  /*6200*/  FADD.FTZ R2, R146, R53 ;  /* 0x0000003592027221 */ /* 0x000fe20000010000 */
[-CC-:B------:R-:W-:Y:S01]  /*6210*/  FFMA.FTZ R123, R59, R15.reuse, -R49.reuse ;  /* 0x0000000f3b7b7223 */ /* 0x180fe20000010831 */
[----:B------:R-:W-:-:S02]  /*6220*/  FFMA.FTZ R44, R44, R15, -R49 ;  /* 0x0000000f2c2c7223 */ /* 0x000fc40000010831 */
[----:B------:R-:W-:Y:S02]  /*6230*/  FADD.FTZ R53, R11, R2 ;  /* 0x000000020b357221 */ /* 0x000fe40000010000 */
[----:B------:R-:W0:Y:S01]  /*6240*/  MUFU.EX2 R145, R145 ;  /* 0x0000009100917308 */ /* 0x000e220000000800 */
[----:B--2---:R-:W-:Y:S01]  /*6250*/  FADD.FTZ R5, R151, R0 ;  /* 0x0000000097057221 */ /* 0x004fe20000010000 */
[----:B------:R-:W-:-:S04]  /*6260*/  FADD.FTZ R2, R140, R53 ;  /* 0x000000358c027221 */ /* 0x000fc80000010000 */
[----:B------:R-:W-:Y:S02]  /*6270*/  FADD.FTZ R53, R13, R2 ;  /* 0x000000020d357221 */ /* 0x000fe40000010000 */
[----:B------:R-:W2:Y:S01]  /*6280*/  MUFU.EX2 R10, R10 ;  /* 0x0000000a000a7308 */ /* 0x000ea20000000800 */
[----:B-1----:R-:W-:Y:S01]  /*6290*/  FADD.FTZ R0, R8, R5 ;  /* 0x0000000508007221 */ /* 0x002fe20000010000 */
[----:B------:R-:W-:-:S06]  /*62a0*/  FADD.FTZ R2, R142, R53 ;  /* 0x000000358e027221 */ /* 0x000fcc0000010000 */
        /* <DEDUP_REMOVED lines=94> */
[----:B-1----:R-:W-:-:S03]  /*6890*/  FADD.FTZ R2, R122, R5 ;  /* 0x000000057a027221 */ /* 0x002fc60000010000 */
[----:B0-----:R-:W-:Y:S01]  /*68a0*/  FADD.FTZ R0, R44, R0 ;  /* 0x000000002c007221 */ /* 0x001fe20000010000 */
[----:B------:R-:W-:Y:S06]  /*68b0*/  @!P0 BRA `(.L_x_2134) ;  /* 0x0000000000048947 */ /* 0x000fec0003800000 */
[----:B------:R-:W-:Y:S01]  /*68c0*/  BPT.TRAP 0x1 ;  /* 0x000000040000795c */ /* 0x000fe20000300000 */
.L_x_2134:
[----:B------:R-:W-:Y:S01]  /*68d0*/  UISETP.GT.AND UP0, UPT, UR25, UR23, UPT ;  /* 0x000000171900728c */ /* 0x000fe2000bf04270 */
[-C--:B------:R-:W-:Y:S01]  /*68e0*/  FMUL.FTZ R88, R88, R4.reuse ;  /* 0x0000000458587220 */ /* 0x080fe20000410000 */
[----:B------:R-:W-:Y:S01]  /*68f0*/  ULEA UR6, UR24, UR45, 0x3 ;  /* 0x0000002d18067291 */ /* 0x000fe2000f8e183f */
[-C--:B------:R-:W-:Y:S01]  /*6900*/  FMUL.FTZ R89, R89, R4.reuse ;  /* 0x0000000459597220 */ /* 0x080fe20000410000 */
[----:B------:R-:W-:Y:S01]  /*6910*/  UIADD3 UR7, UR25, -0x1, URZ ;  /* 0xffffffff19077890 */ /* 0x000fe2000fffe03f */
[-C--:B------:R-:W-:Y:S01]  /*6920*/  FMUL.FTZ R92, R92, R4.reuse ;  /* 0x000000045c5c7220 */ /* 0x080fe20000410000 */
[----:B------:R-:W-:Y:S01]  /*6930*/  UIADD3 UR6, UR6, 0x16860, URZ ;  /* 0x0001686006067890 */ /* 0x000fe2000fffe03f */
[----:B------:R-:W-:Y:S01]  /*6940*/  PLOP3.LUT P1, PT, PT, PT, UP0, 0x80, 0x0 ;  /* 0x000000000000781c */ /* 0x000fe20003f2f008 */
[----:B------:R-:W-:Y:S01]  /*6950*/  UMOV UR26, UR37 ;  /* 0x00000025001a7c82 */ /* 0x000fe20008000000 */
[----:B------:R-:W-:Y:S01]  /*6960*/  UMOV UR24, UR38 ;  /* 0x0000002600187c82 */ /* 0x000fe20008000000 */
[----:B------:R-:W-:Y:S01]  /*6970*/  UPRMT UR6, UR43, 0x654, UR6 ;  /* 0x000006542b067896 */ /* 0x000fe20008000006 */
[-C--:B------:R-:W-:Y:S01]  /*6980*/  FMUL.FTZ R93, R93, R4.reuse ;  /* 0x000000045d5d7220 */ /* 0x080fe20000410000 */
[----:B------:R-:W-:Y:S01]  /*6990*/  UMOV UR25, UR7 ;  /* 0x0000000700197c82 */ /* 0x000fe20008000000 */
        /* <DEDUP_REMOVED lines=64> */
[----:B------:R-:W-:-:S05]  /*6da0*/  UMOV UR25, UR7 ;  /* 0x0000000700197c82 */ /* 0x000fca0008000000 */
.L_x_2124:
[----:B------:R-:W-:-:S13]  /*6db0*/  ISETP.LE.AND P1, PT, RZ, UR25, PT ;  /* 0x00000019ff007c0c */ /* 0x000fda000bf23270 */
[----:B------:R-:W-:Y:S05]  /*6dc0*/  @!P1 BRA `(.L_x_2136) ;  /* 0x00000024004c9947 */ /* 0x000fea0003800000 */
[----:B------:R-:W-:Y:S01]  /*6dd0*/  MOV R4, R6 ;  /* 0x0000000600047202 */ /* 0x000fe20000000f00 */
[----:B------:R-:W-:Y:S01]  /*6de0*/  IMAD.MOV.U32 R3, RZ, RZ, R24 ;  /* 0x000000ffff037224 */ /* 0x000fe200078e0018 */
[----:B------:R-:W-:Y:S01]  /*6df0*/  UMOV UR22, UR37 ;  /* 0x0000002500167c82 */ /* 0x000fe20008000000 */
[----:B------:R-:W-:Y:S01]  /*6e00*/  UMOV UR21, UR38 ;  /* 0x0000002600157c82 */ /* 0x000fe20008000000 */
[----:B------:R-:W-:-:S05]  /*6e10*/  ULDC UR23, c[0x0][0x9d8] ;  /* 0x0002760000177ab9 */ /* 0x000fca0000000800 */
.L_x_2147:
[----:B------:R-:W-:Y:S01]  /*6e20*/  ISETP.NE.AND P2, PT, RZ, UR44, PT ;  /* 0x0000002cff007c0c */ /* 0x000fe2000bf45270 */
[----:B------:R-:W-:-:S04]  /*6e30*/  UISETP.NE.AND UP0, UPT, UR21, 0x1, UPT ;  /* 0x000000011500788c */ /* 0x000fc8000bf05270 */
[----:B------:R-:W-:-:S04]  /*6e40*/  USEL UR37, URZ, 0x1, UP0 ;  /* 0x000000013f257887 */ /* 0x000fc80008000000 */
[----:B------:R-:W-:-:S04]  /*6e50*/  ULOP3.LUT UR37, UR22, UR37, URZ, 0x3c, !UPT ;  /* 0x0000002516257292 */ /* 0x000fc8000f8e3c3f */
[----:B------:R-:W-:Y:S08]  /*6e60*/  @P2 BRA `(.L_x_2137) ;  /* 0x0000000000382947 */ /* 0x000ff00003800000 */
[----:B------:R-:W-:Y:S05]  /*6e70*/  @!P0 BRA `(.L_x_2138) ;  /* 0x0000000000048947 */ /* 0x000fea0003800000 */
[----:B------:R-:W-:Y:S01]  /*6e80*/  BPT.TRAP 0x1 ;  /* 0x000000040000795c */ /* 0x000fe20000300000 */
.L_x_2138:
        /* <DEDUP_REMOVED lines=9> */
.L_x_2139:
[----:B-1----:R-:W-:Y:S05]  /*6f20*/  @P1 BRA `(.L_x_2137) ;  /* 0x0000000000081947 */ /* 0x002fea0003800000 */
[----:B------:R-:W1:Y:S02]  /*6f30*/  SYNCS.PHASECHK.TRANS64.TRYWAIT P1, [UR6+0x16830], R5 ;  /* 0x01683005ff0075a7 */ /* 0x000e640008020146 */
[----:B-1----:R-:W-:Y:S05]  /*6f40*/  @!P1 BRA `(.L_x_2140) ;  /* 0x0000008800089947 */ /* 0x002fea0003800000 */
.L_x_2137:
        /* <DEDUP_REMOVED lines=28> */
.L_x_2142:
[----:B------:R-:W-:Y:S01]  /*7110*/  ULEA UR6, UR21, UR45, 0x3 ;  /* 0x0000002d15067291 */ /* 0x000fe2000f8e183f */
[----:B------:R-:W-:-:S05]  /*7120*/  IMAD.U32 R5, RZ, RZ, UR22 ;  /* 0x00000016ff057e24 */ /* 0x000fca000f8e00ff */
[----:B------:R-:W-:-:S04]  /*7130*/  SHF.L.U32 R5, R5, 0x1f, RZ ;  /* 0x0000001f05057819 */ /* 0x000fc800000006ff */
[----:B------:R0:W1:Y:S01]  /*7140*/  SYNCS.PHASECHK.TRANS64.TRYWAIT P1, [UR6+0x16850], R5 ;  /* 0x01685005ff0075a7 */ /* 0x0000620008020146 */
[----:B------:R-:W-:Y:S05]  /*7150*/  @!P0 BRA `(.L_x_2143) ;  /* 0x0000000000048947 */ /* 0x000fea0003800000 */
[----:B------:R-:W-:Y:S01]  /*7160*/  BPT.TRAP 0x1 ;  /* 0x000000040000795c */ /* 0x000fe20000300000 */
.L_x_2143:
[----:B-1----:R-:W-:Y:S05]  /*7170*/  @P1 BRA `(.L_x_2141) ;  /* 0x0000000000081947 */ /* 0x002fea0003800000 */
[----:B------:R-:W1:Y:S02]  /*7180*/  SYNCS.PHASECHK.TRANS64.TRYWAIT P1, [UR6+0x16850], R5 ;  /* 0x01685005ff0075a7 */ /* 0x000e640008020146 */
[----:B-1----:R-:W-:Y:S05]  /*7190*/  @!P1 BRA `(.L_x_2144) ;  /* 0x00000084008c9947 */ /* 0x002fea0003800000 */
.L_x_2141:
        /* <DEDUP_REMOVED lines=51> */
.L_x_2145:
        /* <DEDUP_REMOVED lines=199> */
[----:B-1----:R-:W-:Y:S02]  /*8140*/  FMNMX.FTZ R29, R7, R6, !PT ;  /* 0x00000006071d7209 */ /* 0x002fe40007810000 */
[----:B--2---:R-:W-:-:S03]  /*8150*/  FMNMX.FTZ R31, R27, R24, !PT ;  /* 0x000000181b1f7209 */ /* 0x004fc60007810000 */
        /* <DEDUP_REMOVED lines=11> */
[-C--:B------:R-:W-:Y:S01]  /*8210*/  FMUL.FTZ R3, R4, R15.reuse ;  /* 0x0000000f04037220 */ /* 0x080fe20000410000 */
[-CC-:B------:R-:W-:Y:S01]  /*8220*/  FFMA.FTZ R53, R10, R15.reuse, -R67.reuse ;  /* 0x0000000f0a357223 */ /* 0x180fe20000010843 */
        /* <DEDUP_REMOVED lines=24> */
[-C--:B------:R-:W-:Y:S01]  /*83b0*/  FFMA.FTZ R34, R128, R15.reuse, -R25 ;  /* 0x0000000f80227223 */ /* 0x080fe20000010819 */
[-C--:B------:R-:W-:Y:S01]  /*83c0*/  FFMA.FTZ R20, R130, R15.reuse, -R67 ;  /* 0x0000000f82147223 */ /* 0x080fe20000010843 */
[-C--:B------:R-:W-:Y:S01]  /*83d0*/  FFMA.FTZ R143, R44, R15.reuse, -R25 ;  /* 0x0000000f2c8f7223 */ /* 0x080fe20000010819 */
[-C--:B------:R-:W-:Y:S01]  /*83e0*/  FFMA.FTZ R47, R132, R15.reuse, -R67 ;  /* 0x0000000f842f7223 */ /* 0x080fe20000010843 */
[-C--:B------:R-:W-:Y:S01]  /*83f0*/  FFMA.FTZ R38, R46, R15.reuse, -R25 ;  /* 0x0000000f2e267223 */ /* 0x080fe20000010819 */
        /* <DEDUP_REMOVED lines=164> */
.L_x_2146:
[----:B------:R-:W-:Y:S01]  /*8e40*/  ULEA UR6, UR21, UR45, 0x3 ;  /* 0x0000002d15067291 */ /* 0x000fe2000f8e183f */
[----:B------:R-:W-:Y:S01]  /*8e50*/  ISETP.LT.AND P1, PT, RZ, UR25, PT ;  /* 0x00000019ff007c0c */ /* 0x000fe2000bf21270 */
[----:B------:R-:W-:Y:S01]  /*8e60*/  UIADD3 UR7, UR25, -0x1, URZ ;  /* 0xffffffff19077890 */ /* 0x000fe2000fffe03f */
[----:B------:R-:W-:Y:S01]  /*8e70*/  F2FP.BF16.F32.PACK_AB R120, R9, R4 ;  /* 0x000000040978723e */ /* 0x000fe200000010ff */
[----:B------:R-:W-:Y:S01]  /*8e80*/  UIADD3 UR6, UR6, 0x16860, URZ ;  /* 0x0001686006067890 */ /* 0x000fe2000fffe03f */
[-C--:B------:R-:W-:Y:S01]  /*8e90*/  FMUL.FTZ R90, R90, R3.reuse ;  /* 0x000000035a5a7220 */ /* 0x080fe20000410000 */
        /* <DEDUP_REMOVED lines=68> */
[----:B------:R-:W-:Y:S01]  /*92e0*/  MOV R4, R6 ;  /* 0x0000000600047202 */ /* 0x000fe20000000f00 */
[----:B------:R-:W-:Y:S06]  /*92f0*/  @P1 BRA `(.L_x_2147) ;  /* 0xffffffd800c81947 */ /* 0x000fec000383ffff */
.L_x_2136:
[----:B------:R-:W-:Y:S06]  /*9300*/  BAR.ARV 0x8, 0x200 ;  /* 0x0208000000007b1d */ /* 0x000fec0000002000 */
[----:B------:R-:W-:Y:S05]  /*9310*/  @!P0 BRA `(.L_x_2148) ;  /* 0x0000000000048947 */ /* 0x000fea0003800000 */
[----:B------:R-:W-:Y:S01]  /*9320*/  BPT.TRAP 0x1 ;  /* 0x000000040000795c */ /* 0x000fe20000300000 */
.L_x_2148:
[----:B------:R-:W-:Y:S01]  /*9330*/  ULEA UR5, UR38, UR45, 0x3 ;  /* 0x0000002d26057291 */ /* 0x000fe2000f8e183f */
[----:B------:R-:W-:-:S05]  /*9340*/  IMAD.U32 R3, RZ, RZ, UR37 ;  /* 0x00000025ff037e24 */ /* 0x000fca000f8e00ff */
[----:B------:R-:W-:-:S04]  /*9350*/  SHF.L.U32 R3, R3, 0x1f, RZ ;  /* 0x0000001f03037819 */ /* 0x000fc800000006ff */
[----:B------:R0:W1:Y:S01]  /*9360*/  SYNCS.PHASECHK.TRANS64.TRYWAIT P1, [UR5+0x16850], R3 ;  /* 0x01685003ff0075a7 */ /* 0x0000620008020145 */
[----:B------:R-:W-:Y:S05]  /*9370*/  @!P0 BRA `(.L_x_2149) ;  /* 0x0000000000048947 */ /* 0x000fea0003800000 */
[----:B------:R-:W-:Y:S01]  /*9380*/  BPT.TRAP 0x1 ;  /* 0x000000040000795c */ /* 0x000fe20000300000 */
.L_x_2149:
[----:B-1----:R-:W-:Y:S05]  /*9390*/  @P1 BRA `(.L_x_2150) ;  /* 0x0000000000081947 */ /* 0x002fea0003800000 */
[----:B------:R-:W1:Y:S02]  /*93a0*/  SYNCS.PHASECHK.TRANS64.TRYWAIT P1, [UR5+0x16850], R3 ;  /* 0x01685003ff0075a7 */ /* 0x000e640008020145 */
[----:B-1----:R-:W-:Y:S05]  /*93b0*/  @!P1 BRA `(.L_x_2151) ;  /* 0x00000064001c9947 */ /* 0x002fea0003800000 */
.L_x_2150:
        /* <DEDUP_REMOVED lines=17> */
[----:B------:R-:W-:-:S03]  /*94d0*/  MOV R0, 0xff800000 ;  /* 0xff80000000007802 */ /* 0x000fc60000000f00 */
        /* <DEDUP_REMOVED lines=53> */
.L_x_2152:
        /* <DEDUP_REMOVED lines=42> */
.L_x_2116:
        /* <DEDUP_REMOVED lines=9> */
[----:B------:R-:W0:Y:S01]  /*9b60*/  LDC R32, c[0x0][0xbe8] ;  /* 0x0002fa00ff207b82 */ /* 0x000e220000000800 */
[----:B------:R-:W1:Y:S01]  /*9b70*/  S2R R5, SR_SWINHI ;  /* 0x0000000000057919 */ /* 0x000e620000002f00 */
[----:B------:R-:W-:Y:S01]  /*9b80*/  USHF.R.S32.HI UR12, URZ, 0x1f, UR42 ;  /* 0x0000001f3f0c7899 */ /* 0x000fe2000801142a */
[----:B------:R-:W-:Y:S01]  /*9b90*/  VIADD R37, R17, UR40 ;  /* 0x0000002811257c36 */ /* 0x000fe20008000000 */
[----:B------:R-:W-:Y:S01]  /*9ba0*/  ULDC.64 UR8, c[0x0][0xb90] ;  /* 0x0002e40000087ab9 */ /* 0x000fe20000000a00 */
[----:B------:R-:W-:Y:S01]  /*9bb0*/  USHF.R.S32.HI UR13, URZ, 0x1f, UR41 ;  /* 0x0000001f3f0d7899 */ /* 0x000fe20008011429 */
[----:B------:R-:W-:Y:S01]  /*9bc0*/  F2FP.BF16.F32.PACK_AB R112, R113, R112 ;  /* 0x000000707170723e */ /* 0x000fe200000010ff */
[----:B------:R-:W-:Y:S01]  /*9bd0*/  UIMAD UR5, UR12, UR8, URZ ;  /* 0x000000080c0572a4 */ /* 0x000fe2000f8e023f */
[----:B------:R-:W-:Y:S01]  /*9be0*/  MOV R28, R37 ;  /* 0x00000025001c7202 */ /* 0x000fe20000000f00 */
        /* <DEDUP_REMOVED lines=13> */
[----:B------:R-:W-:Y:S01]  /*9cc0*/  F2FP.BF16.F32.PACK_AB R115, R119, R118 ;  /* 0x000000767773723e */ /* 0x000fe200000010ff */
[----:B------:R-:W-:Y:S01]  /*9cd0*/  ULDC UR5, c[0x0][0xa88] ;  /* 0x0002a20000057ab9 */ /* 0x000fe20000000800 */
[----:B------:R-:W-:Y:S01]  /*9ce0*/  BAR.SYNC.DEFER_BLOCKING 0x1, 0x180 ;  /* 0x0046000000007b1d */ /* 0x000fe20000010000 */
[----:B0-----:R-:W-:Y:S01]  /*9cf0*/  ISETP.NE.AND P1, PT, R32, 0x1, PT ;  /* 0x000000012000780c */ /* 0x001fe20003f25270 */
[----:B------:R-:W-:-:S04]  /*9d00*/  IMAD.U32 R34, RZ, RZ, UR8 ;  /* 0x00000008ff227e24 */ /* 0x000fc8000f8e00ff */
[----:B------:R-:W-:Y:S01]  /*9d10*/  ULDC.64 UR8, c[0x0][0xae8] ;  /* 0x0002ba0000087ab9 */ /* 0x000fe20000000a00 */
[----:B------:R-:W-:Y:S01]  /*9d20*/  ULDC.64 UR10, c[0x0][0xaf0] ;  /* 0x0002bc00000a7ab9 */ /* 0x000fe20000000a00 */
[----:B------:R-:W-:Y:S02]  /*9d30*/  MOV R2, R26 ;  /* 0x0000001a00027202 */ /* 0x000fe40000000f00 */
[----:B-1----:R-:W-:Y:S01]  /*9d40*/  MOV R3, R5 ;  /* 0x0000000500037202 */ /* 0x002fe20000000f00 */
[----:B------:R-:W-:-:S03]  /*9d50*/  IMAD R5, R22, 0x40, R19 ;  /* 0x0000004016057824 */ /* 0x000fc600078e0213 */
[----:B------:R-:W0:Y:S01]  /*9d60*/  @P1 LDC R20, c[0x0][0xbec] ;  /* 0x0002fb00ff141b82 */ /* 0x000e220000000800 */
[----:B------:R-:W-:-:S04]  /*9d70*/  IMAD.WIDE R10, R155, 0x2, R2 ;  /* 0x000000029b0a7825 */ /* 0x000fc800078e0202 */
[----:B------:R-:W-:Y:S01]  /*9d80*/  IMAD.WIDE R2, R5, 0x2, R2 ;  /* 0x0000000205027825 */ /* 0x000fe200078e0202 */
[C---:B------:R-:W-:Y:S02]  /*9d90*/  LOP3.LUT R4, R10.reuse, 0x380, RZ, 0xc0, !PT ;  /* 0x000003800a047812 */ /* 0x040fe400078ec0ff */
[----:B------:R-:W1:Y:S01]  /*9da0*/  @P1 LDC R35, c[0x0][0xbf0] ;  /* 0x0002fc00ff231b82 */ /* 0x000e620000000800 */
[----:B------:R-:W-:Y:S02]  /*9db0*/  IADD3 R33, P0, R10, 0x60, RZ ;  /* 0x000000600a217810 */ /* 0x000fe40007f1e0ff */
[----:B------:R-:W-:Y:S02]  /*9dc0*/  SHF.R.U64 R5, R4, 0x3, RZ ;  /* 0x0000000304057819 */ /* 0x000fe400000012ff */
[----:B------:R-:W-:Y:S01]  /*9dd0*/  LOP3.LUT R4, R33, 0x380, RZ, 0xc0, !PT ;  /* 0x0000038021047812 */ /* 0x000fe200078ec0ff */
[----:B------:R-:W-:Y:S01]  /*9de0*/  IMAD.X R9, RZ, RZ, R11, P0 ;  /* 0x000000ffff097224 */ /* 0x000fe200000e060b */
[----:B------:R-:W-:-:S02]  /*9df0*/  IADD3 R31, P2, R10, 0x40, RZ ;  /* 0x000000400a1f7810 */ /* 0x000fc40007f5e0ff */
[----:B------:R-:W-:Y:S02]  /*9e00*/  SHF.R.U64 R4, R4, 0x3, RZ ;  /* 0x0000000304047819 */ /* 0x000fe400000012ff */
[----:B------:R-:W-:Y:S01]  /*9e10*/  IADD3 R29, P3, R10, 0x20, RZ ;  /* 0x000000200a1d7810 */ /* 0x000fe20007f7e0ff */
[----:B------:R-:W-:Y:S01]  /*9e20*/  IMAD.X R7, RZ, RZ, R11, P2 ;  /* 0x000000ffff077224 */ /* 0x000fe200010e060b */
[----:B------:R-:W-:Y:S02]  /*9e30*/  LOP3.LUT R6, R31, 0x380, RZ, 0xc0, !PT ;  /* 0x000003801f067812 */ /* 0x000fe400078ec0ff */
[----:B------:R-:W-:Y:S01]  /*9e40*/  LOP3.LUT R8, R4, R33, RZ, 0x3c, !PT ;  /* 0x0000002104087212 */ /* 0x000fe200078e3cff */
[----:B0-----:R-:W-:Y:S01]  /*9e50*/  @P1 IMAD.HI.U32 R20, R37, R20, RZ ;  /* 0x0000001425141227 */ /* 0x001fe200078e00ff */
[----:B------:R-:W-:Y:S02]  /*9e60*/  SHF.R.U64 R6, R6, 0x3, RZ ;  /* 0x0000000306067819 */ /* 0x000fe400000012ff */
[----:B------:R-:W-:-:S02]  /*9e70*/  LOP3.LUT R4, R29, 0x380, RZ, 0xc0, !PT ;  /* 0x000003801d047812 */ /* 0x000fc400078ec0ff */
[----:B------:R-:W-:Y:S02]  /*9e80*/  LOP3.LUT R6, R6, R31, RZ, 0x3c, !PT ;  /* 0x0000001f06067212 */ /* 0x000fe400078e3cff */
[----:B------:R-:W-:Y:S02]  /*9e90*/  SHF.R.U64 R4, R4, 0x3, RZ ;  /* 0x0000000304047819 */ /* 0x000fe400000012ff */
[----:B------:R-:W-:Y:S02]  /*9ea0*/  IADD3 R31, P2, R2, 0x3000, RZ ;  /* 0x00003000021f7810 */ /* 0x000fe40007f5e0ff */
[----:B------:R-:W-:Y:S02]  /*9eb0*/  LOP3.LUT R4, R4, R29, RZ, 0x3c, !PT ;  /* 0x0000001d04047212 */ /* 0x000fe400078e3cff */
[----:B------:R-:W-:Y:S01]  /*9ec0*/  LOP3.LUT R29, R31, 0x380, RZ, 0xc0, !PT ;  /* 0x000003801f1d7812 */ /* 0x000fe200078ec0ff */
[----:B------:R-:W-:Y:S01]  /*9ed0*/  IMAD.X R21, RZ, RZ, R3, P2 ;  /* 0x000000ffff157224 */ /* 0x000fe200010e0603 */
[----:B-1----:R-:W-:-:S02]  /*9ee0*/  @P1 SHF.R.U32.HI R28, RZ, R35, R20 ;  /* 0x00000023ff1c1219 */ /* 0x002fc40000011614 */
[----:B------:R-:W-:Y:S02]  /*9ef0*/  SHF.R.U64 R20, R29, 0x3, RZ ;  /* 0x000000031d147819 */ /* 0x000fe400000012ff */
[----:B------:R-:W-:Y:S01]  /*9f00*/  LOP3.LUT R10, R5, R10, RZ, 0x3c, !PT ;  /* 0x0000000a050a7212 */ /* 0x000fe200078e3cff */
[--C-:B------:R-:W-:Y:S01]  /*9f10*/  IMAD.MOV R29, RZ, RZ, -R28.reuse ;  /* 0x000000ffff1d7224 */ /* 0x100fe200078e0a1c */
[----:B------:R-:W-:Y:S01]  /*9f20*/  LOP3.LUT R20, R20, R31, RZ, 0x3c, !PT ;  /* 0x0000001f14147212 */ /* 0x000fe200078e3cff */
[----:B------:R-:W-:Y:S01]  /*9f30*/  IMAD.X R5, RZ, RZ, R11, P3 ;  /* 0x000000ffff057224 */ /* 0x000fe200018e060b */
[----:B------:R-:W-:Y:S01]  /*9f40*/  MOV R31, R10 ;  /* 0x0000000a001f7202 */ /* 0x000fe20000000f00 */
[----:B------:R-:W-:Y:S01]  /*9f50*/  IMAD R29, R32, R29, R37 ;  /* 0x0000001d201d7224 */ /* 0x000fe200078e0225 */
[----:B------:R-:W-:Y:S02]  /*9f60*/  SHF.R.S32.HI R11, RZ, 0x1f, R28 ;  /* 0x0000001fff0b7819 */ /* 0x000fe4000001141c */
[----:B------:R-:W-:-:S02]  /*9f70*/  IADD3 R10, P0, R28, UR6, RZ ;  /* 0x000000061c0a7c10 */ /* 0x000fc4000ff1e0ff */
[----:B------:R-:W-:Y:S02]  /*9f80*/  IADD3 R33, P3, R2, 0x1800, RZ ;  /* 0x0000180002217810 */ /* 0x000fe40007f7e0ff */
[----:B------:R-:W-:Y:S02]  /*9f90*/  SHF.R.S32.HI R30, RZ, 0x1f, R29 ;  /* 0x0000001fff1e7819 */ /* 0x000fe4000001141d */
[----:B------:R-:W-:Y:S01]  /*9fa0*/  IADD3.X R11, R11, UR7, R34, P0, !PT ;  /* 0x000000070b0b7c10 */ /* 0x000fe200087fe422 */
[----:B------:R-:W-:Y:S01]  /*9fb0*/  ULDC.64 UR6, c[0x0][0xb88] ;  /* 0x0002e20000067ab9 */ /* 0x000fe20000000a00 */
[----:B------:R-:W-:Y:S02]  /*9fc0*/  LOP3.LUT R24, R33, 0x380, RZ, 0xc0, !PT ;  /* 0x0000038021187812 */ /* 0x000fe400078ec0ff */
[----:B------:R-:W-:Y:S01]  /*9fd0*/  MOV R28, R8 ;  /* 0x00000008001c7202 */ /* 0x000fe20000000f00 */
[----:B------:R-:W-:Y:S01]  /*9fe0*/  IMAD R8, R30, UR6, RZ ;  /* 0x000000061e087c24 */ /* 0x000fe2000f8e02ff */
[----:B------:R-:W-:Y:S01]  /*9ff0*/  MOV R30, R6 ;  /* 0x00000006001e7202 */ /* 0x000fe20000000f00 */
[----:B------:R-:W-:Y:S01]  /*a000*/  IMAD.WIDE.U32 R6, R29, UR6, R10 ;  /* 0x000000061d067c25 */ /* 0x000fe2000f8e000a */
[----:B------:R-:W-:-:S02]  /*a010*/  SHF.R.U64 R24, R24, 0x3, RZ ;  /* 0x0000000318187819 */ /* 0x000fc400000012ff */
[----:B------:R-:W-:Y:S01]  /*a020*/  LOP3.LUT P0, RZ, R152, 0x3, RZ, 0xc0, !PT ;  /* 0x0000000398ff7812 */ /* 0x000fe2000780c0ff */
[----:B------:R-:W-:Y:S01]  /*a030*/  IMAD R29, R29, UR7, R8 ;  /* 0x000000071d1d7c24 */ /* 0x000fe2000f8e0208 */
[----:B------:R-:W-:Y:S01]  /*a040*/  LOP3.LUT R24, R24, R33, RZ, 0x3c, !PT ;  /* 0x0000002118187212 */ /* 0x000fe200078e3cff */
[----:B------:R-:W-:Y:S01]  /*a050*/  VIADD R10, R154, UR40 ;  /* 0x000000289a0a7c36 */ /* 0x000fe20008000000 */
[----:B------:R-:W-:Y:S01]  /*a060*/  ULDC.64 UR6, c[0x0][0xb50] ;  /* 0x0002d40000067ab9 */ /* 0x000fe20000000a00 */
[----:B------:R-:W-:Y:S01]  /*a070*/  IMAD R33, R32, UR5, RZ ;  /* 0x0000000520217c24 */ /* 0x000fe2000f8e02ff */
[----:B------:R-:W-:Y:S01]  /*a080*/  LEA R34, P5, R6, UR6, 0x2 ;  /* 0x0000000606227c11 */ /* 0x000fe2000f8a10ff */
[----:B------:R-:W-:Y:S01]  /*a090*/  IMAD.IADD R7, R7, 0x1, R29 ;  /* 0x0000000107077824 */ /* 0x000fe200078e021d */
[----:B------:R-:W-:Y:S01]  /*a0a0*/  MOV R29, R4 ;  /* 0x00000004001d7202 */ /* 0x000fe20000000f00 */
        /* <DEDUP_REMOVED lines=11> */
[----:B------:R1:W2:Y:S01]  /*a160*/  SHFL.IDX PT, R39, R35, 0x1, 0x1c1f ;  /* 0x003c1f0023277f89 */ /* 0x0002a200000e0000 */
[----:B------:R-:W-:-:S02]  /*a170*/  F2FP.BF16.F32.PACK_AB R8, R97, R96 ;  /* 0x000000606108723e */ /* 0x000fc400000010ff */
[----:B------:R-:W-:Y:S01]  /*a180*/  F2FP.BF16.F32.PACK_AB R9, R99, R98 ;  /* 0x000000626309723e */ /* 0x000fe200000010ff */
[----:B------:R3:W-:Y:S01]  /*a190*/  STSM.16.M88.4 [R31], R4 ;  /* 0x000000041f007844 */ /* 0x0007e20000000200 */
[----:B------:R-:W-:Y:S02]  /*a1a0*/  F2FP.BF16.F32.PACK_AB R10, R101, R100 ;  /* 0x00000064650a723e */ /* 0x000fe400000010ff */
[----:B------:R-:W-:Y:S02]  /*a1b0*/  F2FP.BF16.F32.PACK_AB R11, R103, R102 ;  /* 0x00000066670b723e */ /* 0x000fe400000010ff */
[----:B-1----:R-:W-:Y:S02]  /*a1c0*/  LOP3.LUT R35, R2, 0x380, RZ, 0xc0, !PT ;  /* 0x0000038002237812 */ /* 0x002fe400078ec0ff */
[----:B------:R-:W-:Y:S01]  /*a1d0*/  IADD3.X R25, RZ, R3, RZ, P3, !PT ;  /* 0x00000003ff197210 */ /* 0x000fe20001ffe4ff */
        /* <DEDUP_REMOVED lines=8> */
[----:B--2---:R2:W-:Y:S04]  /*a260*/  @!P0 ST.E desc[UR50][R38.64], R0 ;  /* 0x0000000026008985 */ /* 0x0045e8000c101932 */
[----:B---3--:R-:W3:Y:S04]  /*a270*/  LD.E.128 R4, desc[UR50][R34.64] ;  /* 0x0000003222047980 */ /* 0x008ee8000c101d00 */
[----:B-1----:R-:W4:Y:S01]  /*a280*/  LD.E.128 R8, desc[UR50][R24.64] ;  /* 0x0000003218087980 */ /* 0x002f22000c101d00 */
[----:B0-----:R-:W0:Y:S03]  /*a290*/  @P1 LDC R27, c[0x0][0xbf0] ;  /* 0x0002fc00ff1b1b82 */ /* 0x001e260000000800 */
[----:B------:R1:W4:Y:S01]  /*a2a0*/  LD.E.128 R28, desc[UR50][R20.64] ;  /* 0x00000032141c7980 */ /* 0x000322000c101d00 */
[----:B------:R-:W-:Y:S01]  /*a2b0*/  IADD3 R15, P0, R2, 0x4800, RZ ;  /* 0x00004800020f7810 */ /* 0x000fe20007f1e0ff */
[----:B--2---:R-:W-:Y:S01]  /*a2c0*/  IMAD R0, R18, 0x30, R22 ;  /* 0x0000003012007824 */ /* 0x004fe200078e0216 */
[----:B------:R-:W-:-:S02]  /*a2d0*/  UIMAD UR5, UR12, UR8, URZ ;  /* 0x000000080c0572a4 */ /* 0x000fc4000f8e023f */
[----:B------:R-:W-:Y:S01]  /*a2e0*/  UIMAD.WIDE.U32 UR6, UR42, UR8, URZ ;  /* 0x000000082a0672a5 */ /* 0x000fe2000f8e003f */
[----:B------:R-:W-:Y:S01]  /*a2f0*/  IMAD.X R13, RZ, RZ, R3, P0 ;  /* 0x000000ffff0d7224 */ /* 0x000fe200000e0603 */
[----:B------:R-:W-:Y:S01]  /*a300*/  LOP3.LUT R2, R15, 0x380, RZ, 0xc0, !PT ;  /* 0x000003800f027812 */ /* 0x000fe200078ec0ff */
[----:B------:R-:W2:Y:S01]  /*a310*/  @P1 LDC R3, c[0x0][0xbec] ;  /* 0x0002fb00ff031b82 */ /* 0x000ea20000000800 */
[----:B-1----:R-:W-:Y:S01]  /*a320*/  VIADD R20, R0, UR40 ;  /* 0x0000002800147c36 */ /* 0x002fe20008000000 */
        /* <DEDUP_REMOVED lines=9> */
[----:B--2---:R-:W-:Y:S01]  /*a3c0*/  @P1 IMAD.HI.U32 R0, R20, R3, RZ ;  /* 0x0000000314001227 */ /* 0x004fe200078e00ff */
[----:B------:R-:W-:-:S02]  /*a3d0*/  IADD3 R34, R22, UR40, RZ ;  /* 0x0000002816227c10 */ /* 0x000fc4000fffe0ff */
[----:B------:R-:W5:Y:S01]  /*a3e0*/  LD.E.128 R12, desc[UR50][R12.64] ;  /* 0x000000320c0c7980 */ /* 0x000f62000c101d00 */
[----:B------:R-:W-:Y:S02]  /*a3f0*/  UIADD3 UR5, UR7, UR5, URZ ;  /* 0x0000000507057290 */ /* 0x000fe4000fffe03f */
[----:B------:R-:W-:Y:S01]  /*a400*/  IMAD.U32 R3, RZ, RZ, UR7 ;  /* 0x00000007ff037e24 */ /* 0x000fe2000f8e00ff */
[----:B0-----:R-:W-:Y:S01]  /*a410*/  @P1 SHF.R.U32.HI R21, RZ, R27, R0 ;  /* 0x0000001bff151219 */ /* 0x001fe20000011600 */
[----:B------:R-:W-:Y:S01]  /*a420*/  IMAD.U32 R2, RZ, RZ, UR6 ;  /* 0x00000006ff027e24 */ /* 0x000fe2000f8e00ff */
[----:B------:R-:W-:Y:S01]  /*a430*/  ULDC.64 UR6, c[0x0][0xad8] ;  /* 0x0002b60000067ab9 */ /* 0x000fe20000000a00 */
[----:B------:R-:W-:Y:S01]  /*a440*/  @!PT LDS RZ, [RZ] ;  /* 0x00000000fffff984 */ /* 0x000fe20000000800 */
[----:B------:R-:W-:Y:S01]  /*a450*/  @!PT LDS RZ, [RZ] ;  /* 0x00000000fffff984 */ /* 0x000fe20000000800 */
[----:B------:R-:W-:Y:S01]  /*a460*/  @!PT LDS RZ, [RZ] ;  /* 0x00000000fffff984 */ /* 0x000fe20000000800 */
[----:B------:R-:W-:Y:S01]  /*a470*/  @!PT LDS RZ, [RZ] ;  /* 0x00000000fffff984 */ /* 0x000fe20000000800 */
[----:B------:R0:W-:Y:S06]  /*a480*/  MEMBAR.ALL.CTA ;  /* 0x0000000000007992 */ /* 0x0001ec0000008000 */
[----:B0-----:R-:W0:Y:S01]  /*a490*/  FENCE.VIEW.ASYNC.S ;  /* 0x00000000000073c6 */ /* 0x001e220000000000 */
[----:B------:R-:W-:Y:S01]  /*a4a0*/  SHF.R.S32.HI R0, RZ, 0x1f, R21 ;  /* 0x0000001fff007819 */ /* 0x000fe20000011415 */
[----:B------:R-:W-:Y:S01]  /*a4b0*/  IMAD.U32 R3, RZ, RZ, UR5 ;  /* 0x00000005ff037e24 */ /* 0x000fe2000f8e00ff */
[----:B------:R-:W-:Y:S01]  /*a4c0*/  IADD3 R25, -R21, RZ, RZ ;  /* 0x000000ff15197210 */ /* 0x000fe20007ffe1ff */
[----:B------:R-:W-:Y:S01]  /*a4d0*/  ULDC UR5, c[0x0][0xac8] ;  /* 0x0002b20000057ab9 */ /* 0x000fe20000000800 */
[----:B------:R-:W-:-:S02]  /*a4e0*/  VIADD R26, R26, 0x16820 ;  /* 0x000168201a1a7836 */ /* 0x000fc40000000000 */
[----:B------:R-:W-:Y:S02]  /*a4f0*/  IMAD R0, R0, UR8, RZ ;  /* 0x0000000800007c24 */ /* 0x000fe4000f8e02ff */
[----:B------:R-:W-:Y:S01]  /*a500*/  IMAD R25, R32, R25, R20 ;  /* 0x0000001920197224 */ /* 0x000fe200078e0214 */
[----:B------:R-:W-:Y:S01]  /*a510*/  PRMT R26, RZ, 0x654, R26 ;  /* 0x00000654ff1a7816 */ /* 0x000fe2000000001a */
[C---:B------:R-:W-:Y:S02]  /*a520*/  IMAD R27, R21.reuse, UR9, R0 ;  /* 0x00000009151b7c24 */ /* 0x040fe4000f8e0200 */
[----:B------:R-:W-:Y:S01]  /*a530*/  IMAD.WIDE.U32 R2, R21, UR8, R2 ;  /* 0x0000000815027c25 */ /* 0x000fe2000f8e0002 */
[----:B------:R-:W-:-:S03]  /*a540*/  SHF.R.S32.HI R0, RZ, 0x1f, R25 ;  /* 0x0000001fff007819 */ /* 0x000fc60000011419 */
[----:B------:R-:W-:Y:S02]  /*a550*/  IMAD.IADD R3, R3, 0x1, R27 ;  /* 0x0000000103037824 */ /* 0x000fe400078e021b */
[----:B------:R-:W-:Y:S02]  /*a560*/  IMAD R0, R0, UR6, RZ ;  /* 0x0000000600007c24 */ /* 0x000fe4000f8e02ff */
[C---:B------:R-:W-:Y:S01]  /*a570*/  IMAD.WIDE.U32 R2, R25.reuse, UR6, R2 ;  /* 0x0000000619027c25 */ /* 0x040fe2000f8e0002 */
[----:B0-----:R0:W-:Y:S03]  /*a580*/  SYNCS.ARRIVE.TRANS64.RED.A1T0 RZ, [R26+URZ], RZ ;  /* 0x000000ff1aff79a7 */ /* 0x0011e6000810043f */
        /* <DEDUP_REMOVED lines=11> */
[----:B------:R-:W2:Y:S01]  /*a640*/  SHFL.IDX PT, R36, R27, 0x2, 0x181f ;  /* 0x00581f001b247f89 */ /* 0x000ea200000e0000 */
[-C--:B------:R-:W-:Y:S01]  /*a650*/  ISETP.GE.OR P2, PT, R0, R33.reuse, P0 ;  /* 0x000000210000720c */ /* 0x080fe20000746670 */
[----:B------:R-:W-:Y:S01]  /*a660*/  VIADD R0, R34, 0x90 ;  /* 0x0000009022007836 */ /* 0x000fe20000000000 */
[-C--:B------:R-:W-:Y:S01]  /*a670*/  ISETP.GE.OR P3, PT, R2, R33.reuse, P0 ;  /* 0x000000210200720c */ /* 0x080fe20000766670 */
[----:B------:R-:W2:Y:S03]  /*a680*/  SHFL.IDX PT, R3, R32, RZ, 0x181f ;  /* 0x00181fff20037589 */ /* 0x000ea600000e0000 */
[----:B------:R-:W-:Y:S01]  /*a690*/  ISETP.GE.OR P0, PT, R0, R33, P0 ;  /* 0x000000210000720c */ /* 0x000fe20000706670 */
[----:B------:R-:W2:Y:S04]  /*a6a0*/  SHFL.IDX PT, R21, R32, 0x1, 0x181f ;  /* 0x00381f0020157f89 */ /* 0x000ea800000e0000 */
[----:B------:R-:W2:Y:S01]  /*a6b0*/  SHFL.IDX PT, R25, R32, 0x2, 0x181f ;  /* 0x00581f0020197f89 */ /* 0x000ea200000e0000 */
[----:B-1----:R-:W-:-:S03]  /*a6c0*/  @!P1 LEA R2, P4, R19, R20, 0x1 ;  /* 0x0000001413029211 */ /* 0x002fc600078808ff */
[----:B0-----:R0:W1:Y:S01]  /*a6d0*/  SHFL.IDX PT, R26, R27, 0x3, 0x181f ;  /* 0x00781f001b1a7f89 */ /* 0x00106200000e0000 */
[----:B--2---:R-:W-:-:S03]  /*a6e0*/  @!P2 LEA R20, P5, R19, R24, 0x1 ;  /* 0x000000181314a211 */ /* 0x004fc600078a08ff */
[----:B------:R-:W2:Y:S01]  /*a6f0*/  SHFL.IDX PT, R32, R32, 0x3, 0x181f ;  /* 0x00781f0020207f89 */ /* 0x000ea200000e0000 */
[C---:B------:R-:W-:Y:S02]  /*a700*/  @!P3 LEA R24, P6, R19.reuse, R36, 0x1 ;  /* 0x000000241318b211 */ /* 0x040fe400078c08ff */
        /* <DEDUP_REMOVED lines=11> */
.L_x_2154:
[----:B------:R-:W0:Y:S01]  /*a7c0*/  LDC R8, c[0x0][0xbe8] ;  /* 0x0002fa00ff087b82 */ /* 0x000e220000000800 */
[----:B------:R-:W-:Y:S01]  /*a7d0*/  ISETP.GE.AND P0, PT, R157, 0xc0, PT ;  /* 0x000000c09d00780c */ /* 0x000fe20003f06270 */
[----:B------:R-:W-:Y:S01]  /*a7e0*/  USHF.R.S32.HI UR8, URZ, 0x1f, UR42 ;  /* 0x0000001f3f087899 */ /* 0x000fe2000801142a */
[----:B------:R-:W-:Y:S01]  /*a7f0*/  BSSY B1, `(.L_x_2156) ;  /* 0x000002f000017945 */ /* 0x000fe20003800000 */
[----:B------:R-:W-:Y:S01]  /*a800*/  USHF.R.S32.HI UR9, URZ, 0x1f, UR41 ;  /* 0x0000001f3f097899 */ /* 0x000fe20008011429 */
[----:B------:R-:W-:Y:S01]  /*a810*/  IMAD R6, R18, 0x30, R22 ;  /* 0x0000003012067824 */ /* 0x000fe200078e0216 */
[----:B0-----:R-:W-:-:S13]  /*a820*/  ISETP.NE.AND P1, PT, R8, 0x1, PT ;  /* 0x000000010800780c */ /* 0x001fda0003f25270 */
[----:B------:R-:W0:Y:S08]  /*a830*/  @P1 LDC R9, c[0x0][0xbec] ;  /* 0x0002fb00ff091b82 */ /* 0x000e300000000800 */
[----:B------:R-:W1:Y:S01]  /*a840*/  @P1 LDC R11, c[0x0][0xbf0] ;  /* 0x0002fc00ff0b1b82 */ /* 0x000e620000000800 */
        /* <DEDUP_REMOVED lines=11> */
[----:B------:R-:W-:Y:S01]  /*a900*/  MOV R2, R4 ;  /* 0x0000000400027202 */ /* 0x000fe20000000f00 */
        /* <DEDUP_REMOVED lines=29> */
.L_x_2157:
[----:B------:R-:W-:Y:S05]  /*aae0*/  BSYNC B1 ;  /* 0x0000000000017941 */ /* 0x000fea0003800000 */
.L_x_2156:
[----:B------:R-:W-:Y:S01]  /*aaf0*/  ULDC.64 UR10, c[0x0][0xae8] ;  /* 0x0002ba00000a7ab9 */ /* 0x000fe20000000a00 */
[----:B------:R-:W-:Y:S01]  /*ab00*/  VIADD R6, R6, UR40 ;  /* 0x0000002806067c36 */ /* 0x000fe20008000000 */
[----:B------:R-:W-:Y:S02]  /*ab10*/  UIMAD UR5, UR8, UR10, URZ ;  /* 0x0000000a080572a4 */ /* 0x000fe4000f8e023f */
[----:B------:R-:W-:Y:S01]  /*ab20*/  UIMAD.WIDE.U32 UR6, UR42, UR10, URZ ;  /* 0x0000000a2a0672a5 */ /* 0x000fe2000f8e003f */
[----:B0-----:R-:W-:Y:S01]  /*ab30*/  @P1 IMAD.HI.U32 R0, R6, R9, RZ ;  /* 0x0000000906001227 */ /* 0x001fe200078e00ff */
[----:B------:R-:W-:Y:S01]  /*ab40*/  UIMAD UR5, UR42, UR11, UR5 ;  /* 0x0000000b2a0572a4 */ /* 0x000fe2000f8e0205 */
[----:B--2---:R-:W-:Y:S02]  /*ab50*/  MOV R5, R6 ;  /* 0x0000000600057202 */ /* 0x004fe40000000f00 */
[----:B------:R-:W-:Y:S01]  /*ab60*/  ULDC.64 UR10, c[0x0][0xaf0] ;  /* 0x0002bc00000a7ab9 */ /* 0x000fe20000000a00 */
[----:B------:R-:W-:Y:S01]  /*ab70*/  UIADD3 UR7, UR7, UR5, URZ ;  /* 0x0000000507077290 */ /* 0x000fe2000fffe03f */
[----:B-1----:R-:W-:Y:S01]  /*ab80*/  @P1 SHF.R.U32.HI R5, RZ, R11, R0 ;  /* 0x0000000bff051219 */ /* 0x002fe20000011600 */
[----:B------:R-:W-:Y:S01]  /*ab90*/  UIMAD UR5, UR9, UR10, URZ ;  /* 0x0000000a090572a4 */ /* 0x000fe2000f8e023f */
[----:B------:R-:W-:Y:S01]  /*aba0*/  IADD3 R11, R22, UR40, RZ ;  /* 0x00000028160b7c10 */ /* 0x000fe2000fffe0ff */
[----:B------:R-:W-:Y:S01]  /*abb0*/  UIMAD.WIDE.U32 UR6, UR41, UR10, UR6 ;  /* 0x0000000a290672a5 */ /* 0x000fe2000f8e0006 */
[--C-:B------:R-:W-:Y:S01]  /*abc0*/  SHF.R.S32.HI R0, RZ, 0x1f, R5.reuse ;  /* 0x0000001fff007819 */ /* 0x100fe20000011405 */
[----:B------:R-:W-:Y:S01]  /*abd0*/  UIMAD UR5, UR41, UR11, UR5 ;  /* 0x0000000b290572a4 */ /* 0x000fe2000f8e0205 */
[----:B------:R-:W-:Y:S01]  /*abe0*/  IMAD.MOV R7, RZ, RZ, -R5 ;  /* 0x000000ffff077224 */ /* 0x000fe200078e0a05 */
[----:B------:R-:W-:-:S02]  /*abf0*/  ULDC.64 UR8, c[0x0][0xae0] ;  /* 0x0002b80000087ab9 */ /* 0x000fc40000000a00 */
[----:B------:R-:W-:Y:S01]  /*ac00*/  UIADD3 UR5, UR7, UR5, URZ ;  /* 0x0000000507057290 */ /* 0x000fe2000fffe03f */
[----:B------:R-:W-:Y:S02]  /*ac10*/  IMAD R7, R8, R7, R6 ;  /* 0x0000000708077224 */ /* 0x000fe400078e0206 */
[----:B------:R-:W-:Y:S02]  /*ac20*/  IMAD R0, R0, UR8, RZ ;  /* 0x0000000800007c24 */ /* 0x000fe4000f8e02ff */
[----:B------:R-:W-:Y:S02]  /*ac30*/  IMAD.U32 R3, RZ, RZ, UR7 ;  /* 0x00000007ff037e24 */ /* 0x000fe4000f8e00ff */
        /* <DEDUP_REMOVED lines=13> */
[C---:B------:R-:W-:Y:S01]  /*ad10*/  LEA R12, P0, R2.reuse, UR6, 0x1 ;  /* 0x00000006020c7c11 */ /* 0x040fe2000f8008ff */
[----:B------:R-:W-:Y:S01]  /*ad20*/  ULDC UR6, c[0x0][0xa88] ;  /* 0x0002a20000067ab9 */ /* 0x000fe20000000800 */
[----:B------:R-:W-:Y:S02]  /*ad30*/  VIADD R3, R11, 0x30 ;  /* 0x000000300b037836 */ /* 0x000fe40000000000 */
[----:B------:R-:W-:Y:S01]  /*ad40*/  LEA.HI.X R13, R2, UR7, R5, 0x1, P0 ;  /* 0x00000007020d7c11 */ /* 0x000fe200080f0c05 */
[----:B------:R-:W0:Y:S01]  /*ad50*/  SHFL.IDX PT, R4, R12, 0x1, 0x181f ;  /* 0x00381f000c047f89 */ /* 0x000e2200000e0000 */
[----:B------:R-:W-:Y:S01]  /*ad60*/  IMAD R14, R8, UR6, RZ ;  /* 0x00000006080e7c24 */ /* 0x000fe2000f8e02ff */
[----:B------:R-:W-:Y:S01]  /*ad70*/  ISETP.GE.AND P0, PT, R19, UR5, PT ;  /* 0x0000000513007c0c */ /* 0x000fe2000bf06270 */
[C---:B------:R-:W-:Y:S01]  /*ad80*/  VIADD R8, R11.reuse, 0x60 ;  /* 0x000000600b087836 */ /* 0x040fe20000000000 */
[----:B------:R-:W1:Y:S02]  /*ad90*/  SHFL.IDX PT, R2, R12, RZ, 0x181f ;  /* 0x00181fff0c027589 */ /* 0x000e6400000e0000 */
        /* <DEDUP_REMOVED lines=23> */
.L_x_2155:
[----:B------:R-:W-:Y:S05]  /*af10*/  BSYNC B0 ;  /* 0x0000000000007941 */ /* 0x000fea0003800000 */
.L_x_2153:
[----:B------:R-:W-:Y:S02]  /*af20*/  ULDC UR5, c[0x0][0xc38] ;  /* 0x00030e0000057ab9 */ /* 0x000fe40000000800 */
[----:B------:R-:W-:-:S06]  /*af30*/  UISETP.GE.AND UP0, UPT, UR4, UR5, UPT ;  /* 0x000000050400728c */ /* 0x000fcc000bf06270 */
[----:B------:R-:W-:-:S13]  /*af40*/  PLOP3.LUT P0, PT, PT, PT, UP0, 0x80, 0x0 ;  /* 0x000000000000781c */ /* 0x000fda0003f0f008 */
[----:B------:R-:W-:Y:S05]  /*af50*/  @!P0 BRA `(.L_x_2158) ;  /* 0xffffff5c00548947 */ /* 0x000fea000383ffff */
[----:B------:R-:W-:Y:S05]  /*af60*/  EXIT ;  /* 0x000000000000794d */ /* 0x000fea0003800000 */
.L_x_2112:
[----:B------:R-:W-:-:S08]  /*af70*/  NOP ;  /* 0x0000000000007918 */ /* 0x000fd00000000000 */
[----:B------:R-:W0:-:S00]  /*af80*/  USETMAXREG.DEALLOC.CTAPOOL 0x20 ;  /* 0x00000020000079c8 */ /* 0x000e0000080e0500 */
[----:B0-----:R-:W-:-:S06]  /*af90*/  LOP3.LUT R0, R0, 0x3, RZ, 0xc0, !PT ;  /* 0x0000000300007812 */ /* 0x001fcc00078ec0ff */
[----:B-1----:R-:W0:Y:S01]  /*afa0*/  S2UR UR5, SR_CTAID.X ;  /* 0x00000000000579c3 */ /* 0x002e220000002500 */
[----:B------:R-:W-:Y:S01]  /*afb0*/  LOP3.LUT R26, R26, 0xffffffdf, RZ, 0xc0, !PT ;  /* 0xffffffdf1a1a7812 */ /* 0x000fe200078ec0ff */
[----:B------:R-:W-:Y:S01]  /*afc0*/  STL [R1+0x10], RZ ;  /* 0x000010ff01007387 */ /* 0x000fe20000100800 */
[----:B------:R-:W-:Y:S01]  /*afd0*/  IMAD.MOV.U32 R25, RZ, RZ, 0x1 ;  /* 0x00000001ff197424 */ /* 0x000fe200078e00ff */
[----:B------:R-:W-:Y:S02]  /*afe0*/  MOV R22, RZ ;  /* 0x000000ff00167202 */ /* 0x000fe40000000f00 */
[----:B------:R1:W2:Y:S02]  /*aff0*/  SHFL.IDX PT, R2, R0, RZ, 0x1f ;  /* 0x00001fff00027589 */ /* 0x0002a400000e0000 */
[----:B-1----:R-:W0:Y:S01]  /*b000*/  LDC R0, c[0x0][0xc38] ;  /* 0x00030e00ff007b82 */ /* 0x002e220000000800 */
[----:B--2---:R-:W-:-:S13]  /*b010*/  ISETP.NE.AND P0, PT, R2, RZ, PT ;  /* 0x000000ff0200720c */ /* 0x004fda0003f05270 */
[----:B------:R-:W-:Y:S01]  /*b020*/  @P0 LOP3.LUT R26, R26, 0x20, RZ, 0xfc, !PT ;  /* 0x000000201a1a0812 */ /* 0x000fe200078efcff */
[----:B------:R-:W-:Y:S06]  /*b030*/  @P0 BAR.ARV 0x4, 0x200 ;  /* 0x0108000000000b1d */ /* 0x000fec0000002000 */
[----:B0-----:R-:W-:-:S13]  /*b040*/  ISETP.LE.AND P0, PT, R0, UR5, PT ;  /* 0x0000000500007c0c */ /* 0x001fda000bf03270 */
[----:B------:R-:W-:Y:S05]  /*b050*/  @P0 BRA `(.L_x_2159) ;  /* 0x0000004000800947 */ /* 0x000fea0003800000 */
[----:B------:R-:W0:Y:S01]  /*b060*/  S2R R7, SR_TID.X ;  /* 0x0000000000077919 */ /* 0x000e220000002100 */
[----:B------:R-:W1:Y:S01]  /*b070*/  S2UR UR7, SR_CgaCtaId ;  /* 0x00000000000779c3 */ /* 0x000e620000008800 */
[----:B------:R-:W-:Y:S01]  /*b080*/  ULDC.64 UR36, c[0x0][0x2f0] ;  /* 0x0000bc0000247ab9 */ /* 0x000fe20000000a00 */
[----:B------:R-:W-:Y:S01]  /*b090*/  UMOV UR6, 0x400 ;  /* 0x0000040000067882 */ /* 0x000fe20000000000 */
[----:B------:R-:W-:Y:S01]  /*b0a0*/  ULDC.64 UR8, c[0x0][0x418] ;  /* 0x0001060000087ab9 */ /* 0x000fe20000000a00 */
[----:B------:R-:W-:Y:S01]  /*b0b0*/  LOP3.LUT R26, R26, 0xfffffffe, RZ, 0xc0, !PT ;  /* 0xfffffffe1a1a7812 */ /* 0x000fe200078ec0ff */
[----:B------:R-:W-:Y:S01]  /*b0c0*/  UISETP.NE.U32.AND UP0, UPT, UR8, URZ, UPT ;  /* 0x0000003f0800728c */ /* 0x000fe2000bf05070 */
[----:B------:R-:W-:Y:S01]  /*b0d0*/  IMAD.MOV.U32 R25, RZ, RZ, 0x1 ;  /* 0x00000001ff197424 */ /* 0x000fe200078e00ff */
[----:B------:R-:W-:Y:S01]  /*b0e0*/  ULDC UR4, c[0x0][0x424] ;  /* 0x0001090000047ab9 */ /* 0x000fe20000000800 */
[----:B------:R-:W-:Y:S01]  /*b0f0*/  ULDC UR8, c[0x0][0x2b8] ;  /* 0x0000ae0000087ab9 */ /* 0x000fe20000000800 */
[----:B------:R-:W-:Y:S01]  /*b100*/  UISETP.NE.AND.EX UP0, UPT, UR9, URZ, UPT, UP0 ;  /* 0x0000003f0900728c */ /* 0x000fe2000bf05300 */
[----:B------:R-:W-:Y:S01]  /*b110*/  MOV R22, RZ ;  /* 0x000000ff00167202 */ /* 0x000fe20000000f00 */
[----:B------:R-:W-:Y:S01]  /*b120*/  ULDC UR38, c[0x0][0x288] ;  /* 0x0000a20000267ab9 */ /* 0x000fe20000000800 */
[----:B------:R-:W-:-:S02]  /*b130*/  ULOP3.LUT UR45, UR39, 0x2, URZ, 0xfc, !UPT ;  /* 0x00000002272d7892 */ /* 0x000fc4000f8efc3f */
[----:B------:R-:W-:Y:S01]  /*b140*/  USEL UR4, UR4, 0x1, UP0 ;  /* 0x0000000104047887 */ /* 0x000fe20008000000 */
[----:B------:R-:W-:-:S03]  /*b150*/  ULDC UR46, c[0x0][0xc] ;  /* 0x00000300002e7ab9 */ /* 0x000fc60000000800 */
[----:B------:R-:W-:-:S04]  /*b160*/  UIMAD UR36, UR4, UR36, URZ ;  /* 0x00000024042472a4 */ /* 0x000fc8000f8e023f */
[----:B------:R-:W-:Y:S02]  /*b170*/  UIADD3 UR4, UR36, 0x7f, URZ ;  /* 0x0000007f24047890 */ /* 0x000fe4000fffe03f */
[----:B-1----:R-:W-:-:S06]  /*b180*/  ULEA UR6, UR7, UR6, 0x18 ;  /* 0x0000000607067291 */ /* 0x002fcc000f8ec03f */
[----:B------:R-:W-:Y:S01]  /*b190*/  IMAD.U32 R16, RZ, RZ, UR6 ;  /* 0x00000006ff107e24 */ /* 0x000fe2000f8e00ff */
[C---:B0-----:R-:W-:Y:S01]  /*b1a0*/  LOP3.LUT R6, R7.reuse, 0x7f, RZ, 0xc0, !PT ;  /* 0x0000007f07067812 */ /* 0x041fe200078ec0ff */
[----:B------:R-:W-:-:S05]  /*b1b0*/  IMAD.SHL.U32 R0, R7, 0x8, RZ ;  /* 0x0000000807007824 */ /* 0x000fca00078e00ff */
[C---:B------:R-:W-:Y:S02]  /*b1c0*/  LOP3.LUT R2, R0.reuse, 0x1f8, RZ, 0xc0, !PT ;  /* 0x000001f800027812 */ /* 0x040fe400078ec0ff */
[----:B------:R-:W-:Y:S02]  /*b1d0*/  LOP3.LUT R5, R0, 0x38, RZ, 0xc0, !PT ;  /* 0x0000003800057812 */ /* 0x000fe400078ec0ff */
[----:B------:R-:W-:Y:S01]  /*b1e0*/  LOP3.LUT R3, R2, 0x38, R7, 0x78, !PT ;  /* 0x0000003802037812 */ /* 0x000fe200078e7807 */
[----:B------:R-:W-:Y:S01]  /*b1f0*/  IMAD.U32 R2, RZ, RZ, UR5 ;  /* 0x00000005ff027e24 */ /* 0x000fe2000f8e00ff */
[----:B------:R-:W-:Y:S01]  /*b200*/  ISETP.GE.AND P1, PT, R5, UR37, PT ;  /* 0x0000002505007c0c */ /* 0x000fe2000bf26270 */
[----:B------:R-:W-:Y:S01]  /*b210*/  USHF.R.S32.HI UR5, URZ, 0x1f, UR4 ;  /* 0x0000001f3f057899 */ /* 0x000fe20008011404 */
[----:B------:R-:W-:Y:S01]  /*b220*/  LOP3.LUT R4, R3, 0x200, R0, 0xf8, !PT ;  /* 0x0000020003047812 */ /* 0x000fe200078ef800 */
[----:B------:R-:W-:Y:S01]  /*b230*/  IMAD.SHL.U32 R0, R7, 0x10, RZ ;  /* 0x0000001007007824 */ /* 0x000fe200078e00ff */
[----:B------:R0:W-:Y:S01]  /*b240*/  STL [R1+0xc], R2 ;  /* 0x00000c0201007387 */ /* 0x0001e20000100800 */
[----:B------:R-:W-:Y:S01]  /*b250*/  ISETP.GE.AND P0, PT, R5, UR37, PT ;  /* 0x0000002505007c0c */ /* 0x000fe2000bf06270 */
[----:B------:R-:W-:-:S02]  /*b260*/  ULEA.HI UR5, UR5, UR4, URZ, 0x7 ;  /* 0x0000000405057291 */ /* 0x000fc4000f8f383f */
[----:B------:R-:W-:Y:S01]  /*b270*/  LOP3.LUT R0, R0, 0x70, RZ, 0xc0, !PT ;  /* 0x0000007000007812 */ /* 0x000fe200078ec0ff */
[----:B------:R1:W-:Y:S01]  /*b280*/  STL [R1+0x10], RZ ;  /* 0x000010ff01007387 */ /* 0x0003e20000100800 */
[----:B------:R-:W-:Y:S01]  /*b290*/  ULDC UR37, c[0x0][0x448] ;  /* 0x0001120000257ab9 */ /* 0x000fe20000000800 */
[----:B------:R-:W-:Y:S02]  /*b2a0*/  USHF.R.S32.HI UR40, URZ, 0x7, UR5 ;  /* 0x000000073f287899 */ /* 0x000fe40008011405 */
[----:B------:R-:W-:Y:S01]  /*b2b0*/  @P1 LOP3.LUT R26, R26, 0x1, RZ, 0xfc, !PT ;  /* 0x000000011a1a1812 */ /* 0x000fe200078efcff */
[----:B------:R-:W-:Y:S01]  /*b2c0*/  UIMAD UR37, UR37, UR38, URZ ;  /* 0x00000026252572a4 */ /* 0x000fe2000f8e023f */
[----:B0-----:R-:W-:Y:S01]  /*b2d0*/  SHF.R.U32.HI R2, RZ, 0x3, R6 ;  /* 0x00000003ff027819 */ /* 0x001fe20000011606 */
[----:B------:R-:W-:Y:S01]  /*b2e0*/  UIADD3 UR38, UR36, 0x80, -UR38 ;  /* 0x0000008024267890 */ /* 0x000fe2000fffe826 */
        /* <DEDUP_REMOVED lines=8> */
.L_x_2208:
        /* <DEDUP_REMOVED lines=23> */
.L_x_2160:
[----:B------:R-:W-:Y:S01]  /*b4e0*/  ULDC UR8, c[0x0][0xc54] ;  /* 0x0003150000087ab9 */ /* 0x000fe20000000800 */
[----:B------:R-:W-:Y:S01]  /*b4f0*/  UMOV UR6, UR7 ;  /* 0x0000000700067c82 */ /* 0x000fe20008000000 */
[----:B------:R-:W-:-:S11]  /*b500*/  UISETP.NE.AND UP0, UPT, UR8, 0x1, UPT ;  /* 0x000000010800788c */ /* 0x000fd6000bf05270 */
[----:B------:R-:W-:Y:S02]  /*b510*/  @UP0 ULDC.64 UR10, c[0x0][0xc58] ;  /* 0x00031600000a0ab9 */ /* 0x000fe40000000a00 */
[----:B------:R-:W-:-:S04]  /*b520*/  UIMAD.WIDE.U32 UR4, UR7, UR10, URZ ;  /* 0x0000000a070472a5 */ /* 0x000fc8000f8e003f */
[----:B------:R-:W-:-:S04]  /*b530*/  @UP0 USHF.R.U32.HI UR6, URZ, UR11, UR5 ;  /* 0x0000000b3f060299 */ /* 0x000fc80008011605 */
[----:B------:R-:W-:-:S12]  /*b540*/  UIMAD UR4, UR6, UR8, URZ ;  /* 0x00000008060472a4 */ /* 0x000fd8000f8e023f */
.L_x_2161:
        /* <DEDUP_REMOVED lines=23> */
[----:B------:R-:W-:Y:S01]  /*b6c0*/  UISETP.NE.AND UP2, UPT, UR5, 0x1, UPT ;  /* 0x000000010500788c */ /* 0x000fe2000bf45270 */
[----:B------:R-:W-:Y:S01]  /*b6d0*/  BSSY B7, `(.L_x_2162) ;  /* 0x000039c000077945 */ /* 0x000fe20003800000 */
[----:B------:R-:W-:Y:S02]  /*b6e0*/  UIADD3 UR43, UR43, UR4, URZ ;  /* 0x000000042b2b7290 */ /* 0x000fe4000fffe03f */
[----:B------:R-:W-:Y:S02]  /*b6f0*/  UP2UR UR47, UPR, URZ, 0x4 ;  /* 0x000000043f2f7883 */ /* 0x000fe40008000000 */
[----:B------:R-:W-:-:S04]  /*b700*/  UIMAD UR6, UR43, 0xc0, URZ ;  /* 0x000000c02b0678a4 */ /* 0x000fc8000f8e023f */
[----:B------:R-:W-:Y:S01]  /*b710*/  UIADD3 UR6, UR6, 0xbf, URZ ;  /* 0x000000bf06067890 */ /* 0x000fe2000fffe03f */
[----:B------:R-:W-:Y:S01]  /*b720*/  @UP2 ULDC UR4, c[0x0][0x44c] ;  /* 0x0001130000042ab9 */ /* 0x000fe20000000800 */
[----:B------:R-:W-:Y:S02]  /*b730*/  @UP2 ULDC UR7, c[0x0][0x450] ;  /* 0x0001140000072ab9 */ /* 0x000fe40000000800 */
[----:B------:R-:W-:-:S04]  /*b740*/  UIMAD.WIDE.U32 UR4, UR6, UR4, URZ ;  /* 0x00000004060472a5 */ /* 0x000fc8000f8e003f */
[----:B------:R-:W-:-:S04]  /*b750*/  @UP2 USHF.R.U32.HI UR6, URZ, UR7, UR5 ;  /* 0x000000073f062299 */ /* 0x000fc80008011605 */
[----:B------:R-:W-:-:S04]  /*b760*/  UIADD3 UR6, UR38, UR6, URZ ;  /* 0x0000000626067290 */ /* 0x000fc8000fffe03f */
[----:B------:R-:W-:-:S04]  /*b770*/  USHF.R.S32.HI UR4, URZ, 0x1f, UR6 ;  /* 0x0000001f3f047899 */ /* 0x000fc80008011406 */
[----:B------:R-:W-:-:S04]  /*b780*/  ULEA.HI UR4, UR4, UR6, URZ, 0x7 ;  /* 0x0000000604047291 */ /* 0x000fc8000f8f383f */
[----:B------:R-:W-:-:S04]  /*b790*/  USHF.R.S32.HI UR4, URZ, 0x7, UR4 ;  /* 0x000000073f047899 */ /* 0x000fc80008011404 */
[----:B------:R-:W-:-:S04]  /*b7a0*/  UISETP.LT.AND UP0, UPT, UR40, UR4, UPT ;  /* 0x000000042800728c */ /* 0x000fc8000bf01270 */
[----:B------:R-:W-:-:S06]  /*b7b0*/  USEL UR44, UR40, UR4, UP0 ;  /* 0x00000004282c7287 */ /* 0x000fcc0008000000 */
[----:B------:R-:W-:Y:S01]  /*b7c0*/  ISETP.LT.AND P0, PT, RZ, UR44, PT ;  /* 0x0000002cff007c0c */ /* 0x000fe2000bf01270 */
[----:B--2---:R0:W-:-:S12]  /*b7d0*/  STL [R1+0x4], R18 ;  /* 0x0000041201007387 */ /* 0x0041d80000100800 */
        /* <DEDUP_REMOVED lines=19> */
.L_x_2163:
        /* <DEDUP_REMOVED lines=8> */
[----:B------:R-:W-:Y:S01]  /*b990*/  MOV R4, UR6 ;  /* 0x0000000600047c02 */ /* 0x000fe20008000f00 */
[----:B------:R-:W-:Y:S01]  /*b9a0*/  IMAD.U32 R5, RZ, RZ, UR7 ;  /* 0x00000007ff057e24 */ /* 0x000fe2000f8e00ff */
        /* <DEDUP_REMOVED lines=10> */
.L_x_2166:
[----:B------:R-:W-:Y:S05]  /*ba50*/  BSYNC B6 ;  /* 0x0000000000067941 */ /* 0x000fea0003800000 */
.L_x_2165:
        /* <DEDUP_REMOVED lines=9> */
[----:B------:R-:W-:Y:S01]  /*baf0*/  IMAD.U32 R4, RZ, RZ, UR6 ;  /* 0x00000006ff047e24 */ /* 0x000fe2000f8e00ff */
[----:B------:R-:W-:Y:S01]  /*bb00*/  MOV R6, UR8 ;  /* 0x0000000800067c02 */ /* 0x000fe20008000f00 */
[----:B------:R-:W-:Y:S01]  /*bb10*/  IMAD.U32 R5, RZ, RZ, UR7 ;  /* 0x00000007ff057e24 */ /* 0x000fe2000f8e00ff */
[----:B------:R-:W-:Y:S01]  /*bb20*/  MOV R13, RZ ;  /* 0x000000ff000d7202 */ /* 0x000fe20000000f00 */
[----:B------:R-:W-:Y:S02]  /*bb30*/  IMAD.U32 R7, RZ, RZ, UR9 ;  /* 0x00000009ff077e24 */ /* 0x000fe4000f8e00ff */
[----:B------:R-:W-:-:S02]  /*bb40*/  IMAD.U32 R10, RZ, RZ, UR4 ;  /* 0x00000004ff0a7e24 */ /* 0x000fc4000f8e00ff */
[----:B------:R-:W-:Y:S02]  /*bb50*/  IMAD.U32 R11, RZ, RZ, UR5 ;  /* 0x00000005ff0b7e24 */ /* 0x000fe4000f8e00ff */
[----:B------:R-:W-:Y:S02]  /*bb60*/  IMAD.MOV.U32 R8, RZ, RZ, 0x70 ;  /* 0x00000070ff087424 */ /* 0x000fe400078e00ff */
[----:B-1----:R-:W-:-:S07]  /*bb70*/  IMAD.MOV.U32 R12, RZ, RZ, 0x1 ;  /* 0x00000001ff0c7424 */ /* 0x002fce00078e00ff */
[----:B------:R-:W-:-:S07]  /*bb80*/  LEPC R20, `(.L_x_2169) ;  /* 0x000000001014794e */ /* 0x000fce0000000000 */
[----:B0-2---:R-:W-:Y:S05]  /*bb90*/  CALL.ABS.NOINC R2 ;  /* 0x0000000002007343 */ /* 0x005fea0003c00000 */
.L_x_2169:
[----:B------:R0:W1:Y:S01]  /*bba0*/  LDC.64 R2, c[0x4][R17] ;  /* 0x0100000011027b82 */ /* 0x0000620000000a00 */
[----:B------:R-:W-:Y:S01]  /*bbb0*/  ULDC.64 UR6, c[0x4][0x88] ;  /* 0x0100220000067ab9 */ /* 0x000fe20000000a00 */
[----:B------:R-:W-:Y:S01]  /*bbc0*/  ULDC.64 UR8, c[0x4][0x90] ;  /* 0x0100240000087ab9 */ /* 0x000fe20000000a00 */
[----:B------:R-:W-:Y:S01]  /*bbd0*/  ULDC.64 UR4, c[0x4][0x18] ;  /* 0x0100060000047ab9 */ /* 0x000fe20000000a00 */
        /* <DEDUP_REMOVED lines=11> */
.L_x_2168:
[----:B------:R-:W-:Y:S05]  /*bc90*/  BSYNC B6 ;  /* 0x0000000000067941 */ /* 0x000fea0003800000 */
.L_x_2167:
        /* <DEDUP_REMOVED lines=9> */
[----:B------:R-:W-:Y:S01]  /*bd30*/  MOV R3, UR5 ;  /* 0x0000000500037c02 */ /* 0x000fe20008000f00 */
[----:B------:R-:W-:-:S04]  /*bd40*/  ULDC UR4, c[0x0][0xc48] ;  /* 0x0003120000047ab9 */ /* 0x000fc80000000800 */
[----:B------:R2:W5:Y:S01]  /*bd50*/  @P0 LDG.E R29, desc[UR50][R2.64] ;  /* 0x00000032021d0981 */ /* 0x000562000c1e1900 */
[----:B------:R-:W-:Y:S01]  /*bd60*/  UMOV UR5, 0xffffffff ;  /* 0xffffffff00057882 */ /* 0x000fe20000000000 */
[----:B------:R-:W-:Y:S02]  /*bd70*/  IMAD.U32 R19, RZ, RZ, UR4 ;  /* 0x00000004ff137e24 */ /* 0x000fe4000f8e00ff */
[----:B------:R-:W-:Y:S05]  /*bd80*/  BRA.DIV UR5, `(.L_x_2170) ;  /* 0x0000003a05c07947 */ /* 0x000fea000b800000 */
.L_x_2224:
        /* <DEDUP_REMOVED lines=19> */
[----:B----4-:R-:W-:Y:S01]  /*bec0*/  @P1 IMAD.HI.U32 R2, R0, R3, RZ ;  /* 0x0000000300021227 */ /* 0x010fe200078e00ff */
[----:B------:R-:W-:-:S04]  /*bed0*/  MOV R7, R0 ;  /* 0x0000000000077202 */ /* 0x000fc80000000f00 */
[----:B0-----:R-:W-:Y:S01]  /*bee0*/  @P1 SHF.R.U32.HI R7, RZ, R9, R2 ;  /* 0x00000009ff071219 */ /* 0x001fe20000011602 */
[----:B------:R-:W-:Y:S02]  /*bef0*/  IMAD R2, RZ, RZ, -UR42 ;  /* 0x8000002aff027e24 */ /* 0x000fe4000f8e02ff */
[----:B------:R-:W3:Y:S01]  /*bf00*/  @!P0 LDC.64 R4, c[0x0][0x428] ;  /* 0x00010a00ff048b82 */ /* 0x000ee20000000a00 */
[--C-:B------:R-:W-:Y:S01]  /*bf10*/  @!P0 SHF.R.S32.HI R3, RZ, 0x1f, R7.reuse ;  /* 0x0000001fff038819 */ /* 0x100fe20000011407 */
[----:B------:R-:W-:Y:S02]  /*bf20*/  IMAD R19, R19, R2, UR41 ;  /* 0x0000002913137e24 */ /* 0x000fe4000f8e0202 */
[----:B------:R-:W-:Y:S02]  /*bf30*/  @!P0 IMAD.MOV.U32 R2, RZ, RZ, R7 ;  /* 0x000000ffff028224 */ /* 0x000fe400078e0007 */
[-C--:B---3--:R-:W-:Y:S02]  /*bf40*/  @!P0 IMAD R6, R6, R4.reuse, RZ ;  /* 0x0000000406068224 */ /* 0x088fe400078e02ff */
[----:B------:R-:W-:-:S04]  /*bf50*/  @!P0 IMAD.WIDE.U32 R2, R29, R4, R2 ;  /* 0x000000041d028225 */ /* 0x000fc800078e0002 */
[----:B------:R-:W-:Y:S02]  /*bf60*/  @!P0 IMAD R6, R29, R5, R6 ;  /* 0x000000051d068224 */ /* 0x000fe400078e0206 */
[----:B------:R-:W0:Y:S01]  /*bf70*/  @!P0 LDC.64 R4, c[0x0][0x418] ;  /* 0x00010600ff048b82 */ /* 0x000e220000000a00 */
[----:B------:R-:W-:Y:S02]  /*bf80*/  IMAD.U32 R9, RZ, RZ, UR45 ;  /* 0x0000002dff097e24 */ /* 0x000fe4000f8e00ff */
[----:B------:R-:W-:-:S03]  /*bf90*/  @!P0 IMAD.IADD R6, R3, 0x1, R6 ;  /* 0x0000000103068824 */ /* 0x000fc600078e0206 */
[----:B------:R-:W-:Y:S02]  /*bfa0*/  ISETP.NE.AND P2, PT, R9, 0x3, PT ;  /* 0x000000030900780c */ /* 0x000fe40003f45270 */
[----:B------:R-:W-:Y:S01]  /*bfb0*/  IADD3 R3, -R7, RZ, RZ ;  /* 0x000000ff07037210 */ /* 0x000fe20007ffe1ff */
[----:B------:R-:W-:Y:S01]  /*bfc0*/  IMAD.U32 R23, RZ, RZ, UR4 ;  /* 0x00000004ff177e24 */ /* 0x000fe2000f8e00ff */
[----:B------:R-:W-:Y:S02]  /*bfd0*/  LOP3.LUT R26, R26, 0xfffffffb, RZ, 0xc0, !PT ;  /* 0xfffffffb1a1a7812 */ /* 0x000fe400078ec0ff */
[----:B------:R-:W-:Y:S02]  /*bfe0*/  SHF.R.S32.HI R28, RZ, 0x1f, R19 ;  /* 0x0000001fff1c7819 */ /* 0x000fe40000011413 */
[----:B0-----:R-:W-:-:S04]  /*bff0*/  @!P0 LEA R4, P1, R2, R4, 0x2 ;  /* 0x0000000402048211 */ /* 0x001fc800078210ff */
[----:B------:R-:W-:Y:S01]  /*c000*/  @!P0 LEA.HI.X R5, R2, R5, R6, 0x2, P1 ;  /* 0x0000000502058211 */ /* 0x000fe200008f1406 */
[----:B------:R-:W-:Y:S01]  /*c010*/  IMAD.MOV.U32 R6, RZ, RZ, RZ ;  /* 0x000000ffff067224 */ /* 0x000fe200078e00ff */
[----:B------:R-:W-:-:S05]  /*c020*/  @P2 LOP3.LUT R26, R26, 0x4, RZ, 0xfc, !PT ;  /* 0x000000041a1a2812 */ /* 0x000fca00078efcff */
[----:B------:R0:W5:Y:S02]  /*c030*/  @!P0 LDG.E R6, desc[UR50][R4.64] ;  /* 0x0000003204068981 */ /* 0x000164000c1e1900 */
[----:B0-----:R-:W-:Y:S01]  /*c040*/  IMAD R5, R10, R3, R0 ;  /* 0x000000030a057224 */ /* 0x001fe200078e0200 */
[----:B------:R-:W-:Y:S06]  /*c050*/  @!P2 BRA `(.L_x_2171) ;  /* 0x000000000004a947 */ /* 0x000fec0003800000 */
[----:B------:R-:W-:Y:S01]  /*c060*/  BPT.TRAP 0x1 ;  /* 0x000000040000795c */ /* 0x000fe20000300000 */
.L_x_2171:
        /* <DEDUP_REMOVED lines=25> */
.L_x_2225:
[----:B------:R-:W-:Y:S05]  /*c200*/  BSYNC B0 ;  /* 0x0000000000007941 */ /* 0x000fea0003800000 */
.L_x_2172:
        /* <DEDUP_REMOVED lines=16> */
[----:B-1----:R-:W-:Y:S01]  /*c310*/  LOP3.LUT R9, R9, 0x7f, RZ, 0xc0, !PT ;  /* 0x0000007f09097812 */ /* 0x002fe200078ec0ff */
[----:B------:R-:W-:Y:S02]  /*c320*/  ULDC.64 UR4, c[0x0][0x2e8] ;  /* 0x0000ba0000047ab9 */ /* 0x000fe40000000a00 */
[----:B------:R-:W-:Y:S01]  /*c330*/  IMAD.IADD R5, R3, 0x1, R4 ;  /* 0x0000000103057824 */ /* 0x000fe200078e0204 */
[----:B------:R-:W-:Y:S02]  /*c340*/  SHF.R.U32.HI R10, RZ, 0x3, R9 ;  /* 0x00000003ff0a7819 */ /* 0x000fe40000011609 */
[----:B------:R-:W0:Y:S01]  /*c350*/  S2R R9, SR_TID.X ;  /* 0x0000000000097919 */ /* 0x000e220000002100 */
[----:B------:R-:W-:Y:S01]  /*c360*/  LEA R4, P0, R2, UR4, 0x1 ;  /* 0x0000000402047c11 */ /* 0x000fe2000f8008ff */
[----:B------:R-:W-:Y:S01]  /*c370*/  UMOV UR4, 0xffffffff ;  /* 0xffffffff00047882 */ /* 0x000fe20000000000 */
[----:B------:R-:W-:-:S02]  /*c380*/  IADD3 R7, -R10, UR36, -R8 ;  /* 0x000000240a077c10 */ /* 0x000fc4000fffe908 */
[----:B------:R-:W-:Y:S02]  /*c390*/  LEA.HI.X R5, R2, UR5, R5, 0x1, P0 ;  /* 0x0000000502057c11 */ /* 0x000fe400080f0c05 */
[----:B------:R-:W-:Y:S01]  /*c3a0*/  ISETP.GE.AND P0, PT, R7, 0x1, PT ;  /* 0x000000010700780c */ /* 0x000fe20003f06270 */
[C---:B0-----:R-:W-:Y:S02]  /*c3b0*/  IMAD.SHL.U32 R10, R9.reuse, 0x8, RZ ;  /* 0x00000008090a7824 */ /* 0x041fe400078e00ff */
[----:B------:R-:W-:-:S03]  /*c3c0*/  IMAD.SHL.U32 R11, R9, 0x8, RZ ;  /* 0x00000008090b7824 */ /* 0x000fc600078e00ff */
[----:B------:R-:W-:-:S04]  /*c3d0*/  LOP3.LUT R10, R10, 0x1f8, RZ, 0xc0, !PT ;  /* 0x000001f80a0a7812 */ /* 0x000fc800078ec0ff */
[----:B------:R-:W-:Y:S02]  /*c3e0*/  LOP3.LUT R10, R10, 0x38, R9, 0x78, !PT ;  /* 0x000000380a0a7812 */ /* 0x000fe400078e7809 */
[----:B------:R-:W-:Y:S02]  /*c3f0*/  SHF.L.U32 R9, R9, 0x3, RZ ;  /* 0x0000000309097819 */ /* 0x000fe400000006ff */
        /* <DEDUP_REMOVED lines=75> */
.L_x_2243:
        /* <DEDUP_REMOVED lines=10> */
.L_x_2175:
        /* <DEDUP_REMOVED lines=11> */
.L_x_2176:
[----:B------:R0:W-:Y:S02]  /*ca00*/  SYNCS.ARRIVE.TRANS64.A1T0 RZ, [R0+URZ+0x16830], RZ ;  /* 0x016830ff00ff79a7 */ /* 0x0001e4000810003f */
[----:B------:R-:W-:Y:S05]  /*ca10*/  WARPSYNC.ALL ;  /* 0x0000000000007948 */ /* 0x000fea0003800000 */
[----:B------:R-:W-:Y:S01]  /*ca20*/  BSSY B6, `(.L_x_2177) ;  /* 0x0000015000067945 */ /* 0x000fe20003800000 */
[----:B0-----:R-:W-:Y:S01]  /*ca30*/  IADD3 R0, R16, 0x8400, RZ ;  /* 0x0000840010007810 */ /* 0x001fe20007ffe0ff */
[----:B------:R-:W-:Y:S03]  /*ca40*/  BAR.SYNC.DEFER_BLOCKING 0x8, 0x200 ;  /* 0x0208000000007b1d */ /* 0x000fe60000010000 */
        /* <DEDUP_REMOVED lines=9> */
[----:B------:R-:W-:Y:S02]  /*cae0*/  IMAD.U32 R5, RZ, RZ, UR7 ;  /* 0x00000007ff057e24 */ /* 0x000fe4000f8e00ff */
[----:B------:R-:W-:Y:S02]  /*caf0*/  IMAD.U32 R6, RZ, RZ, UR8 ;  /* 0x00000008ff067e24 */ /* 0x000fe4000f8e00ff */
[----:B------:R-:W-:-:S02]  /*cb00*/  IMAD.U32 R7, RZ, RZ, UR9 ;  /* 0x00000009ff077e24 */ /* 0x000fc4000f8e00ff */
[----:B------:R-:W-:Y:S02]  /*cb10*/  IMAD.U32 R10, RZ, RZ, UR4 ;  /* 0x00000004ff0a7e24 */ /* 0x000fe4000f8e00ff */
[----:B------:R-:W-:Y:S02]  /*cb20*/  IMAD.MOV.U32 R8, RZ, RZ, 0x70 ;  /* 0x00000070ff087424 */ /* 0x000fe400078e00ff */
[----:B------:R-:W-:Y:S02]  /*cb30*/  IMAD.MOV.U32 R12, RZ, RZ, 0x1 ;  /* 0x00000001ff0c7424 */ /* 0x000fe400078e00ff */
[----:B------:R-:W-:-:S07]  /*cb40*/  IMAD.MOV.U32 R13, RZ, RZ, RZ ;  /* 0x000000ffff0d7224 */ /* 0x000fce00078e00ff */
[----:B------:R-:W-:-:S07]  /*cb50*/  LEPC R20, `(.L_x_2178) ;  /* 0x000000001014794e */ /* 0x000fce0000000000 */
[----:B0-----:R-:W-:Y:S05]  /*cb60*/  CALL.ABS.NOINC R2 ;  /* 0x0000000002007343 */ /* 0x001fea0003c00000 */
.L_x_2178:
[----:B------:R-:W-:Y:S05]  /*cb70*/  BSYNC B6 ;  /* 0x0000000000067941 */ /* 0x000fea0003800000 */
.L_x_2177:
[----:B------:R0:W5:Y:S01]  /*cb80*/  LDL R9, [R1+0x8] ;  /* 0x0000080001097983 */ /* 0x0001620000100800 */
[----:B------:R-:W-:Y:S01]  /*cb90*/  UISETP.NE.AND UP0, UPT, UR47, URZ, UPT ;  /* 0x0000003f2f00728c */ /* 0x000fe2000bf05270 */
[----:B------:R-:W-:Y:S01]  /*cba0*/  R2UR UR7, R28 ;  /* 0x000000001c0772ca */ /* 0x000fe200000e0000 */
[----:B------:R-:W-:Y:S01]  /*cbb0*/  IMAD.U32 R6, RZ, RZ, UR43 ;  /* 0x0000002bff067e24 */ /* 0x000fe2000f8e00ff */
[----:B------:R-:W1:Y:S01]  /*cbc0*/  S2R R20, SR_TID.X ;  /* 0x0000000000147919 */ /* 0x000e620000002100 */
[C---:B------:R-:W-:Y:S01]  /*cbd0*/  R2UR UR10, R19.reuse ;  /* 0x00000000130a72ca */ /* 0x040fe200000e0000 */
[----:B------:R-:W-:Y:S01]  /*cbe0*/  ULDC.64 UR8, c[0x0][0x2d8] ;  /* 0x0000b60000087ab9 */ /* 0x000fe20000000a00 */
[----:B------:R-:W-:Y:S01]  /*cbf0*/  PLOP3.LUT P0, PT, PT, PT, UP0, 0x80, 0x0 ;  /* 0x000000000000781c */ /* 0x000fe20003f0f008 */
[----:B------:R-:W2:Y:S01]  /*cc00*/  S2R R2, SR_TID.X ;  /* 0x0000000000027919 */ /* 0x000ea20000002100 */
[----:B------:R-:W-:Y:S01]  /*cc10*/  R2UR UR4, R19 ;  /* 0x00000000130472ca */ /* 0x000fe200000e0000 */
        /* <DEDUP_REMOVED lines=11> */
[----:B------:R-:W-:-:S04]  /*ccd0*/  IMAD R6, R6, 0xc0, R2 ;  /* 0x000000c006067824 */ /* 0x000fc800078e0202 */
[----:B------:R-:W-:Y:S01]  /*cce0*/  @P0 IMAD.HI.U32 R0, R6, UR5, RZ ;  /* 0x0000000506000c27 */ /* 0x000fe2000f8e00ff */
[----:B------:R-:W-:Y:S01]  /*ccf0*/  PLOP3.LUT P0, PT, PT, PT, UP0, 0x80, 0x0 ;  /* 0x000000000000781c */ /* 0x000fe20003f0f008 */
[----:B------:R-:W-:Y:S02]  /*cd00*/  UIMAD UR7, UR10, UR9, UR7 ;  /* 0x000000090a0772a4 */ /* 0x000fe4000f8e0207 */
[----:B------:R-:W-:Y:S01]  /*cd10*/  UIMAD.WIDE.U32 UR4, UR4, UR8, URZ ;  /* 0x00000008040472a5 */ /* 0x000fe2000f8e003f */
[----:B------:R-:W-:Y:S01]  /*cd20*/  MOV R2, R6 ;  /* 0x0000000600027202 */ /* 0x000fe20000000f00 */
        /* <DEDUP_REMOVED lines=30> */
[----:B------:R-:W-:Y:S01]  /*cf10*/  @UP0 ULDC UR13, c[0x0][0x450] ;  /* 0x00011400000d0ab9 */ /* 0x000fe20000000800 */
[----:B------:R-:W-:Y:S01]  /*cf20*/  MOV R2, R6 ;  /* 0x0000000600027202 */ /* 0x000fe20000000f00 */
[----:B------:R-:W1:Y:S10]  /*cf30*/  S2R R21, SR_TID.X ;  /* 0x0000000000157919 */ /* 0x000e740000002100 */
        /* <DEDUP_REMOVED lines=22> */
[----:B------:R-:W-:-:S03]  /*d0a0*/  IMAD.U32 R6, RZ, RZ, UR43 ;  /* 0x0000002bff067e24 */ /* 0x000fc6000f8e00ff */
[----:B------:R-:W1:Y:S01]  /*d0b0*/  SHFL.IDX PT, R2, R4, RZ, 0x181f ;  /* 0x00181fff04027589 */ /* 0x000e6200000e0000 */
[----:B------:R-:W-:-:S03]  /*d0c0*/  IMAD R6, R6, 0xc0, R8 ;  /* 0x000000c006067824 */ /* 0x000fc600078e0208 */
[----:B------:R-:W-:Y:S01]  /*d0d0*/  SHFL.IDX PT, R14, R5, RZ, 0x181f ;  /* 0x00181fff050e7589 */ /* 0x000fe200000e0000 */
[C---:B------:R-:W-:Y:S01]  /*d0e0*/  VIADD R8, R6.reuse, 0x80 ;  /* 0x0000008006087836 */ /* 0x040fe20000000000 */
[----:B------:R-:W-:-:S13]  /*d0f0*/  ISETP.GE.AND P1, PT, R6, UR37, PT ;  /* 0x0000002506007c0c */ /* 0x000fda000bf26270 */
[----:B0-----:R-:W-:-:S04]  /*d100*/  @!P1 LEA R3, P0, R10, R3, 0x1 ;  /* 0x000000030a039211 */ /* 0x001fc800078008ff */
[----:B-1----:R-:W-:-:S04]  /*d110*/  @!P1 IADD3.X R2, RZ, R2, RZ, P0, !PT ;  /* 0x00000002ff029210 */ /* 0x002fc800007fe4ff */
        /* <DEDUP_REMOVED lines=60> */
[----:B0-----:R-:W-:-:S04]  /*d4e0*/  @!P1 LEA R3, P0, R10, R3, 0x1 ;  /* 0x000000030a039211 */ /* 0x001fc800078008ff */
[----:B-1----:R-:W-:-:S04]  /*d4f0*/  @!P1 IADD3.X R2, RZ, R2, RZ, P0, !PT ;  /* 0x00000002ff029210 */ /* 0x002fc800007fe4ff */
        /* <DEDUP_REMOVED lines=19> */
[----:B0-----:R-:W-:-:S04]  /*d630*/  @!P1 LEA R2, P0, R10, R2, 0x1 ;  /* 0x000000020a029211 */ /* 0x001fc800078008ff */
[----:B------:R-:W-:Y:S02]  /*d640*/  @!P1 IADD3.X R3, RZ, R0, RZ, P0, !PT ;  /* 0x00000000ff039210 */ /* 0x000fe400007fe4ff */
        /* <DEDUP_REMOVED lines=9> */
.L_x_2268:
        /* <DEDUP_REMOVED lines=10> */
.L_x_2180:
        /* <DEDUP_REMOVED lines=14> */
[----:B------:R0:W-:Y:S01]  /*d860*/  SYNCS.ARRIVE.TRANS64.A1T0 RZ, [R16+URZ+0x16800], RZ ;  /* 0x016800ff10ff79a7 */ /* 0x0001e2000810003f */
[----:B------:R-:W-:Y:S01]  /*d870*/  BSSY B0, `(.L_x_2181) ;  /* 0x0000003000007945 */ /* 0x000fe20003800000 */
[----:B------:R-:W1:Y:S03]  /*d880*/  SYNCS.PHASECHK.TRANS64.TRYWAIT P0, [R16+URZ+0x16820], R3 ;  /* 0x01682003100075a7 */ /* 0x000e66000800017f */
[----:B01----:R-:W-:Y:S05]  /*d890*/  @!P0 BRA `(.L_x_2182) ;  /* 0x0000003800b48947 */ /* 0x003fea0003800000 */
.L_x_2269:
[----:B------:R-:W-:Y:S05]  /*d8a0*/  BSYNC B0 ;  /* 0x0000000000007941 */ /* 0x000fea0003800000 */
.L_x_2181:
[----:B------:R-:W-:-:S06]  /*d8b0*/  UISETP.GE.AND UP0, UPT, UR44, 0x2, UPT ;  /* 0x000000022c00788c */ /* 0x000fcc000bf06270 */
[----:B------:R-:W-:-:S13]  /*d8c0*/  PLOP3.LUT P0, PT, PT, PT, UP0, 0x80, 0x0 ;  /* 0x000000000000781c */ /* 0x000fda0003f0f008 */
[----:B------:R-:W-:Y:S05]  /*d8d0*/  @!P0 BRA `(.L_x_2183) ;  /* 0x0000001000108947 */ /* 0x000fea0003800000 */
[----:B------:R-:W-:Y:S01]  /*d8e0*/  UIADD3 UR4, UR44, -0x2, URZ ;  /* 0xfffffffe2c047890 */ /* 0x000fe2000fffe03f */
[----:B------:R-:W-:Y:S01]  /*d8f0*/  BSSY B0, `(.L_x_2183) ;  /* 0x0000102000007945 */ /* 0x000fe20003800000 */
[----:B------:R-:W-:Y:S02]  /*d900*/  IMAD.MOV.U32 R20, RZ, RZ, R25 ;  /* 0x000000ffff147224 */ /* 0x000fe400078e0019 */
[----:B------:R-:W-:Y:S02]  /*d910*/  IMAD.MOV.U32 R6, RZ, RZ, R22 ;  /* 0x000000ffff067224 */ /* 0x000fe400078e0016 */
[----:B------:R-:W-:Y:S02]  /*d920*/  IMAD.MOV.U32 R27, RZ, RZ, R23 ;  /* 0x000000ffff1b7224 */ /* 0x000fe400078e0017 */
[----:B------:R-:W-:-:S07]  /*d930*/  IMAD.U32 R7, RZ, RZ, UR4 ;  /* 0x00000004ff077e24 */ /* 0x000fce000f8e00ff */
.L_x_2196:
        /* <DEDUP_REMOVED lines=10> */
[----:B------:R-:W-:Y:S02]  /*d9e0*/  LOP3.LUT R5, R5, 0x70, RZ, 0xc0, !PT ;  /* 0x0000007005057812 */ /* 0x000fe400078ec0ff */
[----:B------:R-:W-:Y:S01]  /*d9f0*/  LEA R3, R7, R3, 0x7 ;  /* 0x0000000307037211 */ /* 0x000fe200078e38ff */
        /* <DEDUP_REMOVED lines=22> */
[----:B------:R-:W-:Y:S02]  /*db60*/  SEL R25, RZ, 0x1, P0 ;  /* 0x00000001ff197807 */ /* 0x000fe40000000000 */
[----:B------:R-:W-:Y:S02]  /*db70*/  SEL R22, R22, RZ, P0 ;  /* 0x000000ff16167207 */ /* 0x000fe40000000000 */
[----:B------:R-:W-:Y:S02]  /*db80*/  MOV R23, R7 ;  /* 0x0000000700177202 */ /* 0x000fe40000000f00 */
[----:B------:R-:W-:Y:S02]  /*db90*/  LOP3.LUT R25, R20, R25, RZ, 0x3c, !PT ;  /* 0x0000001914197212 */ /* 0x000fe400078e3cff */
[----:B--2---:R-:W-:Y:S01]  /*dba0*/  SHF.R.S32.HI R24, RZ, 0x1f, R4 ;  /* 0x0000001fff187819 */ /* 0x004fe20000011404 */
[----:B------:R-:W-:Y:S06]  /*dbb0*/  @!P1 BRA `(.L_x_2184) ;  /* 0x0000000000049947 */ /* 0x000fec0003800000 */
[----:B------:R-:W-:Y:S01]  /*dbc0*/  BPT.TRAP 0x1 ;  /* 0x000000040000795c */ /* 0x000fe20000300000 */
.L_x_2184:
[----:B------:R-:W-:Y:S01]  /*dbd0*/  IMAD R5, R22, 0x8, R16 ;  /* 0x0000000816057824 */ /* 0x000fe200078e0210 */
[----:B------:R-:W-:Y:S01]  /*dbe0*/  SHF.L.U32 R2, R25, 0x1f, RZ ;  /* 0x0000001f19027819 */ /* 0x000fe200000006ff */
[----:B------:R-:W-:Y:S03]  /*dbf0*/  BSSY B1, `(.L_x_2185) ;  /* 0x0000003000017945 */ /* 0x000fe60003800000 */
[----:B------:R-:W0:Y:S02]  /*dc00*/  SYNCS.PHASECHK.TRANS64.TRYWAIT P0, [R5+URZ+0x16840], R2 ;  /* 0x01684002050075a7 */ /* 0x000e24000800017f */
[----:B0-----:R-:W-:Y:S05]  /*dc10*/  @!P0 BRA `(.L_x_2186) ;  /* 0x0000003400e88947 */ /* 0x001fea0003800000 */
.L_x_2270:
[----:B------:R-:W-:Y:S05]  /*dc20*/  BSYNC B1 ;  /* 0x0000000000017941 */ /* 0x000fea0003800000 */
.L_x_2185:
        /* <DEDUP_REMOVED lines=14> */
[----:B------:R-:W-:Y:S01]  /*dd10*/  IMAD R7, R28, UR4, RZ ;  /* 0x000000041c077c24 */ /* 0x000fe2000f8e02ff */
[----:B-1----:R-:W-:Y:S01]  /*dd20*/  SHF.L.U32 R9, R12, 0x3, RZ ;  /* 0x000000030c097819 */ /* 0x002fe200000006ff */
[----:B------:R-:W-:-:S03]  /*dd30*/  IMAD.WIDE.U32 R2, R19, UR4, R2 ;  /* 0x0000000413027c25 */ /* 0x000fc6000f8e0002 */
[----:B------:R-:W-:Y:S01]  /*dd40*/  LOP3.LUT R9, R9, 0x1f8, RZ, 0xc0, !PT ;  /* 0x000001f809097812 */ /* 0x000fe200078ec0ff */
[----:B------:R-:W-:Y:S01]  /*dd50*/  IMAD R7, R19, UR5, R7 ;  /* 0x0000000513077c24 */ /* 0x000fe2000f8e0207 */
[----:B------:R-:W-:Y:S01]  /*dd60*/  ULDC.64 UR4, c[0x0][0x2e8] ;  /* 0x0000ba0000047ab9 */ /* 0x000fe20000000a00 */
        /* <DEDUP_REMOVED lines=52> */
.L_x_2288:
[----:B-1----:R-:W-:-:S04]  /*e0b0*/  IADD3 R2, P0, R2, R7, RZ ;  /* 0x0000000702027210 */ /* 0x002fc80007f1e0ff */
[----:B------:R-:W-:Y:S02]  /*e0c0*/  IADD3.X R3, RZ, R10, RZ, P0, !PT ;  /* 0x0000000aff037210 */ /* 0x000fe400007fe4ff */
[----:B------:R-:W-:-:S03]  /*e0d0*/  PLOP3.LUT P0, PT, PT, PT, PT, 0x80, 0x0 ;  /* 0x000000000000781c */ /* 0x000fc60003f0f070 */
[----:B------:R-:W-:Y:S01]  /*e0e0*/  @!PT LDS RZ, [RZ] ;  /* 0x00000000fffff984 */ /* 0x000fe20000000800 */
[----:B------:R-:W-:Y:S01]  /*e0f0*/  @!PT LDS RZ, [RZ] ;  /* 0x00000000fffff984 */ /* 0x000fe20000000800 */
[----:B------:R-:W-:Y:S01]  /*e100*/  @!PT LDS RZ, [RZ] ;  /* 0x00000000fffff984 */ /* 0x000fe20000000800 */
[----:B------:R1:W-:Y:S01]  /*e110*/  LDGSTS.E.BYPASS.LTC128B.128 [R9+0x11c00], desc[UR50][R2.64], !P1 ;  /* 0x11c0000002097fae */ /* 0x0003e2000c901d72 */
[----:B------:R-:W-:-:S09]  /*e120*/  NOP ;  /* 0x0000000000007918 */ /* 0x000fd20000000000 */
.L_x_2188:
        /* <DEDUP_REMOVED lines=11> */
.L_x_2189:
[----:B------:R1:W-:Y:S01]  /*e1e0*/  SYNCS.ARRIVE.TRANS64.A1T0 RZ, [R5+URZ+0x16830], RZ ;  /* 0x016830ff05ff79a7 */ /* 0x0003e2000810003f */
[----:B------:R-:W-:Y:S05]  /*e1f0*/  @!P2 BRA `(.L_x_2190) ;  /* 0x000000000004a947 */ /* 0x000fea0003800000 */
[----:B------:R-:W-:Y:S01]  /*e200*/  BPT.TRAP 0x1 ;  /* 0x000000040000795c */ /* 0x000fe20000300000 */
.L_x_2190:
[----:B------:R-:W-:Y:S01]  /*e210*/  SHF.L.U32 R2, R20, 0x1f, RZ ;  /* 0x0000001f14027819 */ /* 0x000fe200000006ff */
[----:B-1----:R-:W-:Y:S01]  /*e220*/  IMAD R5, R6, 0x8, R16 ;  /* 0x0000000806057824 */ /* 0x002fe200078e0210 */
[----:B------:R-:W-:Y:S03]  /*e230*/  BSSY B1, `(.L_x_2191) ;  /* 0x0000003000017945 */ /* 0x000fe60003800000 */
[----:B------:R-:W1:Y:S02]  /*e240*/  SYNCS.PHASECHK.TRANS64.TRYWAIT P0, [R5+URZ+0x16860], R2 ;  /* 0x01686002050075a7 */ /* 0x000e64000800017f */
[----:B-1----:R-:W-:Y:S05]  /*e250*/  @!P0 BRA `(.L_x_2192) ;  /* 0x0000003800a88947 */ /* 0x002fea0003800000 */
.L_x_2289:
[----:B------:R-:W-:Y:S05]  /*e260*/  BSYNC B1 ;  /* 0x0000000000017941 */ /* 0x000fea0003800000 */
.L_x_2191:
        /* <DEDUP_REMOVED lines=11> */
[----:B------:R-:W-:Y:S02]  /*e320*/  SHF.R.U32.HI R3, RZ, 0x3, R3 ;  /* 0x00000003ff037819 */ /* 0x000fe40000011603 */
[----:B------:R-:W-:-:S03]  /*e330*/  LEA R6, R6, R8, 0xd ;  /* 0x0000000806067211 */ /* 0x000fc600078e68ff */
        /* <DEDUP_REMOVED lines=24> */
[----:B0-----:R-:W-:-:S04]  /*e4c0*/  IADD3 R2, P0, R2, R7, RZ ;  /* 0x0000000702027210 */ /* 0x001fc80007f1e0ff */
[----:B-1----:R-:W-:Y:S02]  /*e4d0*/  IADD3.X R3, RZ, R3, RZ, P0, !PT ;  /* 0x00000003ff037210 */ /* 0x002fe400007fe4ff */
        /* <DEDUP_REMOVED lines=22> */
.L_x_2307:
        /* <DEDUP_REMOVED lines=11> */
[----:B------:R-:W-:-:S03]  /*e6f0*/  ULDC.64 UR4, c[0x0][0x338] ;  /* 0x0000ce0000047ab9 */ /* 0x000fc60000000a00 */
[----:B------:R-:W-:Y:S02]  /*e700*/  IMAD.IADD R3, R3, 0x1, R21 ;  /* 0x0000000103037824 */ /* 0x000fe400078e0215 */
[----:B------:R-:W-:Y:S02]  /*e710*/  IMAD R7, R24, UR4, RZ ;  /* 0x0000000418077c24 */ /* 0x000fe4000f8e02ff */
[----:B------:R-:W-:-:S04]  /*e720*/  IMAD.WIDE.U32 R2, R4, UR4, R2 ;  /* 0x0000000404027c25 */ /* 0x000fc8000f8e0002 */
[----:B------:R-:W-:Y:S01]  /*e730*/  IMAD R7, R4, UR5, R7 ;  /* 0x0000000504077c24 */ /* 0x000fe2000f8e0207 */
[----:B------:R-:W-:Y:S01]  /*e740*/  ULDC.64 UR4, c[0x0][0x330] ;  /* 0x0000cc0000047ab9 */ /* 0x000fe20000000a00 */
[----:B------:R-:W-:Y:S01]  /*e750*/  NOP ;  /* 0x0000000000007918 */ /* 0x000fe20000000000 */
[----:B------:R-:W-:Y:S02]  /*e760*/  IMAD R0, R28, UR4, RZ ;  /* 0x000000041c007c24 */ /* 0x000fe4000f8e02ff */
[----:B------:R-:W-:Y:S02]  /*e770*/  IADD3 R3, R3, R7, RZ ;  /* 0x0000000703037210 */ /* 0x000fe40007ffe0ff */
[C---:B------:R-:W-:Y:S02]  /*e780*/  IMAD R7, R19.reuse, UR5, R0 ;  /* 0x0000000513077c24 */ /* 0x040fe4000f8e0200 */
[----:B------:R-:W-:Y:S01]  /*e790*/  IMAD.WIDE.U32 R2, R19, UR4, R2 ;  /* 0x0000000413027c25 */ /* 0x000fe2000f8e0002 */
[----:B------:R-:W-:-:S03]  /*e7a0*/  ULDC.64 UR4, c[0x0][0x318] ;  /* 0x0000c60000047ab9 */ /* 0x000fc60000000a00 */
[----:B------:R-:W-:Y:S01]  /*e7b0*/  IMAD.IADD R3, R7, 0x1, R3 ;  /* 0x0000000107037824 */ /* 0x000fe200078e0203 */
[----:B0-----:R-:W-:-:S04]  /*e7c0*/  LEA R17, P0, R2, UR4, 0x1 ;  /* 0x0000000402117c11 */ /* 0x001fc8000f8008ff */
[----:B------:R-:W-:Y:S02]  /*e7d0*/  LEA.HI.X R18, R2, UR5, R3, 0x1, P0 ;  /* 0x0000000502127c11 */ /* 0x000fe400080f0c03 */
[----:B------:R-:W-:-:S13]  /*e7e0*/  PLOP3.LUT P0, PT, PT, PT, PT, 0x80, 0x0 ;  /* 0x000000000000781c */ /* 0x000fda0003f0f070 */
.L_x_2194:
        /* <DEDUP_REMOVED lines=11> */
.L_x_2195:
        /* <DEDUP_REMOVED lines=8> */
.L_x_2183:
        /* <DEDUP_REMOVED lines=18> */
.L_x_2198:
[----:B------:R-:W-:Y:S05]  /*ea40*/  BSYNC B0 ;  /* 0x0000000000007941 */ /* 0x000fea0003800000 */
.L_x_2197:
[----:B-1----:R-:W-:-:S05]  /*ea50*/  IMAD.U32 R0, RZ, RZ, UR45 ;  /* 0x0000002dff007e24 */ /* 0x002fca000f8e00ff */
[----:B------:R-:W-:-:S13]  /*ea60*/  ISETP.NE.AND P0, PT, R0, 0x3, PT ;  /* 0x000000030000780c */ /* 0x000fda0003f05270 */
[----:B------:R-:W-:Y:S05]  /*ea70*/  @!P0 BRA `(.L_x_2199) ;  /* 0x0000000000048947 */ /* 0x000fea0003800000 */
[----:B------:R-:W-:Y:S01]  /*ea80*/  BPT.TRAP 0x1 ;  /* 0x000000040000795c */ /* 0x000fe20000300000 */
.L_x_2199:
[----:B------:R-:W-:Y:S01]  /*ea90*/  IMAD R4, R22, 0x8, R16 ;  /* 0x0000000816047824 */ /* 0x000fe200078e0210 */
[----:B0-----:R-:W-:Y:S01]  /*eaa0*/  SHF.L.U32 R3, R25, 0x1f, RZ ;  /* 0x0000001f19037819 */ /* 0x001fe200000006ff */
[----:B------:R-:W-:Y:S03]  /*eab0*/  BSSY B0, `(.L_x_2200) ;  /* 0x0000003000007945 */ /* 0x000fe60003800000 */
[----:B------:R-:W0:Y:S02]  /*eac0*/  SYNCS.PHASECHK.TRANS64.TRYWAIT P0, [R4+URZ+0x16860], R3 ;  /* 0x01686003040075a7 */ /* 0x000e24000800017f */
[----:B0-----:R-:W-:Y:S05]  /*ead0*/  @!P0 BRA `(.L_x_2201) ;  /* 0x0000003800e48947 */ /* 0x001fea0003800000 */
.L_x_2308:
[----:B------:R-:W-:Y:S05]  /*eae0*/  BSYNC B0 ;  /* 0x0000000000007941 */ /* 0x000fea0003800000 */
.L_x_2200:
        /* <DEDUP_REMOVED lines=10> */
[----:B------:R-:W-:Y:S02]  /*eb90*/  LOP3.LUT R2, R2, 0x38, R8, 0x78, !PT ;  /* 0x0000003802027812 */ /* 0x000fe400078e7808 */
[----:B------:R-:W-:Y:S02]  /*eba0*/  IADD3 R5, -R7, R5, RZ ;  /* 0x0000000507057210 */ /* 0x000fe40007ffe1ff */
        /* <DEDUP_REMOVED lines=19> */
[----:B------:R-:W0:Y:S02]  /*ece0*/  SHFL.IDX PT, R14, R17, 0x3, 0x181f ;  /* 0x00781f00110e7f89 */ /* 0x000e2400000e0000 */
[----:B------:R-:W-:Y:S02]  /*ecf0*/  IADD3.X R3, RZ, R7, RZ, P0, !PT ;  /* 0x00000007ff037210 */ /* 0x000fe400007fe4ff */
        /* <DEDUP_REMOVED lines=31> */
.L_x_2326:
[----:B0-----:R-:W-:-:S04]  /*eef0*/  IADD3 R2, P0, R14, R6, RZ ;  /* 0x000000060e027210 */ /* 0x001fc80007f1e0ff */
[----:B------:R-:W-:Y:S02]  /*ef00*/  IADD3.X R3, RZ, R7, RZ, P0, !PT ;  /* 0x00000007ff037210 */ /* 0x000fe400007fe4ff */
[----:B------:R-:W-:-:S13]  /*ef10*/  ISETP.LT.OR P0, PT, R5, 0x71, P2 ;  /* 0x000000710500780c */ /* 0x000fda0001701670 */
[----:B------:R-:W-:Y:S01]  /*ef20*/  @!PT LDS RZ, [RZ] ;  /* 0x00000000fffff984 */ /* 0x000fe20000000800 */
[----:B------:R-:W-:Y:S01]  /*ef30*/  @!PT LDS RZ, [RZ] ;  /* 0x00000000fffff984 */ /* 0x000fe20000000800 */
[----:B------:R-:W-:Y:S01]  /*ef40*/  @!PT LDS RZ, [RZ] ;  /* 0x00000000fffff984 */ /* 0x000fe20000000800 */
[----:B------:R0:W-:Y:S01]  /*ef50*/  LDGSTS.E.BYPASS.LTC128B.128 [R0+0x3c00], desc[UR50][R2.64], !P0 ;  /* 0x03c0000002007fae */ /* 0x0001e2000c101d72 */
[----:B------:R-:W-:Y:S01]  /*ef60*/  PLOP3.LUT P0, PT, PT, PT, PT, 0x80, 0x0 ;  /* 0x000000000000781c */ /* 0x000fe20003f0f070 */
[----:B------:R-:W-:-:S12]  /*ef70*/  NOP ;  /* 0x0000000000007918 */ /* 0x000fd80000000000 */
.L_x_2203:
        /* <DEDUP_REMOVED lines=11> */
.L_x_2204:
[----:B------:R0:W-:Y:S01]  /*f030*/  SYNCS.ARRIVE.TRANS64.A1T0 RZ, [R4+URZ+0x16850], RZ ;  /* 0x016850ff04ff79a7 */ /* 0x0001e2000810003f */
[----:B------:R-:W-:-:S05]  /*f040*/  VIADD R22, R22, 0x1 ;  /* 0x0000000116167836 */ /* 0x000fca0000000000 */
[----:B------:R-:W-:-:S04]  /*f050*/  ISETP.NE.AND P0, PT, R22, 0x2, PT ;  /* 0x000000021600780c */ /* 0x000fc80003f05270 */
[----:B------:R-:W-:Y:S02]  /*f060*/  SEL R0, RZ, 0x1, P0 ;  /* 0x00000001ff007807 */ /* 0x000fe40000000000 */
[----:B------:R-:W-:Y:S02]  /*f070*/  SEL R22, R22, RZ, P0 ;  /* 0x000000ff16167207 */ /* 0x000fe40000000000 */
[----:B0-----:R-:W-:-:S07]  /*f080*/  LOP3.LUT R25, R25, R0, RZ, 0x3c, !PT ;  /* 0x0000000019197212 */ /* 0x001fce00078e3cff */
.L_x_2164:
[----:B------:R-:W-:Y:S05]  /*f090*/  BSYNC B7 ;  /* 0x0000000000077941 */ /* 0x000fea0003800000 */
.L_x_2162:
        /* <DEDUP_REMOVED lines=13> */
.L_x_2205:
[----:B------:R-:W-:-:S03]  /*f170*/  UMOV UR4, 0xffffffff ;  /* 0xffffffff00047882 */ /* 0x000fc60000000000 */
[----:B------:R-:W-:Y:S05]  /*f180*/  BRA.DIV UR4, `(.L_x_2207) ;  /* 0x0000003e04907947 */ /* 0x000fea000b800000 */
[----:B-----5:R2:W3:Y:S02]  /*f190*/  SHFL.IDX PT, R14, R2, RZ, 0x1f ;  /* 0x00001fff020e7589 */ /* 0x0204e400000e0000 */
.L_x_2329:
        /* <DEDUP_REMOVED lines=8> */
.L_x_2206:
[----:B-1----:R-:W4:Y:S01]  /*f220*/  LDL R0, [R1+0xc] ;  /* 0x00000c0001007983 */ /* 0x002f220000100800 */
[----:B------:R-:W-:Y:S02]  /*f230*/  ULDC UR4, c[0x0][0xc38] ;  /* 0x00030e0000047ab9 */ /* 0x000fe40000000800 */
[----:B----4-:R-:W-:-:S13]  /*f240*/  ISETP.GE.AND P0, PT, R0, UR4, PT ;  /* 0x0000000400007c0c */ /* 0x010fda000bf06270 */
[----:B------:R-:W-:Y:S05]  /*f250*/  @!P0 BRA `(.L_x_2208) ;  /* 0xffffffc000448947 */ /* 0x000fea000383ffff */
.L_x_2159:
[----:B------:R-:W4:Y:S01]  /*f260*/  LDL.LU R0, [R1+0x10] ;  /* 0x0000100001007983 */ /* 0x000f220000300800 */
[----:B------:R-:W-:Y:S01]  /*f270*/  BSSY B0, `(.L_x_2209) ;  /* 0x000000b000007945 */ /* 0x000fe20003800000 */
[----:B------:R-:W1:Y:S01]  /*f280*/  S2R R5, SR_CgaCtaId ;  /* 0x0000000000057919 */ /* 0x000e620000008800 */
[----:B----4-:R-:W-:-:S05]  /*f290*/  VIADD R0, R0, 0x1 ;  /* 0x0000000100007836 */ /* 0x010fca0000000000 */
[----:B--23--:R-:W-:-:S04]  /*f2a0*/  LEA.HI R2, R0, R0, RZ, 0x1 ;  /* 0x0000000000027211 */ /* 0x00cfc800078f08ff */
[----:B------:R-:W-:Y:S02]  /*f2b0*/  LOP3.LUT R3, R2, 0xfffffffe, RZ, 0xc0, !PT ;  /* 0xfffffffe02037812 */ /* 0x000fe400078ec0ff */
[----:B------:R-:W-:-:S03]  /*f2c0*/  MOV R2, 0x400 ;  /* 0x0000040000027802 */ /* 0x000fc60000000f00 */
[----:B------:R-:W-:Y:S01]  /*f2d0*/  IMAD.IADD R0, R0, 0x1, -R3 ;  /* 0x0000000100007824 */ /* 0x000fe200078e0a03 */
[----:B-1----:R-:W-:-:S04]  /*f2e0*/  LEA R5, R5, R2, 0x18 ;  /* 0x0000000205057211 */ /* 0x002fc800078ec0ff */
[----:B------:R-:W-:-:S04]  /*f2f0*/  SHF.L.U32 R0, R0, 0x1f, RZ ;  /* 0x0000001f00007819 */ /* 0x000fc800000006ff */
[----:B------:R-:W1:Y:S02]  /*f300*/  SYNCS.PHASECHK.TRANS64.TRYWAIT P0, [R5+URZ+0x16820], R0 ;  /* 0x01682000050075a7 */ /* 0x000e64000800017f */
[----:B-1----:R-:W-:Y:S05]  /*f310*/  @!P0 BRA `(.L_x_2210) ;  /* 0x0000003c00548947 */ /* 0x002fea0003800000 */
.L_x_2330:
[----:B------:R-:W-:Y:S05]  /*f320*/  BSYNC B0 ;  /* 0x0000000000007941 */ /* 0x000fea0003800000 */
.L_x_2209:
[----:B------:R-:W-:-:S03]  /*f330*/  UMOV UR4, 0xffffffff ;  /* 0xffffffff00047882 */ /* 0x000fc60000000000 */
[----:B------:R-:W-:Y:S05]  /*f340*/  BRA.DIV UR4, `(.L_x_2211) ;  /* 0x0000003e045c7947 */ /* 0x000fea000b800000 */
[----:B-1----:R-:W1:Y:S02]  /*f350*/  S2R R0, SR_TID.X ;  /* 0x0000000000007919 */ /* 0x002e640000002100 */
[----:B-1----:R-:W-:-:S04]  /*f360*/  SHF.R.U32.HI R0, RZ, 0x5, R0 ;  /* 0x00000005ff007819 */ /* 0x002fc80000011600 */
[----:B------:R-:W-:-:S05]  /*f370*/  LOP3.LUT R0, R0, 0x3, RZ, 0xc0, !PT ;  /* 0x0000000300007812 */ /* 0x000fca00078ec0ff */
[----:B------:R1:W2:Y:S02]  /*f380*/  SHFL.IDX PT, R14, R0, RZ, 0x1f ;  /* 0x00001fff000e7589 */ /* 0x0002a400000e0000 */
.L_x_2333:
[----:B--2---:R-:W-:Y:S01]  /*f390*/  ISETP.NE.AND P0, PT, R14, RZ, PT ;  /* 0x000000ff0e00720c */ /* 0x004fe20003f05270 */
[----:B------:R-:W-:-:S12]  /*f3a0*/  BSSY B0, `(.L_x_2212) ;  /* 0x0000024000007945 */ /* 0x000fd80003800000 */
[----:B------:R-:W-:Y:S05]  /*f3b0*/  @P0 BRA `(.L_x_2213) ;  /* 0x0000000000880947 */ /* 0x000fea0003800000 */
[----:B------:R-:W-:-:S03]  /*f3c0*/  UMOV UR4, 0xffffffff ;  /* 0xffffffff00047882 */ /* 0x000fc60000000000 */
[----:B------:R-:W-:Y:S05]  /*f3d0*/  BRA.DIV UR4, `(.L_x_2214) ;  /* 0x0000003e046c7947 */ /* 0x000fea000b800000 */
[----:B------:R-:W-:-:S13]  /*f3e0*/  ELECT P6, URZ, PT ;  /* 0x00000000003f782f */ /* 0x000fda00038c0000 */
.L_x_2336:
[----:B------:R-:W-:Y:S05]  /*f3f0*/  @!P6 BRA `(.L_x_2213) ;  /* 0x000000000078e947 */ /* 0x000fea0003800000 */
[----:B------:R-:W-:-:S06]  /*f400*/  ULOP3.LUT UR4, UR39, 0x2, URZ, 0xfc, !UPT ;  /* 0x0000000227047892 */ /* 0x000fcc000f8efc3f */
[----:B-1----:R-:W-:-:S04]  /*f410*/  MOV R0, UR4 ;  /* 0x0000000400007c02 */ /* 0x002fc80008000f00 */
[----:B------:R-:W-:-:S13]  /*f420*/  ISETP.NE.AND P0, PT, R0, 0x3, PT ;  /* 0x000000030000780c */ /* 0x000fda0003f05270 */
[----:B------:R-:W-:Y:S05]  /*f430*/  @!P0 BRA `(.L_x_2215) ;  /* 0x0000000000048947 */ /* 0x000fea0003800000 */
[----:B------:R-:W-:Y:S01]  /*f440*/  BPT.TRAP 0x1 ;  /* 0x000000040000795c */ /* 0x000fe20000300000 */
.L_x_2215:
[C---:B------:R-:W-:Y:S01]  /*f450*/  IMAD R3, R22.reuse, 0x8, R5 ;  /* 0x0000000816037824 */ /* 0x040fe200078e0205 */
[----:B------:R-:W-:Y:S01]  /*f460*/  SHF.L.U32 R2, R25, 0x1f, RZ ;  /* 0x0000001f19027819 */ /* 0x000fe200000006ff */
[----:B------:R-:W-:-:S03]  /*f470*/  VIADD R22, R22, 0x1 ;  /* 0x0000000116167836 */ /* 0x000fc60000000000 */
[----:B------:R-:W1:Y:S02]  /*f480*/  SYNCS.PHASECHK.TRANS64.TRYWAIT P1, [R3+URZ+0x16840], R2 ;  /* 0x01684002030075a7 */ /* 0x000e64000802017f */
[----:B------:R-:W-:-:S04]  /*f490*/  ISETP.NE.AND P2, PT, R22, 0x2, PT ;  /* 0x000000021600780c */ /* 0x000fc80003f45270 */
[----:B------:R-:W-:Y:S01]  /*f4a0*/  SEL R0, RZ, 0x1, P2 ;  /* 0x00000001ff007807 */ /* 0x000fe20001000000 */
[----:B-1----:R-:W-:Y:S08]  /*f4b0*/  @!P1 BRA `(.L_x_2216) ;  /* 0x0000003c00549947 */ /* 0x002ff00003800000 */
.L_x_2337:
[----:B------:R-:W-:Y:S02]  /*f4c0*/  SEL R22, R22, RZ, P2 ;  /* 0x000000ff16167207 */ /* 0x000fe40001000000 */
[----:B------:R-:W-:Y:S01]  /*f4d0*/  LOP3.LUT R0, R25, R0, RZ, 0x3c, !PT ;  /* 0x0000000019007212 */ /* 0x000fe200078e3cff */
[----:B------:R-:W-:Y:S06]  /*f4e0*/  @!P0 BRA `(.L_x_2217) ;  /* 0x0000000000048947 */ /* 0x000fec0003800000 */
[----:B------:R-:W-:Y:S01]  /*f4f0*/  BPT.TRAP 0x1 ;  /* 0x000000040000795c */ /* 0x000fe20000300000 */
.L_x_2217:
[----:B------:R-:W-:Y:S01]  /*f500*/  IMAD R5, R22, 0x8, R5 ;  /* 0x0000000816057824 */ /* 0x000fe200078e0205 */
[----:B------:R-:W-:-:S04]  /*f510*/  SHF.L.U32 R0, R0, 0x1f, RZ ;  /* 0x0000001f00007819 */ /* 0x000fc800000006ff */
[----:B------:R-:W2:Y:S02]  /*f520*/  SYNCS.PHASECHK.TRANS64.TRYWAIT P1, [R5+URZ+0x16840], R0 ;  /* 0x01684000050075a7 */ /* 0x000ea4000802017f */
[----:B--2---:R-:W-:Y:S05]  /*f530*/  @!P1 BRA `(.L_x_2218) ;  /* 0x0000003c00489947 */ /* 0x004fea0003800000 */
.L_x_2338:
[----:B------:R-:W-:Y:S05]  /*f540*/  @!P0 BRA `(.L_x_2219) ;  /* 0x0000000000048947 */ /* 0x000fea0003800000 */
[----:B------:R-:W-:Y:S01]  /*f550*/  BPT.TRAP 0x1 ;  /* 0x000000040000795c */ /* 0x000fe20000300000 */
.L_x_2219:
[----:B------:R-:W3:Y:S02]  /*f560*/  SYNCS.PHASECHK.TRANS64.TRYWAIT P1, [R3+URZ+0x16860], R2 ;  /* 0x01686002030075a7 */ /* 0x000ee4000802017f */
[----:B---3--:R-:W-:Y:S05]  /*f570*/  @!P1 BRA `(.L_x_2220) ;  /* 0x0000003c004c9947 */ /* 0x008fea0003800000 */
.L_x_2339:
[----:B------:R-:W-:Y:S05]  /*f580*/  @!P0 BRA `(.L_x_2221) ;  /* 0x0000000000048947 */ /* 0x000fea0003800000 */
[----:B------:R-:W-:Y:S01]  /*f590*/  BPT.TRAP 0x1 ;  /* 0x000000040000795c */ /* 0x000fe20000300000 */
.L_x_2221:
[----:B----4-:R4:W0:Y:S02]  /*f5a0*/  SYNCS.PHASECHK.TRANS64.TRYWAIT P0, [R5+URZ+0x16860], R0 ;  /* 0x01686000050075a7 */ /* 0x010824000800017f */
[----:B0-----:R-:W-:Y:S05]  /*f5b0*/  @!P0 NANOSLEEP.SYNCS 0x989680 ;  /* 0x009896800000895d */ /* 0x001fea0003900000 */
[----:B------:R-:W0:Y:S02]  /*f5c0*/  @!P0 SYNCS.PHASECHK.TRANS64 P0, [R5+URZ+0x16860], R0 ;  /* 0x01686000050085a7 */ /* 0x000e24000800007f */
[----:B0-----:R-:W-:Y:S05]  /*f5d0*/  @!P0 BRA `(.L_x_2221) ;  /* 0xfffffffc00f08947 */ /* 0x001fea000383ffff */
.L_x_2213:
[----:B------:R-:W-:Y:S05]  /*f5e0*/  BSYNC B0 ;  /* 0x0000000000007941 */ /* 0x000fea0003800000 */
.L_x_2212:
[----:B------:R-:W-:Y:S05]  /*f5f0*/  EXIT ;  /* 0x000000000000794d */ /* 0x000fea0003800000 */
.L_x_2118:
[----:B0-----:R-:W-:-:S04]  /*f600*/  IMAD.U32 R3, RZ, RZ, UR45 ;  /* 0x0000002dff037e24 */ /* 0x001fc8000f8e00ff */
[----:B------:R0:W1:Y:S03]  /*f610*/  SYNCS.PHASECHK.TRANS64.TRYWAIT P1, [R3+URZ+0x16800], R0 ;  /* 0x01680000030075a7 */ /* 0x000066000802017f */
[----:B-1----:R-:W-:Y:S05]  /*f620*/  @!P1 NANOSLEEP.SYNCS 0x989680 ;  /* 0x009896800000995d */ /* 0x002fea0003900000 */
[----:B------:R-:W1:Y:S02]  /*f630*/  @!P1 SYNCS.PHASECHK.TRANS64 P1, [R3+URZ+0x16800], R0 ;  /* 0x01680000030095a7 */ /* 0x000e64000802007f */
[----:B-1----:R-:W-:Y:S05]  /*f640*/  @!P1 BRA `(.L_x_2118) ;  /* 0xfffffffc00ec9947 */ /* 0x002fea000383ffff */
[----:B------:R-:W-:Y:S05]  /*f650*/  BRA `(.L_x_2222) ;  /* 0xffffff1c00b07947 */ /* 0x000fea000383ffff */
.L_x_2122:
[----:B-1----:R1:W2:Y:S02]  /*f660*/  SYNCS.PHASECHK.TRANS64.TRYWAIT P1, [R0+URZ+0x16830], R3 ;  /* 0x01683003000075a7 */ /* 0x0022a4000802017f */
[----:B--2---:R-:W-:Y:S05]  /*f670*/  @!P1 NANOSLEEP.SYNCS 0x989680 ;  /* 0x009896800000995d */ /* 0x004fea0003900000 */
[----:B------:R-:W2:Y:S02]  /*f680*/  @!P1 SYNCS.PHASECHK.TRANS64 P1, [R0+URZ+0x16830], R3 ;  /* 0x01683003000095a7 */ /* 0x000ea4000802007f */
[----:B--2---:R-:W-:Y:S05]  /*f690*/  @!P1 BRA `(.L_x_2122) ;  /* 0xfffffffc00f09947 */ /* 0x004fea000383ffff */
[----:B------:R-:W-:Y:S05]  /*f6a0*/  BRA `(.L_x_2121) ;  /* 0xffffff1c00cc7947 */ /* 0x000fea000383ffff */
.L_x_2128:
[----:B-1----:R-:W-:-:S04]  /*f6b0*/  IMAD.U32 R6, RZ, RZ, UR6 ;  /* 0x00000006ff067e24 */ /* 0x002fc8000f8e00ff */
[----:B------:R1:W2:Y:S03]  /*f6c0*/  SYNCS.PHASECHK.TRANS64.TRYWAIT P1, [R6+URZ+0x16830], R5 ;  /* 0x01683005060075a7 */ /* 0x0002a6000802017f */
[----:B--2---:R-:W-:Y:S05]  /*f6d0*/  @!P1 NANOSLEEP.SYNCS 0x989680 ;  /* 0x009896800000995d */ /* 0x004fea0003900000 */
[----:B------:R-:W2:Y:S02]  /*f6e0*/  @!P1 SYNCS.PHASECHK.TRANS64 P1, [R6+URZ+0x16830], R5 ;  /* 0x01683005060095a7 */ /* 0x000ea4000802007f */
[----:B--2---:R-:W-:Y:S05]  /*f6f0*/  @!P1 BRA `(.L_x_2128) ;  /* 0xfffffffc00ec9947 */ /* 0x004fea000383ffff */
[----:B------:R-:W-:Y:S05]  /*f700*/  BRA `(.L_x_2125) ;  /* 0xffffff4800547947 */ /* 0x000fea000383ffff */
.L_x_2132:
[----:B-1----:R-:W-:-:S04]  /*f710*/  MOV R6, UR6 ;  /* 0x0000000600067c02 */ /* 0x002fc80008000f00 */
[----:B------:R1:W2:Y:S03]  /*f720*/  SYNCS.PHASECHK.TRANS64.TRYWAIT P1, [R6+URZ+0x16850], R5 ;  /* 0x01685005060075a7 */ /* 0x0002a6000802017f */
[----:B--2---:R-:W-:Y:S05]  /*f730*/  @!P1 NANOSLEEP.SYNCS 0x989680 ;  /* 0x009896800000995d */ /* 0x004fea0003900000 */
[----:B------:R-:W2:Y:S02]  /*f740*/  @!P1 SYNCS.PHASECHK.TRANS64 P1, [R6+URZ+0x16850], R5 ;  /* 0x01685005060095a7 */ /* 0x000ea4000802007f */
[----:B--2---:R-:W-:Y:S05]  /*f750*/  @!P1 BRA `(.L_x_2132) ;  /* 0xfffffffc00ec9947 */ /* 0x004fea000383ffff */
[----:B------:R-:W-:Y:S05]  /*f760*/  BRA `(.L_x_2129) ;  /* 0xffffff4800d07947 */ /* 0x000fea000383ffff */
.L_x_2140:
[----:B-1----:R-:W-:-:S04]  /*f770*/  IMAD.U32 R6, RZ, RZ, UR6 ;  /* 0x00000006ff067e24 */ /* 0x002fc8000f8e00ff */
[----:B------:R1:W2:Y:S03]  /*f780*/  SYNCS.PHASECHK.TRANS64.TRYWAIT P1, [R6+URZ+0x16830], R5 ;  /* 0x01683005060075a7 */ /* 0x0002a6000802017f */
[----:B--2---:R-:W-:Y:S05]  /*f790*/  @!P1 NANOSLEEP.SYNCS 0x989680 ;  /* 0x009896800000995d */ /* 0x004fea0003900000 */
[----:B------:R-:W2:Y:S02]  /*f7a0*/  @!P1 SYNCS.PHASECHK.TRANS64 P1, [R6+URZ+0x16830], R5 ;  /* 0x01683005060095a7 */ /* 0x000ea4000802007f */
[----:B--2---:R-:W-:Y:S05]  /*f7b0*/  @!P1 BRA `(.L_x_2140) ;  /* 0xfffffffc00ec9947 */ /* 0x004fea000383ffff */
[----:B------:R-:W-:Y:S05]  /*f7c0*/  BRA `(.L_x_2137) ;  /* 0xffffff7400e07947 */ /* 0x000fea000383ffff */
.L_x_2144:
[----:B-1----:R-:W-:-:S04]  /*f7d0*/  IMAD.U32 R6, RZ, RZ, UR6 ;  /* 0x00000006ff067e24 */ /* 0x002fc8000f8e00ff */
[----:B------:R1:W2:Y:S03]  /*f7e0*/  SYNCS.PHASECHK.TRANS64.TRYWAIT P1, [R6+URZ+0x16850], R5 ;  /* 0x01685005060075a7 */ /* 0x0002a6000802017f */
[----:B--2---:R-:W-:Y:S05]  /*f7f0*/  @!P1 NANOSLEEP.SYNCS 0x989680 ;  /* 0x009896800000995d */ /* 0x004fea0003900000 */
[----:B------:R-:W2:Y:S02]  /*f800*/  @!P1 SYNCS.PHASECHK.TRANS64 P1, [R6+URZ+0x16850], R5 ;  /* 0x01685005060095a7 */ /* 0x000ea4000802007f */
[----:B--2---:R-:W-:Y:S05]  /*f810*/  @!P1 BRA `(.L_x_2144) ;  /* 0xfffffffc00ec9947 */ /* 0x004fea000383ffff */
[----:B------:R-:W-:Y:S05]  /*f820*/  BRA `(.L_x_2141) ;  /* 0xffffff78005c7947 */ /* 0x000fea000383ffff */
.L_x_2151:
[----:B-1----:R-:W-:-:S04]  /*f830*/  IMAD.U32 R4, RZ, RZ, UR5 ;  /* 0x00000005ff047e24 */ /* 0x002fc8000f8e00ff */
[----:B------:R1:W2:Y:S03]  /*f840*/  SYNCS.PHASECHK.TRANS64.TRYWAIT P1, [R4+URZ+0x16850], R3 ;  /* 0x01685003040075a7 */ /* 0x0002a6000802017f */
[----:B--2---:R-:W-:Y:S05]  /*f850*/  @!P1 NANOSLEEP.SYNCS 0x989680 ;  /* 0x009896800000995d */ /* 0x004fea0003900000 */
[----:B------:R-:W2:Y:S02]  /*f860*/  @!P1 SYNCS.PHASECHK.TRANS64 P1, [R4+URZ+0x16850], R3 ;  /* 0x01685003040095a7 */ /* 0x000ea4000802007f */
[----:B--2---:R-:W-:Y:S05]  /*f870*/  @!P1 BRA `(.L_x_2151) ;  /* 0xfffffffc00ec9947 */ /* 0x004fea000383ffff */
[----:B------:R-:W-:Y:S05]  /*f880*/  BRA `(.L_x_2150) ;  /* 0xffffff9800cc7947 */ /* 0x000fea000383ffff */
.L_x_2170:
[----:B------:R-:W3:Y:S01]  /*f890*/  S2R R17, SR_TID.X ;  /* 0x0000000000117919 */ /* 0x000ee20000002100 */
[----:B------:R-:W-:Y:S01]  /*f8a0*/  IMAD.MOV.U32 R12, RZ, RZ, RZ ;  /* 0x000000ffff0c7224 */ /* 0x000fe200078e00ff */
[----:B------:R-:W-:Y:S01]  /*f8b0*/  MOV R11, 0x1f ;  /* 0x0000001f000b7802 */ /* 0x000fe20000000f00 */
[----:B------:R-:W-:Y:S01]  /*f8c0*/  IMAD.MOV.U32 R15, RZ, RZ, -0x1 ;  /* 0xffffffffff0f7424 */ /* 0x000fe200078e00ff */
[----:B---3--:R-:W-:-:S04]  /*f8d0*/  SHF.R.U32.HI R17, RZ, 0x5, R17 ;  /* 0x00000005ff117819 */ /* 0x008fc80000011611 */
[----:B------:R-:W-:-:S05]  /*f8e0*/  LOP3.LUT R17, R17, 0x3, RZ, 0xc0, !PT ;  /* 0x0000000311117812 */ /* 0x000fca00078ec0ff */
[----:B------:R-:W-:-:S07]  /*f8f0*/  IMAD.MOV.U32 R13, RZ, RZ, R17 ;  /* 0x000000ffff0d7224 */ /* 0x000fce00078e0011 */
[----:B012--5:R-:W-:Y:S05]  /*f900*/  WARPSYNC.COLLECTIVE R15, `(.L_x_2223) ;  /* 0x000000000f087348 */ /* 0x027fea0003c00000 */
[----:B------:R3:W4:Y:S02]  /*f910*/  SHFL.IDX P6, R14, R13, R12, R11 ;  /* 0x0000000c0d0e7389 */ /* 0x00072400000c000b */
[----:B012345:R-:W-:Y:S01]  /*f920*/  ENDCOLLECTIVE ;  /* 0x000000000000791b */ /* 0x03ffe20003800000 */
.L_x_2223:
[----:B------:R-:W-:Y:S05]  /*f930*/  BRA `(.L_x_2224) ;  /* 0xffffffc400147947 */ /* 0x000fea000383ffff */
.L_x_2173:
[----:B0-----:R0:W1:Y:S02]  /*f940*/  SYNCS.PHASECHK.TRANS64.TRYWAIT P0, [R0+URZ+0x16840], R2 ;  /* 0x01684002000075a7 */ /* 0x001064000800017f */
[----:B-1----:R-:W-:Y:S05]  /*f950*/  @!P0 NANOSLEEP.SYNCS 0x989680 ;  /* 0x009896800000895d */ /* 0x002fea0003900000 */
[----:B------:R-:W1:Y:S02]  /*f960*/  @!P0 SYNCS.PHASECHK.TRANS64 P0, [R0+URZ+0x16840], R2 ;  /* 0x01684002000085a7 */ /* 0x000e64000800007f */
[----:B-1----:R-:W-:Y:S05]  /*f970*/  @!P0 BRA `(.L_x_2173) ;  /* 0xfffffffc00f08947 */ /* 0x002fea000383ffff */
[----:B------:R-:W-:Y:S05]  /*f980*/  BRA `(.L_x_2225) ;  /* 0xffffffc8001c7947 */ /* 0x000fea000383ffff */
.L_x_2174:
        /* <DEDUP_REMOVED lines=8> */
.L_x_2227:
[----:B------:R-:W-:Y:S05]  /*fa10*/  BSYNC B0 ;  /* 0x0000000000007941 */ /* 0x000fea0003800000 */
.L_x_2226:
[----:B------:R-:W-:Y:S01]  /*fa20*/  IMAD.MOV.U32 R13, RZ, RZ, R4 ;  /* 0x000000ffff0d7224 */ /* 0x000fe200078e0004 */
[----:B------:R-:W-:Y:S01]  /*fa30*/  MOV R2, R14 ;  /* 0x0000000e00027202 */ /* 0x000fe20000000f00 */
[----:B------:R-:W-:Y:S02]  /*fa40*/  IMAD.MOV.U32 R12, RZ, RZ, RZ ;  /* 0x000000ffff0c7224 */ /* 0x000fe400078e00ff */
[----:B------:R-:W-:Y:S02]  /*fa50*/  IMAD.MOV.U32 R11, RZ, RZ, 0x181f ;  /* 0x0000181fff0b7424 */ /* 0x000fe400078e00ff */
[----:B------:R-:W-:Y:S02]  /*fa60*/  IMAD.MOV.U32 R15, RZ, RZ, -0x1 ;  /* 0xffffffffff0f7424 */ /* 0x000fe400078e00ff */
[----:B------:R-:W-:-:S07]  /*fa70*/  @P0 IMAD R8, R6, 0x2, R16 ;  /* 0x0000000206080824 */ /* 0x000fce00078e0210 */
[----:B------:R-:W-:Y:S05]  /*fa80*/  WARPSYNC.COLLECTIVE R15, `(.L_x_2228) ;  /* 0x000000000f087348 */ /* 0x000fea0003c00000 */
[----:B------:R0:W1:Y:S02]  /*fa90*/  SHFL.IDX P6, R14, R13, R12, R11 ;  /* 0x0000000c0d0e7389 */ /* 0x00006400000c000b */
[----:B01----:R-:W-:Y:S01]  /*faa0*/  ENDCOLLECTIVE ;  /* 0x000000000000791b */ /* 0x003fe20003800000 */
.L_x_2228:
[----:B------:R-:W-:Y:S02]  /*fab0*/  IMAD.MOV.U32 R13, RZ, RZ, R5 ;  /* 0x000000ffff0d7224 */ /* 0x000fe400078e0005 */
[----:B------:R-:W-:Y:S02]  /*fac0*/  IMAD.MOV.U32 R12, RZ, RZ, 0x1 ;  /* 0x00000001ff0c7424 */ /* 0x000fe400078e00ff */
[----:B------:R-:W-:-:S07]  /*fad0*/  IMAD.MOV.U32 R3, RZ, RZ, R14 ;  /* 0x000000ffff037224 */ /* 0x000fce00078e000e */
[----:B------:R-:W-:Y:S05]  /*fae0*/  WARPSYNC.COLLECTIVE R15, `(.L_x_2229) ;  /* 0x000000000f087348 */ /* 0x000fea0003c00000 */
[----:B------:R0:W1:Y:S02]  /*faf0*/  SHFL.IDX P6, R14, R13, R12, R11 ;  /* 0x0000000c0d0e7389 */ /* 0x00006400000c000b */
[----:B01----:R-:W-:Y:S01]  /*fb00*/  ENDCOLLECTIVE ;  /* 0x000000000000791b */ /* 0x003fe20003800000 */
.L_x_2229:
[----:B------:R-:W-:-:S04]  /*fb10*/  @P0 LEA R3, P1, R9, R3, 0x1 ;  /* 0x0000000309030211 */ /* 0x000fc800078208ff */
[----:B------:R-:W-:Y:S02]  /*fb20*/  @P0 IADD3.X R2, RZ, R2, RZ, P1, !PT ;  /* 0x00000002ff020210 */ /* 0x000fe40000ffe4ff */
[----:B------:R-:W-:Y:S02]  /*fb30*/  ISETP.GE.AND P1, PT, R7, 0x11, PT ;  /* 0x000000110700780c */ /* 0x000fe40003f26270 */
        /* <DEDUP_REMOVED lines=12> */
.L_x_2230:
[----:B------:R-:W-:Y:S02]  /*fc00*/  @P1 IMAD R8, R6, 0x2, R16 ;  /* 0x0000000206081824 */ /* 0x000fe400078e0210 */
[----:B------:R-:W-:Y:S02]  /*fc10*/  IMAD.MOV.U32 R13, RZ, RZ, R5 ;  /* 0x000000ffff0d7224 */ /* 0x000fe400078e0005 */
[----:B------:R-:W-:Y:S01]  /*fc20*/  IMAD.MOV.U32 R12, RZ, RZ, 0x2 ;  /* 0x00000002ff0c7424 */ /* 0x000fe200078e00ff */
[----:B------:R-:W-:-:S07]  /*fc30*/  MOV R3, R14 ;  /* 0x0000000e00037202 */ /* 0x000fce0000000f00 */
[----:B------:R-:W-:Y:S05]  /*fc40*/  WARPSYNC.COLLECTIVE R15, `(.L_x_2231) ;  /* 0x000000000f087348 */ /* 0x000fea0003c00000 */
[----:B------:R0:W1:Y:S02]  /*fc50*/  SHFL.IDX P6, R14, R13, R12, R11 ;  /* 0x0000000c0d0e7389 */ /* 0x00006400000c000b */
[----:B01----:R-:W-:Y:S01]  /*fc60*/  ENDCOLLECTIVE ;  /* 0x000000000000791b */ /* 0x003fe20003800000 */
.L_x_2231:
        /* <DEDUP_REMOVED lines=15> */
.L_x_2232:
[----:B------:R-:W-:Y:S02]  /*fd60*/  @P1 IMAD R8, R6, 0x2, R16 ;  /* 0x0000000206081824 */ /* 0x000fe400078e0210 */
[----:B------:R-:W-:Y:S02]  /*fd70*/  IMAD.MOV.U32 R13, RZ, RZ, R5 ;  /* 0x000000ffff0d7224 */ /* 0x000fe400078e0005 */
[----:B------:R-:W-:Y:S02]  /*fd80*/  IMAD.MOV.U32 R12, RZ, RZ, 0x3 ;  /* 0x00000003ff0c7424 */ /* 0x000fe400078e00ff */
[----:B------:R-:W-:-:S07]  /*fd90*/  IMAD.MOV.U32 R3, RZ, RZ, R14 ;  /* 0x000000ffff037224 */ /* 0x000fce00078e000e */
[----:B------:R-:W-:Y:S05]  /*fda0*/  WARPSYNC.COLLECTIVE R15, `(.L_x_2233) ;  /* 0x000000000f087348 */ /* 0x000fea0003c00000 */
[----:B------:R0:W1:Y:S02]  /*fdb0*/  SHFL.IDX P6, R14, R13, R12, R11 ;  /* 0x0000000c0d0e7389 */ /* 0x00006400000c000b */
[----:B01----:R-:W-:Y:S01]  /*fdc0*/  ENDCOLLECTIVE ;  /* 0x000000000000791b */ /* 0x003fe20003800000 */
.L_x_2233:
        /* <DEDUP_REMOVED lines=15> */
.L_x_2234:
[----:B------:R-:W-:Y:S02]  /*fec0*/  @P1 IMAD R8, R6, 0x2, R16 ;  /* 0x0000000206081824 */ /* 0x000fe400078e0210 */
[----:B------:R-:W-:Y:S01]  /*fed0*/  IMAD.MOV.U32 R13, RZ, RZ, R5 ;  /* 0x000000ffff0d7224 */ /* 0x000fe200078e0005 */
[----:B------:R-:W-:Y:S01]  /*fee0*/  MOV R12, 0x4 ;  /* 0x00000004000c7802 */ /* 0x000fe20000000f00 */
[----:B------:R-:W-:-:S07]  /*fef0*/  IMAD.MOV.U32 R3, RZ, RZ, R14 ;  /* 0x000000ffff037224 */ /* 0x000fce00078e000e */
[----:B------:R-:W-:Y:S05]  /*ff00*/  WARPSYNC.COLLECTIVE R15, `(.L_x_2235) ;  /* 0x000000000f087348 */ /* 0x000fea0003c00000 */
[----:B------:R0:W1:Y:S02]  /*ff10*/  SHFL.IDX P6, R14, R13, R12, R11 ;  /* 0x0000000c0d0e7389 */ /* 0x00006400000c000b */
[----:B01----:R-:W-:Y:S01]  /*ff20*/  ENDCOLLECTIVE ;  /* 0x000000000000791b */ /* 0x003fe20003800000 */
.L_x_2235:
        /* <DEDUP_REMOVED lines=15> */
.L_x_2236:
[----:B------:R-:W-:Y:S01]  /*10020*/  @P1 IMAD R8, R6, 0x2, R16 ;  /* 0x0000000206081824 */ /* 0x000fe200078e0210 */
[----:B------:R-:W-:Y:S01]  /*10030*/  MOV R13, R5 ;  /* 0x00000005000d7202 */ /* 0x000fe20000000f00 */
[----:B------:R-:W-:Y:S02]  /*10040*/  IMAD.MOV.U32 R12, RZ, RZ, 0x5 ;  /* 0x00000005ff0c7424 */ /* 0x000fe400078e00ff */
[----:B------:R-:W-:-:S07]  /*10050*/  IMAD.MOV.U32 R3, RZ, RZ, R14 ;  /* 0x000000ffff037224 */ /* 0x000fce00078e000e */
[----:B------:R-:W-:Y:S05]  /*10060*/  WARPSYNC.COLLECTIVE R15, `(.L_x_2237) ;  /* 0x000000000f087348 */ /* 0x000fea0003c00000 */
[----:B------:R0:W1:Y:S02]  /*10070*/  SHFL.IDX P6, R14, R13, R12, R11 ;  /* 0x0000000c0d0e7389 */ /* 0x00006400000c000b */
[----:B01----:R-:W-:Y:S01]  /*10080*/  ENDCOLLECTIVE ;  /* 0x000000000000791b */ /* 0x003fe20003800000 */
.L_x_2237:
        /* <DEDUP_REMOVED lines=15> */
.L_x_2238:
[----:B------:R-:W-:Y:S01]  /*10180*/  @P1 LEA R8, R6, R16, 0x1 ;  /* 0x0000001006081211 */ /* 0x000fe200078e08ff */
[----:B------:R-:W-:Y:S02]  /*10190*/  IMAD.MOV.U32 R13, RZ, RZ, R5 ;  /* 0x000000ffff0d7224 */ /* 0x000fe400078e0005 */
[----:B------:R-:W-:Y:S02]  /*101a0*/  IMAD.MOV.U32 R12, RZ, RZ, 0x6 ;  /* 0x00000006ff0c7424 */ /* 0x000fe400078e00ff */
[----:B------:R-:W-:-:S07]  /*101b0*/  IMAD.MOV.U32 R3, RZ, RZ, R14 ;  /* 0x000000ffff037224 */ /* 0x000fce00078e000e */
[----:B------:R-:W-:Y:S05]  /*101c0*/  WARPSYNC.COLLECTIVE R15, `(.L_x_2239) ;  /* 0x000000000f087348 */ /* 0x000fea0003c00000 */
[----:B------:R0:W1:Y:S02]  /*101d0*/  SHFL.IDX P6, R14, R13, R12, R11 ;  /* 0x0000000c0d0e7389 */ /* 0x00006400000c000b */
[----:B01----:R-:W-:Y:S01]  /*101e0*/  ENDCOLLECTIVE ;  /* 0x000000000000791b */ /* 0x003fe20003800000 */
.L_x_2239:
        /* <DEDUP_REMOVED lines=15> */
.L_x_2240:
[----:B------:R-:W-:Y:S02]  /*102e0*/  @P1 IMAD R8, R6, 0x2, R16 ;  /* 0x0000000206081824 */ /* 0x000fe400078e0210 */
[----:B------:R-:W-:Y:S02]  /*102f0*/  IMAD.MOV.U32 R13, RZ, RZ, R5 ;  /* 0x000000ffff0d7224 */ /* 0x000fe400078e0005 */
[----:B------:R-:W-:Y:S02]  /*10300*/  IMAD.MOV.U32 R12, RZ, RZ, 0x7 ;  /* 0x00000007ff0c7424 */ /* 0x000fe400078e00ff */
[----:B------:R-:W-:-:S07]  /*10310*/  IMAD.MOV.U32 R3, RZ, RZ, R14 ;  /* 0x000000ffff037224 */ /* 0x000fce00078e000e */
[----:B------:R-:W-:Y:S05]  /*10320*/  WARPSYNC.COLLECTIVE R15, `(.L_x_2241) ;  /* 0x000000000f087348 */ /* 0x000fea0003c00000 */
[----:B------:R0:W1:Y:S02]  /*10330*/  SHFL.IDX P6, R14, R13, R12, R11 ;  /* 0x0000000c0d0e7389 */ /* 0x00006400000c000b */
[----:B01----:R-:W-:Y:S01]  /*10340*/  ENDCOLLECTIVE ;  /* 0x000000000000791b */ /* 0x003fe20003800000 */
.L_x_2241:
[----:B------:R-:W-:-:S04]  /*10350*/  @P1 LEA R3, P0, R9, R3, 0x1 ;  /* 0x0000000309031211 */ /* 0x000fc800078008ff */
[----:B------:R-:W-:-:S04]  /*10360*/  @P1 IADD3.X R2, RZ, R2, RZ, P0, !PT ;  /* 0x00000002ff021210 */ /* 0x000fc800007fe4ff */
        /* <DEDUP_REMOVED lines=12> */
.L_x_2242:
[----:B------:R-:W-:Y:S05]  /*10430*/  BRA `(.L_x_2243) ;  /* 0xffffffc4001c7947 */ /* 0x000fea000383ffff */
.L_x_2179:
[----:B------:R-:W-:Y:S01]  /*10440*/  MOV R13, R4 ;  /* 0x00000004000d7202 */ /* 0x000fe20000000f00 */
[----:B------:R-:W-:Y:S02]  /*10450*/  IMAD.MOV.U32 R12, RZ, RZ, RZ ;  /* 0x000000ffff0c7224 */ /* 0x000fe400078e00ff */
[----:B------:R-:W-:Y:S02]  /*10460*/  IMAD.MOV.U32 R11, RZ, RZ, 0x181f ;  /* 0x0000181fff0b7424 */ /* 0x000fe400078e00ff */
[----:B------:R-:W-:Y:S02]  /*10470*/  IMAD.MOV.U32 R15, RZ, RZ, -0x1 ;  /* 0xffffffffff0f7424 */ /* 0x000fe400078e00ff */
[----:B------:R-:W-:-:S07]  /*10480*/  IMAD.U32 R6, RZ, RZ, UR43 ;  /* 0x0000002bff067e24 */ /* 0x000fce000f8e00ff */
[----:B-----5:R-:W-:Y:S05]  /*10490*/  WARPSYNC.COLLECTIVE R15, `(.L_x_2244) ;  /* 0x000000000f087348 */ /* 0x020fea0003c00000 */
[----:B------:R0:W1:Y:S02]  /*104a0*/  SHFL.IDX P6, R14, R13, R12, R11 ;  /* 0x0000000c0d0e7389 */ /* 0x00006400000c000b */
[----:B01---5:R-:W-:Y:S01]  /*104b0*/  ENDCOLLECTIVE ;  /* 0x000000000000791b */ /* 0x023fe20003800000 */
.L_x_2244:
[----:B------:R-:W-:-:S05]  /*104c0*/  IMAD R6, R6, 0xc0, R8 ;  /* 0x000000c006067824 */ /* 0x000fca00078e0208 */
[----:B------:R-:W-:Y:S01]  /*104d0*/  ISETP.GE.AND P1, PT, R6, UR37, PT ;  /* 0x0000002506007c0c */ /* 0x000fe2000bf26270 */
[----:B------:R-:W-:Y:S02]  /*104e0*/  IMAD.MOV.U32 R13, RZ, RZ, R0 ;  /* 0x000000ffff0d7224 */ /* 0x000fe400078e0000 */
[----:B------:R-:W-:-:S10]  /*104f0*/  IMAD.MOV.U32 R2, RZ, RZ, R14 ;  /* 0x000000ffff027224 */ /* 0x000fd400078e000e */
[----:B------:R-:W-:Y:S05]  /*10500*/  WARPSYNC.COLLECTIVE R15, `(.L_x_2245) ;  /* 0x000000000f087348 */ /* 0x000fea0003c00000 */
[----:B------:R0:W1:Y:S02]  /*10510*/  SHFL.IDX P6, R14, R13, R12, R11 ;  /* 0x0000000c0d0e7389 */ /* 0x00006400000c000b */
[----:B01----:R-:W-:Y:S01]  /*10520*/  ENDCOLLECTIVE ;  /* 0x000000000000791b */ /* 0x003fe20003800000 */
.L_x_2245:
[----:B------:R-:W-:Y:S02]  /*10530*/  IMAD.MOV.U32 R13, RZ, RZ, R4 ;  /* 0x000000ffff0d7224 */ /* 0x000fe400078e0004 */
[----:B------:R-:W-:Y:S01]  /*10540*/  IMAD.MOV.U32 R12, RZ, RZ, 0x1 ;  /* 0x00000001ff0c7424 */ /* 0x000fe200078e00ff */
[----:B------:R-:W-:-:S07]  /*10550*/  MOV R3, R14 ;  /* 0x0000000e00037202 */ /* 0x000fce0000000f00 */
[----:B------:R-:W-:Y:S05]  /*10560*/  WARPSYNC.COLLECTIVE R15, `(.L_x_2246) ;  /* 0x000000000f087348 */ /* 0x000fea0003c00000 */
[----:B------:R0:W1:Y:S02]  /*10570*/  SHFL.IDX P6, R14, R13, R12, R11 ;  /* 0x0000000c0d0e7389 */ /* 0x00006400000c000b */
[----:B01----:R-:W-:Y:S01]  /*10580*/  ENDCOLLECTIVE ;  /* 0x000000000000791b */ /* 0x003fe20003800000 */
.L_x_2246:
        /* <DEDUP_REMOVED lines=11> */
[----:B------:R-:W-:Y:S02]  /*10640*/  ISETP.GE.AND P1, PT, R2, UR37, PT ;  /* 0x0000002502007c0c */ /* 0x000fe4000bf26270 */
[----:B------:R-:W-:-:S11]  /*10650*/  MOV R2, R14 ;  /* 0x0000000e00027202 */ /* 0x000fd60000000f00 */
[----:B------:R-:W-:Y:S05]  /*10660*/  WARPSYNC.COLLECTIVE R15, `(.L_x_2247) ;  /* 0x000000000f087348 */ /* 0x000fea0003c00000 */
[----:B------:R0:W1:Y:S02]  /*10670*/  SHFL.IDX P6, R14, R13, R12, R11 ;  /* 0x0000000c0d0e7389 */ /* 0x00006400000c000b */
[----:B01----:R-:W-:Y:S01]  /*10680*/  ENDCOLLECTIVE ;  /* 0x000000000000791b */ /* 0x003fe20003800000 */
.L_x_2247:
[----:B------:R-:W-:Y:S01]  /*10690*/  IMAD.MOV.U32 R13, RZ, RZ, R4 ;  /* 0x000000ffff0d7224 */ /* 0x000fe200078e0004 */
[----:B------:R-:W-:Y:S01]  /*106a0*/  MOV R12, 0x2 ;  /* 0x00000002000c7802 */ /* 0x000fe20000000f00 */
[----:B------:R-:W-:-:S07]  /*106b0*/  IMAD.MOV.U32 R3, RZ, RZ, R14 ;  /* 0x000000ffff037224 */ /* 0x000fce00078e000e */
[----:B------:R-:W-:Y:S05]  /*106c0*/  WARPSYNC.COLLECTIVE R15, `(.L_x_2248) ;  /* 0x000000000f087348 */ /* 0x000fea0003c00000 */
[----:B------:R0:W1:Y:S02]  /*106d0*/  SHFL.IDX P6, R14, R13, R12, R11 ;  /* 0x0000000c0d0e7389 */ /* 0x00006400000c000b */
[----:B01----:R-:W-:Y:S01]  /*106e0*/  ENDCOLLECTIVE ;  /* 0x000000000000791b */ /* 0x003fe20003800000 */
.L_x_2248:
        /* <DEDUP_REMOVED lines=16> */
.L_x_2249:
[----:B------:R-:W-:Y:S01]  /*107f0*/  MOV R13, R4 ;  /* 0x00000004000d7202 */ /* 0x000fe20000000f00 */
[----:B------:R-:W-:Y:S02]  /*10800*/  IMAD.MOV.U32 R12, RZ, RZ, 0x3 ;  /* 0x00000003ff0c7424 */ /* 0x000fe400078e00ff */
[----:B------:R-:W-:-:S07]  /*10810*/  IMAD.MOV.U32 R3, RZ, RZ, R14 ;  /* 0x000000ffff037224 */ /* 0x000fce00078e000e */
[----:B------:R-:W-:Y:S05]  /*10820*/  WARPSYNC.COLLECTIVE R15, `(.L_x_2250) ;  /* 0x000000000f087348 */ /* 0x000fea0003c00000 */
[----:B------:R0:W1:Y:S02]  /*10830*/  SHFL.IDX P6, R14, R13, R12, R11 ;  /* 0x0000000c0d0e7389 */ /* 0x00006400000c000b */
[----:B01----:R-:W-:Y:S01]  /*10840*/  ENDCOLLECTIVE ;  /* 0x000000000000791b */ /* 0x003fe20003800000 */
.L_x_2250:
        /* <DEDUP_REMOVED lines=16> */
.L_x_2251:
[----:B------:R-:W-:Y:S02]  /*10950*/  IMAD.MOV.U32 R13, RZ, RZ, R4 ;  /* 0x000000ffff0d7224 */ /* 0x000fe400078e0004 */
[----:B------:R-:W-:Y:S02]  /*10960*/  IMAD.MOV.U32 R12, RZ, RZ, 0x4 ;  /* 0x00000004ff0c7424 */ /* 0x000fe400078e00ff */
[----:B------:R-:W-:-:S07]  /*10970*/  IMAD.MOV.U32 R3, RZ, RZ, R14 ;  /* 0x000000ffff037224 */ /* 0x000fce00078e000e */
[----:B------:R-:W-:Y:S05]  /*10980*/  WARPSYNC.COLLECTIVE R15, `(.L_x_2252) ;  /* 0x000000000f087348 */ /* 0x000fea0003c00000 */
[----:B------:R0:W1:Y:S02]  /*10990*/  SHFL.IDX P6, R14, R13, R12, R11 ;  /* 0x0000000c0d0e7389 */ /* 0x00006400000c000b */
[----:B01----:R-:W-:Y:S01]  /*109a0*/  ENDCOLLECTIVE ;  /* 0x000000000000791b */ /* 0x003fe20003800000 */
.L_x_2252:
        /* <DEDUP_REMOVED lines=11> */
[----:B------:R-:W-:Y:S01]  /*10a60*/  ISETP.GE.AND P1, PT, R2, UR37, PT ;  /* 0x0000002502007c0c */ /* 0x000fe2000bf26270 */
[----:B------:R-:W-:-:S12]  /*10a70*/  IMAD.MOV.U32 R2, RZ, RZ, R14 ;  /* 0x000000ffff027224 */ /* 0x000fd800078e000e */
[----:B------:R-:W-:Y:S05]  /*10a80*/  WARPSYNC.COLLECTIVE R15, `(.L_x_2253) ;  /* 0x000000000f087348 */ /* 0x000fea0003c00000 */
[----:B------:R0:W1:Y:S02]  /*10a90*/  SHFL.IDX P6, R14, R13, R12, R11 ;  /* 0x0000000c0d0e7389 */ /* 0x00006400000c000b */
[----:B01----:R-:W-:Y:S01]  /*10aa0*/  ENDCOLLECTIVE ;  /* 0x000000000000791b */ /* 0x003fe20003800000 */
.L_x_2253:
[----:B------:R-:W-:Y:S02]  /*10ab0*/  IMAD.MOV.U32 R13, RZ, RZ, R4 ;  /* 0x000000ffff0d7224 */ /* 0x000fe400078e0004 */
[----:B------:R-:W-:Y:S02]  /*10ac0*/  IMAD.MOV.U32 R12, RZ, RZ, 0x5 ;  /* 0x00000005ff0c7424 */ /* 0x000fe400078e00ff */
[----:B------:R-:W-:-:S07]  /*10ad0*/  IMAD.MOV.U32 R3, RZ, RZ, R14 ;  /* 0x000000ffff037224 */ /* 0x000fce00078e000e */
[----:B------:R-:W-:Y:S05]  /*10ae0*/  WARPSYNC.COLLECTIVE R15, `(.L_x_2254) ;  /* 0x000000000f087348 */ /* 0x000fea0003c00000 */
[----:B------:R0:W1:Y:S02]  /*10af0*/  SHFL.IDX P6, R14, R13, R12, R11 ;  /* 0x0000000c0d0e7389 */ /* 0x00006400000c000b */
[----:B01----:R-:W-:Y:S01]  /*10b00*/  ENDCOLLECTIVE ;  /* 0x000000000000791b */ /* 0x003fe20003800000 */
.L_x_2254:
        /* <DEDUP_REMOVED lines=16> */
.L_x_2255:
[----:B------:R-:W-:Y:S02]  /*10c10*/  IMAD.MOV.U32 R13, RZ, RZ, R4 ;  /* 0x000000ffff0d7224 */ /* 0x000fe400078e0004 */
[----:B------:R-:W-:Y:S01]  /*10c20*/  IMAD.MOV.U32 R12, RZ, RZ, 0x6 ;  /* 0x00000006ff0c7424 */ /* 0x000fe200078e00ff */
[----:B------:R-:W-:-:S07]  /*10c30*/  MOV R3, R14 ;  /* 0x0000000e00037202 */ /* 0x000fce0000000f00 */
[----:B------:R-:W-:Y:S05]  /*10c40*/  WARPSYNC.COLLECTIVE R15, `(.L_x_2256) ;  /* 0x000000000f087348 */ /* 0x000fea0003c00000 */
[----:B------:R0:W1:Y:S02]  /*10c50*/  SHFL.IDX P6, R14, R13, R12, R11 ;  /* 0x0000000c0d0e7389 */ /* 0x00006400000c000b */
[----:B01----:R-:W-:Y:S01]  /*10c60*/  ENDCOLLECTIVE ;  /* 0x000000000000791b */ /* 0x003fe20003800000 */
.L_x_2256:
        /* <DEDUP_REMOVED lines=16> */
.L_x_2257:
[----:B------:R-:W-:Y:S02]  /*10d70*/  IMAD.MOV.U32 R13, RZ, RZ, R4 ;  /* 0x000000ffff0d7224 */ /* 0x000fe400078e0004 */
[----:B------:R-:W-:Y:S02]  /*10d80*/  IMAD.MOV.U32 R12, RZ, RZ, 0x7 ;  /* 0x00000007ff0c7424 */ /* 0x000fe400078e00ff */
[----:B------:R-:W-:-:S07]  /*10d90*/  IMAD.MOV.U32 R3, RZ, RZ, R14 ;  /* 0x000000ffff037224 */ /* 0x000fce00078e000e */
[----:B------:R-:W-:Y:S05]  /*10da0*/  WARPSYNC.COLLECTIVE R15, `(.L_x_2258) ;  /* 0x000000000f087348 */ /* 0x000fea0003c00000 */
[----:B------:R0:W1:Y:S02]  /*10db0*/  SHFL.IDX P6, R14, R13, R12, R11 ;  /* 0x0000000c0d0e7389 */ /* 0x00006400000c000b */
[----:B01----:R-:W-:Y:S01]  /*10dc0*/  ENDCOLLECTIVE ;  /* 0x000000000000791b */ /* 0x003fe20003800000 */
.L_x_2258:
[----:B------:R-:W-:-:S05]  /*10dd0*/  @!P1 LEA R3, P0, R10, R3, 0x1 ;  /* 0x000000030a039211 */ /* 0x000fca00078008ff */
[----:B------:R-:W-:-:S05]  /*10de0*/  @!P1 IMAD.X R2, RZ, RZ, R2, P0 ;  /* 0x000000ffff029224 */ /* 0x000fca00000e0602 */
[----:B------:R-:W-:Y:S02]  /*10df0*/  @!P1 LOP3.LUT R3, R3, R2, RZ, 0x3c, !PT ;  /* 0x0000000203039212 */ /* 0x000fe400078e3cff */
[----:B------:R-:W-:Y:S02]  /*10e00*/  MOV R13, R0 ;  /* 0x00000000000d7202 */ /* 0x000fe40000000f00 */
[----:B------:R-:W-:-:S04]  /*10e10*/  @!P1 LOP3.LUT R2, R3, R2, RZ, 0x3c, !PT ;  /* 0x0000000203029212 */ /* 0x000fc800078e3cff */
[----:B------:R-:W-:Y:S01]  /*10e20*/  @!P1 LOP3.LUT R3, R3, R2, RZ, 0x3c, !PT ;  /* 0x0000000203039212 */ /* 0x000fe200078e3cff */
[----:B------:R-:W-:-:S07]  /*10e30*/  IMAD.MOV.U32 R4, RZ, RZ, R14 ;  /* 0x000000ffff047224 */ /* 0x000fce00078e000e */
[----:B------:R-:W-:Y:S05]  /*10e40*/  WARPSYNC.COLLECTIVE R15, `(.L_x_2259) ;  /* 0x000000000f087348 */ /* 0x000fea0003c00000 */
[----:B------:R0:W1:Y:S02]  /*10e50*/  SHFL.IDX P6, R14, R13, R12, R11 ;  /* 0x0000000c0d0e7389 */ /* 0x00006400000c000b */
[----:B01----:R-:W-:Y:S01]  /*10e60*/  ENDCOLLECTIVE ;  /* 0x000000000000791b */ /* 0x003fe20003800000 */
.L_x_2259:
[----:B------:R-:W-:Y:S01]  /*10e70*/  @!PT LDS RZ, [RZ] ;  /* 0x00000000fffff984 */ /* 0x000fe20000000800 */
[----:B------:R-:W-:Y:S01]  /*10e80*/  @!PT LDS RZ, [RZ] ;  /* 0x00000000fffff984 */ /* 0x000fe20000000800 */
[----:B------:R-:W-:Y:S01]  /*10e90*/  @!PT LDS RZ, [RZ] ;  /* 0x00000000fffff984 */ /* 0x000fe20000000800 */
[----:B------:R0:W-:Y:S01]  /*10ea0*/  @!P1 LDGSTS.E.BYPASS.LTC128B.128 [R9+0xb400], desc[UR50][R2.64], !P5 ;  /* 0x0b40000002099fae */ /* 0x0001e2000e901d72 */
[----:B------:R-:W-:Y:S01]  /*10eb0*/  IMAD.MOV.U32 R13, RZ, RZ, R7 ;  /* 0x000000ffff0d7224 */ /* 0x000fe200078e0007 */
[----:B------:R-:W-:Y:S01]  /*10ec0*/  MOV R12, RZ ;  /* 0x000000ff000c7202 */ /* 0x000fe20000000f00 */
[----:B0-----:R-:W-:-:S05]  /*10ed0*/  VIADD R2, R6, 0x70 ;  /* 0x0000007006027836 */ /* 0x001fca0000000000 */
[----:B------:R-:W-:Y:S01]  /*10ee0*/  ISETP.GE.AND P1, PT, R2, UR37, PT ;  /* 0x0000002502007c0c */ /* 0x000fe2000bf26270 */
[----:B------:R-:W-:-:S12]  /*10ef0*/  IMAD.MOV.U32 R0, RZ, RZ, R14 ;  /* 0x000000ffff007224 */ /* 0x000fd800078e000e */
[----:B------:R-:W-:Y:S05]  /*10f00*/  WARPSYNC.COLLECTIVE R15, `(.L_x_2260) ;  /* 0x000000000f087348 */ /* 0x000fea0003c00000 */
[----:B------:R0:W1:Y:S02]  /*10f10*/  SHFL.IDX P6, R14, R13, R12, R11 ;  /* 0x0000000c0d0e7389 */ /* 0x00006400000c000b */
[----:B01----:R-:W-:Y:S01]  /*10f20*/  ENDCOLLECTIVE ;  /* 0x000000000000791b */ /* 0x003fe20003800000 */
.L_x_2260:
        /* <DEDUP_REMOVED lines=13> */
.L_x_2261:
[----:B------:R-:W-:Y:S01]  /*11000*/  IMAD.MOV.U32 R13, RZ, RZ, R7 ;  /* 0x000000ffff0d7224 */ /* 0x000fe200078e0007 */
[----:B------:R-:W-:Y:S02]  /*11010*/  MOV R12, 0x1 ;  /* 0x00000001000c7802 */ /* 0x000fe40000000f00 */
[----:B------:R-:W-:-:S13]  /*11020*/  @!P1 LEA R2, P0, R10, R14, 0x1 ;  /* 0x0000000e0a029211 */ /* 0x000fda00078008ff */
[----:B------:R-:W-:Y:S05]  /*11030*/  WARPSYNC.COLLECTIVE R15, `(.L_x_2262) ;  /* 0x000000000f087348 */ /* 0x000fea0003c00000 */
[----:B------:R0:W1:Y:S02]  /*11040*/  SHFL.IDX P6, R14, R13, R12, R11 ;  /* 0x0000000c0d0e7389 */ /* 0x00006400000c000b */
[----:B01----:R-:W-:Y:S01]  /*11050*/  ENDCOLLECTIVE ;  /* 0x000000000000791b */ /* 0x003fe20003800000 */
.L_x_2262:
        /* <DEDUP_REMOVED lines=12> */
.L_x_2263:
[----:B------:R-:W-:Y:S01]  /*11120*/  IMAD.MOV.U32 R13, RZ, RZ, R7 ;  /* 0x000000ffff0d7224 */ /* 0x000fe200078e0007 */
[----:B------:R-:W-:Y:S01]  /*11130*/  MOV R12, 0x2 ;  /* 0x00000002000c7802 */ /* 0x000fe20000000f00 */
[----:B------:R-:W-:-:S07]  /*11140*/  IMAD.MOV.U32 R2, RZ, RZ, R14 ;  /* 0x000000ffff027224 */ /* 0x000fce00078e000e */
[----:B------:R-:W-:Y:S05]  /*11150*/  WARPSYNC.COLLECTIVE R15, `(.L_x_2264) ;  /* 0x000000000f087348 */ /* 0x000fea0003c00000 */
[----:B------:R0:W1:Y:S02]  /*11160*/  SHFL.IDX P6, R14, R13, R12, R11 ;  /* 0x0000000c0d0e7389 */ /* 0x00006400000c000b */
[----:B01----:R-:W-:Y:S01]  /*11170*/  ENDCOLLECTIVE ;  /* 0x000000000000791b */ /* 0x003fe20003800000 */
.L_x_2264:
        /* <DEDUP_REMOVED lines=11> */
.L_x_2265:
[----:B------:R-:W-:-:S05]  /*11230*/  VIADD R3, R6, 0xa0 ;  /* 0x000000a006037836 */ /* 0x000fca0000000000 */
[----:B------:R-:W-:Y:S02]  /*11240*/  ISETP.GE.AND P1, PT, R3, UR37, PT ;  /* 0x0000002503007c0c */ /* 0x000fe4000bf26270 */
[----:B------:R-:W-:Y:S01]  /*11250*/  MOV R13, R7 ;  /* 0x00000007000d7202 */ /* 0x000fe20000000f00 */
[----:B------:R-:W-:Y:S02]  /*11260*/  IMAD.MOV.U32 R12, RZ, RZ, 0x3 ;  /* 0x00000003ff0c7424 */ /* 0x000fe400078e00ff */
[----:B------:R-:W-:-:S08]  /*11270*/  IMAD.MOV.U32 R2, RZ, RZ, R14 ;  /* 0x000000ffff027224 */ /* 0x000fd000078e000e */
[----:B------:R-:W-:Y:S05]  /*11280*/  WARPSYNC.COLLECTIVE R15, `(.L_x_2266) ;  /* 0x000000000f087348 */ /* 0x000fea0003c00000 */
[----:B------:R0:W1:Y:S02]  /*11290*/  SHFL.IDX P6, R14, R13, R12, R11 ;  /* 0x0000000c0d0e7389 */ /* 0x00006400000c000b */
[----:B01----:R-:W-:Y:S01]  /*112a0*/  ENDCOLLECTIVE ;  /* 0x000000000000791b */ /* 0x003fe20003800000 */
.L_x_2266:
        /* <DEDUP_REMOVED lines=11> */
.L_x_2267:
[----:B------:R-:W-:Y:S05]  /*11360*/  BRA `(.L_x_2268) ;  /* 0xffffffc000dc7947 */ /* 0x000fea000383ffff */
.L_x_2182:
[----:B0-----:R0:W1:Y:S02]  /*11370*/  SYNCS.PHASECHK.TRANS64.TRYWAIT P0, [R16+URZ+0x16820], R3 ;  /* 0x01682003100075a7 */ /* 0x001064000800017f */
[----:B-1----:R-:W-:Y:S05]  /*11380*/  @!P0 NANOSLEEP.SYNCS 0x989680 ;  /* 0x009896800000895d */ /* 0x002fea0003900000 */
[----:B------:R-:W1:Y:S02]  /*11390*/  @!P0 SYNCS.PHASECHK.TRANS64 P0, [R16+URZ+0x16820], R3 ;  /* 0x01682003100085a7 */ /* 0x000e64000800007f */
[----:B-1----:R-:W-:Y:S05]  /*113a0*/  @!P0 BRA `(.L_x_2182) ;  /* 0xfffffffc00f08947 */ /* 0x002fea000383ffff */
[----:B------:R-:W-:Y:S05]  /*113b0*/  BRA `(.L_x_2269) ;  /* 0xffffffc400387947 */ /* 0x000fea000383ffff */
.L_x_2186:
[----:B0-----:R0:W1:Y:S02]  /*113c0*/  SYNCS.PHASECHK.TRANS64.TRYWAIT P0, [R5+URZ+0x16840], R2 ;  /* 0x01684002050075a7 */ /* 0x001064000800017f */
[----:B-1----:R-:W-:Y:S05]  /*113d0*/  @!P0 NANOSLEEP.SYNCS 0x989680 ;  /* 0x009896800000895d */ /* 0x002fea0003900000 */
[----:B------:R-:W1:Y:S02]  /*113e0*/  @!P0 SYNCS.PHASECHK.TRANS64 P0, [R5+URZ+0x16840], R2 ;  /* 0x01684002050085a7 */ /* 0x000e64000800007f */
[----:B-1----:R-:W-:Y:S05]  /*113f0*/  @!P0 BRA `(.L_x_2186) ;  /* 0xfffffffc00f08947 */ /* 0x002fea000383ffff */
[----:B------:R-:W-:Y:S05]  /*11400*/  BRA `(.L_x_2270) ;  /* 0xffffffc800047947 */ /* 0x000fea000383ffff */
.L_x_2187:
        /* <DEDUP_REMOVED lines=8> */
.L_x_2272:
[----:B------:R-:W-:Y:S05]  /*11490*/  BSYNC B1 ;  /* 0x0000000000017941 */ /* 0x000fea0003800000 */
.L_x_2271:
        /* <DEDUP_REMOVED lines=10> */
.L_x_2273:
[----:B------:R-:W-:Y:S01]  /*11540*/  MOV R13, R10 ;  /* 0x0000000a000d7202 */ /* 0x000fe20000000f00 */
[----:B------:R-:W-:Y:S01]  /*11550*/  IMAD.MOV.U32 R12, RZ, RZ, 0x1 ;  /* 0x00000001ff0c7424 */ /* 0x000fe200078e00ff */
[----:B------:R-:W-:Y:S01]  /*11560*/  SHF.L.U32 R7, R7, 0x3, RZ ;  /* 0x0000000307077819 */ /* 0x000fe200000006ff */
[----:B------:R-:W-:-:S03]  /*11570*/  IMAD.MOV.U32 R2, RZ, RZ, R14 ;  /* 0x000000ffff027224 */ /* 0x000fc600078e000e */
[----:B------:R-:W-:-:S07]  /*11580*/  LOP3.LUT R7, R7, 0x38, RZ, 0xc0, !PT ;  /* 0x0000003807077812 */ /* 0x000fce00078ec0ff */
[----:B------:R-:W-:Y:S05]  /*11590*/  WARPSYNC.COLLECTIVE R15, `(.L_x_2274) ;  /* 0x000000000f087348 */ /* 0x000fea0003c00000 */
[----:B------:R0:W1:Y:S02]  /*115a0*/  SHFL.IDX P6, R14, R13, R12, R11 ;  /* 0x0000000c0d0e7389 */ /* 0x00006400000c000b */
[----:B01----:R-:W-:Y:S01]  /*115b0*/  ENDCOLLECTIVE ;  /* 0x000000000000791b */ /* 0x003fe20003800000 */
.L_x_2274:
        /* <DEDUP_REMOVED lines=12> */
.L_x_2275:
[----:B------:R-:W-:Y:S01]  /*11680*/  MOV R13, R10 ;  /* 0x0000000a000d7202 */ /* 0x000fe20000000f00 */
[----:B------:R-:W-:Y:S02]  /*11690*/  IMAD.MOV.U32 R12, RZ, RZ, 0x2 ;  /* 0x00000002ff0c7424 */ /* 0x000fe400078e00ff */
[----:B------:R-:W-:-:S07]  /*116a0*/  IMAD.MOV.U32 R2, RZ, RZ, R14 ;  /* 0x000000ffff027224 */ /* 0x000fce00078e000e */
[----:B------:R-:W-:Y:S05]  /*116b0*/  WARPSYNC.COLLECTIVE R15, `(.L_x_2276) ;  /* 0x000000000f087348 */ /* 0x000fea0003c00000 */
[----:B------:R0:W1:Y:S02]  /*116c0*/  SHFL.IDX P6, R14, R13, R12, R11 ;  /* 0x0000000c0d0e7389 */ /* 0x00006400000c000b */
[----:B01----:R-:W-:Y:S01]  /*116d0*/  ENDCOLLECTIVE ;  /* 0x000000000000791b */ /* 0x003fe20003800000 */
.L_x_2276:
        /* <DEDUP_REMOVED lines=11> */
.L_x_2277:
[----:B------:R-:W-:Y:S01]  /*11790*/  MOV R13, R10 ;  /* 0x0000000a000d7202 */ /* 0x000fe20000000f00 */
[----:B------:R-:W-:Y:S02]  /*117a0*/  IMAD.MOV.U32 R12, RZ, RZ, 0x3 ;  /* 0x00000003ff0c7424 */ /* 0x000fe400078e00ff */
[----:B------:R-:W-:-:S07]  /*117b0*/  IMAD.MOV.U32 R2, RZ, RZ, R14 ;  /* 0x000000ffff027224 */ /* 0x000fce00078e000e */
[----:B------:R-:W-:Y:S05]  /*117c0*/  WARPSYNC.COLLECTIVE R15, `(.L_x_2278) ;  /* 0x000000000f087348 */ /* 0x000fea0003c00000 */
[----:B------:R0:W1:Y:S02]  /*117d0*/  SHFL.IDX P6, R14, R13, R12, R11 ;  /* 0x0000000c0d0e7389 */ /* 0x00006400000c000b */
[----:B01----:R-:W-:Y:S01]  /*117e0*/  ENDCOLLECTIVE ;  /* 0x000000000000791b */ /* 0x003fe20003800000 */
.L_x_2278:
        /* <DEDUP_REMOVED lines=11> */
.L_x_2279:
[----:B------:R-:W-:Y:S01]  /*118a0*/  MOV R13, R10 ;  /* 0x0000000a000d7202 */ /* 0x000fe20000000f00 */
[----:B------:R-:W-:Y:S02]  /*118b0*/  IMAD.MOV.U32 R12, RZ, RZ, 0x4 ;  /* 0x00000004ff0c7424 */ /* 0x000fe400078e00ff */
[----:B------:R-:W-:-:S07]  /*118c0*/  IMAD.MOV.U32 R2, RZ, RZ, R14 ;  /* 0x000000ffff027224 */ /* 0x000fce00078e000e */
[----:B------:R-:W-:Y:S05]  /*118d0*/  WARPSYNC.COLLECTIVE R15, `(.L_x_2280) ;  /* 0x000000000f087348 */ /* 0x000fea0003c00000 */
[----:B------:R0:W1:Y:S02]  /*118e0*/  SHFL.IDX P6, R14, R13, R12, R11 ;  /* 0x0000000c0d0e7389 */ /* 0x00006400000c000b */
[----:B01----:R-:W-:Y:S01]  /*118f0*/  ENDCOLLECTIVE ;  /* 0x000000000000791b */ /* 0x003fe20003800000 */
.L_x_2280:
        /* <DEDUP_REMOVED lines=11> */
.L_x_2281:
[----:B------:R-:W-:Y:S01]  /*119b0*/  MOV R13, R10 ;  /* 0x0000000a000d7202 */ /* 0x000fe20000000f00 */
[----:B------:R-:W-:Y:S02]  /*119c0*/  IMAD.MOV.U32 R12, RZ, RZ, 0x5 ;  /* 0x00000005ff0c7424 */ /* 0x000fe400078e00ff */
[----:B------:R-:W-:-:S07]  /*119d0*/  IMAD.MOV.U32 R2, RZ, RZ, R14 ;  /* 0x000000ffff027224 */ /* 0x000fce00078e000e */
[----:B------:R-:W-:Y:S05]  /*119e0*/  WARPSYNC.COLLECTIVE R15, `(.L_x_2282) ;  /* 0x000000000f087348 */ /* 0x000fea0003c00000 */
[----:B------:R0:W1:Y:S02]  /*119f0*/  SHFL.IDX P6, R14, R13, R12, R11 ;  /* 0x0000000c0d0e7389 */ /* 0x00006400000c000b */
[----:B01----:R-:W-:Y:S01]  /*11a00*/  ENDCOLLECTIVE ;  /* 0x000000000000791b */ /* 0x003fe20003800000 */
.L_x_2282:
        /* <DEDUP_REMOVED lines=11> */
.L_x_2283:
[----:B------:R-:W-:Y:S01]  /*11ac0*/  MOV R13, R10 ;  /* 0x0000000a000d7202 */ /* 0x000fe20000000f00 */
[----:B------:R-:W-:Y:S02]  /*11ad0*/  IMAD.MOV.U32 R12, RZ, RZ, 0x6 ;  /* 0x00000006ff0c7424 */ /* 0x000fe400078e00ff */
[----:B------:R-:W-:-:S07]  /*11ae0*/  IMAD.MOV.U32 R2, RZ, RZ, R14 ;  /* 0x000000ffff027224 */ /* 0x000fce00078e000e */
[----:B------:R-:W-:Y:S05]  /*11af0*/  WARPSYNC.COLLECTIVE R15, `(.L_x_2284) ;  /* 0x000000000f087348 */ /* 0x000fea0003c00000 */
[----:B------:R0:W1:Y:S02]  /*11b00*/  SHFL.IDX P6, R14, R13, R12, R11 ;  /* 0x0000000c0d0e7389 */ /* 0x00006400000c000b */
[----:B01----:R-:W-:Y:S01]  /*11b10*/  ENDCOLLECTIVE ;  /* 0x000000000000791b */ /* 0x003fe20003800000 */
.L_x_2284:
        /* <DEDUP_REMOVED lines=11> */
.L_x_2285:
[----:B------:R-:W-:Y:S01]  /*11bd0*/  MOV R13, R10 ;  /* 0x0000000a000d7202 */ /* 0x000fe20000000f00 */
[----:B------:R-:W-:Y:S02]  /*11be0*/  IMAD.MOV.U32 R12, RZ, RZ, 0x7 ;  /* 0x00000007ff0c7424 */ /* 0x000fe400078e00ff */
[----:B------:R-:W-:-:S07]  /*11bf0*/  IMAD.MOV.U32 R2, RZ, RZ, R14 ;  /* 0x000000ffff027224 */ /* 0x000fce00078e000e */
[----:B------:R-:W-:Y:S05]  /*11c00*/  WARPSYNC.COLLECTIVE R15, `(.L_x_2286) ;  /* 0x000000000f087348 */ /* 0x000fea0003c00000 */
[----:B------:R0:W1:Y:S02]  /*11c10*/  SHFL.IDX P6, R14, R13, R12, R11 ;  /* 0x0000000c0d0e7389 */ /* 0x00006400000c000b */
[----:B01----:R-:W-:Y:S01]  /*11c20*/  ENDCOLLECTIVE ;  /* 0x000000000000791b */ /* 0x003fe20003800000 */
.L_x_2286:
        /* <DEDUP_REMOVED lines=11> */
.L_x_2287:
[----:B------:R-:W-:Y:S01]  /*11ce0*/  IMAD.MOV.U32 R2, RZ, RZ, R14 ;  /* 0x000000ffff027224 */ /* 0x000fe200078e000e */
[----:B------:R-:W-:Y:S06]  /*11cf0*/  BRA `(.L_x_2288) ;  /* 0xffffffc000ec7947 */ /* 0x000fec000383ffff */
.L_x_2192:
[----:B-1----:R1:W2:Y:S02]  /*11d00*/  SYNCS.PHASECHK.TRANS64.TRYWAIT P0, [R5+URZ+0x16860], R2 ;  /* 0x01686002050075a7 */ /* 0x0022a4000800017f */
[----:B--2---:R-:W-:Y:S05]  /*11d10*/  @!P0 NANOSLEEP.SYNCS 0x989680 ;  /* 0x009896800000895d */ /* 0x004fea0003900000 */
[----:B------:R-:W2:Y:S02]  /*11d20*/  @!P0 SYNCS.PHASECHK.TRANS64 P0, [R5+URZ+0x16860], R2 ;  /* 0x01686002050085a7 */ /* 0x000ea4000800007f */
[----:B--2---:R-:W-:Y:S05]  /*11d30*/  @!P0 BRA `(.L_x_2192) ;  /* 0xfffffffc00f08947 */ /* 0x004fea000383ffff */
[----:B------:R-:W-:Y:S05]  /*11d40*/  BRA `(.L_x_2289) ;  /* 0xffffffc400447947 */ /* 0x000fea000383ffff */
.L_x_2193:
        /* <DEDUP_REMOVED lines=8> */
.L_x_2291:
[----:B------:R-:W-:Y:S05]  /*11dd0*/  BSYNC B1 ;  /* 0x0000000000017941 */ /* 0x000fea0003800000 */
.L_x_2290:
[----:B------:R-:W-:Y:S01]  /*11de0*/  IMAD.MOV.U32 R13, RZ, RZ, R17 ;  /* 0x000000ffff0d7224 */ /* 0x000fe200078e0011 */
[----:B------:R-:W-:Y:S01]  /*11df0*/  MOV R11, 0x181f ;  /* 0x0000181f000b7802 */ /* 0x000fe20000000f00 */
[----:B------:R-:W-:Y:S02]  /*11e00*/  IMAD.MOV.U32 R12, RZ, RZ, RZ ;  /* 0x000000ffff0c7224 */ /* 0x000fe400078e00ff */
[----:B------:R-:W-:Y:S02]  /*11e10*/  IMAD.MOV.U32 R15, RZ, RZ, -0x1 ;  /* 0xffffffffff0f7424 */ /* 0x000fe400078e00ff */
[----:B------:R-:W-:Y:S02]  /*11e20*/  IMAD.MOV.U32 R3, RZ, RZ, R14 ;  /* 0x000000ffff037224 */ /* 0x000fe400078e000e */
[----:B------:R-:W-:-:S07]  /*11e30*/  IMAD R6, R6, 0x2, R16 ;  /* 0x0000000206067824 */ /* 0x000fce00078e0210 */
[----:B------:R-:W-:Y:S05]  /*11e40*/  WARPSYNC.COLLECTIVE R15, `(.L_x_2292) ;  /* 0x000000000f087348 */ /* 0x000fea0003c00000 */
[----:B------:R0:W1:Y:S02]  /*11e50*/  SHFL.IDX P6, R14, R13, R12, R11 ;  /* 0x0000000c0d0e7389 */ /* 0x00006400000c000b */
[----:B01----:R-:W-:Y:S01]  /*11e60*/  ENDCOLLECTIVE ;  /* 0x000000000000791b */ /* 0x003fe20003800000 */
.L_x_2292:
[----:B------:R-:W-:Y:S01]  /*11e70*/  IMAD.MOV.U32 R13, RZ, RZ, R18 ;  /* 0x000000ffff0d7224 */ /* 0x000fe200078e0012 */
[----:B------:R-:W-:Y:S01]  /*11e80*/  MOV R12, 0x1 ;  /* 0x00000001000c7802 */ /* 0x000fe20000000f00 */
[----:B------:R-:W-:-:S07]  /*11e90*/  IMAD.MOV.U32 R2, RZ, RZ, R14 ;  /* 0x000000ffff027224 */ /* 0x000fce00078e000e */
[----:B------:R-:W-:Y:S05]  /*11ea0*/  WARPSYNC.COLLECTIVE R15, `(.L_x_2293) ;  /* 0x000000000f087348 */ /* 0x000fea0003c00000 */
[----:B------:R0:W1:Y:S02]  /*11eb0*/  SHFL.IDX P6, R14, R13, R12, R11 ;  /* 0x0000000c0d0e7389 */ /* 0x00006400000c000b */
[----:B01----:R-:W-:Y:S01]  /*11ec0*/  ENDCOLLECTIVE ;  /* 0x000000000000791b */ /* 0x003fe20003800000 */
.L_x_2293:
        /* <DEDUP_REMOVED lines=12> */
.L_x_2294:
[----:B------:R-:W-:Y:S01]  /*11f90*/  IMAD.MOV.U32 R13, RZ, RZ, R18 ;  /* 0x000000ffff0d7224 */ /* 0x000fe200078e0012 */
[----:B------:R-:W-:Y:S01]  /*11fa0*/  MOV R12, 0x2 ;  /* 0x00000002000c7802 */ /* 0x000fe20000000f00 */
[----:B------:R-:W-:-:S07]  /*11fb0*/  IMAD.MOV.U32 R2, RZ, RZ, R14 ;  /* 0x000000ffff027224 */ /* 0x000fce00078e000e */
[----:B------:R-:W-:Y:S05]  /*11fc0*/  WARPSYNC.COLLECTIVE R15, `(.L_x_2295) ;  /* 0x000000000f087348 */ /* 0x000fea0003c00000 */
[----:B------:R0:W1:Y:S02]  /*11fd0*/  SHFL.IDX P6, R14, R13, R12, R11 ;  /* 0x0000000c0d0e7389 */ /* 0x00006400000c000b */
[----:B01----:R-:W-:Y:S01]  /*11fe0*/  ENDCOLLECTIVE ;  /* 0x000000000000791b */ /* 0x003fe20003800000 */
.L_x_2295:
        /* <DEDUP_REMOVED lines=12> */
.L_x_2296:
[----:B------:R-:W-:Y:S01]  /*120b0*/  IMAD.MOV.U32 R13, RZ, RZ, R18 ;  /* 0x000000ffff0d7224 */ /* 0x000fe200078e0012 */
[----:B------:R-:W-:Y:S01]  /*120c0*/  MOV R12, 0x3 ;  /* 0x00000003000c7802 */ /* 0x000fe20000000f00 */
[----:B------:R-:W-:-:S07]  /*120d0*/  IMAD.MOV.U32 R2, RZ, RZ, R14 ;  /* 0x000000ffff027224 */ /* 0x000fce00078e000e */
[----:B------:R-:W-:Y:S05]  /*120e0*/  WARPSYNC.COLLECTIVE R15, `(.L_x_2297) ;  /* 0x000000000f087348 */ /* 0x000fea0003c00000 */
[----:B------:R0:W1:Y:S02]  /*120f0*/  SHFL.IDX P6, R14, R13, R12, R11 ;  /* 0x0000000c0d0e7389 */ /* 0x00006400000c000b */
[----:B01----:R-:W-:Y:S01]  /*12100*/  ENDCOLLECTIVE ;  /* 0x000000000000791b */ /* 0x003fe20003800000 */
.L_x_2297:
        /* <DEDUP_REMOVED lines=12> */
.L_x_2298:
[----:B------:R-:W-:Y:S01]  /*121d0*/  IMAD.MOV.U32 R13, RZ, RZ, R18 ;  /* 0x000000ffff0d7224 */ /* 0x000fe200078e0012 */
[----:B------:R-:W-:Y:S01]  /*121e0*/  MOV R12, 0x4 ;  /* 0x00000004000c7802 */ /* 0x000fe20000000f00 */
[----:B------:R-:W-:-:S07]  /*121f0*/  IMAD.MOV.U32 R2, RZ, RZ, R14 ;  /* 0x000000ffff027224 */ /* 0x000fce00078e000e */
[----:B------:R-:W-:Y:S05]  /*12200*/  WARPSYNC.COLLECTIVE R15, `(.L_x_2299) ;  /* 0x000000000f087348 */ /* 0x000fea0003c00000 */
[----:B------:R0:W1:Y:S02]  /*12210*/  SHFL.IDX P6, R14, R13, R12, R11 ;  /* 0x0000000c0d0e7389 */ /* 0x00006400000c000b */
[----:B01----:R-:W-:Y:S01]  /*12220*/  ENDCOLLECTIVE ;  /* 0x000000000000791b */ /* 0x003fe20003800000 */
.L_x_2299:
        /* <DEDUP_REMOVED lines=12> */
.L_x_2300:
[----:B------:R-:W-:Y:S01]  /*122f0*/  IMAD.MOV.U32 R13, RZ, RZ, R18 ;  /* 0x000000ffff0d7224 */ /* 0x000fe200078e0012 */
[----:B------:R-:W-:Y:S01]  /*12300*/  MOV R12, 0x5 ;  /* 0x00000005000c7802 */ /* 0x000fe20000000f00 */
[----:B------:R-:W-:-:S07]  /*12310*/  IMAD.MOV.U32 R2, RZ, RZ, R14 ;  /* 0x000000ffff027224 */ /* 0x000fce00078e000e */
[----:B------:R-:W-:Y:S05]  /*12320*/  WARPSYNC.COLLECTIVE R15, `(.L_x_2301) ;  /* 0x000000000f087348 */ /* 0x000fea0003c00000 */
[----:B------:R0:W1:Y:S02]  /*12330*/  SHFL.IDX P6, R14, R13, R12, R11 ;  /* 0x0000000c0d0e7389 */ /* 0x00006400000c000b */
[----:B01----:R-:W-:Y:S01]  /*12340*/  ENDCOLLECTIVE ;  /* 0x000000000000791b */ /* 0x003fe20003800000 */
.L_x_2301:
        /* <DEDUP_REMOVED lines=12> */
.L_x_2302:
[----:B------:R-:W-:Y:S01]  /*12410*/  IMAD.MOV.U32 R13, RZ, RZ, R18 ;  /* 0x000000ffff0d7224 */ /* 0x000fe200078e0012 */
[----:B------:R-:W-:Y:S01]  /*12420*/  MOV R12, 0x6 ;  /* 0x00000006000c7802 */ /* 0x000fe20000000f00 */
[----:B------:R-:W-:-:S07]  /*12430*/  IMAD.MOV.U32 R2, RZ, RZ, R14 ;  /* 0x000000ffff027224 */ /* 0x000fce00078e000e */
[----:B------:R-:W-:Y:S05]  /*12440*/  WARPSYNC.COLLECTIVE R15, `(.L_x_2303) ;  /* 0x000000000f087348 */ /* 0x000fea0003c00000 */
[----:B------:R0:W1:Y:S02]  /*12450*/  SHFL.IDX P6, R14, R13, R12, R11 ;  /* 0x0000000c0d0e7389 */ /* 0x00006400000c000b */
[----:B01----:R-:W-:Y:S01]  /*12460*/  ENDCOLLECTIVE ;  /* 0x000000000000791b */ /* 0x003fe20003800000 */
.L_x_2303:
        /* <DEDUP_REMOVED lines=12> */
.L_x_2304:
[----:B------:R-:W-:Y:S01]  /*12530*/  IMAD.MOV.U32 R13, RZ, RZ, R18 ;  /* 0x000000ffff0d7224 */ /* 0x000fe200078e0012 */
[----:B------:R-:W-:Y:S01]  /*12540*/  MOV R12, 0x7 ;  /* 0x00000007000c7802 */ /* 0x000fe20000000f00 */
[----:B------:R-:W-:-:S07]  /*12550*/  IMAD.MOV.U32 R2, RZ, RZ, R14 ;  /* 0x000000ffff027224 */ /* 0x000fce00078e000e */
[----:B------:R-:W-:Y:S05]  /*12560*/  WARPSYNC.COLLECTIVE R15, `(.L_x_2305) ;  /* 0x000000000f087348 */ /* 0x000fea0003c00000 */
[----:B------:R0:W1:Y:S02]  /*12570*/  SHFL.IDX P6, R14, R13, R12, R11 ;  /* 0x0000000c0d0e7389 */ /* 0x00006400000c000b */
[----:B01----:R-:W-:Y:S01]  /*12580*/  ENDCOLLECTIVE ;  /* 0x000000000000791b */ /* 0x003fe20003800000 */
.L_x_2305:
        /* <DEDUP_REMOVED lines=12> */
.L_x_2306:
[----:B------:R-:W-:Y:S01]  /*12650*/  IMAD.MOV.U32 R2, RZ, RZ, R14 ;  /* 0x000000ffff027224 */ /* 0x000fe200078e000e */
[----:B------:R-:W-:Y:S06]  /*12660*/  BRA `(.L_x_2307) ;  /* 0xffffffbc00f47947 */ /* 0x000fec000383ffff */
.L_x_2201:
[----:B0-----:R0:W1:Y:S02]  /*12670*/  SYNCS.PHASECHK.TRANS64.TRYWAIT P0, [R4+URZ+0x16860], R3 ;  /* 0x01686003040075a7 */ /* 0x001064000800017f */
[----:B-1----:R-:W-:Y:S05]  /*12680*/  @!P0 NANOSLEEP.SYNCS 0x989680 ;  /* 0x009896800000895d */ /* 0x002fea0003900000 */
[----:B------:R-:W1:Y:S02]  /*12690*/  @!P0 SYNCS.PHASECHK.TRANS64 P0, [R4+URZ+0x16860], R3 ;  /* 0x01686003040085a7 */ /* 0x000e64000800007f */
[----:B-1----:R-:W-:Y:S05]  /*126a0*/  @!P0 BRA `(.L_x_2201) ;  /* 0xfffffffc00f08947 */ /* 0x002fea000383ffff */
[----:B------:R-:W-:Y:S05]  /*126b0*/  BRA `(.L_x_2308) ;  /* 0xffffffc400087947 */ /* 0x000fea000383ffff */
.L_x_2202:
        /* <DEDUP_REMOVED lines=8> */
.L_x_2310:
[----:B------:R-:W-:Y:S05]  /*12740*/  BSYNC B0 ;  /* 0x0000000000007941 */ /* 0x000fea0003800000 */
.L_x_2309:
        /* <DEDUP_REMOVED lines=10> */
.L_x_2311:
[----:B------:R-:W-:Y:S01]  /*127f0*/  IMAD.MOV.U32 R13, RZ, RZ, R18 ;  /* 0x000000ffff0d7224 */ /* 0x000fe200078e0012 */
[----:B------:R-:W-:Y:S02]  /*12800*/  MOV R12, 0x1 ;  /* 0x00000001000c7802 */ /* 0x000fe40000000f00 */
[----:B------:R-:W-:-:S04]  /*12810*/  SHF.L.U32 R2, R2, 0x3, RZ ;  /* 0x0000000302027819 */ /* 0x000fc800000006ff */
[----:B------:R-:W-:-:S05]  /*12820*/  LOP3.LUT R2, R2, 0x38, RZ, 0xc0, !PT ;  /* 0x0000003802027812 */ /* 0x000fca00078ec0ff */
[----:B------:R-:W-:-:S05]  /*12830*/  IMAD.SHL.U32 R6, R2, 0x2, RZ ;  /* 0x0000000202067824 */ /* 0x000fca00078e00ff */
[----:B------:R-:W-:-:S13]  /*12840*/  IADD3 R2, P0, R14, R6, RZ ;  /* 0x000000060e027210 */ /* 0x000fda0007f1e0ff */
[----:B------:R-:W-:Y:S05]  /*12850*/  WARPSYNC.COLLECTIVE R15, `(.L_x_2312) ;  /* 0x000000000f087348 */ /* 0x000fea0003c00000 */
[----:B------:R0:W1:Y:S02]  /*12860*/  SHFL.IDX P6, R14, R13, R12, R11 ;  /* 0x0000000c0d0e7389 */ /* 0x00006400000c000b */
[----:B01----:R-:W-:Y:S01]  /*12870*/  ENDCOLLECTIVE ;  /* 0x000000000000791b */ /* 0x003fe20003800000 */
.L_x_2312:
        /* <DEDUP_REMOVED lines=11> */
.L_x_2313:
[----:B------:R-:W-:Y:S02]  /*12930*/  IMAD.MOV.U32 R13, RZ, RZ, R18 ;  /* 0x000000ffff0d7224 */ /* 0x000fe400078e0012 */
[----:B------:R-:W-:Y:S01]  /*12940*/  IMAD.MOV.U32 R12, RZ, RZ, 0x2 ;  /* 0x00000002ff0c7424 */ /* 0x000fe200078e00ff */
[----:B------:R-:W-:-:S13]  /*12950*/  IADD3 R2, P0, R14, R6, RZ ;  /* 0x000000060e027210 */ /* 0x000fda0007f1e0ff */
[----:B------:R-:W-:Y:S05]  /*12960*/  WARPSYNC.COLLECTIVE R15, `(.L_x_2314) ;  /* 0x000000000f087348 */ /* 0x000fea0003c00000 */
[----:B------:R0:W1:Y:S02]  /*12970*/  SHFL.IDX P6, R14, R13, R12, R11 ;  /* 0x0000000c0d0e7389 */ /* 0x00006400000c000b */
[----:B01----:R-:W-:Y:S01]  /*12980*/  ENDCOLLECTIVE ;  /* 0x000000000000791b */ /* 0x003fe20003800000 */
.L_x_2314:
[----:B------:R-:W-:Y:S01]  /*12990*/  IMAD.X R3, RZ, RZ, R7, P0 ;  /* 0x000000ffff037224 */ /* 0x000fe200000e0607 */
[----:B------:R-:W-:Y:S01]  /*129a0*/  ISETP.LT.OR P0, PT, R5, 0x11, P2 ;  /* 0x000000110500780c */ /* 0x000fe20001701670 */
[----:B------:R-:W-:-:S12]  /*129b0*/  IMAD.MOV.U32 R13, RZ, RZ, R17 ;  /* 0x000000ffff0d7224 */ /* 0x000fd800078e0011 */
[----:B------:R-:W-:Y:S01]  /*129c0*/  @!PT LDS RZ, [RZ] ;  /* 0x00000000fffff984 */ /* 0x000fe20000000800 */
[----:B------:R-:W-:Y:S01]  /*129d0*/  @!PT LDS RZ, [RZ] ;  /* 0x00000000fffff984 */ /* 0x000fe20000000800 */
[----:B------:R-:W-:Y:S01]  /*129e0*/  @!PT LDS RZ, [RZ] ;  /* 0x00000000fffff984 */ /* 0x000fe20000000800 */
[----:B------:R0:W-:Y:S01]  /*129f0*/  LDGSTS.E.BYPASS.LTC128B.128 [R0+0xc00], desc[UR50][R2.64], !P0 ;  /* 0x00c0000002007fae */ /* 0x0001e2000c101d72 */
[----:B------:R-:W-:-:S07]  /*12a00*/  MOV R8, R14 ;  /* 0x0000000e00087202 */ /* 0x000fce0000000f00 */
[----:B0-----:R-:W-:Y:S05]  /*12a10*/  WARPSYNC.COLLECTIVE R15, `(.L_x_2315) ;  /* 0x000000000f087348 */ /* 0x001fea0003c00000 */
[----:B------:R1:W2:Y:S02]  /*12a20*/  SHFL.IDX P6, R14, R13, R12, R11 ;  /* 0x0000000c0d0e7389 */ /* 0x0002a400000c000b */
[----:B012---:R-:W-:Y:S01]  /*12a30*/  ENDCOLLECTIVE ;  /* 0x000000000000791b */ /* 0x007fe20003800000 */
.L_x_2315:
[----:B------:R-:W-:Y:S01]  /*12a40*/  IMAD.MOV.U32 R13, RZ, RZ, R18 ;  /* 0x000000ffff0d7224 */ /* 0x000fe200078e0012 */
[----:B------:R-:W-:Y:S01]  /*12a50*/  MOV R12, 0x3 ;  /* 0x00000003000c7802 */ /* 0x000fe20000000f00 */
[----:B------:R-:W-:-:S07]  /*12a60*/  IMAD.MOV.U32 R9, RZ, RZ, R14 ;  /* 0x000000ffff097224 */ /* 0x000fce00078e000e */
[----:B------:R-:W-:Y:S05]  /*12a70*/  WARPSYNC.COLLECTIVE R15, `(.L_x_2316) ;  /* 0x000000000f087348 */ /* 0x000fea0003c00000 */
[----:B------:R0:W1:Y:S02]  /*12a80*/  SHFL.IDX P6, R14, R13, R12, R11 ;  /* 0x0000000c0d0e7389 */ /* 0x00006400000c000b */
[----:B01----:R-:W-:Y:S01]  /*12a90*/  ENDCOLLECTIVE ;  /* 0x000000000000791b */ /* 0x003fe20003800000 */
.L_x_2316:
        /* <DEDUP_REMOVED lines=12> */
.L_x_2317:
[----:B------:R-:W-:Y:S01]  /*12b60*/  IMAD.MOV.U32 R13, RZ, RZ, R18 ;  /* 0x000000ffff0d7224 */ /* 0x000fe200078e0012 */
[----:B------:R-:W-:Y:S02]  /*12b70*/  MOV R12, 0x4 ;  /* 0x00000004000c7802 */ /* 0x000fe40000000f00 */
[----:B------:R-:W-:-:S13]  /*12b80*/  IADD3 R2, P0, R14, R6, RZ ;  /* 0x000000060e027210 */ /* 0x000fda0007f1e0ff */
[----:B------:R-:W-:Y:S05]  /*12b90*/  WARPSYNC.COLLECTIVE R15, `(.L_x_2318) ;  /* 0x000000000f087348 */ /* 0x000fea0003c00000 */
[----:B------:R0:W1:Y:S02]  /*12ba0*/  SHFL.IDX P6, R14, R13, R12, R11 ;  /* 0x0000000c0d0e7389 */ /* 0x00006400000c000b */
[----:B01----:R-:W-:Y:S01]  /*12bb0*/  ENDCOLLECTIVE ;  /* 0x000000000000791b */ /* 0x003fe20003800000 */
.L_x_2318:
        /* <DEDUP_REMOVED lines=11> */
.L_x_2319:
[----:B------:R-:W-:Y:S01]  /*12c70*/  MOV R13, R18 ;  /* 0x00000012000d7202 */ /* 0x000fe20000000f00 */
[----:B------:R-:W-:Y:S02]  /*12c80*/  IMAD.MOV.U32 R12, RZ, RZ, 0x5 ;  /* 0x00000005ff0c7424 */ /* 0x000fe400078e00ff */
[----:B------:R-:W-:-:S07]  /*12c90*/  IMAD.MOV.U32 R9, RZ, RZ, R14 ;  /* 0x000000ffff097224 */ /* 0x000fce00078e000e */
[----:B------:R-:W-:Y:S05]  /*12ca0*/  WARPSYNC.COLLECTIVE R15, `(.L_x_2320) ;  /* 0x000000000f087348 */ /* 0x000fea0003c00000 */
[----:B------:R0:W1:Y:S02]  /*12cb0*/  SHFL.IDX P6, R14, R13, R12, R11 ;  /* 0x0000000c0d0e7389 */ /* 0x00006400000c000b */
[----:B01----:R-:W-:Y:S01]  /*12cc0*/  ENDCOLLECTIVE ;  /* 0x000000000000791b */ /* 0x003fe20003800000 */
.L_x_2320:
        /* <DEDUP_REMOVED lines=12> */
.L_x_2321:
[----:B------:R-:W-:Y:S01]  /*12d90*/  MOV R13, R18 ;  /* 0x00000012000d7202 */ /* 0x000fe20000000f00 */
[----:B------:R-:W-:Y:S01]  /*12da0*/  IMAD.MOV.U32 R12, RZ, RZ, 0x6 ;  /* 0x00000006ff0c7424 */ /* 0x000fe200078e00ff */
[----:B------:R-:W-:-:S13]  /*12db0*/  IADD3 R2, P0, R14, R6, RZ ;  /* 0x000000060e027210 */ /* 0x000fda0007f1e0ff */
[----:B------:R-:W-:Y:S05]  /*12dc0*/  WARPSYNC.COLLECTIVE R15, `(.L_x_2322) ;  /* 0x000000000f087348 */ /* 0x000fea0003c00000 */
[----:B------:R0:W1:Y:S02]  /*12dd0*/  SHFL.IDX P6, R14, R13, R12, R11 ;  /* 0x0000000c0d0e7389 */ /* 0x00006400000c000b */
[----:B01----:R-:W-:Y:S01]  /*12de0*/  ENDCOLLECTIVE ;  /* 0x000000000000791b */ /* 0x003fe20003800000 */
.L_x_2322:
        /* <DEDUP_REMOVED lines=11> */
.L_x_2323:
[----:B------:R-:W-:Y:S02]  /*12ea0*/  IMAD.MOV.U32 R13, RZ, RZ, R18 ;  /* 0x000000ffff0d7224 */ /* 0x000fe400078e0012 */
[----:B------:R-:W-:Y:S02]  /*12eb0*/  IMAD.MOV.U32 R12, RZ, RZ, 0x7 ;  /* 0x00000007ff0c7424 */ /* 0x000fe400078e00ff */
[----:B------:R-:W-:-:S07]  /*12ec0*/  IMAD.MOV.U32 R9, RZ, RZ, R14 ;  /* 0x000000ffff097224 */ /* 0x000fce00078e000e */
[----:B------:R-:W-:Y:S05]  /*12ed0*/  WARPSYNC.COLLECTIVE R15, `(.L_x_2324) ;  /* 0x000000000f087348 */ /* 0x000fea0003c00000 */
[----:B------:R0:W1:Y:S02]  /*12ee0*/  SHFL.IDX P6, R14, R13, R12, R11 ;  /* 0x0000000c0d0e7389 */ /* 0x00006400000c000b */
[----:B01----:R-:W-:Y:S01]  /*12ef0*/  ENDCOLLECTIVE ;  /* 0x000000000000791b */ /* 0x003fe20003800000 */
.L_x_2324:
[----:B------:R-:W-:-:S04]  /*12f00*/  IADD3 R2, P0, R9, R6, RZ ;  /* 0x0000000609027210 */ /* 0x000fc80007f1e0ff */
[----:B------:R-:W-:Y:S02]  /*12f10*/  IADD3.X R3, RZ, R8, RZ, P0, !PT ;  /* 0x00000008ff037210 */ /* 0x000fe400007fe4ff */
        /* <DEDUP_REMOVED lines=10> */
.L_x_2325:
[----:B------:R-:W-:Y:S05]  /*12fc0*/  BRA `(.L_x_2326) ;  /* 0xffffffbc00c87947 */ /* 0x000fea000383ffff */
.L_x_2207:
[----:B------:R-:W-:Y:S01]  /*12fd0*/  BSSY B0, `(.L_x_2327) ;  /* 0x0000008000007945 */ /* 0x000fe20003800000 */
[----:B-----5:R-:W-:Y:S01]  /*12fe0*/  MOV R13, R2 ;  /* 0x00000002000d7202 */ /* 0x020fe20000000f00 */
[----:B------:R-:W-:Y:S02]  /*12ff0*/  IMAD.MOV.U32 R12, RZ, RZ, RZ ;  /* 0x000000ffff0c7224 */ /* 0x000fe400078e00ff */
[----:B------:R-:W-:Y:S02]  /*13000*/  IMAD.MOV.U32 R11, RZ, RZ, 0x1f ;  /* 0x0000001fff0b7424 */ /* 0x000fe400078e00ff */
[----:B------:R-:W-:-:S07]  /*13010*/  IMAD.MOV.U32 R15, RZ, RZ, -0x1 ;  /* 0xffffffffff0f7424 */ /* 0x000fce00078e00ff */
[----:B01----:R-:W-:Y:S05]  /*13020*/  WARPSYNC.COLLECTIVE R15, `(.L_x_2328) ;  /* 0x000000000f087348 */ /* 0x003fea0003c00000 */
[----:B------:R2:W3:Y:S02]  /*13030*/  SHFL.IDX P6, R14, R13, R12, R11 ;  /* 0x0000000c0d0e7389 */ /* 0x0004e400000c000b */
[----:B0123--:R-:W-:Y:S01]  /*13040*/  ENDCOLLECTIVE ;  /* 0x000000000000791b */ /* 0x00ffe20003800000 */
.L_x_2328:
[----:B------:R-:W-:Y:S05]  /*13050*/  BSYNC B0 ;  /* 0x0000000000007941 */ /* 0x000fea0003800000 */
.L_x_2327:
[----:B------:R-:W-:Y:S05]  /*13060*/  BRA `(.L_x_2329) ;  /* 0xffffffc0004c7947 */ /* 0x000fea000383ffff */
.L_x_2210:
[----:B-1----:R1:W2:Y:S02]  /*13070*/  SYNCS.PHASECHK.TRANS64.TRYWAIT P0, [R5+URZ+0x16820], R0 ;  /* 0x01682000050075a7 */ /* 0x0022a4000800017f */
[----:B--2---:R-:W-:Y:S05]  /*13080*/  @!P0 NANOSLEEP.SYNCS 0x989680 ;  /* 0x009896800000895d */ /* 0x004fea0003900000 */
[----:B------:R-:W2:Y:S02]  /*13090*/  @!P0 SYNCS.PHASECHK.TRANS64 P0, [R5+URZ+0x16820], R0 ;  /* 0x01682000050085a7 */ /* 0x000ea4000800007f */
[----:B--2---:R-:W-:Y:S05]  /*130a0*/  @!P0 BRA `(.L_x_2210) ;  /* 0xfffffffc00f08947 */ /* 0x004fea000383ffff */
[----:B------:R-:W-:Y:S05]  /*130b0*/  BRA `(.L_x_2330) ;  /* 0xffffffc000987947 */ /* 0x000fea000383ffff */
.L_x_2211:
[----:B------:R-:W2:Y:S01]  /*130c0*/  S2R R2, SR_TID.X ;  /* 0x0000000000027919 */ /* 0x000ea20000002100 */
[----:B------:R-:W-:Y:S01]  /*130d0*/  BSSY B0, `(.L_x_2331) ;  /* 0x000000a000007945 */ /* 0x000fe20003800000 */
[----:B------:R-:W-:Y:S01]  /*130e0*/  MOV R12, RZ ;  /* 0x000000ff000c7202 */ /* 0x000fe20000000f00 */
[----:B------:R-:W-:Y:S02]  /*130f0*/  IMAD.MOV.U32 R11, RZ, RZ, 0x1f ;  /* 0x0000001fff0b7424 */ /* 0x000fe400078e00ff */
[----:B------:R-:W-:Y:S01]  /*13100*/  IMAD.MOV.U32 R15, RZ, RZ, -0x1 ;  /* 0xffffffffff0f7424 */ /* 0x000fe200078e00ff */
[----:B--2---:R-:W-:-:S04]  /*13110*/  SHF.R.U32.HI R2, RZ, 0x5, R2 ;  /* 0x00000005ff027819 */ /* 0x004fc80000011602 */
[----:B------:R-:W-:-:S05]  /*13120*/  LOP3.LUT R2, R2, 0x3, RZ, 0xc0, !PT ;  /* 0x0000000302027812 */ /* 0x000fca00078ec0ff */
[----:B------:R-:W-:-:S07]  /*13130*/  IMAD.MOV.U32 R13, RZ, RZ, R2 ;  /* 0x000000ffff0d7224 */ /* 0x000fce00078e0002 */
[----:B01----:R-:W-:Y:S05]  /*13140*/  WARPSYNC.COLLECTIVE R15, `(.L_x_2332) ;  /* 0x000000000f087348 */ /* 0x003fea0003c00000 */
[----:B------:R2:W3:Y:S02]  /*13150*/  SHFL.IDX P6, R14, R13, R12, R11 ;  /* 0x0000000c0d0e7389 */ /* 0x0004e400000c000b */
[----:B0123--:R-:W-:Y:S01]  /*13160*/  ENDCOLLECTIVE ;  /* 0x000000000000791b */ /* 0x00ffe20003800000 */
.L_x_2332:
[----:B------:R-:W-:Y:S05]  /*13170*/  BSYNC B0 ;  /* 0x0000000000007941 */ /* 0x000fea0003800000 */
.L_x_2331:
[----:B------:R-:W-:Y:S05]  /*13180*/  BRA `(.L_x_2333) ;  /* 0xffffffc000807947 */ /* 0x000fea000383ffff */
.L_x_2214:
[----:B------:R-:W-:Y:S01]  /*13190*/  BSSY B1, `(.L_x_2334) ;  /* 0x0000006000017945 */ /* 0x000fe20003800000 */
[----:B------:R-:W-:-:S07]  /*131a0*/  IMAD.MOV.U32 R15, RZ, RZ, -0x1 ;  /* 0xffffffffff0f7424 */ /* 0x000fce00078e00ff */
[----:B01----:R-:W-:Y:S05]  /*131b0*/  WARPSYNC.COLLECTIVE R15, `(.L_x_2335) ;  /* 0x000000000f0c7348 */ /* 0x003fea0003c00000 */
[----:B------:R-:W-:Y:S02]  /*131c0*/  ELECT P6, UR62, PT ;  /* 0x00000000003e782f */ /* 0x000fe400038c0000 */
[----:B------:R-:W-:Y:S01]  /*131d0*/  MOV R14, UR62 ;  /* 0x0000003e000e7c02 */ /* 0x000fe20008000f00 */
[----:B01----:R-:W-:Y:S10]  /*131e0*/  ENDCOLLECTIVE ;  /* 0x000000000000791b */ /* 0x003ff40003800000 */
.L_x_2335:
[----:B------:R-:W-:Y:S05]  /*131f0*/  BSYNC B1 ;  /* 0x0000000000017941 */ /* 0x000fea0003800000 */
.L_x_2334:
[----:B------:R-:W-:Y:S05]  /*13200*/  BRA `(.L_x_2336) ;  /* 0xffffffc000787947 */ /* 0x000fea000383ffff */
.L_x_2216:
[----:B-1----:R1:W2:Y:S02]  /*13210*/  SYNCS.PHASECHK.TRANS64.TRYWAIT P1, [R3+URZ+0x16840], R2 ;  /* 0x01684002030075a7 */ /* 0x0022a4000802017f */
[----:B--2---:R-:W-:Y:S05]  /*13220*/  @!P1 NANOSLEEP.SYNCS 0x989680 ;  /* 0x009896800000995d */ /* 0x004fea0003900000 */
[----:B------:R-:W2:Y:S02]  /*13230*/  @!P1 SYNCS.PHASECHK.TRANS64 P1, [R3+URZ+0x16840], R2 ;  /* 0x01684002030095a7 */ /* 0x000ea4000802007f */
[----:B--2---:R-:W-:Y:S05]  /*13240*/  @!P1 BRA `(.L_x_2216) ;  /* 0xfffffffc00f09947 */ /* 0x004fea000383ffff */
[----:B------:R-:W-:Y:S05]  /*13250*/  BRA `(.L_x_2337) ;  /* 0xffffffc000987947 */ /* 0x000fea000383ffff */
.L_x_2218:
[----:B--2---:R2:W3:Y:S02]  /*13260*/  SYNCS.PHASECHK.TRANS64.TRYWAIT P1, [R5+URZ+0x16840], R0 ;  /* 0x01684000050075a7 */ /* 0x0044e4000802017f */
[----:B---3--:R-:W-:Y:S05]  /*13270*/  @!P1 NANOSLEEP.SYNCS 0x989680 ;  /* 0x009896800000995d */ /* 0x008fea0003900000 */
[----:B------:R-:W3:Y:S02]  /*13280*/  @!P1 SYNCS.PHASECHK.TRANS64 P1, [R5+URZ+0x16840], R0 ;  /* 0x01684000050095a7 */ /* 0x000ee4000802007f */
[----:B---3--:R-:W-:Y:S05]  /*13290*/  @!P1 BRA `(.L_x_2218) ;  /* 0xfffffffc00f09947 */ /* 0x008fea000383ffff */
[----:B------:R-:W-:Y:S05]  /*132a0*/  BRA `(.L_x_2338) ;  /* 0xffffffc000a47947 */ /* 0x000fea000383ffff */
.L_x_2220:
[----:B---3--:R3:W4:Y:S02]  /*132b0*/  SYNCS.PHASECHK.TRANS64.TRYWAIT P1, [R3+URZ+0x16860], R2 ;  /* 0x01686002030075a7 */ /* 0x008724000802017f */
[----:B----4-:R-:W-:Y:S05]  /*132c0*/  @!P1 NANOSLEEP.SYNCS 0x989680 ;  /* 0x009896800000995d */ /* 0x010fea0003900000 */
[----:B------:R-:W4:Y:S02]  /*132d0*/  @!P1 SYNCS.PHASECHK.TRANS64 P1, [R3+URZ+0x16860], R2 ;  /* 0x01686002030095a7 */ /* 0x000f24000802007f */
[----:B----4-:R-:W-:Y:S05]  /*132e0*/  @!P1 BRA `(.L_x_2220) ;  /* 0xfffffffc00f09947 */ /* 0x010fea000383ffff */
[----:B------:R-:W-:Y:S05]  /*132f0*/  BRA `(.L_x_2339) ;  /* 0xffffffc000a07947 */ /* 0x000fea000383ffff */
.L_x_2340:
        /* <DEDUP_REMOVED lines=16> */
.L_x_3111:


//--------------------- .text._ZN7cutlass13device_kernelIN5flash11enable_sm90INS1_16FlashAttnFwdSm90INS1_25CollectiveMainloopFwdSm90ILi2EN4cute5tupleIJNS5_1CILi1EEES8_S8_EEENS6_IJNS7_ILi192EEENS7_ILi128EEENS7_ILi64EEEEEELi64ENS_10bfloat16_tEfNS_4arch4Sm90ELb1ELb0ELb1ELb1ELb1ELb0ELb0ELb1ELb1ELb1ELb0ELb0EEENS1_21CollectiveEpilogueFwdINS6_IJSA_SC_SB_EEES9_SE_SG_Li384ELb1ELb1ELb0ELb0EEENS1_36VarlenDynamicPersistentTileSchedulerILi192ELi128ELi384ELi128ELb0ELb1ELb1ELb1ELb1ELb1EEEEEEEEEvNT_6ParamsE --------------------------
	.section	.text._ZN7cutlass13device_kernelIN5flash11enable_sm90INS1_16FlashAttnFwdSm90INS1_25CollectiveMainloopFwdSm90ILi2EN4cute5tupleIJNS5_1CILi1EEES8_S8_EEENS6_IJNS7_ILi192EEENS7_ILi128EEENS7_ILi64EEEEEELi64ENS_10bfloat16_tEfNS_4arch4Sm90ELb1ELb0ELb1ELb1ELb1ELb0ELb0ELb1ELb1ELb1ELb0ELb0EEENS1_21CollectiveEpilogueFwdINS6_IJSA_SC_SB_EEES9_SE_SG_Li384ELb1ELb1ELb0ELb0EEENS1_36VarlenDynamicPersistentTileSchedulerILi192ELi128ELi384ELi128ELb0ELb1ELb1ELb1ELb1ELb1EEEEEEEEEvNT_6ParamsE,"ax",@progbits
	.align	128
.text._ZN7cutlass13device_kernelIN5flash11enable_sm90INS1_16FlashAttnFwdSm90INS1_25CollectiveMainloopFwdSm90ILi2EN4cute5tupleIJNS5_1CILi1EEES8_S8_EEENS6_IJNS7_ILi192EEENS7_ILi128EEENS7_ILi64EEEEEELi64ENS_10bfloat16_tEfNS_4arch4Sm90ELb1ELb0ELb1ELb1ELb1ELb0ELb0ELb1ELb1ELb1ELb0ELb0EEENS1_21CollectiveEpilogueFwdINS6_IJSA_SC_SB_EEES9_SE_SG_Li384ELb1ELb1ELb0ELb0EEENS1_36VarlenDynamicPersistentTileSchedulerILi192ELi128ELi384ELi128ELb0ELb1ELb1ELb1ELb1ELb1EEEEEEEEEvNT_6ParamsE:
        .type           _ZN7cutlass13device_kernelIN5flash11enable_sm90INS1_16FlashAttnFwdSm90INS1_25CollectiveMainloopFwdSm90ILi2EN4cute5tupleIJNS5_1CILi1EEES8_S8_EEENS6_IJNS7_ILi192EEENS7_ILi128EEENS7_ILi64EEEEEELi64ENS_10bfloat16_tEfNS_4arch4Sm90ELb1ELb0ELb1ELb1ELb1ELb0ELb0ELb1ELb1ELb1ELb0ELb0EEENS1_21CollectiveEpilogueFwdINS6_IJSA_SC_SB_EEES9_SE_SG_Li384ELb1ELb1ELb0ELb0EEENS1_36VarlenDynamicPersistentTileSchedulerILi192ELi128ELi384ELi128ELb0ELb1ELb1ELb1ELb1ELb1EEEEEEEEEvNT_6ParamsE,@function
        .size           _ZN7cutlass13device_kernelIN5flash11enable_sm90INS1_16FlashAttnFwdSm90INS1_25CollectiveMainloopFwdSm90ILi2EN4cute5tupleIJNS5_1CILi1EEES8_S8_EEENS6_IJNS7_ILi192EEENS7_ILi128EEENS7_ILi64EEEEEELi64ENS_10bfloat16_tEfNS_4arch4Sm90ELb1ELb0ELb1ELb1ELb1ELb0ELb0ELb1ELb1ELb1ELb0ELb0EEENS1_21CollectiveEpilogueFwdINS6_IJSA_SC_SB_EEES9_SE_SG_Li384ELb1ELb1ELb0ELb0EEENS1_36VarlenDynamicPersistentTileSchedulerILi192ELi128ELi384ELi128ELb0ELb1ELb1ELb1ELb1ELb1EEEEEEEEEvNT_6ParamsE,(.L_x_3112 - _ZN7cutlass13device_kernelIN5flash11enable_sm90INS1_16FlashAttnFwdSm90INS1_25CollectiveMainloopFwdSm90ILi2EN4cute5tupleIJNS5_1CILi1EEES8_S8_EEENS6_IJNS7_ILi192EEENS7_ILi128EEENS7_ILi64EEEEEELi64ENS_10bfloat16_tEfNS_4arch4Sm90ELb1ELb0ELb1ELb1ELb1ELb0ELb0ELb1ELb1ELb1ELb0ELb0EEENS1_21CollectiveEpilogueFwdINS6_IJSA_SC_SB_EEES9_SE_SG_Li384ELb1ELb1ELb0ELb0EEENS1_36VarlenDynamicPersistentTileSchedulerILi192ELi128ELi384ELi128ELb0ELb1ELb1ELb1ELb1ELb1EEEEEEEEEvNT_6ParamsE)
        .other          _ZN7cutlass13device_kernelIN5flash11enable_sm90INS1_16FlashAttnFwdSm90INS1_25CollectiveMainloopFwdSm90ILi2EN4cute5tupleIJNS5_1CILi1EEES8_S8_EEENS6_IJNS7_ILi192EEENS7_ILi128EEENS7_ILi64EEEEEELi64ENS_10bfloat16_tEfNS_4arch4Sm90ELb1ELb0ELb1ELb1ELb1ELb0ELb0ELb1ELb1ELb1ELb0ELb0EEENS1_21CollectiveEpilogueFwdINS6_IJSA_SC_SB_EEES9_SE_SG_Li384ELb1ELb1ELb0ELb0EEENS1_36VarlenDynamicPersistentTileSchedulerILi192ELi128ELi384ELi128ELb0ELb1ELb1ELb1ELb1ELb1EEEEEEEEEvNT_6ParamsE,@"STO_CUDA_ENTRY STV_DEFAULT"
_ZN7cutlass13device_kernelIN5flash11enable_sm90INS1_16FlashAttnFwdSm90INS1_25CollectiveMainloopFwdSm90ILi2EN4cute5tupleIJNS5_1CILi1EEES8_S8_EEENS6_IJNS7_ILi192EEENS7_ILi128EEENS7_ILi64EEEEEELi64ENS_10bfloat16_tEfNS_4arch4Sm90ELb1ELb0ELb1ELb1ELb1ELb0ELb0ELb1ELb1ELb1ELb0ELb0EEENS1_21CollectiveEpilogueFwdINS6_IJSA_SC_SB_EEES9_SE_SG_Li384ELb1ELb1ELb0ELb0EEENS1_36VarlenDynamicPersistentTileSchedulerILi192ELi128ELi384ELi128ELb0ELb1ELb1ELb1ELb1ELb1EEEEEEEEEvNT_6ParamsE:
        /* <DEDUP_REMOVED lines=45> */
.L_x_2341:
        /* <DEDUP_REMOVED lines=22> */
.L_x_2342:
        /* <DEDUP_REMOVED lines=18> */
.L_x_2343:
        /* <DEDUP_REMOVED lines=22> */
.L_x_2344:
        /* <DEDUP_REMOVED lines=23> */
.L_x_2345:
        /* <DEDUP_REMOVED lines=8> */
.L_x_2347:
        /* <DEDUP_REMOVED lines=25> */
[----:B------:R-:W-:Y:S02]  /*0a30*/  UMOV UR37, URZ ;  /* 0x0000003f00257c82 */ /* 0x000fe40008000000 */
[CC--:B------:R-:W-:Y:S02]  /*0a40*/  LEA.HI R153, R0.reuse, R157.reuse, RZ, 0x7 ;  /* 0x0000009d00997211 */ /* 0x0c0fe400078f38ff */
[----:B------:R-:W-:-:S02]  /*0a50*/  LEA.HI R3, R0, R157, RZ, 0x5 ;  /* 0x0000009d00037211 */ /* 0x000fc400078f28ff */
[----:B------:R-:W-:Y:S02]  /*0a60*/  LOP3.LUT R152, R153, 0xffffff80, RZ, 0xc0, !PT ;  /* 0xffffff8099987812 */ /* 0x000fe400078ec0ff */
[CC--:B------:R-:W-:Y:S01]  /*0a70*/  LEA.HI R2, R0.reuse, R157.reuse, RZ, 0x4 ;  /* 0x0000009d00027211 */ /* 0x0c0fe200078f20ff */
[----:B------:R-:W-:Y:S01]  /*0a80*/  IMAD.SHL.U32 R5, R3, 0x20, RZ ;  /* 0x0000002003057824 */ /* 0x000fe200078e00ff */
[----:B------:R-:W-:Y:S01]  /*0a90*/  LEA.HI R10, R0, R157, RZ, 0x2 ;  /* 0x0000009d000a7211 */ /* 0x000fe200078f10ff */
[----:B------:R-:W-:Y:S01]  /*0aa0*/  IMAD.IADD R152, R157, 0x1, -R152 ;  /* 0x000000019d987824 */ /* 0x000fe200078e0a98 */
[----:B------:R-:W-:Y:S02]  /*0ab0*/  SHF.R.S32.HI R3, RZ, 0x4, R2 ;  /* 0x00000004ff037819 */ /* 0x000fe40000011402 */
[----:B------:R-:W-:Y:S02]  /*0ac0*/  LOP3.LUT R4, R2, 0x3fffff0, RZ, 0xc0, !PT ;  /* 0x03fffff002047812 */ /* 0x000fe400078ec0ff */
[----:B------:R-:W-:-:S02]  /*0ad0*/  SHF.R.S32.HI R7, RZ, 0x1f, R152 ;  /* 0x0000001fff077819 */ /* 0x000fc40000011498 */
[----:B------:R-:W-:Y:S01]  /*0ae0*/  LEA.HI R2, R2, R3, RZ, 0x1 ;  /* 0x0000000302027211 */ /* 0x000fe200078f08ff */
[----:B------:R-:W-:Y:S01]  /*0af0*/  IMAD.IADD R4, R157, 0x1, -R4 ;  /* 0x000000019d047824 */ /* 0x000fe200078e0a04 */
[----:B------:R-:W-:Y:S02]  /*0b00*/  LEA.HI R6, R7, R152, RZ, 0x2 ;  /* 0x0000009807067211 */ /* 0x000fe400078f10ff */
[----:B------:R-:W-:Y:S02]  /*0b10*/  LOP3.LUT R2, R2, 0x1ffffffe, RZ, 0xc0, !PT ;  /* 0x1ffffffe02027812 */ /* 0x000fe400078ec0ff */
[--C-:B------:R-:W-:Y:S02]  /*0b20*/  SHF.R.S32.HI R8, RZ, 0x2, R6.reuse ;  /* 0x00000002ff087819 */ /* 0x100fe40000011406 */
[----:B------:R-:W-:Y:S01]  /*0b30*/  SHF.R.S32.HI R9, RZ, 0x1f, R6 ;  /* 0x0000001fff097819 */ /* 0x000fe20000011406 */
[----:B------:R-:W-:Y:S01]  /*0b40*/  IMAD.IADD R2, R3, 0x1, -R2 ;  /* 0x0000000103027824 */ /* 0x000fe200078e0a02 */
[----:B------:R-:W-:-:S02]  /*0b50*/  SHF.R.S32.HI R153, RZ, 0x7, R153 ;  /* 0x00000007ff997819 */ /* 0x000fc40000011499 */
[----:B------:R-:W-:Y:S02]  /*0b60*/  LOP3.LUT R10, R10, 0xfffffffc, RZ, 0xc0, !PT ;  /* 0xfffffffc0a0a7812 */ /* 0x000fe400078ec0ff */
[----:B------:R-:W-:Y:S01]  /*0b70*/  LEA.HI R9, R9, R8, RZ, 0x3 ;  /* 0x0000000809097211 */ /* 0x000fe200078f18ff */
[----:B------:R-:W-:Y:S01]  /*0b80*/  IMAD.HI R3, R153, 0x55555556, RZ ;  /* 0x5555555699037827 */ /* 0x000fe200078e02ff */
[----:B------:R-:W-:Y:S02]  /*0b90*/  LOP3.LUT R5, R5, 0xfffffc00, RZ, 0xc0, !PT ;  /* 0xfffffc0005057812 */ /* 0x000fe400078ec0ff */
[----:B------:R-:W-:Y:S01]  /*0ba0*/  LEA.HI R0, R0, R157, RZ, 0x3 ;  /* 0x0000009d00007211 */ /* 0x000fe200078f18ff */
[----:B------:R-:W-:Y:S01]  /*0bb0*/  IMAD.IADD R10, R157, 0x1, -R10 ;  /* 0x000000019d0a7824 */ /* 0x000fe200078e0a0a */
[----:B------:R-:W-:Y:S02]  /*0bc0*/  LOP3.LUT R9, R9, 0xfffffff8, RZ, 0xc0, !PT ;  /* 0xfffffff809097812 */ /* 0x000fe400078ec0ff */
[----:B------:R-:W-:-:S02]  /*0bd0*/  LEA.HI R7, R7, R152, RZ, 0x5 ;  /* 0x0000009807077211 */ /* 0x000fc400078f28ff */
[----:B------:R-:W-:Y:S01]  /*0be0*/  LEA R5, R4, R5, 0x6 ;  /* 0x0000000504057211 */ /* 0x000fe200078e30ff */
[----:B------:R-:W-:Y:S01]  /*0bf0*/  IMAD.IADD R8, R8, 0x1, -R9 ;  /* 0x0000000108087824 */ /* 0x000fe200078e0a09 */
[----:B------:R-:W-:Y:S02]  /*0c00*/  LEA.HI R4, R3, R3, RZ, 0x1 ;  /* 0x0000000303047211 */ /* 0x000fe400078f08ff */
[----:B------:R-:W-:Y:S01]  /*0c10*/  LOP3.LUT R18, R0, 0xfffffff8, RZ, 0xc0, !PT ;  /* 0xfffffff800127812 */ /* 0x000fe200078ec0ff */
[----:B------:R-:W-:Y:S01]  /*0c20*/  IMAD R155, R2, 0x8, R5 ;  /* 0x00000008029b7824 */ /* 0x000fe200078e0205 */
[----:B------:R-:W-:Y:S01]  /*0c30*/  LEA.HI R3, R10, R10, RZ, 0x1 ;  /* 0x0000000a0a037211 */ /* 0x000fe200078f08ff */
[----:B------:R-:W-:Y:S01]  /*0c40*/  IMAD R4, R4, -0x3, R153 ;  /* 0xfffffffd04047824 */ /* 0x000fe200078e0299 */
[----:B------:R-:W-:Y:S01]  /*0c50*/  SHF.R.S32.HI R7, RZ, 0x5, R7 ;  /* 0x00000005ff077819 */ /* 0x000fe20000011407 */
[----:B------:R-:W-:Y:S01]  /*0c60*/  IMAD.IADD R18, R157, 0x1, -R18 ;  /* 0x000000019d127824 */ /* 0x000fe200078e0a12 */
[----:B------:R-:W-:-:S02]  /*0c70*/  LOP3.LUT R3, R3, 0x1ffffffe, RZ, 0xc0, !PT ;  /* 0x1ffffffe03037812 */ /* 0x000fc400078ec0ff */
[----:B------:R-:W-:Y:S01]  /*0c80*/  LOP3.LUT R5, R6, 0x7ffffffc, RZ, 0xc0, !PT ;  /* 0x7ffffffc06057812 */ /* 0x000fe200078ec0ff */
[----:B------:R-:W-:Y:S01]  /*0c90*/  IMAD R7, R7, 0x10, R8 ;  /* 0x0000001007077824 */ /* 0x000fe200078e0208 */
[----:B------:R-:W-:Y:S01]  /*0ca0*/  IADD3 R3, R10, -R3, RZ ;  /* 0x800000030a037210 */ /* 0x000fe20007ffe0ff */
[----:B------:R-:W-:Y:S01]  /*0cb0*/  IMAD.SHL.U32 R19, R18, 0x8, RZ ;  /* 0x0000000812137824 */ /* 0x000fe200078e00ff */
[----:B------:R-:W-:Y:S01]  /*0cc0*/  SHF.R.S32.HI R22, RZ, 0x3, R0 ;  /* 0x00000003ff167819 */ /* 0x000fe20000011400 */
[----:B------:R-:W-:Y:S02]  /*0cd0*/  IMAD R154, R4, 0x40, R7 ;  /* 0x00000040049a7824 */ /* 0x000fe400078e0207 */
[----:B------:R-:W-:Y:S01]  /*0ce0*/  IMAD.IADD R16, R152, 0x1, -R5 ;  /* 0x0000000198107824 */ /* 0x000fe200078e0a05 */
[----:B------:R-:W-:Y:S01]  /*0cf0*/  SHF.R.S32.HI R156, RZ, 0x1f, R19 ;  /* 0x0000001fff9c7819 */ /* 0x000fe20000011413 */
[----:B------:R-:W-:-:S07]  /*0d00*/  IMAD R17, R3, 0x8, R154 ;  /* 0x0000000803117824 */ /* 0x000fce00078e029a */
.L_x_2395:
[----:B012---:R-:W0:Y:S01]  /*0d10*/  LDC.64 R2, c[0x0][0xc88] ;  /* 0x00032200ff027b82 */ /* 0x007e220000000a00 */
[----:B------:R-:W-:Y:S01]  /*0d20*/  ULDC.64 UR8, c[0x0][0xa28] ;  /* 0x00028a0000087ab9 */ /* 0x000fe20000000a00 */
[----:B------:R-:W-:Y:S01]  /*0d30*/  ULDC.64 UR10, c[0x0][0xa18] ;  /* 0x00028600000a7ab9 */ /* 0x000fe20000000a00 */
[----:B------:R-:W-:Y:S01]  /*0d40*/  ULDC UR4, c[0x0][0x424] ;  /* 0x0001090000047ab9 */ /* 0x000fe20000000800 */
        /* <DEDUP_REMOVED lines=11> */
[----:B------:R-:W-:-:S04]  /*0e00*/  @UP0 ULEA UR8, UP2, UR39, UR8, 0x2 ;  /* 0x0000000827080291 */ /* 0x000fc8000f84103f */
[----:B------:R-:W-:Y:S02]  /*0e10*/  @UP0 ULEA.HI.X UR9, UR39, UR9, UR40, 0x2, UP2 ;  /* 0x0000000927090291 */ /* 0x000fe400090f1428 */
[----:B------:R-:W-:Y:S01]  /*0e20*/  @UP1 ULEA UR10, UP0, UR39, UR10, 0x2 ;  /* 0x0000000a270a1291 */ /* 0x000fe2000f80103f */
[----:B------:R-:W-:-:S03]  /*0e30*/  MOV R2, UR8 ;  /* 0x0000000800027c02 */ /* 0x000fc60008000f00 */
[----:B------:R-:W-:Y:S01]  /*0e40*/  @UP1 ULEA.HI.X UR11, UR39, UR11, UR40, 0x2, UP0 ;  /* 0x0000000b270b1291 */ /* 0x000fe200080f1428 */
[----:B------:R-:W-:Y:S01]  /*0e50*/  IMAD.U32 R3, RZ, RZ, UR9 ;  /* 0x00000009ff037e24 */ /* 0x000fe2000f8e00ff */
[----:B------:R-:W-:Y:S01]  /*0e60*/  ULDC.64 UR8, c[0x0][0x418] ;  /* 0x0001060000087ab9 */ /* 0x000fe20000000a00 */
[----:B------:R-:W-:-:S03]  /*0e70*/  IMAD.U32 R4, RZ, RZ, UR10 ;  /* 0x0000000aff047e24 */ /* 0x000fc6000f8e00ff */
[----:B------:R-:W-:Y:S01]  /*0e80*/  IMAD.U32 R5, RZ, RZ, UR11 ;  /* 0x0000000bff057e24 */ /* 0x000fe2000f8e00ff */
[----:B------:R-:W2:Y:S04]  /*0e90*/  @P0 LDG.E R2, desc[UR52][R2.64] ;  /* 0x0000003402020981 */ /* 0x000ea8000c1e1900 */
[----:B------:R-:W3:Y:S01]  /*0ea0*/  @P2 LDG.E R4, desc[UR52][R4.64] ;  /* 0x0000003404042981 */ /* 0x000ee2000c1e1900 */
[----:B------:R-:W-:Y:S01]  /*0eb0*/  UISETP.NE.U32.AND UP0, UPT, UR8, URZ, UPT ;  /* 0x0000003f0800728c */ /* 0x000fe2000bf05070 */
[----:B------:R-:W-:Y:S01]  /*0ec0*/  UMOV UR48, URZ ;  /* 0x0000003f00307c82 */ /* 0x000fe20008000000 */
[----:B------:R-:W-:Y:S02]  /*0ed0*/  UMOV UR41, UR6 ;  /* 0x0000000600297c82 */ /* 0x000fe40008000000 */
[----:B------:R-:W-:-:S03]  /*0ee0*/  UISETP.NE.AND.EX UP0, UPT, UR9, URZ, UPT, UP0 ;  /* 0x0000003f0900728c */ /* 0x000fc6000bf05300 */
[----:B------:R-:W-:Y:S01]  /*0ef0*/  ULDC.64 UR8, c[0x0][0xa20] ;  /* 0x0002880000087ab9 */ /* 0x000fe20000000a00 */
[----:B------:R-:W-:Y:S01]  /*0f00*/  USEL UR4, UR4, 0x1, UP0 ;  /* 0x0000000104047887 */ /* 0x000fe20008000000 */
[----:B------:R-:W-:-:S03]  /*0f10*/  ISETP.NE.U32.AND P1, PT, RZ, UR8, PT ;  /* 0x00000008ff007c0c */ /* 0x000fc6000bf25070 */
        /* <DEDUP_REMOVED lines=19> */
.L_x_2348:
[----:B------:R-:W-:Y:S05]  /*1050*/  @!P1 BRA `(.L_x_2349) ;  /* 0x00000000001c9947 */ /* 0x000fea0003800000 */
[----:B------:R-:W-:-:S04]  /*1060*/  ULEA UR4, UP0, UR39, UR8, 0x2 ;  /* 0x0000000827047291 */ /* 0x000fc8000f80103f */
[----:B------:R-:W-:Y:S02]  /*1070*/  ULEA.HI.X UR6, UR39, UR9, UR40, 0x2, UP0 ;  /* 0x0000000927067291 */ /* 0x000fe400080f1428 */
[----:B------:R-:W-:-:S04]  /*1080*/  MOV R2, UR4 ;  /* 0x0000000400027c02 */ /* 0x000fc80008000f00 */
[----:B------:R-:W-:-:S05]  /*1090*/  IMAD.U32 R3, RZ, RZ, UR6 ;  /* 0x00000006ff037e24 */ /* 0x000fca000f8e00ff */
[----:B------:R-:W2:Y:S02]  /*10a0*/  LDG.E R2, desc[UR52][R2.64] ;  /* 0x0000003402027981 */ /* 0x000ea4000c1e1900 */
[----:B--2---:R-:W-:Y:S01]  /*10b0*/  R2UR UR4, R2 ;  /* 0x00000000020472ca */ /* 0x004fe200000e0000 */
[----:B------:R-:W-:-:S14]  /*10c0*/  BRA `(.L_x_2350) ;  /* 0x0000000000347947 */ /* 0x000fdc0003800000 */
.L_x_2349:
        /* <DEDUP_REMOVED lines=13> */
.L_x_2350:
[----:B------:R-:W-:Y:S01]  /*11a0*/  ULDC UR6, c[0x0][0x448] ;  /* 0x0001120000067ab9 */ /* 0x000fe20000000800 */
[----:B------:R-:W-:Y:S01]  /*11b0*/  UIMAD UR42, UR5, 0xc0, URZ ;  /* 0x000000c0052a78a4 */ /* 0x000fe2000f8e023f */
[----:B------:R-:W-:Y:S01]  /*11c0*/  PLOP3.LUT P0, PT, PT, PT, PT, 0x80, 0x0 ;  /* 0x000000000000781c */ /* 0x000fe20003f0f070 */
[----:B------:R-:W-:Y:S01]  /*11d0*/  UISETP.NE.AND UP0, UPT, UR6, 0x1, UPT ;  /* 0x000000010600788c */ /* 0x000fe2000bf05270 */
[----:B------:R-:W-:Y:S01]  /*11e0*/  IMAD.MOV.U32 R0, RZ, RZ, RZ ;  /* 0x000000ffff007224 */ /* 0x000fe200078e00ff */
[----:B------:R-:W-:Y:S01]  /*11f0*/  UIADD3 UR6, UR42, 0xbf, URZ ;  /* 0x000000bf2a067890 */ /* 0x000fe2000fffe03f */
[----:B------:R-:W-:Y:S01]  /*1200*/  IMAD.MOV.U32 R21, RZ, RZ, RZ ;  /* 0x000000ffff157224 */ /* 0x000fe200078e00ff */
[----:B------:R-:W-:Y:S01]  /*1210*/  UIADD3 UR48, -UR48, UR4, URZ ;  /* 0x0000000430307290 */ /* 0x000fe2000fffe13f */
[----:B------:R-:W-:Y:S01]  /*1220*/  CS2R R118, SRZ ;  /* 0x0000000000767805 */ /* 0x000fe2000001ff00 */
[----:B------:R-:W-:Y:S01]  /*1230*/  UP2UR UR50, UPR, URZ, 0x1 ;  /* 0x000000013f327883 */ /* 0x000fe20008000000 */
[----:B------:R-:W-:Y:S01]  /*1240*/  CS2R R116, SRZ ;  /* 0x0000000000747805 */ /* 0x000fe2000001ff00 */
[----:B------:R-:W-:Y:S01]  /*1250*/  UIADD3 UR7, UR48, 0x80, -UR49 ;  /* 0x0000008030077890 */ /* 0x000fe2000fffe831 */
[----:B------:R-:W-:-:S02]  /*1260*/  CS2R R114, SRZ ;  /* 0x0000000000727805 */ /* 0x000fc4000001ff00 */
[----:B------:R-:W-:Y:S01]  /*1270*/  CS2R R112, SRZ ;  /* 0x0000000000707805 */ /* 0x000fe2000001ff00 */
[----:B------:R-:W-:Y:S01]  /*1280*/  @UP0 ULDC UR4, c[0x0][0x44c] ;  /* 0x0001130000040ab9 */ /* 0x000fe20000000800 */
[----:B------:R-:W-:Y:S01]  /*1290*/  @UP0 ULDC UR8, c[0x0][0x450] ;  /* 0x0001140000080ab9 */ /* 0x000fe20000000800 */
[----:B------:R-:W-:Y:S01]  /*12a0*/  UIMAD.WIDE.U32 UR4, UR6, UR4, URZ ;  /* 0x00000004060472a5 */ /* 0x000fe2000f8e003f */
[----:B------:R-:W-:Y:S01]  /*12b0*/  CS2R R14, SRZ ;  /* 0x00000000000e7805 */ /* 0x000fe2000001ff00 */
[----:B------:R-:W-:Y:S01]  /*12c0*/  UIADD3 UR4, UR48, 0x7f, URZ ;  /* 0x0000007f30047890 */ /* 0x000fe2000fffe03f */
[----:B------:R-:W-:Y:S01]  /*12d0*/  MOV R110, RZ ;  /* 0x000000ff006e7202 */ /* 0x000fe20000000f00 */
[----:B------:R-:W-:Y:S01]  /*12e0*/  @UP0 USHF.R.U32.HI UR6, URZ, UR8, UR5 ;  /* 0x000000083f060299 */ /* 0x000fe20008011605 */
[----:B------:R-:W-:Y:S01]  /*12f0*/  IMAD.MOV.U32 R25, RZ, RZ, RZ ;  /* 0x000000ffff197224 */ /* 0x000fe200078e00ff */
[----:B------:R-:W-:Y:S01]  /*1300*/  USHF.R.S32.HI UR5, URZ, 0x1f, UR4 ;  /* 0x0000001f3f057899 */ /* 0x000fe20008011404 */
[----:B------:R-:W-:Y:S01]  /*1310*/  CS2R R12, SRZ ;  /* 0x00000000000c7805 */ /* 0x000fe2000001ff00 */
[----:B------:R-:W-:Y:S01]  /*1320*/  UIADD3 UR6, UR7, UR6, URZ ;  /* 0x0000000607067290 */ /* 0x000fe2000fffe03f */
[----:B------:R-:W-:Y:S01]  /*1330*/  IMAD.MOV.U32 R106, RZ, RZ, RZ ;  /* 0x000000ffff6a7224 */ /* 0x000fe200078e00ff */
[----:B------:R-:W-:Y:S01]  /*1340*/  ULEA.HI UR5, UR5, UR4, URZ, 0x7 ;  /* 0x0000000405057291 */ /* 0x000fe2000f8f383f */
[----:B------:R-:W-:Y:S01]  /*1350*/  IMAD.MOV.U32 R27, RZ, RZ, RZ ;  /* 0x000000ffff1b7224 */ /* 0x000fe200078e00ff */
[----:B------:R-:W-:Y:S01]  /*1360*/  USHF.R.S32.HI UR7, URZ, 0x1f, UR6 ;  /* 0x0000001f3f077899 */ /* 0x000fe20008011406 */
[----:B------:R-:W-:Y:S01]  /*1370*/  CS2R R102, SRZ ;  /* 0x0000000000667805 */ /* 0x000fe2000001ff00 */
[----:B------:R-:W-:Y:S01]  /*1380*/  USHF.R.S32.HI UR5, URZ, 0x7, UR5 ;  /* 0x000000073f057899 */ /* 0x000fe20008011405 */
[----:B------:R-:W-:Y:S01]  /*1390*/  CS2R R100, SRZ ;  /* 0x0000000000647805 */ /* 0x000fe2000001ff00 */
[----:B------:R-:W-:Y:S01]  /*13a0*/  ULEA.HI UR7, UR7, UR6, URZ, 0x7 ;  /* 0x0000000607077291 */ /* 0x000fe2000f8f383f */
[----:B------:R-:W-:-:S02]  /*13b0*/  CS2R R98, SRZ ;  /* 0x0000000000627805 */ /* 0x000fc4000001ff00 */
[----:B------:R-:W-:Y:S02]  /*13c0*/  CS2R R96, SRZ ;  /* 0x0000000000607805 */ /* 0x000fe4000001ff00 */
[----:B------:R-:W-:Y:S01]  /*13d0*/  CS2R R94, SRZ ;  /* 0x00000000005e7805 */ /* 0x000fe2000001ff00 */
[----:B------:R-:W-:Y:S01]  /*13e0*/  USHF.R.S32.HI UR7, URZ, 0x7, UR7 ;  /* 0x000000073f077899 */ /* 0x000fe20008011407 */
[----:B------:R-:W-:Y:S02]  /*13f0*/  CS2R R92, SRZ ;  /* 0x00000000005c7805 */ /* 0x000fe4000001ff00 */
[----:B------:R-:W-:Y:S02]  /*1400*/  CS2R R90, SRZ ;  /* 0x00000000005a7805 */ /* 0x000fe4000001ff00 */
[----:B------:R-:W-:Y:S01]  /*1410*/  CS2R R88, SRZ ;  /* 0x0000000000587805 */ /* 0x000fe2000001ff00 */
[----:B------:R-:W-:-:S04]  /*1420*/  UISETP.LT.AND UP0, UPT, UR5, UR7, UPT ;  /* 0x000000070500728c */ /* 0x000fc8000bf01270 */
[----:B------:R-:W-:-:S04]  /*1430*/  USEL UR51, UR5, UR7, UP0 ;  /* 0x0000000705337287 */ /* 0x000fc80008000000 */
[----:B------:R-:W-:-:S06]  /*1440*/  UISETP.GE.AND UP0, UPT, UR51, 0x1, UPT ;  /* 0x000000013300788c */ /* 0x000fcc000bf06270 */
[----:B------:R-:W-:-:S13]  /*1450*/  PLOP3.LUT P1, PT, PT, PT, UP0, 0x80, 0x0 ;  /* 0x000000000000781c */ /* 0x000fda0003f2f008 */
        /* <DEDUP_REMOVED lines=26> */
[----:B------:R-:W-:Y:S01]  /*1600*/  MOV R13, RZ ;  /* 0x000000ff000d7202 */ /* 0x000fe20000000f00 */
[----:B------:R-:W-:-:S02]  /*1610*/  IMAD.U32 R11, RZ, RZ, UR7 ;  /* 0x00000007ff0b7e24 */ /* 0x000fc4000f8e00ff */
[----:B------:R-:W-:Y:S02]  /*1620*/  IMAD.MOV.U32 R8, RZ, RZ, 0x70 ;  /* 0x00000070ff087424 */ /* 0x000fe400078e00ff */
[----:B0-----:R-:W-:-:S07]  /*1630*/  IMAD.MOV.U32 R12, RZ, RZ, 0x1 ;  /* 0x00000001ff0c7424 */ /* 0x001fce00078e00ff */
[----:B------:R-:W-:-:S07]  /*1640*/  LEPC R20, `(.L_x_2352) ;  /* 0x000000001014794e */ /* 0x000fce0000000000 */
[----:B-1----:R-:W-:Y:S05]  /*1650*/  CALL.ABS.NOINC R2 ;  /* 0x0000000002007343 */ /* 0x002fea0003c00000 */
.L_x_2352:
        /* <DEDUP_REMOVED lines=9> */
.L_x_2480:
[----:B------:R-:W-:Y:S05]  /*16f0*/  @!P0 BRA `(.L_x_2354) ;  /* 0x0000000000048947 */ /* 0x000fea0003800000 */
[----:B------:R-:W-:Y:S01]  /*1700*/  BPT.TRAP 0x1 ;  /* 0x000000040000795c */ /* 0x000fe20000300000 */
.L_x_2354:
[----:B0-----:R-:W-:Y:S02]  /*1710*/  IMAD.U32 R0, RZ, RZ, UR37 ;  /* 0x00000025ff007e24 */ /* 0x001fe4000f8e00ff */
[----:B------:R-:W-:-:S03]  /*1720*/  IMAD.U32 R3, RZ, RZ, UR36 ;  /* 0x00000024ff037e24 */ /* 0x000fc6000f8e00ff */
[----:B------:R-:W-:Y:S02]  /*1730*/  LEA R0, R0, UR45, 0x3 ;  /* 0x0000002d00007c11 */ /* 0x000fe4000f8e18ff */
[----:B------:R-:W-:-:S04]  /*1740*/  SHF.L.U32 R3, R3, 0x1f, RZ ;  /* 0x0000001f03037819 */ /* 0x000fc800000006ff */
[----:B------:R0:W1:Y:S01]  /*1750*/  SYNCS.PHASECHK.TRANS64.TRYWAIT P1, [R0+URZ+0x16830], R3 ;  /* 0x01683003000075a7 */ /* 0x000062000802017f */
[----:B------:R-:W-:Y:S05]  /*1760*/  @!P0 BRA `(.L_x_2355) ;  /* 0x0000000000048947 */ /* 0x000fea0003800000 */
[----:B------:R-:W-:Y:S01]  /*1770*/  BPT.TRAP 0x1 ;  /* 0x000000040000795c */ /* 0x000fe20000300000 */
.L_x_2355:
[----:B-1----:R-:W-:Y:S05]  /*1780*/  @P1 BRA `(.L_x_2356) ;  /* 0x0000000000081947 */ /* 0x002fea0003800000 */
[----:B------:R-:W1:Y:S02]  /*1790*/  SYNCS.PHASECHK.TRANS64.TRYWAIT P1, [R0+URZ+0x16830], R3 ;  /* 0x01683003000075a7 */ /* 0x000e64000802017f */
[----:B-1----:R-:W-:Y:S05]  /*17a0*/  @!P1 BRA `(.L_x_2357) ;  /* 0x000000f800a89947 */ /* 0x002fea0003800000 */
.L_x_2356:
        /* <DEDUP_REMOVED lines=35> */
.L_x_2358:
[----:B------:R-:W-:Y:S01]  /*19e0*/  UISETP.NE.AND UP0, UPT, UR50, URZ, UPT ;  /* 0x0000003f3200728c */ /* 0x000fe2000bf05270 */
[----:B------:R-:W-:Y:S01]  /*19f0*/  VIADD R14, R17, UR42 ;  /* 0x0000002a110e7c36 */ /* 0x000fe20008000000 */
[----:B------:R-:W-:Y:S01]  /*1a00*/  ULDC UR10, c[0x0][0x9d8] ;  /* 0x00027600000a7ab9 */ /* 0x000fe20000000800 */
[----:B------:R-:W-:Y:S02]  /*1a10*/  IMAD.U32 R4, RZ, RZ, UR49 ;  /* 0x00000031ff047e24 */ /* 0x000fe4000f8e00ff */
[----:B------:R-:W-:Y:S01]  /*1a20*/  FMUL.FTZ R26, R26, UR10 ;  /* 0x0000000a1a1a7c20 */ /* 0x000fe20008410000 */
[----:B------:R-:W-:Y:S01]  /*1a30*/  FMUL.FTZ R27, R27, UR10 ;  /* 0x0000000a1b1b7c20 */ /* 0x000fe20008410000 */
[----:B------:R-:W-:Y:S01]  /*1a40*/  PLOP3.LUT P1, PT, PT, PT, UP0, 0x80, 0x0 ;  /* 0x000000000000781c */ /* 0x000fe20003f2f008 */
[----:B------:R-:W-:Y:S01]  /*1a50*/  FMUL.FTZ R30, R30, UR10 ;  /* 0x0000000a1e1e7c20 */ /* 0x000fe20008410000 */
[----:B------:R-:W-:Y:S01]  /*1a60*/  PLOP3.LUT P2, PT, PT, PT, UP0, 0x80, 0x0 ;  /* 0x000000000000781c */ /* 0x000fe20003f4f008 */
[----:B------:R-:W-:Y:S01]  /*1a70*/  MUFU.TANH R105, R27 ;  /* 0x0000001b00697308 */ /* 0x000fe20000002400 */
[----:B------:R-:W-:Y:S01]  /*1a80*/  FMUL.FTZ R31, R31, UR10 ;  /* 0x0000000a1f1f7c20 */ /* 0x000fe20008410000 */
[----:B------:R-:W-:Y:S01]  /*1a90*/  @UP0 ULDC UR6, c[0x0][0x44c] ;  /* 0x0001130000060ab9 */ /* 0x000fe20000000800 */
[----:B------:R-:W-:Y:S01]  /*1aa0*/  FMUL.FTZ R34, R34, UR10 ;  /* 0x0000000a22227c20 */ /* 0x000fe20008410000 */
[----:B------:R-:W-:Y:S01]  /*1ab0*/  FMUL.FTZ R35, R35, UR10 ;  /* 0x0000000a23237c20 */ /* 0x000fe20008410000 */
[----:B------:R-:W-:Y:S01]  /*1ac0*/  FMUL.FTZ R38, R38, UR10 ;  /* 0x0000000a26267c20 */ /* 0x000fe20008410000 */
[----:B------:R-:W-:Y:S01]  /*1ad0*/  FMUL.FTZ R39, R39, UR10 ;  /* 0x0000000a27277c20 */ /* 0x000fe20008410000 */
[----:B------:R-:W-:Y:S01]  /*1ae0*/  FMUL.FTZ R42, R42, UR10 ;  /* 0x0000000a2a2a7c20 */ /* 0x000fe20008410000 */
[----:B------:R-:W2:Y:S01]  /*1af0*/  MUFU.TANH R26, R26 ;  /* 0x0000001a001a7308 */ /* 0x000ea20000002400 */
        /* <DEDUP_REMOVED lines=8> */
[----:B------:R-:W3:Y:S01]  /*1b80*/  MUFU.TANH R101, R30 ;  /* 0x0000001e00657308 */ /* 0x000ee20000002400 */
[----:B------:R-:W-:Y:S01]  /*1b90*/  UIMAD UR6, UR51, UR6, 0x80 ;  /* 0x00000080330674a4 */ /* 0x000fe2000f8e0206 */
[----:B------:R-:W-:Y:S01]  /*1ba0*/  FMUL.FTZ R51, R51, UR10 ;  /* 0x0000000a33337c20 */ /* 0x000fe20008410000 */
[----:B------:R-:W4:Y:S01]  /*1bb0*/  SHFL.IDX PT, R2, R14, 0x1, 0x1c1f ;  /* 0x003c1f000e027f89 */ /* 0x000f2200000e0000 */
[----:B------:R-:W-:Y:S01]  /*1bc0*/  FMUL.FTZ R54, R54, UR10 ;  /* 0x0000000a36367c20 */ /* 0x000fe20008410000 */
[----:B------:R-:W-:Y:S01]  /*1bd0*/  UIADD3 UR7, UR6, 0x1, URZ ;  /* 0x0000000106077890 */ /* 0x000fe2000fffe03f */
[----:B------:R-:W-:Y:S01]  /*1be0*/  FMUL.FTZ R63, R63, UR10 ;  /* 0x0000000a3f3f7c20 */ /* 0x000fe20008410000 */
[----:B------:R-:W-:Y:S01]  /*1bf0*/  UIADD3 UR6, UR48, UR6, URZ ;  /* 0x0000000630067290 */ /* 0x000fe2000fffe03f */
[----:B------:R5:W3:Y:S01]  /*1c00*/  MUFU.TANH R99, R31 ;  /* 0x0000001f00637308 */ /* 0x000ae20000002400 */
[----:B------:R-:W-:Y:S01]  /*1c10*/  FMUL.FTZ R9, R25, UR10 ;  /* 0x0000000a19097c20 */ /* 0x000fe20008410000 */
[----:B------:R-:W-:Y:S01]  /*1c20*/  FMUL.FTZ R25, R36, UR10 ;  /* 0x0000000a24197c20 */ /* 0x000fe20008410000 */
[----:B------:R-:W-:Y:S01]  /*1c30*/  MOV R103, UR7 ;  /* 0x0000000700677c02 */ /* 0x000fe20008000f00 */
[----:B------:R-:W-:Y:S01]  /*1c40*/  FMUL.FTZ R36, R53, UR10 ;  /* 0x0000000a35247c20 */ /* 0x000fe20008410000 */
[----:B01----:R-:W-:-:S02]  /*1c50*/  IMAD.U32 R3, RZ, RZ, UR6 ;  /* 0x00000006ff037e24 */ /* 0x003fc4000f8e00ff */
[----:B------:R-:W-:Y:S01]  /*1c60*/  FMUL.FTZ R55, R55, UR10 ;  /* 0x0000000a37377c20 */ /* 0x000fe20008410000 */
[----:B------:R-:W-:Y:S01]  /*1c70*/  FMUL.FTZ R59, R59, UR10 ;  /* 0x0000000a3b3b7c20 */ /* 0x000fe20008410000 */
[C---:B------:R-:W-:Y:S01]  /*1c80*/  IMAD R103, R16.reuse, -0x2, R103 ;  /* 0xfffffffe10677824 */ /* 0x040fe200078e0267 */
[----:B------:R-:W0:Y:S01]  /*1c90*/  MUFU.TANH R97, R34 ;  /* 0x0000002200617308 */ /* 0x000e220000002400 */
[----:B------:R-:W-:Y:S02]  /*1ca0*/  IMAD R20, R16, -0x2, R3 ;  /* 0xfffffffe10147824 */ /* 0x000fe400078e0203 */
[----:B------:R-:W-:Y:S01]  /*1cb0*/  FMUL.FTZ R3, R67, UR10 ;  /* 0x0000000a43037c20 */ /* 0x000fe20008410000 */
[----:B-----5:R-:W-:Y:S01]  /*1cc0*/  FMUL.FTZ R31, R45, UR10 ;  /* 0x0000000a2d1f7c20 */ /* 0x020fe20008410000 */
[----:B------:R-:W-:Y:S01]  /*1cd0*/  IADD3 R103, -R4, UR48, R103 ;  /* 0x0000003004677c10 */ /* 0x000fe2000fffe167 */
[----:B------:R-:W-:Y:S01]  /*1ce0*/  FMUL.FTZ R58, R58, UR10 ;  /* 0x0000000a3a3a7c20 */ /* 0x000fe20008410000 */
[----:B------:R-:W-:Y:S01]  /*1cf0*/  FMUL.FTZ R11, R29, UR10 ;  /* 0x0000000a1d0b7c20 */ /* 0x000fe20008410000 */
[----:B------:R-:W-:Y:S01]  /*1d00*/  FMUL.FTZ R21, R32, UR10 ;  /* 0x0000000a20157c20 */ /* 0x000fe20008410000 */
[----:B------:R-:W1:Y:S01]  /*1d10*/  MUFU.TANH R35, R35 ;  /* 0x0000002300237308 */ /* 0x000e620000002400 */
[----:B------:R-:W-:Y:S01]  /*1d20*/  FMUL.FTZ R29, R40, UR10 ;  /* 0x0000000a281d7c20 */ /* 0x000fe20008410000 */
[----:B----4-:R-:W-:Y:S01]  /*1d30*/  VIADDMNMX R2, R2, R103, R20, PT ;  /* 0x0000006702027246 */ /* 0x010fe20003800114 */
[----:B------:R-:W-:Y:S01]  /*1d40*/  FMUL.FTZ R32, R49, UR10 ;  /* 0x0000000a31207c20 */ /* 0x000fe20008410000 */
[----:B------:R-:W-:Y:S01]  /*1d50*/  FMUL.FTZ R40, R57, UR10 ;  /* 0x0000000a39287c20 */ /* 0x000fe20008410000 */
[----:B------:R-:W-:Y:S01]  /*1d60*/  FMUL.FTZ R62, R62, UR10 ;  /* 0x0000000a3e3e7c20 */ /* 0x000fe20008410000 */
[----:B------:R-:W-:Y:S01]  /*1d70*/  ISETP.GT.AND P1, PT, R2, RZ, PT ;  /* 0x000000ff0200720c */ /* 0x000fe20003f24270 */
[----:B------:R-:W-:Y:S01]  /*1d80*/  FMUL.FTZ R66, R66, UR10 ;  /* 0x0000000a42427c20 */ /* 0x000fe20008410000 */
[C---:B------:R-:W-:Y:S01]  /*1d90*/  ISETP.GT.AND P2, PT, R2.reuse, 0x1, PT ;  /* 0x000000010200780c */ /* 0x040fe20003f44270 */
[----:B------:R-:W4:Y:S01]  /*1da0*/  MUFU.TANH R93, R38 ;  /* 0x00000026005d7308 */ /* 0x000f220000002400 */
[----:B------:R-:W-:Y:S01]  /*1db0*/  ISETP.GT.AND P3, PT, R2, 0x8, PT ;  /* 0x000000080200780c */ /* 0x000fe20003f64270 */
[----:B------:R-:W-:Y:S01]  /*1dc0*/  FMUL.FTZ R13, R28, UR10 ;  /* 0x0000000a1c0d7c20 */ /* 0x000fe20008410000 */
[----:B--2---:R-:W-:Y:S01]  /*1dd0*/  FSEL R107, R26, -INF , P1 ;  /* 0xff8000001a6b7808 */ /* 0x004fe20000800000 */
[----:B------:R-:W-:Y:S01]  /*1de0*/  FMUL.FTZ R28, R41, UR10 ;  /* 0x0000000a291c7c20 */ /* 0x000fe20008410000 */
[----:B------:R-:W-:Y:S01]  /*1df0*/  FSEL R105, R105, -INF , P2 ;  /* 0xff80000069697808 */ /* 0x000fe20001000000 */
[----:B------:R-:W-:Y:S01]  /*1e00*/  FMUL.FTZ R70, R70, UR10 ;  /* 0x0000000a46467c20 */ /* 0x000fe20008410000 */
[C---:B------:R-:W-:Y:S01]  /*1e10*/  ISETP.GT.AND P1, PT, R2.reuse, 0x9, PT ;  /* 0x000000090200780c */ /* 0x040fe20003f24270 */
[----:B------:R-:W2:Y:S01]  /*1e20*/  MUFU.TANH R39, R39 ;  /* 0x0000002700277308 */ /* 0x000ea20000002400 */
[----:B---3--:R-:W-:Y:S01]  /*1e30*/  FSEL R101, R101, -INF , P3 ;  /* 0xff80000065657808 */ /* 0x008fe20001800000 */
[----:B------:R-:W-:Y:S01]  /*1e40*/  FMUL.FTZ R27, R37, UR10 ;  /* 0x0000000a251b7c20 */ /* 0x000fe20008410000 */
[----:B------:R-:W-:Y:S01]  /*1e50*/  FMNMX.FTZ R4, R107, R105, !PT ;  /* 0x000000696b047209 */ /* 0x000fe20007810000 */
[----:B------:R-:W-:Y:S01]  /*1e60*/  FMUL.FTZ R71, R71, UR10 ;  /* 0x0000000a47477c20 */ /* 0x000fe20008410000 */
[----:B------:R-:W-:Y:S01]  /*1e70*/  ISETP.GT.AND P2, PT, R2, 0x10, PT ;  /* 0x000000100200780c */ /* 0x000fe20003f44270 */
[----:B------:R-:W-:Y:S01]  /*1e80*/  FMUL.FTZ R74, R74, UR10 ;  /* 0x0000000a4a4a7c20 */ /* 0x000fe20008410000 */
[----:B------:R-:W-:Y:S01]  /*1e90*/  FSEL R99, R99, -INF , P1 ;  /* 0xff80000063637808 */ /* 0x000fe20000800000 */
[----:B------:R-:W3:Y:S01]  /*1ea0*/  MUFU.TANH R89, R42 ;  /* 0x0000002a00597308 */ /* 0x000ee20000002400 */
[----:B------:R-:W-:Y:S01]  /*1eb0*/  FMNMX.FTZ R4, R101, R4, !PT ;  /* 0x0000000465047209 */ /* 0x000fe20007810000 */
[----:B------:R-:W-:Y:S01]  /*1ec0*/  FMUL.FTZ R7, R24, UR10 ;  /* 0x0000000a18077c20 */ /* 0x000fe20008410000 */
[C---:B------:R-:W-:Y:S01]  /*1ed0*/  ISETP.GT.AND P1, PT, R2.reuse, 0x11, PT ;  /* 0x000000110200780c */ /* 0x040fe20003f24270 */
[----:B------:R-:W-:Y:S01]  /*1ee0*/  FMUL.FTZ R75, R75, UR10 ;  /* 0x0000000a4b4b7c20 */ /* 0x000fe20008410000 */
[----:B0-----:R-:W-:Y:S01]  /*1ef0*/  FSEL R97, R97, -INF , P2 ;  /* 0xff80000061617808 */ /* 0x001fe20001000000 */
[----:B------:R-:W-:Y:S01]  /*1f00*/  FMUL.FTZ R24, R33, UR10 ;  /* 0x0000000a21187c20 */ /* 0x000fe20008410000 */
[----:B------:R-:W-:Y:S01]  /*1f10*/  FMNMX.FTZ R4, R99, R4, !PT ;  /* 0x0000000463047209 */ /* 0x000fe20007810000 */
[----:B------:R-:W0:Y:S01]  /*1f20*/  MUFU.TANH R43, R43 ;  /* 0x0000002b002b7308 */ /* 0x000e220000002400 */
[----:B------:R-:W-:Y:S01]  /*1f30*/  ISETP.GT.AND P2, PT, R2, 0x18, PT ;  /* 0x000000180200780c */ /* 0x000fe20003f44270 */
[----:B------:R-:W-:Y:S01]  /*1f40*/  FMUL.FTZ R78, R78, UR10 ;  /* 0x0000000a4e4e7c20 */ /* 0x000fe20008410000 */
[----:B-1----:R-:W-:Y:S01]  /*1f50*/  FSEL R95, R35, -INF , P1 ;  /* 0xff800000235f7808 */ /* 0x002fe20000800000 */
[----:B------:R-:W-:Y:S01]  /*1f60*/  FMUL.FTZ R79, R79, UR10 ;  /* 0x0000000a4f4f7c20 */ /* 0x000fe20008410000 */
[----:B------:R-:W-:Y:S01]  /*1f70*/  FMNMX.FTZ R4, R97, R4, !PT ;  /* 0x0000000461047209 */ /* 0x000fe20007810000 */
[----:B------:R-:W-:Y:S01]  /*1f80*/  FMUL.FTZ R82, R82, UR10 ;  /* 0x0000000a52527c20 */ /* 0x000fe20008410000 */
[----:B------:R-:W-:Y:S01]  /*1f90*/  ISETP.GT.AND P1, PT, R2, 0x19, PT ;  /* 0x000000190200780c */ /* 0x000fe20003f24270 */
[----:B------:R-:W1:Y:S01]  /*1fa0*/  MUFU.TANH R46, R46 ;  /* 0x0000002e002e7308 */ /* 0x000e620000002400 */
[----:B----4-:R-:W-:Y:S01]  /*1fb0*/  FSEL R93, R93, -INF , P2 ;  /* 0xff8000005d5d7808 */ /* 0x010fe20001000000 */
[----:B------:R-:W-:Y:S01]  /*1fc0*/  FMUL.FTZ R83, R83, UR10 ;  /* 0x0000000a53537c20 */ /* 0x000fe20008410000 */
[----:B------:R-:W-:Y:S01]  /*1fd0*/  FMNMX.FTZ R4, R95, R4, !PT ;  /* 0x000000045f047209 */ /* 0x000fe20007810000 */
[----:B------:R-:W-:Y:S01]  /*1fe0*/  FMUL.FTZ R86, R86, UR10 ;  /* 0x0000000a56567c20 */ /* 0x000fe20008410000 */
[----:B------:R-:W-:Y:S01]  /*1ff0*/  ISETP.GT.AND P2, PT, R2, 0x20, PT ;  /* 0x000000200200780c */ /* 0x000fe20003f44270 */
[----:B------:R-:W-:Y:S01]  /*2000*/  FMUL.FTZ R87, R87, UR10 ;  /* 0x0000000a57577c20 */ /* 0x000fe20008410000 */
[----:B--2---:R-:W-:Y:S01]  /*2010*/  FSEL R91, R39, -INF , P1 ;  /* 0xff800000275b7808 */ /* 0x004fe20000800000 */
[----:B------:R-:W-:Y:S01]  /*2020*/  MUFU.TANH R47, R47 ;  /* 0x0000002f002f7308 */ /* 0x000fe20000002400 */
[----:B------:R-:W-:Y:S01]  /*2030*/  FMNMX.FTZ R4, R93, R4, !PT ;  /* 0x000000045d047209 */ /* 0x000fe20007810000 */
[----:B------:R-:W-:Y:S01]  /*2040*/  FMUL.FTZ R30, R44, UR10 ;  /* 0x0000000a2c1e7c20 */ /* 0x000fe20008410000 */
[C---:B------:R-:W-:Y:S01]  /*2050*/  ISETP.GT.AND P1, PT, R2.reuse, 0x21, PT ;  /* 0x000000210200780c */ /* 0x040fe20003f24270 */
[----:B------:R-:W2:Y:S01]  /*2060*/  SHFL.IDX PT, R26, R14, RZ, 0x1c1f ;  /* 0x001c1fff0e1a7589 */ /* 0x000ea200000e0000 */
[----:B---3--:R-:W-:Y:S01]  /*2070*/  FSEL R89, R89, -INF , P2 ;  /* 0xff80000059597808 */ /* 0x008fe20001000000 */
[----:B------:R-:W-:Y:S01]  /*2080*/  ULDC UR6, c[0x0][0x988] ;  /* 0x0002620000067ab9 */ /* 0x000fe20000000800 */
        /* <DEDUP_REMOVED lines=9> */
[----:B------:R-:W-:Y:S01]  /*2120*/  MUFU.TANH R51, R51 ;  /* 0x0000003300337308 */ /* 0x000fe20000002400 */
[----:B------:R-:W-:Y:S01]  /*2130*/  FMNMX.FTZ R4, R67, R4, !PT ;  /* 0x0000000443047209 */ /* 0x000fe20007810000 */
[----:B------:R-:W-:Y:S01]  /*2140*/  @UP0 ULDC UR14, c[0x0][0x450] ;  /* 0x00011400000e0ab9 */ /* 0x000fe20000000800 */
[----:B------:R-:W-:Y:S01]  /*2150*/  R2UR UR11, R0 ;  /* 0x00000000000b72ca */ /* 0x000fe200000e0000 */
[----:B------:R-:W-:Y:S01]  /*2160*/  UIADD3 UR24, UR51, -0x2, URZ ;  /* 0xfffffffe33187890 */ /* 0x000fe2000fffe03f */
[----:B------:R-:W-:-:S02]  /*2170*/  CS2R R118, SRZ ;  /* 0x0000000000767805 */ /* 0x000fc4000001ff00 */
[----:B------:R-:W-:Y:S02]  /*2180*/  CS2R R116, SRZ ;  /* 0x0000000000747805 */ /* 0x000fe4000001ff00 */
[----:B------:R-:W-:Y:S01]  /*2190*/  CS2R R114, SRZ ;  /* 0x0000000000727805 */ /* 0x000fe2000001ff00 */
[----:B------:R-:W0:Y:S01]  /*21a0*/  MUFU.TANH R53, R54 ;  /* 0x0000003600357308 */ /* 0x000e220000002400 */
[----:B------:R-:W-:Y:S02]  /*21b0*/  CS2R R112, SRZ ;  /* 0x0000000000707805 */ /* 0x000fe4000001ff00 */
[----:B--2---:R-:W-:-:S05]  /*21c0*/  VIADDMNMX R103, R26, R103, R20, PT ;  /* 0x000000671a677246 */ /* 0x004fca0003800114 */
[----:B------:R1:W-:Y:S01]  /*21d0*/  MUFU.TANH R6, R63 ;  /* 0x0000003f00067308 */ /* 0x0003e20000002400 */
[----:B------:R-:W-:-:S07]  /*21e0*/  ISETP.GT.AND P3, PT, R103, 0x8, PT ;  /* 0x000000086700780c */ /* 0x000fce0003f64270 */
[----:B------:R-:W2:Y:S01]  /*21f0*/  MUFU.TANH R5, R55 ;  /* 0x0000003700057308 */ /* 0x000ea20000002400 */
[----:B-1----:R-:W-:Y:S02]  /*2200*/  FSEL R63, R46, -INF , P2 ;  /* 0xff8000002e3f7808 */ /* 0x002fe40001000000 */
[----:B------:R-:W-:Y:S02]  /*2210*/  ISETP.GT.AND P2, PT, R2, 0x30, PT ;  /* 0x000000300200780c */ /* 0x000fe40003f44270 */
[----:B------:R-:W-:Y:S02]  /*2220*/  FMNMX.FTZ R4, R63, R4, !PT ;  /* 0x000000043f047209 */ /* 0x000fe40007810000 */
[----:B---3--:R-:W-:Y:S01]  /*2230*/  FSEL R57, R50, -INF , P2 ;  /* 0xff80000032397808 */ /* 0x008fe20001000000 */
[----:B------:R1:W-:Y:S01]  /*2240*/  MUFU.TANH R45, R59 ;  /* 0x0000003b002d7308 */ /* 0x0003e20000002400 */
[----:B------:R-:W-:-:S04]  /*2250*/  ISETP.GT.AND P2, PT, R2, 0x38, PT ;  /* 0x000000380200780c */ /* 0x000fc80003f44270 */
[----:B0-----:R-:W-:Y:S02]  /*2260*/  FSEL R53, R53, -INF , P2 ;  /* 0xff80000035357808 */ /* 0x001fe40001000000 */
[C---:B------:R-:W-:Y:S01]  /*2270*/  ISETP.GT.AND P2, PT, R2.reuse, 0x40, PT ;  /* 0x000000400200780c */ /* 0x040fe20003f44270 */
[----:B------:R0:W3:Y:S01]  /*2280*/  MUFU.TANH R49, R58 ;  /* 0x0000003a00317308 */ /* 0x0000e20000002400 */
[----:B-1----:R-:W-:Y:S02]  /*2290*/  FSEL R59, R47, -INF , P1 ;  /* 0xff8000002f3b7808 */ /* 0x002fe40000800000 */
[C---:B------:R-:W-:Y:S02]  /*22a0*/  ISETP.GT.AND P1, PT, R2.reuse, 0x31, PT ;  /* 0x000000310200780c */ /* 0x040fe40003f24270 */
[----:B------:R-:W-:Y:S02]  /*22b0*/  FMNMX.FTZ R4, R59, R4, !PT ;  /* 0x000000043b047209 */ /* 0x000fe40007810000 */
[----:B------:R-:W-:Y:S01]  /*22c0*/  FSEL R55, R51, -INF , P1 ;  /* 0xff80000033377808 */ /* 0x000fe20000800000 */
[----:B------:R-:W1:Y:S01]  /*22d0*/  MUFU.TANH R62, R62 ;  /* 0x0000003e003e7308 */ /* 0x000e620000002400 */
[----:B------:R-:W-:Y:S01]  /*22e0*/  FMNMX.FTZ R4, R57, R4, !PT ;  /* 0x0000000439047209 */ /* 0x000fe20007810000 */
[----:B0-----:R-:W-:Y:S01]  /*22f0*/  FMUL.FTZ R58, R69, UR10 ;  /* 0x0000000a453a7c20 */ /* 0x001fe20008410000 */
[----:B------:R-:W-:Y:S01]  /*2300*/  ISETP.GT.AND P1, PT, R2, 0x39, PT ;  /* 0x000000390200780c */ /* 0x000fe20003f24270 */
[----:B------:R-:W-:Y:S01]  /*2310*/  FMUL.FTZ R69, R81, UR10 ;  /* 0x0000000a51457c20 */ /* 0x000fe20008410000 */
[----:B------:R-:W-:-:S02]  /*2320*/  FMNMX.FTZ R4, R55, R4, !PT ;  /* 0x0000000437047209 */ /* 0x000fc40007810000 */
[----:B--2---:R-:W-:Y:S01]  /*2330*/  FSEL R51, R5, -INF , P1 ;  /* 0xff80000005337808 */ /* 0x004fe20000800000 */
[----:B------:R-:W0:Y:S01]  /*2340*/  MUFU.TANH R41, R66 ;  /* 0x0000004200297308 */ /* 0x000e220000002400 */
        /* <DEDUP_REMOVED lines=10> */
[----:B-1----:R-:W-:Y:S01]  /*23f0*/  FSEL R47, R62, -INF , P2 ;  /* 0xff8000003e2f7808 */ /* 0x002fe20001000000 */
[----:B------:R-:W-:Y:S01]  /*2400*/  FMUL.FTZ R62, R72, UR10 ;  /* 0x0000000a483e7c20 */ /* 0x000fe20008410000 */
[----:B------:R-:W-:Y:S02]  /*2410*/  FMNMX.FTZ R4, R45, R4, !PT ;  /* 0x000000042d047209 */ /* 0x000fe40007810000 */
[----:B------:R-:W-:-:S02]  /*2420*/  ISETP.GT.AND P2, PT, R2, 0x50, PT ;  /* 0x000000500200780c */ /* 0x000fc40003f44270 */
[----:B------:R-:W-:Y:S01]  /*2430*/  FSEL R43, R6, -INF , P1 ;  /* 0xff800000062b7808 */ /* 0x000fe20000800000 */
[----:B------:R1:W4:Y:S01]  /*2440*/  MUFU.TANH R35, R71 ;  /* 0x0000004700237308 */ /* 0x0003220000002400 */
[----:B------:R-:W-:Y:S02]  /*2450*/  FMNMX.FTZ R4, R47, R4, !PT ;  /* 0x000000042f047209 */ /* 0x000fe40007810000 */
[C---:B------:R-:W-:Y:S02]  /*2460*/  ISETP.GT.AND P1, PT, R2.reuse, 0x51, PT ;  /* 0x000000510200780c */ /* 0x040fe40003f24270 */
[----:B0-----:R-:W-:Y:S02]  /*2470*/  FSEL R41, R41, -INF , P2 ;  /* 0xff80000029297808 */ /* 0x001fe40001000000 */
[----:B------:R-:W-:Y:S01]  /*2480*/  FMNMX.FTZ R4, R43, R4, !PT ;  /* 0x000000042b047209 */ /* 0x000fe20007810000 */
[----:B------:R0:W5:Y:S01]  /*2490*/  MUFU.TANH R33, R74 ;  /* 0x0000004a00217308 */ /* 0x0001620000002400 */
[----:B------:R-:W-:Y:S01]  /*24a0*/  ISETP.GT.AND P2, PT, R2, 0x58, PT ;  /* 0x000000580200780c */ /* 0x000fe20003f44270 */
[----:B-1----:R-:W-:Y:S01]  /*24b0*/  FMUL.FTZ R71, R85, UR10 ;  /* 0x0000000a55477c20 */ /* 0x002fe20008410000 */
[----:B--2---:R-:W-:-:S02]  /*24c0*/  FSEL R39, R3, -INF , P1 ;  /* 0xff80000003277808 */ /* 0x004fc40000800000 */
[----:B------:R-:W-:Y:S02]  /*24d0*/  FMNMX.FTZ R4, R41, R4, !PT ;  /* 0x0000000429047209 */ /* 0x000fe40007810000 */
[----:B------:R-:W-:Y:S01]  /*24e0*/  ISETP.GT.AND P1, PT, R2, 0x59, PT ;  /* 0x000000590200780c */ /* 0x000fe20003f24270 */
[----:B------:R-:W1:Y:S01]  /*24f0*/  MUFU.TANH R75, R75 ;  /* 0x0000004b004b7308 */ /* 0x000e620000002400 */
[----:B---3--:R-:W-:Y:S01]  /*2500*/  FSEL R37, R37, -INF , P2 ;  /* 0xff80000025257808 */ /* 0x008fe20001000000 */
[----:B0-----:R-:W-:Y:S01]  /*2510*/  FMUL.FTZ R74, R60, UR10 ;  /* 0x0000000a3c4a7c20 */ /* 0x001fe20008410000 */
[----:B------:R-:W-:Y:S02]  /*2520*/  FMNMX.FTZ R4, R39, R4, !PT ;  /* 0x0000000427047209 */ /* 0x000fe40007810000 */
[----:B------:R-:W-:Y:S02]  /*2530*/  ISETP.GT.AND P2, PT, R2, 0x60, PT ;  /* 0x000000600200780c */ /* 0x000fe40003f44270 */
[----:B----4-:R-:W-:Y:S01]  /*2540*/  FSEL R35, R35, -INF , P1 ;  /* 0xff80000023237808 */ /* 0x010fe20000800000 */
[----:B------:R0:W2:Y:S01]  /*2550*/  MUFU.TANH R5, R78 ;  /* 0x0000004e00057308 */ /* 0x0000a20000002400 */
[----:B------:R-:W-:-:S02]  /*2560*/  FMNMX.FTZ R4, R37, R4, !PT ;  /* 0x0000000425047209 */ /* 0x000fc40007810000 */
[C---:B------:R-:W-:Y:S02]  /*2570*/  ISETP.GT.AND P1, PT, R2.reuse, 0x61, PT ;  /* 0x000000610200780c */ /* 0x040fe40003f24270 */
[----:B-----5:R-:W-:Y:S02]  /*2580*/  FSEL R33, R33, -INF , P2 ;  /* 0xff80000021217808 */ /* 0x020fe40001000000 */
[----:B------:R-:W-:Y:S01]  /*2590*/  FMNMX.FTZ R4, R35, R4, !PT ;  /* 0x0000000423047209 */ /* 0x000fe20007810000 */
[----:B------:R3:W4:Y:S01]  /*25a0*/  MUFU.TANH R12, R79 ;  /* 0x0000004f000c7308 */ /* 0x0007220000002400 */
[----:B------:R-:W-:Y:S01]  /*25b0*/  ISETP.GT.AND P2, PT, R2, 0x68, PT ;  /* 0x000000680200780c */ /* 0x000fe20003f44270 */
[----:B0-----:R-:W-:Y:S01]  /*25c0*/  FMUL.FTZ R78, R65, UR10 ;  /* 0x0000000a414e7c20 */ /* 0x001fe20008410000 */
[----:B-1----:R-:W-:Y:S01]  /*25d0*/  FSEL R3, R75, -INF , P1 ;  /* 0xff8000004b037808 */ /* 0x002fe20000800000 */
[----:B------:R-:W-:Y:S01]  /*25e0*/  FMUL.FTZ R65, R76, UR10 ;  /* 0x0000000a4c417c20 */ /* 0x000fe20008410000 */
[----:B------:R-:W-:Y:S01]  /*25f0*/  FMNMX.FTZ R4, R33, R4, !PT ;  /* 0x0000000421047209 */ /* 0x000fe20007810000 */
[----:B------:R-:W-:Y:S01]  /*2600*/  FMUL.FTZ R75, R61, UR10 ;  /* 0x0000000a3d4b7c20 */ /* 0x000fe20008410000 */
[----:B------:R-:W-:Y:S01]  /*2610*/  ISETP.GT.AND P1, PT, R2, 0x69, PT ;  /* 0x000000690200780c */ /* 0x000fe20003f24270 */
[----:B------:R0:W1:Y:S01]  /*2620*/  MUFU.TANH R10, R82 ;  /* 0x00000052000a7308 */ /* 0x0000620000002400 */
[----:B--2---:R-:W-:Y:S01]  /*2630*/  FSEL R5, R5, -INF , P2 ;  /* 0xff80000005057808 */ /* 0x004fe20001000000 */
[----:B---3--:R-:W-:Y:S01]  /*2640*/  FMUL.FTZ R79, R68, UR10 ;  /* 0x0000000a444f7c20 */ /* 0x008fe20008410000 */
[----:B------:R-:W-:Y:S01]  /*2650*/  FMNMX.FTZ R4, R3, R4, !PT ;  /* 0x0000000403047209 */ /* 0x000fe20007810000 */
[----:B------:R-:W-:Y:S01]  /*2660*/  FMUL.FTZ R68, R80, UR10 ;  /* 0x0000000a50447c20 */ /* 0x000fe20008410000 */
[----:B------:R-:W-:Y:S01]  /*2670*/  ISETP.GT.AND P2, PT, R2, 0x70, PT ;  /* 0x000000700200780c */ /* 0x000fe20003f44270 */
[----:B------:R-:W-:Y:S01]  /*2680*/  FMUL.FTZ R61, R73, UR10 ;  /* 0x0000000a493d7c20 */ /* 0x000fe20008410000 */
[----:B------:R-:W-:Y:S01]  /*2690*/  FMNMX.FTZ R15, R5, R4, !PT ;  /* 0x00000004050f7209 */ /* 0x000fe20007810000 */
[----:B------:R-:W2:Y:S01]  /*26a0*/  MUFU.TANH R8, R83 ;  /* 0x0000005300087308 */ /* 0x000ea20000002400 */
[----:B----4-:R-:W-:Y:S01]  /*26b0*/  FSEL R12, R12, -INF , P1 ;  /* 0xff8000000c0c7808 */ /* 0x010fe20000800000 */
[----:B0-----:R-:W-:Y:S01]  /*26c0*/  FMUL.FTZ R82, R64, UR10 ;  /* 0x0000000a40527c20 */ /* 0x001fe20008410000 */
[----:B------:R-:W-:Y:S01]  /*26d0*/  ISETP.GT.AND P1, PT, R2, 0x71, PT ;  /* 0x000000710200780c */ /* 0x000fe20003f24270 */
[----:B------:R-:W-:Y:S01]  /*26e0*/  FMUL.FTZ R73, R84, UR10 ;  /* 0x0000000a54497c20 */ /* 0x000fe20008410000 */
[----:B------:R-:W-:Y:S01]  /*26f0*/  FMNMX.FTZ R15, R12, R15, !PT ;  /* 0x0000000f0c0f7209 */ /* 0x000fe20007810000 */
[----:B------:R-:W-:Y:S01]  /*2700*/  FMUL.FTZ R64, R77, UR10 ;  /* 0x0000000a4d407c20 */ /* 0x000fe20008410000 */
[----:B------:R-:W-:Y:S01]  /*2710*/  UMOV UR10, UR42 ;  /* 0x0000002a000a7c82 */ /* 0x000fe20008000000 */
[----:B------:R-:W0:Y:S01]  /*2720*/  MUFU.TANH R86, R86 ;  /* 0x0000005600567308 */ /* 0x000e220000002400 */
[----:B-1----:R-:W-:-:S02]  /*2730*/  FSEL R10, R10, -INF , P2 ;  /* 0xff8000000a0a7808 */ /* 0x002fc40001000000 */
[----:B------:R-:W-:Y:S02]  /*2740*/  ISETP.GT.AND P2, PT, R2, 0x78, PT ;  /* 0x000000780200780c */ /* 0x000fe40003f44270 */
[----:B------:R-:W-:-:S03]  /*2750*/  FMNMX.FTZ R15, R10, R15, !PT ;  /* 0x0000000f0a0f7209 */ /* 0x000fc60007810000 */
[----:B------:R-:W1:Y:S01]  /*2760*/  MUFU.TANH R87, R87 ;  /* 0x0000005700577308 */ /* 0x000e620000002400 */
[----:B--2---:R-:W-:Y:S02]  /*2770*/  FSEL R8, R8, -INF , P1 ;  /* 0xff80000008087808 */ /* 0x004fe40000800000 */
[----:B------:R-:W-:Y:S02]  /*2780*/  ISETP.GT.AND P1, PT, R2, 0x79, PT ;  /* 0x000000790200780c */ /* 0x000fe40003f24270 */
[----:B------:R-:W-:-:S03]  /*2790*/  FMNMX.FTZ R15, R8, R15, !PT ;  /* 0x0000000f080f7209 */ /* 0x000fc60007810000 */
[----:B------:R-:W-:Y:S01]  /*27a0*/  MUFU.TANH R7, R7 ;  /* 0x0000000700077308 */ /* 0x000fe20000002400 */
[----:B0-----:R-:W-:Y:S02]  /*27b0*/  FSEL R4, R86, -INF , P2 ;  /* 0xff80000056047808 */ /* 0x001fe40001000000 */
[----:B------:R-:W-:Y:S02]  /*27c0*/  ISETP.GT.AND P2, PT, R103, 0x1, PT ;  /* 0x000000016700780c */ /* 0x000fe40003f44270 */
[----:B------:R-:W-:-:S03]  /*27d0*/  FMNMX.FTZ R15, R4, R15, !PT ;  /* 0x0000000f040f7209 */ /* 0x000fc60007810000 */
[----:B------:R-:W0:Y:S01]  /*27e0*/  MUFU.TANH R9, R9 ;  /* 0x0000000900097308 */ /* 0x000e220000002400 */
[----:B-1----:R-:W-:-:S04]  /*27f0*/  FSEL R2, R87, -INF , P1 ;  /* 0xff80000057027808 */ /* 0x002fc80000800000 */
[----:B------:R-:W-:-:S03]  /*2800*/  FMNMX.FTZ R15, R2, R15, !PT ;  /* 0x0000000f020f7209 */ /* 0x000fc60007810000 */
[----:B------:R-:W1:Y:S02]  /*2810*/  MUFU.TANH R13, R13 ;  /* 0x0000000d000d7308 */ /* 0x000e640000002400 */
[----:B------:R-:W2:Y:S06]  /*2820*/  SHFL.BFLY PT, R6, R15, 0x2, 0x1f ;  /* 0x0c401f000f067f89 */ /* 0x000eac00000e0000 */
[----:B------:R-:W-:Y:S01]  /*2830*/  MUFU.TANH R11, R11 ;  /* 0x0000000b000b7308 */ /* 0x000fe20000002400 */
[----:B0-----:R-:W-:Y:S02]  /*2840*/  FSEL R9, R9, -INF , P2 ;  /* 0xff80000009097808 */ /* 0x001fe40001000000 */
[----:B------:R-:W-:-:S05]  /*2850*/  ISETP.GT.AND P2, PT, R103, 0x10, PT ;  /* 0x000000106700780c */ /* 0x000fca0003f44270 */
[----:B------:R-:W0:Y:S01]  /*2860*/  MUFU.TANH R21, R21 ;  /* 0x0000001500157308 */ /* 0x000e220000002400 */
[----:B-1----:R-:W-:-:S07]  /*2870*/  FSEL R46, R13, -INF , P3 ;  /* 0xff8000000d2e7808 */ /* 0x002fce0001800000 */
[----:B------:R-:W-:Y:S01]  /*2880*/  MUFU.TANH R24, R24 ;  /* 0x0000001800187308 */ /* 0x000fe20000002400 */
[----:B--2---:R-:W-:-:S05]  /*2890*/  FMNMX.FTZ R44, R15, R6, !PT ;  /* 0x000000060f2c7209 */ /* 0x004fca0007810000 */
[----:B------:R-:W1:Y:S02]  /*28a0*/  SHFL.BFLY PT, R15, R44, 0x1, 0x1f ;  /* 0x0c201f002c0f7f89 */ /* 0x000e6400000e0000 */
[----:B------:R-:W2:Y:S01]  /*28b0*/  MUFU.TANH R25, R25 ;  /* 0x0000001900197308 */ /* 0x000ea20000002400 */
[----:B0-----:R-:W-:Y:S02]  /*28c0*/  FSEL R50, R21, -INF , P2 ;  /* 0xff80000015327808 */ /* 0x001fe40001000000 */
[----:B------:R-:W-:-:S05]  /*28d0*/  ISETP.GT.AND P2, PT, R103, 0x18, PT ;  /* 0x000000186700780c */ /* 0x000fca0003f44270 */
[----:B------:R-:W-:Y:S08]  /*28e0*/  MUFU.TANH R27, R27 ;  /* 0x0000001b001b7308 */ /* 0x000ff00000002400 */
[----:B------:R-:W0:Y:S01]  /*28f0*/  MUFU.TANH R29, R29 ;  /* 0x0000001d001d7308 */ /* 0x000e220000002400 */
        /* <DEDUP_REMOVED lines=14> */
[----:B0-----:R-:W-:Y:S01]  /*29e0*/  FSEL R60, R29, -INF , P2 ;  /* 0xff8000001d3c7808 */ /* 0x001fe20001000000 */
[-CC-:B------:R-:W-:Y:S01]  /*29f0*/  FFMA.FTZ R100, R3, R15.reuse, -R14.reuse ;  /* 0x0000000f03647223 */ /* 0x180fe2000001080e */
[----:B------:R-:W-:Y:S01]  /*2a00*/  FSEL R44, R7, -INF , P1 ;  /* 0xff800000072c7808 */ /* 0x000fe20000800000 */
[--C-:B------:R-:W-:Y:S01]  /*2a10*/  FFMA.FTZ R149, R107, R15, -R14.reuse ;  /* 0x0000000f6b957223 */ /* 0x100fe2000001080e */
[----:B------:R-:W-:Y:S01]  /*2a20*/  ISETP.GT.AND P1, PT, R103, 0x9, PT ;  /* 0x000000096700780c */ /* 0x000fe20003f24270 */
[----:B------:R-:W0:Y:S01]  /*2a30*/  MUFU.TANH R31, R31 ;  /* 0x0000001f001f7308 */ /* 0x000e220000002400 */
[----:B------:R-:W-:Y:S01]  /*2a40*/  FMNMX.FTZ R7, R44, R9, !PT ;  /* 0x000000092c077209 */ /* 0x000fe20007810000 */
[-CC-:B------:R-:W-:Y:S01]  /*2a50*/  FFMA.FTZ R20, R105, R15.reuse, -R14.reuse ;  /* 0x0000000f69147223 */ /* 0x180fe2000001080e */
[----:B------:R-:W-:Y:S01]  /*2a60*/  FSEL R48, R11, -INF , P1 ;  /* 0xff8000000b307808 */ /* 0x000fe20000800000 */
[--C-:B------:R-:W-:Y:S01]  /*2a70*/  FFMA.FTZ R151, R101, R15, -R14.reuse ;  /* 0x0000000f65977223 */ /* 0x100fe2000001080e */
[----:B------:R-:W-:Y:S01]  /*2a80*/  FMNMX.FTZ R7, R46, R7, !PT ;  /* 0x000000072e077209 */ /* 0x000fe20007810000 */
[--C-:B------:R-:W-:Y:S01]  /*2a90*/  FFMA.FTZ R127, R5, R15, -R14.reuse ;  /* 0x0000000f057f7223 */ /* 0x100fe2000001080e */
[----:B------:R-:W-:Y:S01]  /*2aa0*/  ISETP.GT.AND P1, PT, R103, 0x11, PT ;  /* 0x000000116700780c */ /* 0x000fe20003f24270 */
[----:B------:R-:W3:Y:S01]  /*2ab0*/  MUFU.TANH R34, R34 ;  /* 0x0000002200227308 */ /* 0x000ee20000002400 */
[----:B------:R-:W-:Y:S01]  /*2ac0*/  FMNMX.FTZ R7, R48, R7, !PT ;  /* 0x0000000730077209 */ /* 0x000fe20007810000 */
[-CC-:B------:R-:W-:Y:S01]  /*2ad0*/  FFMA.FTZ R26, R99, R15.reuse, -R14.reuse ;  /* 0x0000000f631a7223 */ /* 0x180fe2000001080e */
[----:B------:R-:W-:Y:S01]  /*2ae0*/  FSEL R52, R24, -INF , P1 ;  /* 0xff80000018347808 */ /* 0x000fe20000800000 */
[--C-:B------:R-:W-:Y:S01]  /*2af0*/  FFMA.FTZ R145, R97, R15, -R14.reuse ;  /* 0x0000000f61917223 */ /* 0x100fe2000001080e */
[----:B------:R-:W-:Y:S01]  /*2b00*/  FMNMX.FTZ R7, R50, R7, !PT ;  /* 0x0000000732077209 */ /* 0x000fe20007810000 */
        /* <DEDUP_REMOVED lines=13> */
[----:B------:R-:W-:Y:S01]  /*2be0*/  ISETP.GT.AND P2, PT, R103, 0x28, PT ;  /* 0x000000286700780c */ /* 0x000fe20003f44270 */
[-CC-:B------:R-:W-:Y:S01]  /*2bf0*/  FFMA.FTZ R141, R89, R15.reuse, -R14.reuse ;  /* 0x0000000f598d7223 */ /* 0x180fe2000001080e */
[----:B-1----:R-:W-:Y:S01]  /*2c00*/  FSEL R66, R28, -INF , P1 ;  /* 0xff8000001c427808 */ /* 0x002fe20000800000 */
[--C-:B------:R-:W-:Y:S01]  /*2c10*/  FFMA.FTZ R28, R95, R15, -R14.reuse ;  /* 0x0000000f5f1c7223 */ /* 0x100fe2000001080e */
[----:B------:R-:W-:Y:S01]  /*2c20*/  FMNMX.FTZ R7, R60, R7, !PT ;  /* 0x000000073c077209 */ /* 0x000fe20007810000 */
[----:B------:R-:W1:Y:S01]  /*2c30*/  MUFU.TANH R36, R36 ;  /* 0x0000002400247308 */ /* 0x000e620000002400 */
[----:B------:R-:W-:Y:S01]  /*2c40*/  ISETP.GT.AND P1, PT, R103, 0x29, PT ;  /* 0x000000296700780c */ /* 0x000fe20003f24270 */
[-CC-:B------:R-:W-:Y:S01]  /*2c50*/  FFMA.FTZ R131, R37, R15.reuse, -R14.reuse ;  /* 0x0000000f25837223 */ /* 0x180fe2000001080e */
[----:B--2---:R-:W-:Y:S01]  /*2c60*/  FSEL R70, R30, -INF , P2 ;  /* 0xff8000001e467808 */ /* 0x004fe20001000000 */
[--C-:B------:R-:W-:Y:S01]  /*2c70*/  FFMA.FTZ R30, R91, R15, -R14.reuse ;  /* 0x0000000f5b1e7223 */ /* 0x100fe2000001080e */
[----:B------:R-:W-:Y:S01]  /*2c80*/  FMNMX.FTZ R7, R66, R7, !PT ;  /* 0x0000000742077209 */ /* 0x000fe20007810000 */
[-CC-:B------:R-:W-:Y:S01]  /*2c90*/  FFMA.FTZ R143, R63, R15.reuse, -R14.reuse ;  /* 0x0000000f3f8f7223 */ /* 0x180fe2000001080e */
[----:B------:R-:W-:Y:S01]  /*2ca0*/  ISETP.GT.AND P2, PT, R103, 0x30, PT ;  /* 0x000000306700780c */ /* 0x000fe20003f44270 */
[----:B------:R-:W2:Y:S01]  /*2cb0*/  MUFU.TANH R42, R42 ;  /* 0x0000002a002a7308 */ /* 0x000ea20000002400 */
[----:B0-----:R-:W-:Y:S01]  /*2cc0*/  FSEL R72, R31, -INF , P1 ;  /* 0xff8000001f487808 */ /* 0x001fe20000800000 */
[--C-:B------:R-:W-:Y:S01]  /*2cd0*/  FFMA.FTZ R137, R57, R15, -R14.reuse ;  /* 0x0000000f39897223 */ /* 0x100fe2000001080e */
[----:B------:R-:W-:Y:S01]  /*2ce0*/  FMNMX.FTZ R7, R70, R7, !PT ;  /* 0x0000000746077209 */ /* 0x000fe20007810000 */
[-CC-:B------:R-:W-:Y:S01]  /*2cf0*/  FFMA.FTZ R96, R39, R15.reuse, -R14.reuse ;  /* 0x0000000f27607223 */ /* 0x180fe2000001080e */
[----:B------:R-:W-:Y:S01]  /*2d00*/  ISETP.GT.AND P1, PT, R103, 0x31, PT ;  /* 0x000000316700780c */ /* 0x000fe20003f24270 */
[--C-:B------:R-:W-:Y:S01]  /*2d10*/  FFMA.FTZ R139, R53, R15, -R14.reuse ;  /* 0x0000000f358b7223 */ /* 0x100fe2000001080e */
[----:B---3--:R-:W-:Y:S01]  /*2d20*/  FSEL R34, R34, -INF , P2 ;  /* 0xff80000022227808 */ /* 0x008fe20001000000 */
[----:B------:R-:W0:Y:S01]  /*2d30*/  MUFU.TANH R40, R40 ;  /* 0x0000002800287308 */ /* 0x000e220000002400 */
[----:B------:R-:W-:Y:S01]  /*2d40*/  FMNMX.FTZ R7, R72, R7, !PT ;  /* 0x0000000748077209 */ /* 0x000fe20007810000 */
[-CC-:B------:R-:W-:Y:S01]  /*2d50*/  FFMA.FTZ R133, R49, R15.reuse, -R14.reuse ;  /* 0x0000000f31857223 */ /* 0x180fe2000001080e */
[----:B------:R-:W-:Y:S01]  /*2d60*/  ISETP.GT.AND P2, PT, R103, 0x38, PT ;  /* 0x000000386700780c */ /* 0x000fe20003f44270 */
[-CC-:B------:R-:W-:Y:S01]  /*2d70*/  FFMA.FTZ R92, R45, R15.reuse, -R14.reuse ;  /* 0x0000000f2d5c7223 */ /* 0x180fe2000001080e */
[----:B----4-:R-:W-:Y:S01]  /*2d80*/  FSEL R76, R32, -INF , P1 ;  /* 0xff800000204c7808 */ /* 0x010fe20000800000 */
[--C-:B------:R-:W-:Y:S01]  /*2d90*/  FFMA.FTZ R32, R67, R15, -R14.reuse ;  /* 0x0000000f43207223 */ /* 0x100fe2000001080e */
[----:B------:R-:W-:Y:S01]  /*2da0*/  FMNMX.FTZ R7, R34, R7, !PT ;  /* 0x0000000722077209 */ /* 0x000fe20007810000 */
[----:B------:R-:W3:Y:S01]  /*2db0*/  MUFU.TANH R74, R74 ;  /* 0x0000004a004a7308 */ /* 0x000ee20000002400 */
[----:B------:R-:W-:Y:S01]  /*2dc0*/  ISETP.GT.AND P1, PT, R103, 0x39, PT ;  /* 0x000000396700780c */ /* 0x000fe20003f24270 */
[-CC-:B------:R-:W-:Y:S01]  /*2dd0*/  FFMA.FTZ R135, R47, R15.reuse, -R14.reuse ;  /* 0x0000000f2f877223 */ /* 0x180fe2000001080e */
[----:B-----5:R-:W-:Y:S01]  /*2de0*/  FSEL R38, R38, -INF , P2 ;  /* 0xff80000026267808 */ /* 0x020fe20001000000 */
[--C-:B------:R-:W-:Y:S01]  /*2df0*/  FFMA.FTZ R129, R41, R15, -R14.reuse ;  /* 0x0000000f29817223 */ /* 0x100fe2000001080e */
[----:B------:R-:W-:Y:S01]  /*2e00*/  FMNMX.FTZ R7, R76, R7, !PT ;  /* 0x000000074c077209 */ /* 0x000fe20007810000 */
[----:B------:R-:W-:Y:S01]  /*2e10*/  UIADD3 UR7, UR10, UR48, -UR49 ;  /* 0x000000300a077290 */ /* 0x000fe2000fffe831 */
[C---:B------:R-:W-:Y:S01]  /*2e20*/  ISETP.GT.AND P2, PT, R103.reuse, 0x40, PT ;  /* 0x000000406700780c */ /* 0x040fe20003f44270 */
[----:B------:R-:W4:Y:S01]  /*2e30*/  MUFU.TANH R75, R75 ;  /* 0x0000004b004b7308 */ /* 0x000f220000002400 */
[----:B-1----:R-:W-:Y:S01]  /*2e40*/  FSEL R36, R36, -INF , P1 ;  /* 0xff80000024247808 */ /* 0x002fe20000800000 */
[----:B------:R-:W-:Y:S01]  /*2e50*/  USHF.R.S32.HI UR10, URZ, 0x1f, UR7 ;  /* 0x0000001f3f0a7899 */ /* 0x000fe20008011407 */
[----:B------:R-:W-:Y:S01]  /*2e60*/  FMNMX.FTZ R7, R38, R7, !PT ;  /* 0x0000000726077209 */ /* 0x000fe20007810000 */
[--C-:B------:R-:W-:Y:S01]  /*2e70*/  FFMA.FTZ R12, R12, R15, -R14.reuse ;  /* 0x0000000f0c0c7223 */ /* 0x100fe2000001080e */
[C---:B------:R-:W-:Y:S01]  /*2e80*/  ISETP.GT.AND P1, PT, R103.reuse, 0x41, PT ;  /* 0x000000416700780c */ /* 0x040fe20003f24270 */
[----:B------:R-:W-:Y:S01]  /*2e90*/  ULEA.HI UR10, UR10, UR7, URZ, 0x7 ;  /* 0x000000070a0a7291 */ /* 0x000fe2000f8f383f */
[----:B--2---:R-:W-:Y:S01]  /*2ea0*/  FSEL R42, R42, -INF , P2 ;  /* 0xff8000002a2a7808 */ /* 0x004fe20001000000 */
[----:B------:R-:W1:Y:S01]  /*2eb0*/  MUFU.TANH R82, R82 ;  /* 0x0000005200527308 */ /* 0x000e620000002400 */
[----:B------:R-:W-:Y:S01]  /*2ec0*/  FMNMX.FTZ R7, R36, R7, !PT ;  /* 0x0000000724077209 */ /* 0x000fe20007810000 */
[----:B------:R-:W-:Y:S01]  /*2ed0*/  USHF.R.S32.HI UR10, URZ, 0x7, UR10 ;  /* 0x000000073f0a7899 */ /* 0x000fe2000801140a */
[C---:B------:R-:W-:Y:S01]  /*2ee0*/  ISETP.GT.AND P2, PT, R103.reuse, 0x48, PT ;  /* 0x000000486700780c */ /* 0x040fe20003f44270 */
[--C-:B------:R-:W-:Y:S01]  /*2ef0*/  FFMA.FTZ R8, R8, R15, -R14.reuse ;  /* 0x0000000f08087223 */ /* 0x100fe2000001080e */
[----:B0-----:R-:W-:Y:S01]  /*2f00*/  FSEL R40, R40, -INF , P1 ;  /* 0xff80000028287808 */ /* 0x001fe20000800000 */
[----:B------:R-:W-:Y:S01]  /*2f10*/  UISETP.LT.AND UP0, UPT, URZ, UR10, UPT ;  /* 0x0000000a3f00728c */ /* 0x000fe2000bf01270 */
[----:B------:R-:W-:Y:S01]  /*2f20*/  FMNMX.FTZ R7, R42, R7, !PT ;  /* 0x000000072a077209 */ /* 0x000fe20007810000 */
[----:B------:R-:W0:Y:S01]  /*2f30*/  MUFU.TANH R78, R78 ;  /* 0x0000004e004e7308 */ /* 0x000e220000002400 */
[----:B------:R-:W-:Y:S01]  /*2f40*/  ISETP.GT.AND P1, PT, R103, 0x49, PT ;  /* 0x000000496700780c */ /* 0x000fe20003f24270 */
[----:B------:R-:W-:Y:S01]  /*2f50*/  USEL UR22, URZ, UR10, !UP0 ;  /* 0x0000000a3f167287 */ /* 0x000fe2000c000000 */
[----:B---3--:R-:W-:Y:S01]  /*2f60*/  FSEL R80, R74, -INF , P2 ;  /* 0xff8000004a507808 */ /* 0x008fe20001000000 */
[--C-:B------:R-:W-:Y:S01]  /*2f70*/  FFMA.FTZ R74, R59, R15, -R14.reuse ;  /* 0x0000000f3b4a7223 */ /* 0x100fe2000001080e */
[----:B------:R-:W-:Y:S01]  /*2f80*/  FMNMX.FTZ R7, R40, R7, !PT ;  /* 0x0000000728077209 */ /* 0x000fe20007810000 */
[----:B------:R-:W-:Y:S01]  /*2f90*/  FFMA.FTZ R2, R2, R15, -R14 ;  /* 0x0000000f02027223 */ /* 0x000fe2000001080e */
[----:B------:R-:W-:Y:S01]  /*2fa0*/  ISETP.GT.AND P2, PT, R103, 0x50, PT ;  /* 0x000000506700780c */ /* 0x000fe20003f44270 */
[----:B------:R-:W2:Y:S01]  /*2fb0*/  MUFU.TANH R79, R79 ;  /* 0x0000004f004f7308 */ /* 0x000ea20000002400 */
[----:B----4-:R-:W-:Y:S01]  /*2fc0*/  FSEL R84, R75, -INF , P1 ;  /* 0xff8000004b547808 */ /* 0x010fe20000800000 */
[----:B------:R-:W-:Y:S01]  /*2fd0*/  UISETP.GE.AND UP0, UPT, UR24, UR22, UPT ;  /* 0x000000161800728c */ /* 0x000fe2000bf06270 */
[----:B------:R-:W-:Y:S01]  /*2fe0*/  FMNMX.FTZ R7, R80, R7, !PT ;  /* 0x0000000750077209 */ /* 0x000fe20007810000 */
[----:B------:R-:W-:Y:S01]  /*2ff0*/  UPRMT UR6, UR43, 0x654, UR6 ;  /* 0x000006542b067896 */ /* 0x000fe20008000006 */
[----:B------:R-:W-:-:S02]  /*3000*/  ISETP.GT.AND P1, PT, R103, 0x51, PT ;  /* 0x000000516700780c */ /* 0x000fc40003f24270 */
[----:B-1----:R-:W-:Y:S01]  /*3010*/  FSEL R82, R82, -INF , P2 ;  /* 0xff80000052527808 */ /* 0x002fe20001000000 */
[----:B------:R-:W1:Y:S01]  /*3020*/  MUFU.TANH R58, R58 ;  /* 0x0000003a003a7308 */ /* 0x000e620000002400 */
[----:B------:R-:W-:Y:S02]  /*3030*/  FMNMX.FTZ R7, R84, R7, !PT ;  /* 0x0000000754077209 */ /* 0x000fe40007810000 */
[C---:B------:R-:W-:Y:S02]  /*3040*/  ISETP.GT.AND P2, PT, R103.reuse, 0x58, PT ;  /* 0x000000586700780c */ /* 0x040fe40003f44270 */
[----:B0-----:R-:W-:Y:S01]  /*3050*/  FSEL R78, R78, -INF , P1 ;  /* 0xff8000004e4e7808 */ /* 0x001fe20000800000 */
[----:B------:R-:W-:Y:S01]  /*3060*/  SYNCS.ARRIVE.TRANS64.RED.A1T0 RZ, [UR6], RZ ;  /* 0x000000ffffff79a7 */ /* 0x000fe20008100406 */
[----:B------:R-:W-:Y:S01]  /*3070*/  FMNMX.FTZ R7, R82, R7, !PT ;  /* 0x0000000752077209 */ /* 0x000fe20007810000 */
[----:B------:R-:W0:Y:S01]  /*3080*/  MUFU.TANH R62, R62 ;  /* 0x0000003e003e7308 */ /* 0x000e220000002400 */
[----:B------:R-:W-:-:S02]  /*3090*/  ISETP.GT.AND P1, PT, R103, 0x59, PT ;  /* 0x000000596700780c */ /* 0x000fc40003f24270 */
[----:B--2---:R-:W-:Y:S02]  /*30a0*/  FSEL R86, R79, -INF , P2 ;  /* 0xff8000004f567808 */ /* 0x004fe40001000000 */
[----:B------:R-:W-:Y:S02]  /*30b0*/  FMNMX.FTZ R7, R78, R7, !PT ;  /* 0x000000074e077209 */ /* 0x000fe40007810000 */
[C---:B------:R-:W-:Y:S01]  /*30c0*/  ISETP.GT.AND P2, PT, R103.reuse, 0x60, PT ;  /* 0x000000606700780c */ /* 0x040fe20003f44270 */
[----:B------:R-:W2:Y:S01]  /*30d0*/  MUFU.TANH R61, R61 ;  /* 0x0000003d003d7308 */ /* 0x000ea20000002400 */
[----:B-1----:R-:W-:Y:S02]  /*30e0*/  FSEL R58, R58, -INF , P1 ;  /* 0xff8000003a3a7808 */ /* 0x002fe40000800000 */
[----:B------:R-:W-:Y:S02]  /*30f0*/  FMNMX.FTZ R7, R86, R7, !PT ;  /* 0x0000000756077209 */ /* 0x000fe40007810000 */
[----:B------:R-:W-:-:S02]  /*3100*/  ISETP.GT.AND P1, PT, R103, 0x61, PT ;  /* 0x000000616700780c */ /* 0x000fc40003f24270 */
[----:B------:R-:W-:Y:S01]  /*3110*/  FMNMX.FTZ R7, R58, R7, !PT ;  /* 0x000000073a077209 */ /* 0x000fe20007810000 */
[----:B------:R-:W1:Y:S01]  /*3120*/  MUFU.TANH R65, R65 ;  /* 0x0000004100417308 */ /* 0x000e620000002400 */
[----:B0-----:R-:W-:Y:S01]  /*3130*/  FSEL R88, R62, -INF , P2 ;  /* 0xff8000003e587808 */ /* 0x001fe20001000000 */
[----:B------:R-:W-:Y:S01]  /*3140*/  FFMA.FTZ R62, R55, R15, -R14 ;  /* 0x0000000f373e7223 */ /* 0x000fe2000001080e */
[----:B------:R-:W-:Y:S02]  /*3150*/  ISETP.GT.AND P2, PT, R103, 0x68, PT ;  /* 0x000000686700780c */ /* 0x000fe40003f44270 */
[----:B------:R-:W-:-:S03]  /*3160*/  FMNMX.FTZ R7, R88, R7, !PT ;  /* 0x0000000758077209 */ /* 0x000fc60007810000 */
[----:B------:R-:W0:Y:S01]  /*3170*/  MUFU.TANH R64, R64 ;  /* 0x0000004000407308 */ /* 0x000e220000002400 */
[----:B--2---:R-:W-:Y:S02]  /*3180*/  FSEL R90, R61, -INF , P1 ;  /* 0xff8000003d5a7808 */ /* 0x004fe40000800000 */
[----:B------:R-:W-:Y:S02]  /*3190*/  ISETP.GT.AND P1, PT, R103, 0x69, PT ;  /* 0x000000696700780c */ /* 0x000fe40003f24270 */
[----:B------:R-:W-:-:S03]  /*31a0*/  FMNMX.FTZ R7, R90, R7, !PT ;  /* 0x000000075a077209 */ /* 0x000fc60007810000 */
[----:B------:R-:W2:Y:S01]  /*31b0*/  MUFU.TANH R68, R68 ;  /* 0x0000004400447308 */ /* 0x000ea20000002400 */
[----:B-1----:R-:W-:Y:S02]  /*31c0*/  FSEL R94, R65, -INF , P2 ;  /* 0xff800000415e7808 */ /* 0x002fe40001000000 */
[----:B------:R-:W-:Y:S02]  /*31d0*/  ISETP.GT.AND P2, PT, R103, 0x70, PT ;  /* 0x000000706700780c */ /* 0x000fe40003f44270 */
[----:B------:R-:W-:-:S03]  /*31e0*/  FMNMX.FTZ R7, R94, R7, !PT ;  /* 0x000000075e077209 */ /* 0x000fc60007810000 */
[----:B------:R-:W1:Y:S01]  /*31f0*/  MUFU.TANH R69, R69 ;  /* 0x0000004500457308 */ /* 0x000e620000002400 */
[----:B0-----:R-:W-:Y:S01]  /*3200*/  FSEL R98, R64, -INF , P1 ;  /* 0xff80000040627808 */ /* 0x001fe20000800000 */
[----:B------:R-:W-:Y:S01]  /*3210*/  FFMA.FTZ R64, R51, R15, -R14 ;  /* 0x0000000f33407223 */ /* 0x000fe2000001080e */
[----:B------:R-:W-:Y:S02]  /*3220*/  ISETP.GT.AND P1, PT, R103, 0x71, PT ;  /* 0x000000716700780c */ /* 0x000fe40003f24270 */
[----:B------:R-:W-:-:S03]  /*3230*/  FMNMX.FTZ R7, R98, R7, !PT ;  /* 0x0000000762077209 */ /* 0x000fc60007810000 */
[----:B------:R-:W0:Y:S01]  /*3240*/  MUFU.TANH R73, R73 ;  /* 0x0000004900497308 */ /* 0x000e220000002400 */
[----:B--2---:R-:W-:Y:S01]  /*3250*/  FSEL R104, R68, -INF , P2 ;  /* 0xff80000044687808 */ /* 0x004fe20001000000 */
[----:B------:R-:W-:Y:S01]  /*3260*/  FFMA.FTZ R68, R43, R15, -R14 ;  /* 0x0000000f2b447223 */ /* 0x000fe2000001080e */
[----:B------:R-:W-:Y:S02]  /*3270*/  ISETP.GT.AND P2, PT, R103, 0x78, PT ;  /* 0x000000786700780c */ /* 0x000fe40003f44270 */
[----:B------:R-:W-:-:S03]  /*3280*/  FMNMX.FTZ R7, R104, R7, !PT ;  /* 0x0000000768077209 */ /* 0x000fc60007810000 */
[----:B------:R-:W2:Y:S01]  /*3290*/  MUFU.TANH R71, R71 ;  /* 0x0000004700477308 */ /* 0x000ea20000002400 */
[----:B-1----:R-:W-:Y:S02]  /*32a0*/  FSEL R106, R69, -INF , P1 ;  /* 0xff800000456a7808 */ /* 0x002fe40000800000 */
[----:B------:R-:W-:Y:S02]  /*32b0*/  ISETP.GT.AND P1, PT, R103, 0x79, PT ;  /* 0x000000796700780c */ /* 0x000fe40003f24270 */
[----:B------:R-:W-:-:S03]  /*32c0*/  FMNMX.FTZ R7, R106, R7, !PT ;  /* 0x000000076a077209 */ /* 0x000fc60007810000 */
[----:B------:R-:W-:Y:S01]  /*32d0*/  MUFU.EX2 R149, R149 ;  /* 0x0000009500957308 */ /* 0x000fe20000000800 */
[----:B0-----:R-:W-:-:S04]  /*32e0*/  FSEL R108, R73, -INF , P2 ;  /* 0xff800000496c7808 */ /* 0x001fc80001000000 */
[----:B------:R-:W-:-:S03]  /*32f0*/  FMNMX.FTZ R7, R108, R7, !PT ;  /* 0x000000076c077209 */ /* 0x000fc60007810000 */
[----:B------:R-:W0:Y:S01]  /*3300*/  MUFU.EX2 R20, R20 ;  /* 0x0000001400147308 */ /* 0x000e220000000800 */
[----:B--2---:R-:W-:-:S04]  /*3310*/  FSEL R110, R71, -INF , P1 ;  /* 0xff800000476e7808 */ /* 0x004fc80000800000 */
        /* <DEDUP_REMOVED lines=128> */
[----:B------:R-:W-:Y:S02]  /*3b20*/  F2FP.BF16.F32.PACK_AB R133, R92, R133 ;  /* 0x000000855c85723e */ /* 0x000fe400000010ff */
[----:B------:R-:W-:-:S04]  /*3b30*/  CS2R R92, SRZ ;  /* 0x00000000005c7805 */ /* 0x000fc8000001ff00 */
        /* <DEDUP_REMOVED lines=39> */
[----:B------:R-:W-:Y:S02]  /*3db0*/  F2FP.BF16.F32.PACK_AB R124, R7, R88 ;  /* 0x00000058077c723e */ /* 0x000fe400000010ff */
[----:B------:R-:W-:-:S04]  /*3dc0*/  CS2R R88, SRZ ;  /* 0x0000000000587805 */ /* 0x000fc8000001ff00 */
        /* <DEDUP_REMOVED lines=40> */
[----:B------:R-:W-:Y:S01]  /*4050*/  MOV R119, RZ ;  /* 0x000000ff00777202 */ /* 0x000fe20000000f00 */
[----:B------:R-:W-:Y:S01]  /*4060*/  IMAD.MOV.U32 R3, RZ, RZ, R24 ;  /* 0x000000ffff037224 */ /* 0x000fe200078e0018 */
[----:B------:R-:W-:Y:S01]  /*4070*/  UMOV UR25, UR36 ;  /* 0x0000002400197c82 */ /* 0x000fe20008000000 */
[----:B------:R-:W-:Y:S01]  /*4080*/  UMOV UR23, UR37 ;  /* 0x0000002500177c82 */ /* 0x000fe20008000000 */
[----:B------:R-:W-:-:S05]  /*4090*/  ULDC UR21, c[0x0][0x9d8] ;  /* 0x0002760000157ab9 */ /* 0x000fca0000000800 */
.L_x_2370:
[----:B------:R-:W-:Y:S01]  /*40a0*/  ISETP.NE.AND P2, PT, RZ, UR44, PT ;  /* 0x0000002cff007c0c */ /* 0x000fe2000bf45270 */
[----:B------:R-:W-:-:S04]  /*40b0*/  UISETP.NE.AND UP0, UPT, UR23, 0x1, UPT ;  /* 0x000000011700788c */ /* 0x000fc8000bf05270 */
[----:B------:R-:W-:-:S04]  /*40c0*/  USEL UR36, URZ, 0x1, UP0 ;  /* 0x000000013f247887 */ /* 0x000fc80008000000 */
[----:B------:R-:W-:-:S04]  /*40d0*/  ULOP3.LUT UR36, UR25, UR36, URZ, 0x3c, !UPT ;  /* 0x0000002419247292 */ /* 0x000fc8000f8e3c3f */
[----:B------:R-:W-:Y:S08]  /*40e0*/  @P2 BRA `(.L_x_2360) ;  /* 0x0000000000382947 */ /* 0x000ff00003800000 */
[----:B------:R-:W-:Y:S05]  /*40f0*/  @!P0 BRA `(.L_x_2361) ;  /* 0x0000000000048947 */ /* 0x000fea0003800000 */
[----:B------:R-:W-:Y:S01]  /*4100*/  BPT.TRAP 0x1 ;  /* 0x000000040000795c */ /* 0x000fe20000300000 */
.L_x_2361:
        /* <DEDUP_REMOVED lines=9> */
.L_x_2362:
[----:B-1----:R-:W-:Y:S05]  /*41a0*/  @P1 BRA `(.L_x_2360) ;  /* 0x0000000000081947 */ /* 0x002fea0003800000 */
[----:B------:R-:W1:Y:S02]  /*41b0*/  SYNCS.PHASECHK.TRANS64.TRYWAIT P1, [UR6+0x16830], R5 ;  /* 0x01683005ff0075a7 */ /* 0x000e640008020146 */
[----:B-1----:R-:W-:Y:S05]  /*41c0*/  @!P1 BRA `(.L_x_2363) ;  /* 0x000000d000349947 */ /* 0x002fea0003800000 */
.L_x_2360:
        /* <DEDUP_REMOVED lines=28> */
.L_x_2365:
[----:B------:R-:W-:Y:S01]  /*4390*/  ULEA UR6, UR23, UR45, 0x3 ;  /* 0x0000002d17067291 */ /* 0x000fe2000f8e183f */
[----:B------:R-:W-:-:S05]  /*43a0*/  IMAD.U32 R5, RZ, RZ, UR25 ;  /* 0x00000019ff057e24 */ /* 0x000fca000f8e00ff */
[----:B------:R-:W-:-:S04]  /*43b0*/  SHF.L.U32 R5, R5, 0x1f, RZ ;  /* 0x0000001f05057819 */ /* 0x000fc800000006ff */
[----:B------:R0:W1:Y:S01]  /*43c0*/  SYNCS.PHASECHK.TRANS64.TRYWAIT P1, [UR6+0x16850], R5 ;  /* 0x01685005ff0075a7 */ /* 0x0000620008020146 */
[----:B------:R-:W-:Y:S05]  /*43d0*/  @!P0 BRA `(.L_x_2366) ;  /* 0x0000000000048947 */ /* 0x000fea0003800000 */
[----:B------:R-:W-:Y:S01]  /*43e0*/  BPT.TRAP 0x1 ;  /* 0x000000040000795c */ /* 0x000fe20000300000 */
.L_x_2366:
[----:B-1----:R-:W-:Y:S05]  /*43f0*/  @P1 BRA `(.L_x_2364) ;  /* 0x0000000000081947 */ /* 0x002fea0003800000 */
[----:B------:R-:W1:Y:S02]  /*4400*/  SYNCS.PHASECHK.TRANS64.TRYWAIT P1, [UR6+0x16850], R5 ;  /* 0x01685005ff0075a7 */ /* 0x000e640008020146 */
[----:B-1----:R-:W-:Y:S05]  /*4410*/  @!P1 BRA `(.L_x_2367) ;  /* 0x000000cc00b89947 */ /* 0x002fea0003800000 */
.L_x_2364:
        /* <DEDUP_REMOVED lines=51> */
.L_x_2368:
[----:B------:R-:W-:Y:S01]  /*4750*/  UISETP.NE.AND UP0, UPT, UR50, URZ, UPT ;  /* 0x0000003f3200728c */ /* 0x000fe2000bf05270 */
[----:B------:R-:W-:Y:S02]  /*4760*/  VIADD R123, R17, UR42 ;  /* 0x0000002a117b7c36 */ /* 0x000fe40008000000 */
[----:B------:R-:W-:Y:S01]  /*4770*/  FMUL.FTZ R138, R28, UR21 ;  /* 0x000000151c8a7c20 */ /* 0x000fe20008410000 */
[----:B------:R-:W-:Y:S01]  /*4780*/  FMUL.FTZ R20, R46, UR21 ;  /* 0x000000152e147c20 */ /* 0x000fe20008410000 */
[----:B------:R-:W-:Y:S01]  /*4790*/  FMUL.FTZ R134, R24, UR21 ;  /* 0x0000001518867c20 */ /* 0x000fe20008410000 */
[----:B------:R-:W-:Y:S01]  /*47a0*/  FMUL.FTZ R7, R30, UR21 ;  /* 0x000000151e077c20 */ /* 0x000fe20008410000 */
[----:B------:R-:W-:Y:S01]  /*47b0*/  PLOP3.LUT P1, PT, PT, PT, UP0, 0x80, 0x0 ;  /* 0x000000000000781c */ /* 0x000fe20003f2f008 */
[----:B------:R-:W-:Y:S01]  /*47c0*/  FMUL.FTZ R136, R25, UR21 ;  /* 0x0000001519887c20 */ /* 0x000fe20008410000 */
[----:B------:R-:W-:Y:S01]  /*47d0*/  PLOP3.LUT P2, PT, PT, PT, UP0, 0x80, 0x0 ;  /* 0x000000000000781c */ /* 0x000fe20003f4f008 */
[----:B------:R-:W-:Y:S01]  /*47e0*/  IMAD.U32 R30, RZ, RZ, UR49 ;  /* 0x00000031ff1e7e24 */ /* 0x000fe2000f8e00ff */
[----:B------:R-:W1:Y:S01]  /*47f0*/  MUFU.TANH R134, R134 ;  /* 0x0000008600867308 */ /* 0x000e620000002400 */
[----:B------:R-:W-:Y:S01]  /*4800*/  @UP0 ULDC UR6, c[0x0][0x44c] ;  /* 0x0001130000060ab9 */ /* 0x000fe20000000800 */
[----:B------:R-:W-:Y:S01]  /*4810*/  FMUL.FTZ R132, R29, UR21 ;  /* 0x000000151d847c20 */ /* 0x000fe20008410000 */
[----:B------:R-:W-:Y:S01]  /*4820*/  FMUL.FTZ R128, R33, UR21 ;  /* 0x0000001521807c20 */ /* 0x000fe20008410000 */
[----:B------:R-:W-:Y:S01]  /*4830*/  FMUL.FTZ R130, R32, UR21 ;  /* 0x0000001520827c20 */ /* 0x000fe20008410000 */
[----:B------:R-:W-:Y:S01]  /*4840*/  FMUL.FTZ R126, R36, UR21 ;  /* 0x00000015247e7c20 */ /* 0x000fe20008410000 */
[----:B------:R-:W-:Y:S01]  /*4850*/  FMUL.FTZ R8, R31, UR21 ;  /* 0x000000151f087c20 */ /* 0x000fe20008410000 */
[----:B------:R-:W-:Y:S01]  /*4860*/  FMUL.FTZ R124, R37, UR21 ;  /* 0x00000015257c7c20 */ /* 0x000fe20008410000 */
[----:B------:R-:W2:Y:S01]  /*4870*/  MUFU.TANH R136, R136 ;  /* 0x0000008800887308 */ /* 0x000ea20000002400 */
        /* <DEDUP_REMOVED lines=10> */
[----:B------:R-:W4:Y:S01]  /*4920*/  SHFL.IDX PT, R46, R123, RZ, 0x1c1f ;  /* 0x001c1fff7b2e7589 */ /* 0x000f2200000e0000 */
[----:B------:R-:W-:Y:S01]  /*4930*/  FMUL.FTZ R34, R45, UR21 ;  /* 0x000000152d227c20 */ /* 0x000fe20008410000 */
[----:B------:R-:W-:Y:S01]  /*4940*/  FMUL.FTZ R36, R48, UR21 ;  /* 0x0000001530247c20 */ /* 0x000fe20008410000 */
[----:B------:R-:W-:Y:S01]  /*4950*/  FMUL.FTZ R32, R49, UR21 ;  /* 0x0000001531207c20 */ /* 0x000fe20008410000 */
[----:B------:R-:W-:Y:S01]  /*4960*/  MOV R121, UR6 ;  /* 0x0000000600797c02 */ /* 0x000fe20008000f00 */
[----:B------:R-:W5:Y:S01]  /*4970*/  MUFU.TANH R132, R132 ;  /* 0x0000008400847308 */ /* 0x000f620000002400 */
[----:B------:R-:W-:Y:S01]  /*4980*/  FMUL.FTZ R11, R38, UR21 ;  /* 0x00000015260b7c20 */ /* 0x000fe20008410000 */
[----:B------:R-:W-:Y:S01]  /*4990*/  FMUL.FTZ R38, R52, UR21 ;  /* 0x0000001534267c20 */ /* 0x000fe20008410000 */
[----:B------:R-:W-:Y:S01]  /*49a0*/  FMUL.FTZ R40, R53, UR21 ;  /* 0x0000001535287c20 */ /* 0x000fe20008410000 */
[----:B------:R-:W-:-:S02]  /*49b0*/  IMAD R121, R16, -0x2, R121 ;  /* 0xfffffffe10797824 */ /* 0x000fc400078e0279 */
[----:B------:R-:W-:Y:S01]  /*49c0*/  FMUL.FTZ R25, R50, UR21 ;  /* 0x0000001532197c20 */ /* 0x000fe20008410000 */
[----:B------:R-:W-:Y:S01]  /*49d0*/  FMUL.FTZ R13, R42, UR21 ;  /* 0x000000152a0d7c20 */ /* 0x000fe20008410000 */
[----:B------:R-:W-:Y:S01]  /*49e0*/  FMUL.FTZ R42, R56, UR21 ;  /* 0x00000015382a7c20 */ /* 0x000fe20008410000 */
[----:B------:R-:W0:Y:S01]  /*49f0*/  MUFU.TANH R130, R130 ;  /* 0x0000008200827308 */ /* 0x000e220000002400 */
[----:B------:R-:W-:Y:S01]  /*4a00*/  IADD3 R121, -R30, UR48, R121 ;  /* 0x000000301e797c10 */ /* 0x000fe2000fffe179 */
        /* <DEDUP_REMOVED lines=9> */
[----:B----4-:R-:W-:-:S02]  /*4aa0*/  IMAD.IADD R33, R121, 0x1, R46 ;  /* 0x0000000179217824 */ /* 0x010fc400078e022e */
[----:B------:R-:W-:Y:S01]  /*4ab0*/  FMUL.FTZ R46, R61, UR21 ;  /* 0x000000153d2e7c20 */ /* 0x000fe20008410000 */
[----:B------:R-:W-:Y:S01]  /*4ac0*/  FMUL.FTZ R69, R69, UR21 ;  /* 0x0000001545457c20 */ /* 0x000fe20008410000 */
[----:B------:R-:W-:Y:S01]  /*4ad0*/  FMUL.FTZ R72, R72, UR21 ;  /* 0x0000001548487c20 */ /* 0x000fe20008410000 */
[----:B------:R-:W-:Y:S01]  /*4ae0*/  FMUL.FTZ R73, R73, UR21 ;  /* 0x0000001549497c20 */ /* 0x000fe20008410000 */
[C---:B------:R-:W-:Y:S01]  /*4af0*/  ISETP.GT.AND P1, PT, R33.reuse, RZ, PT ;  /* 0x000000ff2100720c */ /* 0x040fe20003f24270 */
[----:B------:R-:W4:Y:S01]  /*4b00*/  MUFU.TANH R126, R126 ;  /* 0x0000007e007e7308 */ /* 0x000f220000002400 */
[----:B------:R-:W-:Y:S01]  /*4b10*/  ISETP.GT.AND P2, PT, R33, 0x1, PT ;  /* 0x000000012100780c */ /* 0x000fe20003f44270 */
[----:B------:R-:W-:Y:S01]  /*4b20*/  FMUL.FTZ R76, R76, UR21 ;  /* 0x000000154c4c7c20 */ /* 0x000fe20008410000 */
[----:B-1----:R-:W-:Y:S01]  /*4b30*/  FSEL R134, R134, -INF , P1 ;  /* 0xff80000086867808 */ /* 0x002fe20000800000 */
        /* <DEDUP_REMOVED lines=10> */
[----:B------:R-:W-:Y:S01]  /*4be0*/  FMUL.FTZ R85, R85, UR21 ;  /* 0x0000001555557c20 */ /* 0x000fe20008410000 */
[----:B------:R-:W-:Y:S01]  /*4bf0*/  FMNMX.FTZ R31, R136, R31, !PT ;  /* 0x0000001f881f7209 */ /* 0x000fe20007810000 */
[----:B------:R-:W2:Y:S01]  /*4c00*/  MUFU.TANH R120, R120 ;  /* 0x0000007800787308 */ /* 0x000ea20000002400 */
[----:B------:R-:W-:Y:S01]  /*4c10*/  ISETP.GT.AND P1, PT, R33, 0x10, PT ;  /* 0x000000102100780c */ /* 0x000fe20003f24270 */
[----:B------:R-:W-:Y:S01]  /*4c20*/  FMUL.FTZ R10, R35, UR21 ;  /* 0x00000015230a7c20 */ /* 0x000fe20008410000 */
[----:B-----5:R-:W-:Y:S01]  /*4c30*/  FSEL R132, R132, -INF , P2 ;  /* 0xff80000084847808 */ /* 0x020fe20001000000 */
[----:B------:R-:W-:Y:S01]  /*4c40*/  FMUL.FTZ R35, R66, UR21 ;  /* 0x0000001542237c20 */ /* 0x000fe20008410000 */
[----:B------:R-:W-:Y:S01]  /*4c50*/  FMNMX.FTZ R31, R138, R31, !PT ;  /* 0x0000001f8a1f7209 */ /* 0x000fe20007810000 */
[----:B------:R-:W3:Y:S01]  /*4c60*/  SHFL.IDX PT, R66, R123, 0x1, 0x1c1f ;  /* 0x003c1f007b427f89 */ /* 0x000ee200000e0000 */
[----:B------:R-:W-:Y:S01]  /*4c70*/  ISETP.GT.AND P2, PT, R33, 0x11, PT ;  /* 0x000000112100780c */ /* 0x000fe20003f44270 */
[----:B------:R-:W5:Y:S01]  /*4c80*/  MUFU.TANH R15, R15 ;  /* 0x0000000f000f7308 */ /* 0x000f620000002400 */
[----:B0-----:R-:W-:Y:S01]  /*4c90*/  FSEL R130, R130, -INF , P1 ;  /* 0xff80000082827808 */ /* 0x001fe20000800000 */
[----:B------:R-:W-:Y:S01]  /*4ca0*/  FMUL.FTZ R5, R26, UR21 ;  /* 0x000000151a057c20 */ /* 0x000fe20008410000 */
[----:B------:R-:W-:Y:S01]  /*4cb0*/  FMNMX.FTZ R31, R132, R31, !PT ;  /* 0x0000001f841f7209 */ /* 0x000fe20007810000 */
[----:B------:R-:W-:Y:S01]  /*4cc0*/  FMUL.FTZ R12, R39, UR21 ;  /* 0x00000015270c7c20 */ /* 0x000fe20008410000 */
[----:B------:R-:W-:Y:S01]  /*4cd0*/  ISETP.GT.AND P1, PT, R33, 0x18, PT ;  /* 0x000000182100780c */ /* 0x000fe20003f24270 */
[----:B------:R-:W-:Y:S01]  /*4ce0*/  FMUL.FTZ R28, R55, UR21 ;  /* 0x00000015371c7c20 */ /* 0x000fe20008410000 */
[----:B------:R-:W-:Y:S01]  /*4cf0*/  FSEL R128, R128, -INF , P2 ;  /* 0xff80000080807808 */ /* 0x000fe20001000000 */
[----:B------:R-:W0:Y:S01]  /*4d00*/  MUFU.TANH R24, R24 ;  /* 0x0000001800187308 */ /* 0x000e220000002400 */
[----:B------:R-:W-:Y:S01]  /*4d10*/  FMNMX.FTZ R31, R130, R31, !PT ;  /* 0x0000001f821f7209 */ /* 0x000fe20007810000 */
[----:B------:R-:W-:Y:S01]  /*4d20*/  FMUL.FTZ R39, R70, UR21 ;  /* 0x0000001546277c20 */ /* 0x000fe20008410000 */
[----:B------:R-:W-:Y:S01]  /*4d30*/  ISETP.GT.AND P2, PT, R33, 0x19, PT ;  /* 0x000000192100780c */ /* 0x000fe20003f44270 */
[----:B------:R-:W-:Y:S01]  /*4d40*/  FMUL.FTZ R14, R43, UR21 ;  /* 0x000000152b0e7c20 */ /* 0x000fe20008410000 */
[----:B----4-:R-:W-:Y:S01]  /*4d50*/  FSEL R126, R126, -INF , P1 ;  /* 0xff8000007e7e7808 */ /* 0x010fe20000800000 */
[----:B------:R-:W-:Y:S01]  /*4d60*/  FMUL.FTZ R43, R74, UR21 ;  /* 0x000000154a2b7c20 */ /* 0x000fe20008410000 */
[----:B------:R-:W-:Y:S01]  /*4d70*/  FMNMX.FTZ R31, R128, R31, !PT ;  /* 0x0000001f801f7209 */ /* 0x000fe20007810000 */
[----:B------:R-:W4:Y:S01]  /*4d80*/  MUFU.TANH R34, R34 ;  /* 0x0000002200227308 */ /* 0x000f220000002400 */
        /* <DEDUP_REMOVED lines=14> */
[----:B-----5:R-:W-:Y:S01]  /*4e70*/  FSEL R52, R15, -INF , P2 ;  /* 0xff8000000f347808 */ /* 0x020fe20001000000 */
[----:B------:R-:W2:Y:S01]  /*4e80*/  MUFU.TANH R32, R32 ;  /* 0x0000002000207308 */ /* 0x000ea20000002400 */
[----:B------:R-:W-:Y:S01]  /*4e90*/  FMNMX.FTZ R31, R120, R31, !PT ;  /* 0x0000001f781f7209 */ /* 0x000fe20007810000 */
[----:B------:R-:W-:Y:S01]  /*4ea0*/  FMUL.FTZ R37, R67, UR21 ;  /* 0x0000001543257c20 */ /* 0x000fe20008410000 */
[----:B------:R-:W-:Y:S01]  /*4eb0*/  ISETP.GT.AND P2, PT, R33, 0x29, PT ;  /* 0x000000292100780c */ /* 0x000fe20003f44270 */
[----:B------:R-:W-:Y:S01]  /*4ec0*/  FMUL.FTZ R41, R71, UR21 ;  /* 0x0000001547297c20 */ /* 0x000fe20008410000 */
[----:B0-----:R-:W-:Y:S01]  /*4ed0*/  FSEL R50, R24, -INF , P1 ;  /* 0xff80000018327808 */ /* 0x001fe20000800000 */
[----:B------:R-:W-:Y:S01]  /*4ee0*/  FMUL.FTZ R45, R75, UR21 ;  /* 0x000000154b2d7c20 */ /* 0x000fe20008410000 */
[----:B------:R-:W-:Y:S01]  /*4ef0*/  FMNMX.FTZ R31, R52, R31, !PT ;  /* 0x0000001f341f7209 */ /* 0x000fe20007810000 */
[----:B------:R-:W0:Y:S01]  /*4f00*/  MUFU.TANH R38, R38 ;  /* 0x0000002600267308 */ /* 0x000e220000002400 */
        /* <DEDUP_REMOVED lines=8> */
[----:B-1----:R-:W-:Y:S01]  /*4f90*/  FSEL R36, R36, -INF , P1 ;  /* 0xff80000024247808 */ /* 0x002fe20000800000 */
[----:B------:R-:W-:Y:S01]  /*4fa0*/  ULEA UR6, UR37, UR45, 0x3 ;  /* 0x0000002d25067291 */ /* 0x000fe2000f8e183f */
[----:B------:R-:W-:-:S02]  /*4fb0*/  FMNMX.FTZ R31, R34, R31, !PT ;  /* 0x0000001f221f7209 */ /* 0x000fc40007810000 */
[C---:B------:R-:W-:Y:S01]  /*4fc0*/  ISETP.GT.AND P1, PT, R33.reuse, 0x38, PT ;  /* 0x000000382100780c */ /* 0x040fe20003f24270 */
[----:B------:R-:W-:Y:S01]  /*4fd0*/  UIADD3 UR6, UR6, 0x16840, URZ ;  /* 0x0001684006067890 */ /* 0x000fe2000fffe03f */
[----:B--2---:R-:W-:Y:S01]  /*4fe0*/  FSEL R32, R32, -INF , P2 ;  /* 0xff80000020207808 */ /* 0x004fe20001000000 */
[----:B------:R-:W1:Y:S01]  /*4ff0*/  MUFU.TANH R42, R42 ;  /* 0x0000002a002a7308 */ /* 0x000e620000002400 */
[----:B------:R-:W-:Y:S01]  /*5000*/  FMNMX.FTZ R31, R36, R31, !PT ;  /* 0x0000001f241f7209 */ /* 0x000fe20007810000 */
[----:B------:R-:W-:Y:S01]  /*5010*/  UPRMT UR6, UR43, 0x654, UR6 ;  /* 0x000006542b067896 */ /* 0x000fe20008000006 */
[C---:B------:R-:W-:Y:S02]  /*5020*/  ISETP.GT.AND P2, PT, R33.reuse, 0x39, PT ;  /* 0x000000392100780c */ /* 0x040fe40003f44270 */
[----:B0-----:R-:W-:Y:S02]  /*5030*/  FSEL R38, R38, -INF , P1 ;  /* 0xff80000026267808 */ /* 0x001fe40000800000 */
[----:B------:R-:W-:Y:S01]  /*5040*/  FMNMX.FTZ R31, R32, R31, !PT ;  /* 0x0000001f201f7209 */ /* 0x000fe20007810000 */
[----:B------:R-:W0:Y:S01]  /*5050*/  MUFU.TANH R44, R44 ;  /* 0x0000002c002c7308 */ /* 0x000e220000002400 */
[----:B------:R-:W-:-:S02]  /*5060*/  ISETP.GT.AND P1, PT, R33, 0x40, PT ;  /* 0x000000402100780c */ /* 0x000fc40003f24270 */
[----:B----4-:R-:W-:Y:S01]  /*5070*/  FSEL R40, R40, -INF , P2 ;  /* 0xff80000028287808 */ /* 0x010fe20001000000 */
[----:B------:R-:W-:Y:S01]  /*5080*/  SYNCS.ARRIVE.TRANS64.RED.A1T0 RZ, [UR6], RZ ;  /* 0x000000ffffff79a7 */ /* 0x000fe20008100406 */
        /* <DEDUP_REMOVED lines=8> */
[----:B0-----:R-:W-:Y:S02]  /*5110*/  FSEL R44, R44, -INF , P2 ;  /* 0xff8000002c2c7808 */ /* 0x001fe40001000000 */
        /* <DEDUP_REMOVED lines=37> */
[----:B------:R-:W-:Y:S01]  /*5370*/  FMNMX.FTZ R15, R72, R31, !PT ;  /* 0x0000001f480f7209 */ /* 0x000fe20007810000 */
[----:B------:R-:W-:Y:S02]  /*5380*/  FMUL.FTZ R31, R62, UR21 ;  /* 0x000000153e1f7c20 */ /* 0x000fe40008410000 */
[----:B------:R-:W0:Y:S01]  /*5390*/  MUFU.TANH R81, R81 ;  /* 0x0000005100517308 */ /* 0x000e220000002400 */
[----:B--2---:R-:W-:Y:S02]  /*53a0*/  FSEL R76, R77, -INF , P2 ;  /* 0xff8000004d4c7808 */ /* 0x004fe40001000000 */
[----:B------:R-:W-:-:S02]  /*53b0*/  ISETP.GT.AND P2, PT, R33, 0x71, PT ;  /* 0x000000712100780c */ /* 0x000fc40003f44270 */
[----:B------:R-:W-:-:S03]  /*53c0*/  FMNMX.FTZ R15, R76, R15, !PT ;  /* 0x0000000f4c0f7209 */ /* 0x000fc60007810000 */
[----:B------:R-:W2:Y:S01]  /*53d0*/  MUFU.TANH R84, R84 ;  /* 0x0000005400547308 */ /* 0x000ea20000002400 */
[----:B-1----:R-:W-:Y:S02]  /*53e0*/  FSEL R62, R80, -INF , P1 ;  /* 0xff800000503e7808 */ /* 0x002fe40000800000 */
[----:B------:R-:W-:Y:S02]  /*53f0*/  ISETP.GT.AND P1, PT, R33, 0x78, PT ;  /* 0x000000782100780c */ /* 0x000fe40003f24270 */
[----:B------:R-:W-:-:S03]  /*5400*/  FMNMX.FTZ R15, R62, R15, !PT ;  /* 0x0000000f3e0f7209 */ /* 0x000fc60007810000 */
[----:B------:R-:W1:Y:S01]  /*5410*/  MUFU.TANH R85, R85 ;  /* 0x0000005500557308 */ /* 0x000e620000002400 */
[----:B0-----:R-:W-:Y:S02]  /*5420*/  FSEL R80, R81, -INF , P2 ;  /* 0xff80000051507808 */ /* 0x001fe40001000000 */
[----:B------:R-:W-:Y:S01]  /*5430*/  ISETP.GT.AND P2, PT, R33, 0x79, PT ;  /* 0x000000792100780c */ /* 0x000fe20003f44270 */
[----:B------:R-:W-:Y:S01]  /*5440*/  FMUL.FTZ R33, R63, UR21 ;  /* 0x000000153f217c20 */ /* 0x000fe20008410000 */
[----:B------:R-:W-:Y:S01]  /*5450*/  FMNMX.FTZ R15, R80, R15, !PT ;  /* 0x0000000f500f7209 */ /* 0x000fe20007810000 */
[----:B---3--:R-:W-:Y:S02]  /*5460*/  IMAD.IADD R63, R121, 0x1, R66 ;  /* 0x00000001793f7824 */ /* 0x008fe400078e0242 */
[----:B------:R-:W0:Y:S01]  /*5470*/  MUFU.TANH R5, R5 ;  /* 0x0000000500057308 */ /* 0x000e220000002400 */
[----:B--2---:R-:W-:Y:S02]  /*5480*/  FSEL R84, R84, -INF , P1 ;  /* 0xff80000054547808 */ /* 0x004fe40000800000 */
[----:B------:R-:W-:-:S02]  /*5490*/  ISETP.GT.AND P3, PT, R63, 0x1, PT ;  /* 0x000000013f00780c */ /* 0x000fc40003f64270 */
[----:B------:R-:W-:-:S03]  /*54a0*/  FMNMX.FTZ R15, R84, R15, !PT ;  /* 0x0000000f540f7209 */ /* 0x000fc60007810000 */
[----:B------:R-:W2:Y:S01]  /*54b0*/  MUFU.TANH R6, R6 ;  /* 0x0000000600067308 */ /* 0x000ea20000002400 */
[----:B-1----:R-:W-:Y:S02]  /*54c0*/  FSEL R122, R85, -INF , P2 ;  /* 0xff800000557a7808 */ /* 0x002fe40001000000 */
[----:B------:R-:W-:Y:S02]  /*54d0*/  ISETP.GT.AND P2, PT, R63, RZ, PT ;  /* 0x000000ff3f00720c */ /* 0x000fe40003f44270 */
[----:B------:R-:W-:-:S03]  /*54e0*/  FMNMX.FTZ R15, R122, R15, !PT ;  /* 0x0000000f7a0f7209 */ /* 0x000fc60007810000 */
[----:B------:R-:W1:Y:S01]  /*54f0*/  MUFU.TANH R7, R7 ;  /* 0x0000000700077308 */ /* 0x000e620000002400 */
[----:B0-----:R-:W-:Y:S01]  /*5500*/  FSEL R5, R5, -INF , P2 ;  /* 0xff80000005057808 */ /* 0x001fe20001000000 */
[----:B------:R-:W0:Y:S01]  /*5510*/  SHFL.BFLY PT, R24, R15, 0x2, 0x1f ;  /* 0x0c401f000f187f89 */ /* 0x000e2200000e0000 */
[----:B------:R-:W-:Y:S02]  /*5520*/  ISETP.GT.AND P2, PT, R63, 0x8, PT ;  /* 0x000000083f00780c */ /* 0x000fe40003f44270 */
[----:B------:R-:W-:-:S03]  /*5530*/  FMNMX.FTZ R65, R5, R4, !PT ;  /* 0x0000000405417209 */ /* 0x000fc60007810000 */
[----:B------:R-:W3:Y:S01]  /*5540*/  MUFU.TANH R8, R8 ;  /* 0x0000000800087308 */ /* 0x000ee20000002400 */
        /* <DEDUP_REMOVED lines=8> */
[----:B---3--:R-:W-:Y:S02]  /*55d0*/  FSEL R8, R8, -INF , P3 ;  /* 0xff80000008087808 */ /* 0x008fe40001800000 */
[----:B0-----:R-:W-:Y:S02]  /*55e0*/  FMNMX.FTZ R24, R15, R24, !PT ;  /* 0x000000180f187209 */ /* 0x001fe40007810000 */
[----:B------:R-:W0:Y:S01]  /*55f0*/  LDC R15, c[0x0][0x988] ;  /* 0x00026200ff0f7b82 */ /* 0x000e220000000800 */
[----:B------:R-:W-:Y:S02]  /*5600*/  ISETP.GT.AND P3, PT, R63, 0x11, PT ;  /* 0x000000113f00780c */ /* 0x000fe40003f64270 */
[----:B------:R-:W3:Y:S01]  /*5610*/  MUFU.TANH R11, R11 ;  /* 0x0000000b000b7308 */ /* 0x000ee20000002400 */
[----:B------:R-:W4:Y:S01]  /*5620*/  SHFL.BFLY PT, R55, R24, 0x1, 0x1f ;  /* 0x0c201f0018377f89 */ /* 0x000f2200000e0000 */
[----:B--2---:R-:W-:-:S02]  /*5630*/  FSEL R74, R9, -INF , P2 ;  /* 0xff800000094a7808 */ /* 0x004fc40001000000 */
[----:B------:R-:W-:Y:S02]  /*5640*/  FMNMX.FTZ R65, R8, R65, !PT ;  /* 0x0000004108417209 */ /* 0x000fe40007810000 */
[C---:B------:R-:W-:Y:S02]  /*5650*/  ISETP.GT.AND P2, PT, R63.reuse, 0x18, PT ;  /* 0x000000183f00780c */ /* 0x040fe40003f44270 */
[----:B------:R-:W2:Y:S01]  /*5660*/  MUFU.TANH R12, R12 ;  /* 0x0000000c000c7308 */ /* 0x000ea20000002400 */
[----:B-1----:R-:W-:Y:S02]  /*5670*/  FSEL R10, R10, -INF , P3 ;  /* 0xff8000000a0a7808 */ /* 0x002fe40001800000 */
[----:B------:R-:W-:Y:S02]  /*5680*/  FMNMX.FTZ R65, R74, R65, !PT ;  /* 0x000000414a417209 */ /* 0x000fe40007810000 */
[----:B------:R-:W-:Y:S02]  /*5690*/  ISETP.GT.AND P3, PT, R63, 0x19, PT ;  /* 0x000000193f00780c */ /* 0x000fe40003f64270 */
[----:B------:R-:W-:Y:S01]  /*56a0*/  FMNMX.FTZ R65, R10, R65, !PT ;  /* 0x000000410a417209 */ /* 0x000fe20007810000 */
[----:B------:R-:W1:Y:S01]  /*56b0*/  MUFU.TANH R13, R13 ;  /* 0x0000000d000d7308 */ /* 0x000e620000002400 */
        /* <DEDUP_REMOVED lines=9> */
[----:B-1----:R-:W-:Y:S01]  /*5750*/  FSEL R82, R13, -INF , P2 ;  /* 0xff8000000d527808 */ /* 0x002fe20001000000 */
[----:B0-----:R-:W-:Y:S01]  /*5760*/  FMUL.FTZ R55, R24, R15 ;  /* 0x0000000f18377220 */ /* 0x001fe20000410000 */
        /* <DEDUP_REMOVED lines=301> */
.L_x_2369:
        /* <DEDUP_REMOVED lines=78> */
.L_x_2359:
[----:B------:R-:W-:-:S13]  /*6f20*/  ISETP.LE.AND P1, PT, RZ, UR24, PT ;  /* 0x00000018ff007c0c */ /* 0x000fda000bf23270 */
[----:B------:R-:W-:Y:S05]  /*6f30*/  @!P1 BRA `(.L_x_2371) ;  /* 0x00000024003c9947 */ /* 0x000fea0003800000 */
[----:B------:R-:W-:Y:S01]  /*6f40*/  MOV R4, R6 ;  /* 0x0000000600047202 */ /* 0x000fe20000000f00 */
[----:B------:R-:W-:Y:S01]  /*6f50*/  IMAD.MOV.U32 R3, RZ, RZ, R24 ;  /* 0x000000ffff037224 */ /* 0x000fe200078e0018 */
[----:B------:R-:W-:Y:S01]  /*6f60*/  UMOV UR23, UR36 ;  /* 0x0000002400177c82 */ /* 0x000fe20008000000 */
[----:B------:R-:W-:Y:S01]  /*6f70*/  UMOV UR21, UR37 ;  /* 0x0000002500157c82 */ /* 0x000fe20008000000 */
[----:B------:R-:W-:-:S05]  /*6f80*/  ULDC UR22, c[0x0][0x9d8] ;  /* 0x0002760000167ab9 */ /* 0x000fca0000000800 */
.L_x_2382:
        /* <DEDUP_REMOVED lines=9> */
.L_x_2373:
[----:B------:R-:W-:Y:S01]  /*7020*/  ULEA UR6, UR37, UR45, 0x3 ;  /* 0x0000002d25067291 */ /* 0x000fe2000f8e183f */
[----:B------:R-:W-:-:S05]  /*7030*/  IMAD.U32 R5, RZ, RZ, UR36 ;  /* 0x00000024ff057e24 */ /* 0x000fca000f8e00ff */
[----:B------:R-:W-:-:S04]  /*7040*/  SHF.L.U32 R5, R5, 0x1f, RZ ;  /* 0x0000001f05057819 */ /* 0x000fc800000006ff */
[----:B------:R0:W1:Y:S01]  /*7050*/  SYNCS.PHASECHK.TRANS64.TRYWAIT P1, [UR6+0x16830], R5 ;  /* 0x01683005ff0075a7 */ /* 0x0000620008020146 */
[----:B------:R-:W-:Y:S05]  /*7060*/  @!P0 BRA `(.L_x_2374) ;  /* 0x0000000000048947 */ /* 0x000fea0003800000 */
[----:B------:R-:W-:Y:S01]  /*7070*/  BPT.TRAP 0x1 ;  /* 0x000000040000795c */ /* 0x000fe20000300000 */
.L_x_2374:
[----:B-1----:R-:W-:Y:S05]  /*7080*/  @P1 BRA `(.L_x_2372) ;  /* 0x0000000000081947 */ /* 0x002fea0003800000 */
[----:B------:R-:W1:Y:S02]  /*7090*/  SYNCS.PHASECHK.TRANS64.TRYWAIT P1, [UR6+0x16830], R5 ;  /* 0x01683005ff0075a7 */ /* 0x000e640008020146 */
[----:B-1----:R-:W-:Y:S05]  /*70a0*/  @!P1 BRA `(.L_x_2375) ;  /* 0x000000a000ac9947 */ /* 0x002fea0003800000 */
.L_x_2372:
        /* <DEDUP_REMOVED lines=25> */
.L_x_2377:
[----:B------:R-:W-:Y:S01]  /*7240*/  ULEA UR6, UR21, UR45, 0x3 ;  /* 0x0000002d15067291 */ /* 0x000fe2000f8e183f */
[----:B------:R-:W-:-:S05]  /*7250*/  IMAD.U32 R5, RZ, RZ, UR23 ;  /* 0x00000017ff057e24 */ /* 0x000fca000f8e00ff */
[----:B------:R-:W-:-:S04]  /*7260*/  SHF.L.U32 R5, R5, 0x1f, RZ ;  /* 0x0000001f05057819 */ /* 0x000fc800000006ff */
[----:B------:R0:W1:Y:S01]  /*7270*/  SYNCS.PHASECHK.TRANS64.TRYWAIT P1, [UR6+0x16850], R5 ;  /* 0x01685005ff0075a7 */ /* 0x0000620008020146 */
[----:B------:R-:W-:Y:S05]  /*7280*/  @!P0 BRA `(.L_x_2378) ;  /* 0x0000000000048947 */ /* 0x000fea0003800000 */
[----:B------:R-:W-:Y:S01]  /*7290*/  BPT.TRAP 0x1 ;  /* 0x000000040000795c */ /* 0x000fe20000300000 */
.L_x_2378:
[----:B-1----:R-:W-:Y:S05]  /*72a0*/  @P1 BRA `(.L_x_2376) ;  /* 0x0000000000081947 */ /* 0x002fea0003800000 */
[----:B------:R-:W1:Y:S02]  /*72b0*/  SYNCS.PHASECHK.TRANS64.TRYWAIT P1, [UR6+0x16850], R5 ;  /* 0x01685005ff0075a7 */ /* 0x000e640008020146 */
[----:B-1----:R-:W-:Y:S05]  /*72c0*/  @!P1 BRA `(.L_x_2379) ;  /* 0x000000a0003c9947 */ /* 0x002fea0003800000 */
.L_x_2376:
        /* <DEDUP_REMOVED lines=51> */
.L_x_2380:
        /* <DEDUP_REMOVED lines=407> */
.L_x_2381:
        /* <DEDUP_REMOVED lines=76> */
.L_x_2371:
[----:B------:R-:W-:Y:S06]  /*9430*/  BAR.ARV 0x8, 0x200 ;  /* 0x0208000000007b1d */ /* 0x000fec0000002000 */
[----:B------:R-:W-:Y:S05]  /*9440*/  @!P0 BRA `(.L_x_2383) ;  /* 0x0000000000048947 */ /* 0x000fea0003800000 */
[----:B------:R-:W-:Y:S01]  /*9450*/  BPT.TRAP 0x1 ;  /* 0x000000040000795c */ /* 0x000fe20000300000 */
.L_x_2383:
[----:B------:R-:W-:Y:S01]  /*9460*/  ULEA UR5, UR37, UR45, 0x3 ;  /* 0x0000002d25057291 */ /* 0x000fe2000f8e183f */
[----:B------:R-:W-:-:S05]  /*9470*/  IMAD.U32 R3, RZ, RZ, UR36 ;  /* 0x00000024ff037e24 */ /* 0x000fca000f8e00ff */
[----:B------:R-:W-:-:S04]  /*9480*/  SHF.L.U32 R3, R3, 0x1f, RZ ;  /* 0x0000001f03037819 */ /* 0x000fc800000006ff */
[----:B------:R0:W1:Y:S01]  /*9490*/  SYNCS.PHASECHK.TRANS64.TRYWAIT P1, [UR5+0x16850], R3 ;  /* 0x01685003ff0075a7 */ /* 0x0000620008020145 */
[----:B------:R-:W-:Y:S05]  /*94a0*/  @!P0 BRA `(.L_x_2384) ;  /* 0x0000000000048947 */ /* 0x000fea0003800000 */
[----:B------:R-:W-:Y:S01]  /*94b0*/  BPT.TRAP 0x1 ;  /* 0x000000040000795c */ /* 0x000fe20000300000 */
.L_x_2384:
[----:B-1----:R-:W-:Y:S05]  /*94c0*/  @P1 BRA `(.L_x_2385) ;  /* 0x0000000000081947 */ /* 0x002fea0003800000 */
[----:B------:R-:W1:Y:S02]  /*94d0*/  SYNCS.PHASECHK.TRANS64.TRYWAIT P1, [UR5+0x16850], R3 ;  /* 0x01685003ff0075a7 */ /* 0x000e640008020145 */
[----:B-1----:R-:W-:Y:S05]  /*94e0*/  @!P1 BRA `(.L_x_2386) ;  /* 0x0000007c00cc9947 */ /* 0x002fea0003800000 */
.L_x_2385:
        /* <DEDUP_REMOVED lines=71> */
.L_x_2387:
        /* <DEDUP_REMOVED lines=42> */
.L_x_2351:
        /* <DEDUP_REMOVED lines=24> */
[----:B------:R-:W1:Y:S01]  /*9d80*/  LDC R33, c[0x0][0xbe8] ;  /* 0x0002fa00ff217b82 */ /* 0x000e620000000800 */
[----:B------:R-:W-:Y:S01]  /*9d90*/  F2FP.BF16.F32.PACK_AB R115, R119, R118 ;  /* 0x000000767773723e */ /* 0x000fe200000010ff */
[----:B------:R-:W-:-:S02]  /*9da0*/  UIADD3.X UR7, UR18, UR9, URZ, UP1, !UPT ;  /* 0x0000000912077290 */ /* 0x000fc40008ffe43f */
[----:B------:R-:W-:-:S04]  /*9db0*/  IMAD.U32 R24, RZ, RZ, UR4 ;  /* 0x00000004ff187e24 */ /* 0x000fc8000f8e00ff */
[----:B------:R-:W-:Y:S01]  /*9dc0*/  BAR.SYNC.DEFER_BLOCKING 0x1, 0x180 ;  /* 0x0046000000007b1d */ /* 0x000fe20000010000 */
[----:B------:R-:W-:Y:S01]  /*9dd0*/  IMAD.U32 R25, RZ, RZ, UR7 ;  /* 0x00000007ff197e24 */ /* 0x000fe2000f8e00ff */
[----:B------:R-:W-:-:S04]  /*9de0*/  USHF.R.S32.HI UR17, URZ, 0x1f, UR41 ;  /* 0x0000001f3f117899 */ /* 0x000fc80008011429 */
[----:B------:R-:W-:Y:S01]  /*9df0*/  ULDC.64 UR10, c[0x0][0xb90] ;  /* 0x0002e400000a7ab9 */ /* 0x000fe20000000a00 */
        /* <DEDUP_REMOVED lines=27> */
[----:B------:R-:W-:Y:S02]  /*9fb0*/  F2FP.BF16.F32.PACK_AB R4, R89, R88 ;  /* 0x000000585904723e */ /* 0x000fe400000010ff */
[----:B------:R-:W-:-:S02]  /*9fc0*/  F2FP.BF16.F32.PACK_AB R5, R91, R90 ;  /* 0x0000005a5b05723e */ /* 0x000fc400000010ff */
[----:B------:R-:W-:Y:S02]  /*9fd0*/  F2FP.BF16.F32.PACK_AB R6, R93, R92 ;  /* 0x0000005c5d06723e */ /* 0x000fe400000010ff */
[----:B------:R-:W-:Y:S02]  /*9fe0*/  F2FP.BF16.F32.PACK_AB R7, R95, R94 ;  /* 0x0000005e5f07723e */ /* 0x000fe400000010ff */
[----:B------:R-:W-:Y:S02]  /*9ff0*/  F2FP.BF16.F32.PACK_AB R8, R97, R96 ;  /* 0x000000606108723e */ /* 0x000fe400000010ff */
[----:B------:R-:W-:Y:S01]  /*a000*/  F2FP.BF16.F32.PACK_AB R9, R99, R98 ;  /* 0x000000626309723e */ /* 0x000fe200000010ff */
[----:B------:R-:W-:Y:S01]  /*a010*/  STSM.16.M88.4 [R32], R4 ;  /* 0x0000000420007844 */ /* 0x000fe20000000200 */
[----:B------:R-:W-:Y:S02]  /*a020*/  F2FP.BF16.F32.PACK_AB R10, R101, R100 ;  /* 0x00000064650a723e */ /* 0x000fe400000010ff */
[----:B------:R-:W-:-:S02]  /*a030*/  F2FP.BF16.F32.PACK_AB R11, R103, R102 ;  /* 0x00000066670b723e */ /* 0x000fc400000010ff */
[----:B------:R-:W-:-:S03]  /*a040*/  PLOP3.LUT P2, PT, PT, PT, UP0, 0x80, 0x0 ;  /* 0x000000000000781c */ /* 0x000fc60003f4f008 */
[----:B------:R0:W-:Y:S04]  /*a050*/  STSM.16.M88.4 [R30], R8 ;  /* 0x000000081e007844 */ /* 0x0001e80000000200 */
[----:B------:R2:W-:Y:S04]  /*a060*/  STSM.16.M88.4 [R29], R12 ;  /* 0x0000000c1d007844 */ /* 0x0005e80000000200 */
[----:B------:R2:W-:Y:S01]  /*a070*/  STSM.16.M88.4 [R28], R112 ;  /* 0x000000701c007844 */ /* 0x0005e20000000200 */
[----:B------:R-:W-:Y:S06]  /*a080*/  BAR.SYNC.DEFER_BLOCKING 0x1, 0x180 ;  /* 0x0046000000007b1d */ /* 0x000fec0000010000 */
[----:B------:R-:W3:Y:S01]  /*a090*/  @P2 LDG.E R26, desc[UR52][R24.64] ;  /* 0x00000034181a2981 */ /* 0x000ee2000c1e1900 */
[----:B-1----:R-:W-:Y:S01]  /*a0a0*/  ISETP.NE.AND P1, PT, R33, 0x1, PT ;  /* 0x000000012100780c */ /* 0x002fe20003f25270 */
[----:B------:R-:W-:Y:S01]  /*a0b0*/  UMOV UR4, URZ ;  /* 0x0000003f00047c82 */ /* 0x000fe20008000000 */
[----:B0-----:R-:W-:Y:S01]  /*a0c0*/  IADD3 R8, R17, UR42, RZ ;  /* 0x0000002a11087c10 */ /* 0x001fe2000fffe0ff */
[----:B------:R-:W-:-:S02]  /*a0d0*/  UIMAD UR7, UR17, UR10, URZ ;  /* 0x0000000a110772a4 */ /* 0x000fc4000f8e023f */
[----:B------:R-:W-:Y:S02]  /*a0e0*/  USEL UR40, UR40, URZ, !UP0 ;  /* 0x0000003f28287287 */ /* 0x000fe4000c000000 */
[----:B------:R-:W-:Y:S01]  /*a0f0*/  IMAD.MOV.U32 R4, RZ, RZ, R8 ;  /* 0x000000ffff047224 */ /* 0x000fe200078e0008 */
[----:B------:R-:W-:Y:S02]  /*a100*/  UIMAD UR7, UR41, UR11, UR7 ;  /* 0x0000000b290772a4 */ /* 0x000fe4000f8e0207 */
[----:B------:R-:W-:Y:S02]  /*a110*/  UISETP.NE.U32.AND UP1, UPT, UR12, URZ, UPT ;  /* 0x0000003f0c00728c */ /* 0x000fe4000bf25070 */
        /* <DEDUP_REMOVED lines=11> */
[----:B---3--:R-:W-:-:S13]  /*a1d0*/  @P2 R2UR UR4, R26 ;  /* 0x000000001a0422ca */ /* 0x008fda00000e0000 */
        /* <DEDUP_REMOVED lines=9> */
[----:B------:R-:W-:Y:S01]  /*a270*/  IMAD R8, R5, UR14, RZ ;  /* 0x0000000e05087c24 */ /* 0x000fe2000f8e02ff */
[----:B------:R-:W-:Y:S01]  /*a280*/  @UP0 UIADD3 UR10, UP1, UR16, UR12, URZ ;  /* 0x0000000c100a0290 */ /* 0x000fe2000ff3e03f */
[----:B------:R-:W-:Y:S01]  /*a290*/  IMAD.U32 R9, RZ, RZ, UR7 ;  /* 0x00000007ff097e24 */ /* 0x000fe2000f8e00ff */
[----:B------:R-:W-:-:S04]  /*a2a0*/  ULDC UR7, c[0x0][0xa88] ;  /* 0x0002a20000077ab9 */ /* 0x000fc80000000800 */
[----:B------:R-:W-:Y:S01]  /*a2b0*/  IADD3.X R5, R6, UR11, R9, P0, !PT ;  /* 0x0000000b06057c10 */ /* 0x000fe200087fe409 */
[----:B------:R-:W-:Y:S01]  /*a2c0*/  @UP0 UIADD3.X UR11, UR18, UR13, URZ, UP1, !UPT ;  /* 0x0000000d120b0290 */ /* 0x000fe20008ffe43f */
[C---:B------:R-:W-:Y:S01]  /*a2d0*/  IMAD R9, R7.reuse, UR15, R8 ;  /* 0x0000000f07097c24 */ /* 0x040fe2000f8e0208 */
[----:B------:R-:W-:Y:S01]  /*a2e0*/  MOV R8, UR10 ;  /* 0x0000000a00087c02 */ /* 0x000fe20008000f00 */
[----:B------:R-:W-:Y:S01]  /*a2f0*/  IMAD.U32 R6, RZ, RZ, UR7 ;  /* 0x00000007ff067e24 */ /* 0x000fe2000f8e00ff */
[----:B------:R-:W-:Y:S01]  /*a300*/  ULDC.64 UR12, c[0x0][0xb50] ;  /* 0x0002d400000c7ab9 */ /* 0x000fe20000000a00 */
[----:B------:R-:W-:-:S04]  /*a310*/  IMAD.WIDE.U32 R4, R7, UR14, R4 ;  /* 0x0000000e07047c25 */ /* 0x000fc8000f8e0004 */
[----:B------:R-:W-:Y:S01]  /*a320*/  IMAD.IADD R5, R5, 0x1, R9 ;  /* 0x0000000105057824 */ /* 0x000fe200078e0209 */
[----:B------:R-:W-:Y:S01]  /*a330*/  LEA R7, P0, R4, UR12, 0x2 ;  /* 0x0000000c04077c11 */ /* 0x000fe2000f8010ff */
[----:B------:R-:W-:-:S03]  /*a340*/  IMAD.U32 R9, RZ, RZ, UR11 ;  /* 0x0000000bff097e24 */ /* 0x000fc6000f8e00ff */
[----:B------:R-:W-:Y:S01]  /*a350*/  LEA.HI.X R10, R4, UR13, R5, 0x2, P0 ;  /* 0x0000000d040a7c11 */ /* 0x000fe200080f1405 */
[----:B------:R-:W-:Y:S01]  /*a360*/  IMAD R5, R22, 0x40, R19 ;  /* 0x0000004016057824 */ /* 0x000fe200078e0213 */
[----:B------:R2:W5:Y:S01]  /*a370*/  @P3 LDG.E R6, desc[UR52][R8.64] ;  /* 0x0000003408063981 */ /* 0x000562000c1e1900 */
[----:B------:R-:W-:Y:S06]  /*a380*/  @P3 BRA `(.L_x_2390) ;  /* 0x0000000000103947 */ /* 0x000fec0003800000 */
[----:B------:R-:W-:Y:S05]  /*a390*/  @!P2 BRA `(.L_x_2390) ;  /* 0x00000000000ca947 */ /* 0x000fea0003800000 */
[----:B--2---:R-:W2:Y:S04]  /*a3a0*/  LDG.E R9, desc[UR52][R24.64] ;  /* 0x0000003418097981 */ /* 0x004ea8000c1e1900 */
[----:B-----5:R-:W2:Y:S02]  /*a3b0*/  LDG.E R6, desc[UR52][R24.64+0x4] ;  /* 0x0000043418067981 */ /* 0x020ea4000c1e1900 */
[----:B--2---:R-:W-:-:S07]  /*a3c0*/  IMAD.IADD R6, R6, 0x1, -R9 ;  /* 0x0000000106067824 */ /* 0x004fce00078e0a09 */
.L_x_2390:
[----:B--2---:R-:W-:Y:S01]  /*a3d0*/  SHFL.IDX PT, R12, R7, RZ, 0x1c1f ;  /* 0x001c1fff070c7589 */ /* 0x004fe200000e0000 */
[----:B------:R-:W-:Y:S01]  /*a3e0*/  IMAD.WIDE R2, R5, 0x2, R2 ;  /* 0x0000000205027825 */ /* 0x000fe200078e0202 */
[----:B------:R-:W-:Y:S01]  /*a3f0*/  LOP3.LUT P0, RZ, R152, 0x3, RZ, 0xc0, !PT ;  /* 0x0000000398ff7812 */ /* 0x000fe2000780c0ff */
[----:B------:R-:W-:Y:S01]  /*a400*/  ULDC.64 UR10, c[0x0][0xaa0] ;  /* 0x0002a800000a7ab9 */ /* 0x000fe20000000a00 */
[----:B------:R-:W0:Y:S01]  /*a410*/  SHFL.IDX PT, R13, R10, RZ, 0x1c1f ;  /* 0x001c1fff0a0d7589 */ /* 0x000e2200000e0000 */
[----:B------:R-:W-:Y:S01]  /*a420*/  VIADD R8, R154, UR42 ;  /* 0x0000002a9a087c36 */ /* 0x000fe20008000000 */
[----:B------:R-:W-:Y:S01]  /*a430*/  IADD3 R9, P3, R2, 0x1800, RZ ;  /* 0x0000180002097810 */ /* 0x000fe20007f7e0ff */
[----:B-----5:R-:W-:Y:S01]  /*a440*/  IMAD R35, R6, R33, RZ ;  /* 0x0000002106237224 */ /* 0x020fe200078e02ff */
[----:B------:R-:W-:Y:S01]  /*a450*/  SHFL.IDX PT, R14, R7, 0x1, 0x1c1f ;  /* 0x003c1f00070e7f89 */ /* 0x000fe200000e0000 */
[----:B------:R-:W-:Y:S01]  /*a460*/  VIADD R4, R8, 0x8 ;  /* 0x0000000808047836 */ /* 0x000fe20000000000 */
[----:B------:R-:W-:-:S02]  /*a470*/  IADD3 R25, P4, R2, 0x3000, RZ ;  /* 0x0000300002197810 */ /* 0x000fc40007f9e0ff */
[----:B------:R-:W1:Y:S01]  /*a480*/  SHFL.IDX PT, R15, R10, 0x1, 0x1c1f ;  /* 0x003c1f000a0f7f89 */ /* 0x000e6200000e0000 */
[-C--:B------:R-:W-:Y:S02]  /*a490*/  ISETP.GE.OR P2, PT, R8, R35.reuse, P0 ;  /* 0x000000230800720c */ /* 0x080fe40000746670 */
[----:B------:R-:W-:Y:S02]  /*a4a0*/  LOP3.LUT R5, R2, 0x380, RZ, 0xc0, !PT ;  /* 0x0000038002057812 */ /* 0x000fe400078ec0ff */
[----:B------:R-:W-:Y:S02]  /*a4b0*/  LOP3.LUT R8, R9, 0x380, RZ, 0xc0, !PT ;  /* 0x0000038009087812 */ /* 0x000fe400078ec0ff */
[----:B------:R-:W-:Y:S02]  /*a4c0*/  ISETP.GE.OR P0, PT, R4, R35, P0 ;  /* 0x000000230400720c */ /* 0x000fe40000706670 */
[----:B------:R-:W-:Y:S02]  /*a4d0*/  LOP3.LUT R24, R25, 0x380, RZ, 0xc0, !PT ;  /* 0x0000038019187812 */ /* 0x000fe400078ec0ff */
[----:B------:R-:W-:-:S02]  /*a4e0*/  SHF.R.U64 R5, R5, 0x3, RZ ;  /* 0x0000000305057819 */ /* 0x000fc400000012ff */
[----:B------:R-:W-:Y:S02]  /*a4f0*/  SHF.R.U64 R8, R8, 0x3, RZ ;  /* 0x0000000308087819 */ /* 0x000fe400000012ff */
[----:B------:R-:W-:Y:S01]  /*a500*/  SHF.R.U64 R24, R24, 0x3, RZ ;  /* 0x0000000318187819 */ /* 0x000fe200000012ff */
[----:B0-----:R0:W-:Y:S01]  /*a510*/  @!P2 ST.E desc[UR52][R12.64], R21 ;  /* 0x000000150c00a985 */ /* 0x0011e2000c101934 */
[----:B------:R-:W-:Y:S01]  /*a520*/  LOP3.LUT R4, R5, R2, RZ, 0x3c, !PT ;  /* 0x0000000205047212 */ /* 0x000fe200078e3cff */
[--C-:B------:R-:W-:Y:S01]  /*a530*/  IMAD.MOV.U32 R5, RZ, RZ, R3.reuse ;  /* 0x000000ffff057224 */ /* 0x100fe200078e0003 */
[----:B------:R-:W-:Y:S02]  /*a540*/  LOP3.LUT R8, R8, R9, RZ, 0x3c, !PT ;  /* 0x0000000908087212 */ /* 0x000fe400078e3cff */
[----:B------:R-:W-:Y:S01]  /*a550*/  LOP3.LUT R24, R24, R25, RZ, 0x3c, !PT ;  /* 0x0000001918187212 */ /* 0x000fe200078e3cff */
[----:B------:R-:W-:Y:S01]  /*a560*/  IMAD.X R25, RZ, RZ, R3, P4 ;  /* 0x000000ffff197224 */ /* 0x000fe200020e0603 */
[----:B------:R-:W-:Y:S01]  /*a570*/  IADD3.X R9, RZ, R3, RZ, P3, !PT ;  /* 0x00000003ff097210 */ /* 0x000fe20001ffe4ff */
        /* <DEDUP_REMOVED lines=8> */
[----:B------:R-:W-:-:S04]  /*a600*/  SHF.R.U64 R2, R2, 0x3, RZ ;  /* 0x0000000302027819 */ /* 0x000fc800000012ff */
[----:B------:R-:W-:-:S03]  /*a610*/  LOP3.LUT R12, R2, R29, RZ, 0x3c, !PT ;  /* 0x0000001d020c7212 */ /* 0x000fc600078e3cff */
[----:B------:R-:W0:Y:S01]  /*a620*/  @P1 LDC R2, c[0x0][0xbec] ;  /* 0x0002fb00ff021b82 */ /* 0x000e220000000800 */
[----:B------:R-:W-:Y:S02]  /*a630*/  UIMAD UR7, UR9, UR10, URZ ;  /* 0x0000000a090772a4 */ /* 0x000fe4000f8e023f */
[----:B------:R-:W-:Y:S01]  /*a640*/  UIMAD.WIDE.U32 UR8, UR4, UR10, URZ ;  /* 0x0000000a040872a5 */ /* 0x000fe2000f8e003f */
[----:B-1----:R-:W-:Y:S01]  /*a650*/  IMAD R0, R18, 0x30, R22 ;  /* 0x0000003012007824 */ /* 0x002fe200078e0216 */
[----:B------:R-:W-:Y:S01]  /*a660*/  UIMAD UR7, UR4, UR11, UR7 ;  /* 0x0000000b040772a4 */ /* 0x000fe2000f8e0207 */
[----:B------:R-:W-:Y:S01]  /*a670*/  IADD3 R34, R22, UR42, RZ ;  /* 0x0000002a16227c10 */ /* 0x000fe2000fffe0ff */
[----:B------:R-:W5:Y:S01]  /*a680*/  LD.E.128 R12, desc[UR52][R12.64] ;  /* 0x000000340c0c7980 */ /* 0x000f62000c101d00 */
[----:B------:R-:W-:Y:S01]  /*a690*/  ULDC.64 UR10, c[0x0][0xae8] ;  /* 0x0002ba00000a7ab9 */ /* 0x000fe20000000a00 */
[----:B------:R-:W-:Y:S01]  /*a6a0*/  UIADD3 UR9, UR9, UR7, URZ ;  /* 0x0000000709097290 */ /* 0x000fe2000fffe03f */
[----:B------:R-:W-:Y:S01]  /*a6b0*/  VIADD R29, R0, UR42 ;  /* 0x0000002a001d7c36 */ /* 0x000fe20008000000 */
[----:B------:R-:W-:Y:S01]  /*a6c0*/  UIMAD UR4, UR17, UR10, URZ ;  /* 0x0000000a110472a4 */ /* 0x000fe2000f8e023f */
[----:B------:R-:W-:Y:S01]  /*a6d0*/  @!PT LDS RZ, [RZ] ;  /* 0x00000000fffff984 */ /* 0x000fe20000000800 */
[----:B------:R-:W-:Y:S01]  /*a6e0*/  @!PT LDS RZ, [RZ] ;  /* 0x00000000fffff984 */ /* 0x000fe20000000800 */
[----:B------:R-:W-:Y:S01]  /*a6f0*/  @!PT LDS RZ, [RZ] ;  /* 0x00000000fffff984 */ /* 0x000fe20000000800 */
[----:B------:R-:W-:Y:S01]  /*a700*/  @!PT LDS RZ, [RZ] ;  /* 0x00000000fffff984 */ /* 0x000fe20000000800 */
[----:B------:R1:W-:Y:S06]  /*a710*/  MEMBAR.ALL.CTA ;  /* 0x0000000000007992 */ /* 0x0003ec0000008000 */
[----:B-1----:R-:W1:Y:S01]  /*a720*/  FENCE.VIEW.ASYNC.S ;  /* 0x00000000000073c6 */ /* 0x002e620000000000 */
[----:B------:R-:W-:Y:S01]  /*a730*/  UIMAD.WIDE.U32 UR8, UR41, UR10, UR8 ;  /* 0x0000000a290872a5 */ /* 0x000fe2000f8e0008 */
[----:B------:R-:W-:Y:S01]  /*a740*/  IMAD.MOV.U32 R21, RZ, RZ, R29 ;  /* 0x000000ffff157224 */ /* 0x000fe200078e001d */
[----:B------:R-:W-:Y:S01]  /*a750*/  UIMAD UR4, UR41, UR11, UR4 ;  /* 0x0000000b290472a4 */ /* 0x000fe2000f8e0204 */
[----:B------:R-:W-:-:S02]  /*a760*/  VIADD R20, R20, 0x16820 ;  /* 0x0001682014147836 */ /* 0x000fc40000000000 */
[----:B------:R-:W-:Y:S01]  /*a770*/  ULDC.64 UR10, c[0x0][0xaf0] ;  /* 0x0002bc00000a7ab9 */ /* 0x000fe20000000a00 */
[----:B------:R-:W-:Y:S02]  /*a780*/  UIADD3 UR9, UR9, UR4, URZ ;  /* 0x0000000409097290 */ /* 0x000fe4000fffe03f */
[----:B------:R-:W-:Y:S02]  /*a790*/  UIMAD UR4, UR40, UR10, URZ ;  /* 0x0000000a280472a4 */ /* 0x000fe4000f8e023f */
[----:B------:R-:W-:Y:S01]  /*a7a0*/  UIMAD.WIDE.U32 UR8, UR39, UR10, UR8 ;  /* 0x0000000a270872a5 */ /* 0x000fe2000f8e0008 */
[----:B0-----:R-:W-:Y:S01]  /*a7b0*/  @P1 IMAD.HI.U32 R0, R29, R2, RZ ;  /* 0x000000021d001227 */ /* 0x001fe200078e00ff */
[----:B------:R-:W-:-:S03]  /*a7c0*/  UIMAD UR4, UR39, UR11, UR4 ;  /* 0x0000000b270472a4 */ /* 0x000fc6000f8e0204 */
[----:B------:R-:W-:Y:S01]  /*a7d0*/  ULDC.64 UR10, c[0x0][0xae0] ;  /* 0x0002b800000a7ab9 */ /* 0x000fe20000000a00 */
[----:B------:R-:W-:Y:S01]  /*a7e0*/  @P1 SHF.R.U32.HI R21, RZ, R3, R0 ;  /* 0x00000003ff151219 */ /* 0x000fe20000011600 */
[----:B------:R-:W-:Y:S02]  /*a7f0*/  UIADD3 UR4, UR9, UR4, URZ ;  /* 0x0000000409047290 */ /* 0x000fe4000fffe03f */
[----:B------:R-:W-:Y:S01]  /*a800*/  IMAD.U32 R3, RZ, RZ, UR9 ;  /* 0x00000009ff037e24 */ /* 0x000fe2000f8e00ff */
[----:B------:R-:W-:Y:S01]  /*a810*/  SHF.R.S32.HI R0, RZ, 0x1f, R21 ;  /* 0x0000001fff007819 */ /* 0x000fe20000011415 */
[----:B------:R-:W-:Y:S01]  /*a820*/  IMAD.U32 R2, RZ, RZ, UR8 ;  /* 0x00000008ff027e24 */ /* 0x000fe2000f8e00ff */
[----:B------:R-:W-:Y:S01]  /*a830*/  IADD3 R28, -R21, RZ, RZ ;  /* 0x000000ff151c7210 */ /* 0x000fe20007ffe1ff */
[----:B------:R-:W-:Y:S01]  /*a840*/  IMAD.U32 R3, RZ, RZ, UR4 ;  /* 0x00000004ff037e24 */ /* 0x000fe2000f8e00ff */
[----:B------:R-:W-:Y:S01]  /*a850*/  ULDC.64 UR8, c[0x0][0xad8] ;  /* 0x0002b60000087ab9 */ /* 0x000fe20000000a00 */
[----:B------:R-:W-:Y:S01]  /*a860*/  IMAD R0, R0, UR10, RZ ;  /* 0x0000000a00007c24 */ /* 0x000fe2000f8e02ff */
[----:B------:R-:W-:Y:S01]  /*a870*/  ULDC UR4, c[0x0][0xac8] ;  /* 0x0002b20000047ab9 */ /* 0x000fe20000000800 */
[----:B------:R-:W-:-:S02]  /*a880*/  IMAD R29, R33, R28, R29 ;  /* 0x0000001c211d7224 */ /* 0x000fc400078e021d */
[C---:B------:R-:W-:Y:S02]  /*a890*/  IMAD R33, R21.reuse, UR11, R0 ;  /* 0x0000000b15217c24 */ /* 0x040fe4000f8e0200 */
[----:B------:R-:W-:Y:S01]  /*a8a0*/  IMAD.WIDE.U32 R2, R21, UR10, R2 ;  /* 0x0000000a15027c25 */ /* 0x000fe2000f8e0002 */
[----:B------:R-:W-:-:S03]  /*a8b0*/  SHF.R.S32.HI R0, RZ, 0x1f, R29 ;  /* 0x0000001fff007819 */ /* 0x000fc6000001141d */
[----:B------:R-:W-:Y:S02]  /*a8c0*/  IMAD.IADD R3, R3, 0x1, R33 ;  /* 0x0000000103037824 */ /* 0x000fe400078e0221 */
[----:B------:R-:W-:Y:S02]  /*a8d0*/  IMAD R0, R0, UR8, RZ ;  /* 0x0000000800007c24 */ /* 0x000fe4000f8e02ff */
[----:B------:R-:W-:-:S04]  /*a8e0*/  IMAD.WIDE.U32 R2, R29, UR8, R2 ;  /* 0x000000081d027c25 */ /* 0x000fc8000f8e0002 */
[----:B------:R-:W-:Y:S01]  /*a8f0*/  IMAD R21, R29, UR9, R0 ;  /* 0x000000091d157c24 */ /* 0x000fe2000f8e0200 */
[----:B------:R-:W-:Y:S01]  /*a900*/  ULDC.64 UR8, c[0x0][0xa80] ;  /* 0x0002a00000087ab9 */ /* 0x000fe20000000a00 */
[----:B------:R-:W-:Y:S01]  /*a910*/  VIADD R0, R34, 0x30 ;  /* 0x0000003022007836 */ /* 0x000fe20000000000 */
[----:B------:R-:W-:Y:S01]  /*a920*/  LEA R30, P0, R2, UR8, 0x1 ;  /* 0x00000008021e7c11 */ /* 0x000fe2000f8008ff */
[----:B------:R-:W-:-:S04]  /*a930*/  IMAD.IADD R3, R3, 0x1, R21 ;  /* 0x0000000103037824 */ /* 0x000fc800078e0215 */
[----:B-1----:R-:W0:Y:S01]  /*a940*/  SHFL.IDX PT, R28, R30, RZ, 0x181f ;  /* 0x00181fff1e1c7589 */ /* 0x002e2200000e0000 */
[----:B------:R-:W-:Y:S01]  /*a950*/  LEA.HI.X R32, R2, UR9, R3, 0x1, P0 ;  /* 0x0000000902207c11 */ /* 0x000fe200080f0c03 */
[C---:B------:R-:W-:Y:S01]  /*a960*/  VIADD R2, R34.reuse, 0x60 ;  /* 0x0000006022027836 */ /* 0x040fe20000000000 */
[----:B------:R-:W-:Y:S01]  /*a970*/  ISETP.GE.AND P0, PT, R19, UR4, PT ;  /* 0x0000000413007c0c */ /* 0x000fe2000bf06270 */
[----:B------:R-:W1:Y:S03]  /*a980*/  SHFL.IDX PT, R36, R30, 0x1, 0x181f ;  /* 0x00381f001e247f89 */ /* 0x000e6600000e0000 */
        /* <DEDUP_REMOVED lines=9> */
[C---:B0-----:R-:W-:Y:S01]  /*aa20*/  @!P1 LEA R2, P4, R19.reuse, R28, 0x1 ;  /* 0x0000001c13029211 */ /* 0x041fe200078808ff */
[----:B------:R-:W-:Y:S02]  /*aa30*/  VIADD R0, R34, 0x90 ;  /* 0x0000009022007836 */ /* 0x000fe40000000000 */
[----:B------:R-:W0:Y:S01]  /*aa40*/  SHFL.IDX PT, R30, R30, 0x3, 0x181f ;  /* 0x00781f001e1e7f89 */ /* 0x000e2200000e0000 */
[C---:B-1----:R-:W-:Y:S02]  /*aa50*/  @!P2 LEA R20, P5, R19.reuse, R36, 0x1 ;  /* 0x000000241314a211 */ /* 0x042fe400078a08ff */
        /* <DEDUP_REMOVED lines=14> */
.L_x_2389:
        /* <DEDUP_REMOVED lines=8> */
[----:B------:R-:W-:Y:S01]  /*abc0*/  IMAD.U32 R2, RZ, RZ, UR8 ;  /* 0x00000008ff027e24 */ /* 0x000fe2000f8e00ff */
[----:B------:R-:W-:Y:S01]  /*abd0*/  MOV R3, UR9 ;  /* 0x0000000900037c02 */ /* 0x000fe20008000f00 */
[----:B------:R-:W-:Y:S02]  /*abe0*/  ULDC.64 UR8, c[0x0][0xc08] ;  /* 0x0003020000087ab9 */ /* 0x000fe40000000a00 */
[----:B------:R-:W-:-:S04]  /*abf0*/  UISETP.NE.U32.AND UP1, UPT, UR8, URZ, UPT ;  /* 0x0000003f0800728c */ /* 0x000fc8000bf25070 */
[----:B------:R-:W-:Y:S01]  /*ac00*/  UISETP.NE.AND.EX UP1, UPT, UR9, URZ, UPT, UP1 ;  /* 0x0000003f0900728c */ /* 0x000fe2000bf25310 */
[----:B------:R-:W2:Y:S01]  /*ac10*/  @P2 LDG.E R6, desc[UR52][R2.64] ;  /* 0x0000003402062981 */ /* 0x000ea2000c1e1900 */
[----:B------:R-:W-:-:S04]  /*ac20*/  IMAD.U32 R0, RZ, RZ, UR4 ;  /* 0x00000004ff007e24 */ /* 0x000fc8000f8e00ff */
        /* <DEDUP_REMOVED lines=18> */
.L_x_2392:
[----:B------:R-:W-:Y:S01]  /*ad50*/  USEL UR39, UR39, URZ, !UP0 ;  /* 0x0000003f27277287 */ /* 0x000fe2000c000000 */
[----:B------:R-:W-:Y:S01]  /*ad60*/  BSSY B1, `(.L_x_2393) ;  /* 0x000002c000017945 */ /* 0x000fe20003800000 */
[----:B------:R-:W-:-:S03]  /*ad70*/  USEL UR40, UR40, URZ, !UP0 ;  /* 0x0000003f28287287 */ /* 0x000fc6000c000000 */
[----:B------:R-:W-:Y:S09]  /*ad80*/  @P1 BRA `(.L_x_2394) ;  /* 0x0000000000a41947 */ /* 0x000ff20003800000 */
        /* <DEDUP_REMOVED lines=11> */
[----:B------:R-:W-:Y:S01]  /*ae40*/  MOV R2, R4 ;  /* 0x0000000400027202 */ /* 0x000fe20000000f00 */
        /* <DEDUP_REMOVED lines=29> */
.L_x_2394:
[----:B------:R-:W-:Y:S05]  /*b020*/  BSYNC B1 ;  /* 0x0000000000017941 */ /* 0x000fea0003800000 */
.L_x_2393:
[----:B0-----:R-:W0:Y:S01]  /*b030*/  @P0 LDC R3, c[0x0][0xbf0] ;  /* 0x0002fc00ff030b82 */ /* 0x001e220000000800 */
[----:B------:R-:W-:Y:S01]  /*b040*/  ULDC.64 UR12, c[0x0][0xaa0] ;  /* 0x0002a800000c7ab9 */ /* 0x000fe20000000a00 */
[----:B------:R-:W-:Y:S01]  /*b050*/  IMAD R2, R18, 0x30, R22 ;  /* 0x0000003012027824 */ /* 0x000fe200078e0216 */
[----:B------:R-:W-:Y:S01]  /*b060*/  UIMAD UR7, UR10, UR12, URZ ;  /* 0x0000000c0a0772a4 */ /* 0x000fe2000f8e023f */
[----:B------:R-:W-:Y:S01]  /*b070*/  IADD3 R20, R22, UR42, RZ ;  /* 0x0000002a16147c10 */ /* 0x000fe2000fffe0ff */
[----:B------:R-:W-:Y:S01]  /*b080*/  UIMAD.WIDE.U32 UR8, UR4, UR12, URZ ;  /* 0x0000000c040872a5 */ /* 0x000fe2000f8e003f */
[----:B------:R-:W-:Y:S01]  /*b090*/  VIADD R4, R2, UR42 ;  /* 0x0000002a02047c36 */ /* 0x000fe20008000000 */
[----:B------:R-:W-:Y:S01]  /*b0a0*/  UIMAD UR7, UR4, UR13, UR7 ;  /* 0x0000000d040772a4 */ /* 0x000fe2000f8e0207 */
[----:B-----5:R-:W-:Y:S02]  /*b0b0*/  IMAD R13, R0, R11, RZ ;  /* 0x0000000b000d7224 */ /* 0x020fe400078e02ff */
[----:B------:R-:W-:Y:S01]  /*b0c0*/  ULDC.64 UR12, c[0x0][0xae8] ;  /* 0x0002ba00000c7ab9 */ /* 0x000fe20000000a00 */
[----:B------:R-:W-:Y:S01]  /*b0d0*/  UIADD3 UR9, UR9, UR7, URZ ;  /* 0x0000000709097290 */ /* 0x000fe2000fffe03f */
[----:B------:R-:W-:Y:S01]  /*b0e0*/  @P0 IMAD.HI.U32 R2, R4, R9, RZ ;  /* 0x0000000904020227 */ /* 0x000fe200078e00ff */
[----:B------:R-:W-:Y:S01]  /*b0f0*/  UIMAD UR4, UR11, UR12, URZ ;  /* 0x0000000c0b0472a4 */ /* 0x000fe2000f8e023f */
[----:B------:R-:W-:Y:S01]  /*b100*/  MOV R5, R4 ;  /* 0x0000000400057202 */ /* 0x000fe20000000f00 */
[----:B------:R-:W-:Y:S01]  /*b110*/  UIMAD.WIDE.U32 UR8, UR41, UR12, UR8 ;  /* 0x0000000c290872a5 */ /* 0x000fe2000f8e0008 */
[----:B------:R-:W-:Y:S01]  /*b120*/  VIADD R0, R20, 0x30 ;  /* 0x0000003014007836 */ /* 0x000fe20000000000 */
[----:B------:R-:W-:Y:S01]  /*b130*/  UIMAD UR4, UR41, UR13, UR4 ;  /* 0x0000000d290472a4 */ /* 0x000fe2000f8e0204 */
[----:B------:R-:W-:-:S03]  /*b140*/  ULDC.64 UR10, c[0x0][0xaf0] ;  /* 0x0002bc00000a7ab9 */ /* 0x000fc60000000a00 */
[----:B------:R-:W-:Y:S02]  /*b150*/  UIADD3 UR9, UR9, UR4, URZ ;  /* 0x0000000409097290 */ /* 0x000fe4000fffe03f */
[----:B------:R-:W-:Y:S01]  /*b160*/  UIMAD UR4, UR40, UR10, URZ ;  /* 0x0000000a280472a4 */ /* 0x000fe2000f8e023f */
[----:B0-----:R-:W-:Y:S01]  /*b170*/  @P0 SHF.R.U32.HI R5, RZ, R3, R2 ;  /* 0x00000003ff050219 */ /* 0x001fe20000011602 */
        /* <DEDUP_REMOVED lines=51> */
.L_x_2391:
[----:B------:R-:W-:Y:S05]  /*b4b0*/  BSYNC B0 ;  /* 0x0000000000007941 */ /* 0x000fea0003800000 */
.L_x_2388:
[----:B------:R-:W-:Y:S02]  /*b4c0*/  ULDC UR4, c[0x0][0xc3c] ;  /* 0x00030f0000047ab9 */ /* 0x000fe40000000800 */
[----:B------:R-:W-:-:S13]  /*b4d0*/  ISETP.GE.AND P0, PT, R31, UR4, PT ;  /* 0x000000041f007c0c */ /* 0x000fda000bf06270 */
[----:B------:R-:W-:Y:S05]  /*b4e0*/  @!P0 BRA `(.L_x_2395) ;  /* 0xffffff5800088947 */ /* 0x000fea000383ffff */
[----:B------:R-:W-:Y:S05]  /*b4f0*/  EXIT ;  /* 0x000000000000794d */ /* 0x000fea0003800000 */
.L_x_2346:
        /* <DEDUP_REMOVED lines=18> */
.L_x_2396:
        /* <DEDUP_REMOVED lines=40> */
.L_x_2402:
        /* <DEDUP_REMOVED lines=12> */
.L_x_2401:
[----:B------:R-:W-:Y:S05]  /*b960*/  BSYNC B0 ;  /* 0x0000000000007941 */ /* 0x000fea0003800000 */
.L_x_2400:
[----:B0----5:R-:W0:Y:S02]  /*b970*/  SHFL.UP PT, R2, R0, 0x1, RZ ;  /* 0x0420000000027989 */ /* 0x021e2400000e00ff */
        /* <DEDUP_REMOVED lines=19> */
.L_x_2398:
        /* <DEDUP_REMOVED lines=15> */
[----:B0-----:R-:W-:-:S06]  /*bba0*/  IADD3 R11, R10, 0xffffffe, RZ ;  /* 0x0ffffffe0a0b7810 */ /* 0x001fcc0007ffe0ff */
[----:B------:R0:W1:Y:S01]  /*bbb0*/  F2I.FTZ.U32.TRUNC.NTZ R3, R11 ;  /* 0x0000000b00037305 */ /* 0x000062000021f000 */
[----:B------:R-:W-:Y:S05]  /*bbc0*/  @!P0 BRA `(.L_x_2403) ;  /* 0x0000000000088947 */ /* 0x000fea0003800000 */
[----:B------:R-:W-:-:S05]  /*bbd0*/  VIADD R7, R15, 0xffffffff ;  /* 0xffffffff0f077836 */ /* 0x000fca0000000000 */
[----:B------:R2:W3:Y:S02]  /*bbe0*/  SHFL.IDX PT, R16, R6, R7, 0x1f ;  /* 0x00001f0706107589 */ /* 0x0004e400000e0000 */
.L_x_2403:
        /* <DEDUP_REMOVED lines=9> */
[----:B------:R-:W-:Y:S01]  /*bc80*/  IMAD.MOV.U32 R3, RZ, RZ, R6 ;  /* 0x000000ffff037224 */ /* 0x000fe200078e0006 */
[----:B------:R-:W-:-:S03]  /*bc90*/  MOV R6, R10 ;  /* 0x0000000a00067202 */ /* 0x000fc60000000f00 */
        /* <DEDUP_REMOVED lines=22> */
[----:B0-----:R-:W-:-:S06]  /*be00*/  IADD3 R3, R10, 0xffffffe, RZ ;  /* 0x0ffffffe0a037810 */ /* 0x001fcc0007ffe0ff */
        /* <DEDUP_REMOVED lines=10> */
[-C--:B------:R-:W-:Y:S01]  /*beb0*/  @!P1 IADD3 R3, R3, -R8.reuse, RZ ;  /* 0x8000000803039210 */ /* 0x080fe20007ffe0ff */
        /* <DEDUP_REMOVED lines=11> */
[----:B------:R-:W-:-:S03]  /*bf70*/  IMAD R18, R2, R9, R3 ;  /* 0x0000000902127224 */ /* 0x000fc600078e0203 */
[----:B------:R-:W-:Y:S01]  /*bf80*/  IADD3 R17, R0, R17, RZ ;  /* 0x0000001100117210 */ /* 0x000fe20007ffe0ff */
[----:B------:R-:W-:Y:S06]  /*bf90*/  BRA `(.L_x_2404) ;  /* 0x0000000000147947 */ /* 0x000fec0003800000 */
.L_x_2399:
[----:B------:R-:W-:Y:S01]  /*bfa0*/  ULDC UR4, c[0x0][0xc3c] ;  /* 0x00030f0000047ab9 */ /* 0x000fe20000000800 */
[----:B------:R-:W-:Y:S02]  /*bfb0*/  IMAD.MOV.U32 R17, RZ, RZ, RZ ;  /* 0x000000ffff117224 */ /* 0x000fe400078e00ff */
[----:B------:R-:W-:Y:S02]  /*bfc0*/  IMAD.U32 R16, RZ, RZ, UR6 ;  /* 0x00000006ff107e24 */ /* 0x000fe4000f8e00ff */
[----:B------:R-:W-:Y:S02]  /*bfd0*/  IMAD.MOV.U32 R18, RZ, RZ, RZ ;  /* 0x000000ffff127224 */ /* 0x000fe400078e00ff */
[----:B------:R-:W-:-:S07]  /*bfe0*/  IMAD.U32 R19, RZ, RZ, UR4 ;  /* 0x00000004ff137e24 */ /* 0x000fce000f8e00ff */
.L_x_2404:
[----:B------:R-:W-:-:S13]  /*bff0*/  ISETP.NE.AND P0, PT, R5, RZ, PT ;  /* 0x000000ff0500720c */ /* 0x000fda0003f05270 */
[----:B------:R-:W0:Y:S01]  /*c000*/  @!P0 S2R R3, SR_CgaCtaId ;  /* 0x0000000000038919 */ /* 0x000e220000008800 */
[----:B------:R-:W-:-:S04]  /*c010*/  @!P0 MOV R0, 0x400 ;  /* 0x0000040000008802 */ /* 0x000fc80000000f00 */
[----:B0-----:R-:W-:-:S05]  /*c020*/  @!P0 LEA R0, R3, R0, 0x18 ;  /* 0x0000000003008211 */ /* 0x001fca00078ec0ff */
[----:B------:R0:W-:Y:S01]  /*c030*/  @!P0 STS.128 [R0+0x168d0], R16 ;  /* 0x0168d01000008388 */ /* 0x0001e20000000c00 */
[----:B------:R-:W-:Y:S06]  /*c040*/  BAR.ARV 0x5, 0x200 ;  /* 0x0148000000007b1d */ /* 0x000fec0000002000 */
.L_x_2397:
[----:B------:R2:W-:Y:S01]  /*c050*/  STL [R1+0x38], RZ ;  /* 0x000038ff01007387 */ /* 0x0005e20000100800 */
[----:B------:R-:W-:Y:S01]  /*c060*/  ULDC UR4, c[0x0][0xc3c] ;  /* 0x00030f0000047ab9 */ /* 0x000fe20000000800 */
[----:B------:R-:W-:Y:S01]  /*c070*/  IMAD.MOV.U32 R27, RZ, RZ, 0x1 ;  /* 0x00000001ff1b7424 */ /* 0x000fe200078e00ff */
[----:B-1----:R-:W-:Y:S02]  /*c080*/  ISETP.GE.AND P0, PT, R19, UR4, PT ;  /* 0x0000000413007c0c */ /* 0x002fe4000bf06270 */
[----:B------:R-:W-:-:S11]  /*c090*/  MOV R25, RZ ;  /* 0x000000ff00197202 */ /* 0x000fd60000000f00 */
        /* <DEDUP_REMOVED lines=21> */
[----:B------:R-:W-:Y:S02]  /*c1f0*/  LOP3.LUT R28, R28, 0x38, RZ, 0xc0, !PT ;  /* 0x000000381c1c7812 */ /* 0x000fe400078ec0ff */
[----:B------:R-:W-:-:S05]  /*c200*/  LEA R0, R0, R22, 0x1 ;  /* 0x0000001600007211 */ /* 0x000fca00078e08ff */
[----:B------:R3:W-:Y:S02]  /*c210*/  STL [R1+0x1c], R0 ;  /* 0x00001c0001007387 */ /* 0x0007e40000100800 */
.L_x_2466:
[----:B0-----:R-:W0:Y:S01]  /*c220*/  LDC.64 R2, c[0x0][0xc88] ;  /* 0x00032200ff027b82 */ /* 0x001e220000000a00 */
[----:B--2---:R-:W2:Y:S01]  /*c230*/  LDL.LU R6, [R1] ;  /* 0x0000000001067983 */ /* 0x004ea20000300800 */
        /* <DEDUP_REMOVED lines=8> */
[----:B---3--:R-:W-:-:S11]  /*c2c0*/  SHF.R.S32.HI R0, RZ, 0x1f, R29 ;  /* 0x0000001fff007819 */ /* 0x008fd6000001141d */
[C---:B------:R-:W-:Y:S01]  /*c2d0*/  @P0 LEA R2, P1, R29.reuse, UR4, 0x2 ;  /* 0x000000041d020c11 */ /* 0x040fe2000f8210ff */
[C---:B------:R-:W-:Y:S01]  /*c2e0*/  IMAD.SHL.U32 R23, R29.reuse, 0x4, RZ ;  /* 0x000000041d177824 */ /* 0x040fe200078e00ff */
[C-C-:B------:R-:W-:Y:S01]  /*c2f0*/  SHF.L.U64.HI R24, R29.reuse, 0x2, R0.reuse ;  /* 0x000000021d187819 */ /* 0x140fe20000010200 */
[----:B------:R0:W-:Y:S01]  /*c300*/  STL [R1+0x30], R0 ;  /* 0x0000300001007387 */ /* 0x0001e20000100800 */
[----:B------:R-:W-:Y:S01]  /*c310*/  @P0 LEA.HI.X R3, R29, UR5, R0, 0x2, P1 ;  /* 0x000000051d030c11 */ /* 0x000fe200088f1400 */
[----:B------:R-:W-:-:S04]  /*c320*/  ULDC.64 UR4, c[0x0][0xa00] ;  /* 0x0002800000047ab9 */ /* 0x000fc80000000a00 */
[----:B------:R1:W3:Y:S01]  /*c330*/  @P0 LDG.E R7, desc[UR52][R2.64] ;  /* 0x0000003402070981 */ /* 0x0002e2000c1e1900 */
[----:B------:R-:W-:Y:S02]  /*c340*/  ISETP.NE.U32.AND P0, PT, RZ, UR4, PT ;  /* 0x00000004ff007c0c */ /* 0x000fe4000bf05070 */
[----:B--2---:R-:W-:Y:S01]  /*c350*/  LOP3.LUT R6, R6, 0xffffffef, RZ, 0xc0, !PT ;  /* 0xffffffef06067812 */ /* 0x004fe200078ec0ff */
[----:B0-----:R-:W-:Y:S01]  /*c360*/  IMAD.MOV.U32 R0, RZ, RZ, RZ ;  /* 0x000000ffff007224 */ /* 0x001fe200078e00ff */
[----:B------:R-:W-:Y:S02]  /*c370*/  ISETP.NE.AND.EX P2, PT, RZ, UR5, PT, P0 ;  /* 0x00000005ff007c0c */ /* 0x000fe4000bf45300 */
[----:B------:R-:W-:Y:S02]  /*c380*/  ISETP.NE.U32.AND P0, PT, RZ, UR6, PT ;  /* 0x00000006ff007c0c */ /* 0x000fe4000bf05070 */
[----:B-1----:R-:W-:Y:S02]  /*c390*/  IADD3 R2, P1, R23, UR4, RZ ;  /* 0x0000000417027c10 */ /* 0x002fe4000ff3e0ff */
[----:B------:R-:W-:-:S02]  /*c3a0*/  ISETP.NE.AND.EX P0, PT, RZ, UR7, PT, P0 ;  /* 0x00000007ff007c0c */ /* 0x000fc4000bf05300 */
[----:B------:R-:W-:Y:S01]  /*c3b0*/  IADD3.X R3, R24, UR5, RZ, P1, !PT ;  /* 0x0000000518037c10 */ /* 0x000fe20008ffe4ff */
[----:B------:R-:W-:-:S04]  /*c3c0*/  ULDC.64 UR4, c[0x0][0x418] ;  /* 0x0001060000047ab9 */ /* 0x000fc80000000a00 */
[----:B------:R-:W-:Y:S01]  /*c3d0*/  @P2 LOP3.LUT R6, R6, 0x10, RZ, 0xfc, !PT ;  /* 0x0000001006062812 */ /* 0x000fe200078efcff */
[----:B------:R-:W2:Y:S05]  /*c3e0*/  @P2 LDG.E R0, desc[UR52][R2.64] ;  /* 0x0000003402002981 */ /* 0x000eaa000c1e1900 */
[----:B------:R-:W-:Y:S01]  /*c3f0*/  @P0 IADD3 R4, P1, R23, UR6, RZ ;  /* 0x0000000617040c10 */ /* 0x000fe2000ff3e0ff */
[----:B------:R-:W-:Y:S03]  /*c400*/  STL [R1], R6 ;  /* 0x0000000601007387 */ /* 0x000fe60000100800 */
[----:B------:R-:W-:-:S05]  /*c410*/  @P0 IADD3.X R5, R24, UR7, RZ, P1, !PT ;  /* 0x0000000718050c10 */ /* 0x000fca0008ffe4ff */
[----:B------:R-:W4:Y:S01]  /*c420*/  @P0 LDG.E R4, desc[UR52][R4.64] ;  /* 0x0000003404040981 */ /* 0x000f22000c1e1900 */
[----:B------:R-:W-:-:S03]  /*c430*/  UISETP.NE.U32.AND UP0, UPT, UR4, URZ, UPT ;  /* 0x0000003f0400728c */ /* 0x000fc6000bf05070 */
[----:B------:R-:W-:Y:S01]  /*c440*/  ULDC UR4, c[0x0][0x424] ;  /* 0x0001090000047ab9 */ /* 0x000fe20000000800 */
[----:B------:R-:W-:-:S03]  /*c450*/  UISETP.NE.AND.EX UP0, UPT, UR5, URZ, UPT, UP0 ;  /* 0x0000003f0500728c */ /* 0x000fc6000bf05300 */
[----:B------:R-:W-:Y:S01]  /*c460*/  ULDC UR5, c[0x0][0x2f0] ;  /* 0x0000bc0000057ab9 */ /* 0x000fe20000000800 */
[----:B------:R-:W-:-:S04]  /*c470*/  USEL UR4, UR4, 0x1, UP0 ;  /* 0x0000000104047887 */ /* 0x000fc80008000000 */
[----:B------:R-:W-:Y:S01]  /*c480*/  UIMAD UR4, UR4, UR5, URZ ;  /* 0x00000005040472a4 */ /* 0x000fe2000f8e023f */
[----:B--2---:R0:W-:Y:S04]  /*c490*/  STL [R1+0x20], R0 ;  /* 0x0000200001007387 */ /* 0x0041e80000100800 */
[----:B---3--:R1:W-:Y:S04]  /*c4a0*/  STL [R1+0x14], R7 ;  /* 0x0000140701007387 */ /* 0x0083e80000100800 */
[----:B----4-:R1:W-:Y:S01]  /*c4b0*/  @P0 STL [R1+0x2c], R4 ;  /* 0x00002c0401000387 */ /* 0x0103e20000100800 */
        /* <DEDUP_REMOVED lines=8> */
[----:B--2---:R-:W-:-:S05]  /*c540*/  IADD3 R2, -R5, R4, RZ ;  /* 0x0000000405027210 */ /* 0x004fca0007ffe1ff */
[----:B------:R2:W-:Y:S02]  /*c550*/  STL [R1+0x2c], R2 ;  /* 0x00002c0201007387 */ /* 0x0005e40000100800 */
.L_x_2406:
        /* <DEDUP_REMOVED lines=10> */
.L_x_2407:
        /* <DEDUP_REMOVED lines=8> */
[----:B--2---:R-:W-:-:S07]  /*c680*/  IMAD.IADD R0, R5, 0x1, -R0 ;  /* 0x0000000105007824 */ /* 0x004fce00078e0a00 */
.L_x_2408:
[----:B0-2---:R-:W-:Y:S01]  /*c690*/  IMAD.MOV.U32 R2, RZ, RZ, R6 ;  /* 0x000000ffff027224 */ /* 0x005fe200078e0006 */
[----:B------:R-:W0:Y:S01]  /*c6a0*/  LDC R3, c[0x0][0x448] ;  /* 0x00011200ff037b82 */ /* 0x000e220000000800 */
[----:B------:R-:W2:Y:S01]  /*c6b0*/  LDL R6, [R1+0x2c] ;  /* 0x00002c0001067983 */ /* 0x000ea20000100800 */
[----:B-----5:R-:W-:Y:S01]  /*c6c0*/  IMAD.IADD R5, R0, 0x1, -R7 ;  /* 0x0000000100057824 */ /* 0x020fe200078e0a07 */
[----:B------:R-:W-:Y:S01]  /*c6d0*/  BSSY B7, `(.L_x_2409) ;  /* 0x00003b4000077945 */ /* 0x000fe20003800000 */
[----:B------:R-:W-:Y:S02]  /*c6e0*/  LOP3.LUT R2, R2, 0xfffffff7, RZ, 0xc0, !PT ;  /* 0xfffffff702027812 */ /* 0x000fe400078ec0ff */
[----:B0-----:R-:W-:-:S13]  /*c6f0*/  ISETP.NE.AND P0, PT, R3, 0x1, PT ;  /* 0x000000010300780c */ /* 0x001fda0003f05270 */
[----:B------:R-:W0:Y:S01]  /*c700*/  @P0 LDC R4, c[0x0][0x44c] ;  /* 0x00011300ff040b82 */ /* 0x000e220000000800 */
[----:B------:R-:W-:-:S05]  /*c710*/  @P0 LOP3.LUT R2, R2, 0x8, RZ, 0xfc, !PT ;  /* 0x0000000802020812 */ /* 0x000fca00078efcff */
[----:B------:R1:W-:Y:S02]  /*c720*/  STL [R1], R2 ;  /* 0x0000000201007387 */ /* 0x0003e40000100800 */
[----:B------:R-:W3:Y:S02]  /*c730*/  @P0 LDC R3, c[0x0][0x450] ;  /* 0x00011400ff030b82 */ /* 0x000ee40000000800 */
[----:B------:R4:W-:Y:S01]  /*c740*/  STL [R1+0x10], R5 ;  /* 0x0000100501007387 */ /* 0x0009e20000100800 */
[----:B-1----:R-:W-:-:S04]  /*c750*/  IMAD R2, R17, 0xc0, RZ ;  /* 0x000000c011027824 */ /* 0x002fc800078e02ff */
[----:B------:R-:W-:-:S04]  /*c760*/  VIADD R2, R2, 0xbf ;  /* 0x000000bf02027836 */ /* 0x000fc80000000000 */
[----:B0-----:R-:W-:-:S05]  /*c770*/  @P0 IMAD.HI.U32 R4, R2, R4, RZ ;  /* 0x0000000402040227 */ /* 0x001fca00078e00ff */
[----:B---3--:R-:W-:Y:S02]  /*c780*/  @P0 SHF.R.U32.HI R2, RZ, R3, R4 ;  /* 0x00000003ff020219 */ /* 0x008fe40000011604 */
[----:B--2---:R-:W-:-:S04]  /*c790*/  IADD3 R0, R5, 0x80, -R6 ;  /* 0x0000008005007810 */ /* 0x004fc80007ffe806 */
[----:B------:R-:W-:-:S04]  /*c7a0*/  IADD3 R0, R0, R2, RZ ;  /* 0x0000000200007210 */ /* 0x000fc80007ffe0ff */
[----:B------:R-:W-:-:S04]  /*c7b0*/  SHF.R.S32.HI R2, RZ, 0x1f, R0 ;  /* 0x0000001fff027819 */ /* 0x000fc80000011400 */
[----:B------:R-:W-:Y:S01]  /*c7c0*/  LEA.HI R0, R2, R0, RZ, 0x7 ;  /* 0x0000000002007211 */ /* 0x000fe200078f38ff */
[----:B------:R-:W-:-:S03]  /*c7d0*/  VIADD R2, R5, 0x7f ;  /* 0x0000007f05027836 */ /* 0x000fc60000000000 */
[----:B------:R-:W-:Y:S02]  /*c7e0*/  SHF.R.S32.HI R0, RZ, 0x7, R0 ;  /* 0x00000007ff007819 */ /* 0x000fe40000011400 */
[----:B------:R-:W-:-:S04]  /*c7f0*/  SHF.R.S32.HI R3, RZ, 0x1f, R2 ;  /* 0x0000001fff037819 */ /* 0x000fc80000011402 */
[----:B------:R-:W-:-:S04]  /*c800*/  LEA.HI R2, R3, R2, RZ, 0x7 ;  /* 0x0000000203027211 */ /* 0x000fc800078f38ff */
[----:B------:R-:W-:-:S04]  /*c810*/  SHF.R.S32.HI R2, RZ, 0x7, R2 ;  /* 0x00000007ff027819 */ /* 0x000fc80000011402 */
[----:B------:R-:W-:-:S04]  /*c820*/  VIMNMX R4, R2, R0, PT ;  /* 0x0000000002047248 */ /* 0x000fc80003fe0100 */
[----:B------:R-:W-:Y:S01]  /*c830*/  ISETP.GT.AND P0, PT, R4, RZ, PT ;  /* 0x000000ff0400720c */ /* 0x000fe20003f04270 */
[----:B------:R4:W-:-:S12]  /*c840*/  STL [R1+0x28], R4 ;  /* 0x0000280401007387 */ /* 0x0009d80000100800 */
[----:B----4-:R-:W-:Y:S05]  /*c850*/  @P0 BRA `(.L_x_2410) ;  /* 0x0000000000440947 */ /* 0x010fea0003800000 */
        /* <DEDUP_REMOVED lines=17> */
.L_x_2410:
        /* <DEDUP_REMOVED lines=20> */
.L_x_2413:
[----:B------:R-:W-:Y:S05]  /*cab0*/  BSYNC B6 ;  /* 0x0000000000067941 */ /* 0x000fea0003800000 */
.L_x_2412:
[----:B------:R-:W-:Y:S01]  /*cac0*/  IADD3 R0, R22, 0x400, RZ ;  /* 0x0000040016007810 */ /* 0x000fe20007ffe0ff */
[----:B------:R-:W-:Y:S03]  /*cad0*/  BSSY B6, `(.L_x_2414) ;  /* 0x0000022000067945 */ /* 0x000fe60003800000 */
        /* <DEDUP_REMOVED lines=18> */
.L_x_2416:
[----:B------:R0:W1:Y:S01]  /*cc00*/  LDC.64 R2, c[0x4][R26] ;  /* 0x010000001a027b82 */ /* 0x0000620000000a00 */
[----:B------:R-:W-:Y:S01]  /*cc10*/  ULDC.64 UR6, c[0x4][0x88] ;  /* 0x0100220000067ab9 */ /* 0x000fe20000000a00 */
[----:B------:R-:W-:Y:S01]  /*cc20*/  ULDC.64 UR8, c[0x4][0x90] ;  /* 0x0100240000087ab9 */ /* 0x000fe20000000a00 */
[----:B------:R-:W-:Y:S01]  /*cc30*/  ULDC.64 UR4, c[0x4][0x18] ;  /* 0x0100060000047ab9 */ /* 0x000fe20000000a00 */
        /* <DEDUP_REMOVED lines=10> */
[----:B-1----:R-:W-:Y:S05]  /*cce0*/  CALL.ABS.NOINC R2 ;  /* 0x0000000002007343 */ /* 0x002fea0003c00000 */
.L_x_2415:
[----:B------:R-:W-:Y:S05]  /*ccf0*/  BSYNC B6 ;  /* 0x0000000000067941 */ /* 0x000fea0003800000 */
.L_x_2414:
        /* <DEDUP_REMOVED lines=10> */
[----:B------:R-:W0:Y:S03]  /*cda0*/  S2R R0, SR_TID.X ;  /* 0x0000000000007919 */ /* 0x000e260000002100 */
[----:B------:R-:W-:Y:S01]  /*cdb0*/  @P0 IADD3.X R3, R24, UR5, RZ, P1, !PT ;  /* 0x0000000518030c10 */ /* 0x000fe20008ffe4ff */
[----:B------:R-:W4:Y:S04]  /*cdc0*/  LDL.LU R20, [R1] ;  /* 0x0000000001147983 */ /* 0x000f280000300800 */
[----:B--2---:R-:W2:Y:S01]  /*cdd0*/  @P0 LDG.E R21, desc[UR52][R2.64] ;  /* 0x0000003402150981 */ /* 0x004ea2000c1e1900 */
[----:B-1----:R-:W-:Y:S01]  /*cde0*/  ISETP.NE.AND P2, PT, R7, 0x1, PT ;  /* 0x000000010700780c */ /* 0x002fe20003f45270 */
[----:B0-----:R-:W-:Y:S01]  /*cdf0*/  IMAD.SHL.U32 R5, R5, 0x10, RZ ;  /* 0x0000001005057824 */ /* 0x001fe200078e00ff */
[----:B------:R-:W-:Y:S01]  /*ce00*/  LOP3.LUT R0, R0, 0x7f, RZ, 0xc0, !PT ;  /* 0x0000007f00007812 */ /* 0x000fe200078ec0ff */
[----:B---3--:R-:W-:-:S03]  /*ce10*/  VIADD R26, R26, 0xffffffff ;  /* 0xffffffff1a1a7836 */ /* 0x008fc60000000000 */
[----:B------:R-:W-:Y:S01]  /*ce20*/  SHF.R.U32.HI R0, RZ, 0x3, R0 ;  /* 0x00000003ff007819 */ /* 0x000fe20000011600 */
[----:B------:R-:W-:Y:S01]  /*ce30*/  IMAD.SHL.U32 R8, R26, 0x80, RZ ;  /* 0x000000801a087824 */ /* 0x000fe200078e00ff */
[----:B------:R-:W-:-:S04]  /*ce40*/  LOP3.LUT R5, R5, 0x70, RZ, 0xc0, !PT ;  /* 0x0000007005057812 */ /* 0x000fc800078ec0ff */
        /* <DEDUP_REMOVED lines=8> */
[----:B------:R-:W-:Y:S01]  /*ced0*/  IMAD.MOV.U32 R4, RZ, RZ, R5 ;  /* 0x000000ffff047224 */ /* 0x000fe200078e0005 */
[----:B-1----:R-:W-:Y:S02]  /*cee0*/  @P2 SHF.R.U32.HI R4, RZ, R0, R6 ;  /* 0x00000000ff042219 */ /* 0x002fe40000011606 */
[----:B------:R-:W-:Y:S02]  /*cef0*/  SHF.R.S32.HI R6, RZ, 0x1f, R21 ;  /* 0x0000001fff067819 */ /* 0x000fe40000011415 */
[----:B------:R-:W-:-:S05]  /*cf00*/  IADD3 R0, -R4, RZ, RZ ;  /* 0x000000ff04007210 */ /* 0x000fca0007ffe1ff */
[----:B------:R-:W-:Y:S01]  /*cf10*/  IMAD R0, R7, R0, R5 ;  /* 0x0000000007007224 */ /* 0x000fe200078e0205 */
[--C-:B------:R-:W-:Y:S01]  /*cf20*/  @!P0 SHF.R.S32.HI R5, RZ, 0x1f, R4.reuse ;  /* 0x0000001fff058819 */ /* 0x100fe20000011404 */
[-C--:B0-----:R-:W-:Y:S02]  /*cf30*/  @!P0 IMAD R7, R6, R2.reuse, RZ ;  /* 0x0000000206078224 */ /* 0x081fe400078e02ff */
[----:B------:R-:W-:-:S04]  /*cf40*/  @!P0 IMAD.WIDE.U32 R4, R21, R2, R4 ;  /* 0x0000000215048225 */ /* 0x000fc800078e0004 */
[----:B------:R-:W-:Y:S02]  /*cf50*/  @!P0 IMAD R7, R21, R3, R7 ;  /* 0x0000000315078224 */ /* 0x000fe400078e0207 */
[----:B------:R-:W0:Y:S01]  /*cf60*/  @!P0 LDC.64 R2, c[0x0][0x418] ;  /* 0x00010600ff028b82 */ /* 0x000e220000000a00 */
[----:B------:R0:W-:Y:S01]  /*cf70*/  STL [R1+0x18], R6 ;  /* 0x0000180601007387 */ /* 0x0001e20000100800 */
        /* <DEDUP_REMOVED lines=11> */
[----:B------:R0:W-:Y:S01]  /*d030*/  STL [R1], R20 ;  /* 0x0000001401007387 */ /* 0x0001e20000100800 */
[----:B------:R-:W-:-:S03]  /*d040*/  UMOV UR4, 0xffffffff ;  /* 0xffffffff00047882 */ /* 0x000fc60000000000 */
[----:B------:R-:W-:Y:S05]  /*d050*/  BRA.DIV UR4, `(.L_x_2417) ;  /* 0x0000004604087947 */ /* 0x000fea000b800000 */
.L_x_2483:
[----:B------:R-:W-:-:S05]  /*d060*/  SHF.R.S32.HI R9, RZ, 0x1f, R18 ;  /* 0x0000001fff097819 */ /* 0x000fca0000011412 */
[----:B------:R1:W-:Y:S01]  /*d070*/  STL [R1+0x8], R9 ;  /* 0x0000080901007387 */ /* 0x0003e20000100800 */
[----:B------:R-:W-:Y:S05]  /*d080*/  @!P2 BRA `(.L_x_2418) ;  /* 0x000000000004a947 */ /* 0x000fea0003800000 */
[----:B------:R-:W-:Y:S01]  /*d090*/  BPT.TRAP 0x1 ;  /* 0x000000040000795c */ /* 0x000fe20000300000 */
.L_x_2418:
        /* <DEDUP_REMOVED lines=18> */
[----:B------:R-:W-:Y:S02]  /*d1c0*/  LEA R23, P0, R4, UR4, 0x1 ;  /* 0x0000000404177c11 */ /* 0x000fe4000f8008ff */
[----:B------:R-:W-:Y:S01]  /*d1d0*/  IADD3 R24, R5, R3, RZ ;  /* 0x0000000305187210 */ /* 0x000fe20007ffe0ff */
[----:B------:R-:W-:-:S03]  /*d1e0*/  IMAD R3, R25, 0x8, R22 ;  /* 0x0000000819037824 */ /* 0x000fc600078e0216 */
[----:B------:R-:W-:Y:S02]  /*d1f0*/  LEA.HI.X R24, R4, UR5, R24, 0x1, P0 ;  /* 0x0000000504187c11 */ /* 0x000fe400080f0c18 */
[----:B------:R-:W-:-:S04]  /*d200*/  SHF.L.U32 R4, R27, 0x1f, RZ ;  /* 0x0000001f1b047819 */ /* 0x000fc800000006ff */
[----:B------:R-:W0:Y:S02]  /*d210*/  SYNCS.PHASECHK.TRANS64.TRYWAIT P0, [R3+URZ+0x16840], R4 ;  /* 0x01684004030075a7 */ /* 0x000e24000800017f */
[----:B0-----:R-:W-:Y:S05]  /*d220*/  @!P0 BRA `(.L_x_2420) ;  /* 0x0000004000c88947 */ /* 0x001fea0003800000 */
.L_x_2484:
[----:B------:R-:W-:Y:S05]  /*d230*/  BSYNC B0 ;  /* 0x0000000000007941 */ /* 0x000fea0003800000 */
.L_x_2419:
        /* <DEDUP_REMOVED lines=21> */
[----:B------:R-:W-:Y:S02]  /*d390*/  ULDC.64 UR4, c[0x0][0x2e8] ;  /* 0x0000ba0000047ab9 */ /* 0x000fe40000000a00 */
[----:B------:R-:W-:Y:S01]  /*d3a0*/  LEA R0, P0, R4, UR4, 0x1 ;  /* 0x0000000404007c11 */ /* 0x000fe2000f8008ff */
[----:B------:R-:W-:Y:S01]  /*d3b0*/  ULDC UR4, c[0x0][0x2f4] ;  /* 0x0000bd0000047ab9 */ /* 0x000fe20000000800 */
[----:B----4-:R-:W-:Y:S01]  /*d3c0*/  LOP3.LUT R9, R9, 0xfffffffe, RZ, 0xc0, !PT ;  /* 0xfffffffe09097812 */ /* 0x010fe200078ec0ff */
[----:B------:R-:W-:Y:S01]  /*d3d0*/  IMAD.IADD R2, R5, 0x1, R2 ;  /* 0x0000000105027824 */ /* 0x000fe200078e0202 */
[----:B------:R-:W-:Y:S01]  /*d3e0*/  ISETP.GE.AND P2, PT, R28, UR4, PT ;  /* 0x000000041c007c0c */ /* 0x000fe2000bf46270 */
[----:B------:R-:W-:-:S03]  /*d3f0*/  UMOV UR4, 0xffffffff ;  /* 0xffffffff00047882 */ /* 0x000fc60000000000 */
[----:B------:R-:W-:Y:S02]  /*d400*/  LEA.HI.X R2, R4, UR5, R2, 0x1, P0 ;  /* 0x0000000504027c11 */ /* 0x000fe400080f0c02 */
[----:B---3--:R-:W-:-:S04]  /*d410*/  IADD3 R4, -R10, R11, -R8 ;  /* 0x0000000b0a047210 */ /* 0x008fc80007ffe908 */
[----:B------:R-:W-:-:S03]  /*d420*/  ISETP.GE.AND P0, PT, R4, 0x1, PT ;  /* 0x000000010400780c */ /* 0x000fc60003f06270 */
[----:B------:R-:W-:-:S05]  /*d430*/  @P2 LOP3.LUT R9, R9, 0x1, RZ, 0xfc, !PT ;  /* 0x0000000109092812 */ /* 0x000fca00078efcff */
[----:B------:R1:W-:Y:S01]  /*d440*/  STL [R1], R9 ;  /* 0x0000000901007387 */ /* 0x0003e20000100800 */
[C---:B0-----:R-:W-:Y:S01]  /*d450*/  SHF.L.U32 R10, R12.reuse, 0x3, RZ ;  /* 0x000000030c0a7819 */ /* 0x041fe200000006ff */
        /* <DEDUP_REMOVED lines=78> */
.L_x_2502:
        /* <DEDUP_REMOVED lines=10> */
.L_x_2422:
[----:B------:R-:W-:Y:S02]  /*d9e0*/  PLOP3.LUT P1, PT, P1, P0, PT, 0xa2, 0x0 ;  /* 0x000000000000781c */ /* 0x000fe40000f21472 */
[----:B------:R-:W-:-:S08]  /*d9f0*/  @P0 R2UR P1, UR4, R3 ;  /* 0x00000000030402ca */ /* 0x000fd00000020000 */
[----:B------:R-:W-:-:S05]  /*da00*/  @P0 PLOP3.LUT P0, PT, P1, PT, PT, 0x80, 0x0 ;  /* 0x000000000000081c */ /* 0x000fca0000f0f070 */
[----:B------:R-:W-:Y:S01]  /*da10*/  @!P1 SYNCS.ARRIVE.TRANS64.RED.A0T1 RZ, [UR4+0x16830], RZ ;  /* 0x016830ffffff99a7 */ /* 0x000fe20008200404 */
[----:B------:R-:W-:Y:S07]  /*da20*/  @!P1 ARRIVES.LDGSTSBAR.64.TRANSCNT [UR4+0x16830] ;  /* 0x01683000ff0099b0 */ /* 0x000fee0008000a84 */
[----:B------:R-:W-:Y:S05]  /*da30*/  @P0 BRA.U.ANY `(.L_x_2422) ;  /* 0xfffffffd00e80947 */ /* 0x000fea000393ffff */
[----:B------:R-:W-:Y:S01]  /*da40*/  NOP ;  /* 0x0000000000007918 */ /* 0x000fe20000000000 */
[----:B------:R-:W-:-:S04]  /*da50*/  MOV R0, UR36 ;  /* 0x0000002400007c02 */ /* 0x000fc80008000f00 */
[----:B------:R-:W-:-:S13]  /*da60*/  ISETP.NE.AND P2, PT, R0, 0x3, PT ;  /* 0x000000030000780c */ /* 0x000fda0003f45270 */
[----:B------:R-:W-:Y:S05]  /*da70*/  @!P2 BRA `(.L_x_2423) ;  /* 0x000000000004a947 */ /* 0x000fea0003800000 */
[----:B------:R-:W-:Y:S01]  /*da80*/  BPT.TRAP 0x1 ;  /* 0x000000040000795c */ /* 0x000fe20000300000 */
.L_x_2423:
[----:B------:R1:W5:Y:S01]  /*da90*/  LDL R0, [R1] ;  /* 0x0000000001007983 */ /* 0x0003620000100800 */
        /* <DEDUP_REMOVED lines=37> */
.L_x_2425:
[----:B------:R-:W-:Y:S05]  /*dcf0*/  BSYNC B6 ;  /* 0x0000000000067941 */ /* 0x000fea0003800000 */
.L_x_2424:
[----:B------:R-:W2:Y:S01]  /*dd00*/  LDL.LU R21, [R1+0x34] ;  /* 0x0000340001157983 */ /* 0x000ea20000300800 */
[----:B------:R-:W-:Y:S01]  /*dd10*/  ULDC.64 UR4, c[0x0][0x2d8] ;  /* 0x0000b60000047ab9 */ /* 0x000fe20000000a00 */
[----:B0-----:R-:W0:Y:S01]  /*dd20*/  LDC R4, c[0x0][0x448] ;  /* 0x00011200ff047b82 */ /* 0x001e220000000800 */
[----:B------:R-:W-:Y:S01]  /*dd30*/  ULDC.64 UR6, c[0x0][0x2c8] ;  /* 0x0000b20000067ab9 */ /* 0x000fe20000000a00 */
[----:B------:R-:W3:Y:S01]  /*dd40*/  LDL.LU R0, [R1+0x30] ;  /* 0x0000300001007983 */ /* 0x000ee20000300800 */
[----:B------:R-:W-:-:S03]  /*dd50*/  ULDC.64 UR8, c[0x0][0x280] ;  /* 0x0000a00000087ab9 */ /* 0x000fc60000000a00 */
[----:B------:R-:W3:Y:S02]  /*dd60*/  LDL.LU.64 R2, [R1+0x20] ;  /* 0x0000200001027983 */ /* 0x000ee40000300a00 */
[----:B------:R-:W1:Y:S02]  /*dd70*/  LDC R9, c[0x0][0x448] ;  /* 0x00011200ff097b82 */ /* 0x000e640000000800 */
[----:B------:R-:W4:Y:S04]  /*dd80*/  LDL R20, [R1+0x8] ;  /* 0x0000080001147983 */ /* 0x000f280000100800 */
[----:B------:R0:W5:Y:S02]  /*dd90*/  LDL R10, [R1+0x1c] ;  /* 0x00001c00010a7983 */ /* 0x0001640000100800 */
[----:B0-----:R-:W-:-:S13]  /*dda0*/  ISETP.NE.AND P6, PT, R4, 0x1, PT ;  /* 0x000000010400780c */ /* 0x001fda0003fc5270 */
[----:B------:R-:W0:Y:S08]  /*ddb0*/  @P6 LDC R5, c[0x0][0x44c] ;  /* 0x00011300ff056b82 */ /* 0x000e300000000800 */
[----:B------:R-:W1:Y:S08]  /*ddc0*/  @P6 LDC R4, c[0x0][0x450] ;  /* 0x00011400ff046b82 */ /* 0x000e700000000800 */
[----:B------:R-:W1:Y:S01]  /*ddd0*/  @P6 LDC R8, c[0x0][0x450] ;  /* 0x00011400ff086b82 */ /* 0x000e620000000800 */
[----:B---3--:R-:W-:Y:S01]  /*dde0*/  MOV R3, R0 ;  /* 0x0000000000037202 */ /* 0x008fe20000000f00 */
[----:B----4-:R-:W-:-:S02]  /*ddf0*/  IMAD R0, R20, UR4, RZ ;  /* 0x0000000414007c24 */ /* 0x010fc4000f8e02ff */
[C---:B------:R-:W-:Y:S01]  /*de00*/  IMAD.WIDE.U32 R2, R18.reuse, UR4, R2 ;  /* 0x0000000412027c25 */ /* 0x040fe2000f8e0002 */
[----:B------:R-:W3:Y:S03]  /*de10*/  S2R R20, SR_TID.X ;  /* 0x0000000000147919 */ /* 0x000ee60000002100 */
[----:B------:R-:W-:Y:S01]  /*de20*/  IMAD R0, R18, UR5, R0 ;  /* 0x0000000512007c24 */ /* 0x000fe2000f8e0200 */
[----:B------:R-:W-:-:S03]  /*de30*/  ULDC.64 UR4, c[0x0][0x2e0] ;  /* 0x0000b80000047ab9 */ /* 0x000fc60000000a00 */
[----:B------:R-:W-:Y:S02]  /*de40*/  IMAD.IADD R3, R3, 0x1, R0 ;  /* 0x0000000103037824 */ /* 0x000fe400078e0200 */
[----:B--2---:R-:W-:Y:S02]  /*de50*/  IMAD R0, R21, UR4, RZ ;  /* 0x0000000415007c24 */ /* 0x004fe4000f8e02ff */
[----:B------:R-:W2:Y:S01]  /*de60*/  S2R R21, SR_TID.X ;  /* 0x0000000000157919 */ /* 0x000ea20000002100 */
[----:B------:R-:W-:-:S04]  /*de70*/  IMAD.WIDE.U32 R2, R29, UR4, R2 ;  /* 0x000000041d027c25 */ /* 0x000fc8000f8e0002 */
[----:B------:R-:W-:Y:S01]  /*de80*/  IMAD R0, R29, UR5, R0 ;  /* 0x000000051d007c24 */ /* 0x000fe2000f8e0200 */
[----:B------:R-:W-:-:S03]  /*de90*/  ULDC.64 UR4, c[0x0][0x2d0] ;  /* 0x0000b40000047ab9 */ /* 0x000fc60000000a00 */
[----:B------:R-:W-:Y:S01]  /*dea0*/  IMAD.IADD R3, R3, 0x1, R0 ;  /* 0x0000000103037824 */ /* 0x000fe200078e0200 */
[----:B---3--:R-:W-:-:S04]  /*deb0*/  LOP3.LUT R20, R20, 0x7f, RZ, 0xc0, !PT ;  /* 0x0000007f14147812 */ /* 0x008fc800078ec0ff */
[----:B------:R-:W-:Y:S01]  /*dec0*/  SHF.R.U32.HI R20, RZ, 0x3, R20 ;  /* 0x00000003ff147819 */ /* 0x000fe20000011614 */
[----:B--2---:R-:W-:-:S05]  /*ded0*/  IMAD.SHL.U32 R21, R21, 0x10, RZ ;  /* 0x0000001015157824 */ /* 0x004fca00078e00ff */
[----:B------:R-:W-:-:S04]  /*dee0*/  LOP3.LUT R21, R21, 0x70, RZ, 0xc0, !PT ;  /* 0x0000007015157812 */ /* 0x000fc800078ec0ff */
[----:B------:R-:W-:Y:S02]  /*def0*/  LOP3.LUT R20, R20, R21, RZ, 0xfc, !PT ;  /* 0x0000001514147212 */ /* 0x000fe400078efcff */
[----:B------:R2:W5:Y:S03]  /*df00*/  LDL R21, [R1+0x2c] ;  /* 0x00002c0001157983 */ /* 0x0005660000100800 */
[----:B------:R-:W-:-:S04]  /*df10*/  IMAD R6, R17, 0xc0, R20 ;  /* 0x000000c011067824 */ /* 0x000fc800078e0214 */
[----:B0-----:R-:W-:-:S04]  /*df20*/  @P6 IMAD.HI.U32 R0, R6, R5, RZ ;  /* 0x0000000506006227 */ /* 0x001fc800078e00ff */
[----:B------:R-:W-:Y:S01]  /*df30*/  IMAD.MOV.U32 R5, RZ, RZ, R6 ;  /* 0x000000ffff057224 */ /* 0x000fe200078e0006 */
[----:B-1----:R-:W-:-:S04]  /*df40*/  @P6 SHF.R.U32.HI R5, RZ, R4, R0 ;  /* 0x00000004ff056219 */ /* 0x002fc80000011600 */
        /* <DEDUP_REMOVED lines=17> */
[----:B------:R-:W1:Y:S01]  /*e060*/  S2R R20, SR_TID.X ;  /* 0x0000000000147919 */ /* 0x000e620000002100 */
[----:B0-----:R-:W-:-:S05]  /*e070*/  @P6 IMAD.HI.U32 R7, R5, R7, RZ ;  /* 0x0000000705076227 */ /* 0x001fca00078e00ff */
[----:B------:R-:W-:-:S05]  /*e080*/  @P6 SHF.R.U32.HI R6, RZ, R8, R7 ;  /* 0x00000008ff066219 */ /* 0x000fca0000011607 */
[----:B------:R-:W-:-:S04]  /*e090*/  IMAD.MOV R7, RZ, RZ, -R6 ;  /* 0x000000ffff077224 */ /* 0x000fc800078e0a06 */
[----:B------:R-:W-:Y:S01]  /*e0a0*/  IMAD R5, R9, R7, R5 ;  /* 0x0000000709057224 */ /* 0x000fe200078e0205 */
[----:B------:R-:W-:Y:S01]  /*e0b0*/  SHF.R.S32.HI R7, RZ, 0x1f, R6 ;  /* 0x0000001fff077819 */ /* 0x000fe20000011406 */
[----:B------:R-:W-:-:S04]  /*e0c0*/  IMAD.WIDE.U32 R2, R6, UR4, R2 ;  /* 0x0000000406027c25 */ /* 0x000fc8000f8e0002 */
[----:B------:R-:W-:Y:S01]  /*e0d0*/  IMAD R7, R7, UR4, RZ ;  /* 0x0000000407077c24 */ /* 0x000fe2000f8e02ff */
[----:B------:R-:W-:-:S03]  /*e0e0*/  ULDC UR4, c[0x0][0x2b8] ;  /* 0x0000ae0000047ab9 */ /* 0x000fc60000000800 */
[----:B------:R-:W-:Y:S01]  /*e0f0*/  IMAD R7, R6, UR5, R7 ;  /* 0x0000000506077c24 */ /* 0x000fe2000f8e0207 */
[----:B------:R-:W-:-:S03]  /*e100*/  SHF.R.S32.HI R6, RZ, 0x1f, R5 ;  /* 0x0000001fff067819 */ /* 0x000fc60000011405 */
[----:B------:R-:W-:Y:S02]  /*e110*/  IMAD.IADD R3, R3, 0x1, R7 ;  /* 0x0000000103037824 */ /* 0x000fe400078e0207 */
[----:B------:R-:W-:Y:S02]  /*e120*/  IMAD R6, R6, UR6, RZ ;  /* 0x0000000606067c24 */ /* 0x000fe4000f8e02ff */
[----:B------:R-:W-:-:S04]  /*e130*/  IMAD.WIDE.U32 R2, R5, UR6, R2 ;  /* 0x0000000605027c25 */ /* 0x000fc8000f8e0002 */
[----:B------:R-:W-:Y:S01]  /*e140*/  IMAD R6, R5, UR7, R6 ;  /* 0x0000000705067c24 */ /* 0x000fe2000f8e0206 */
[----:B------:R-:W-:Y:S02]  /*e150*/  LEA R5, P1, R2, UR8, 0x1 ;  /* 0x0000000802057c11 */ /* 0x000fe4000f8208ff */
[----:B------:R-:W-:Y:S02]  /*e160*/  ISETP.GE.AND P0, PT, R28, UR4, PT ;  /* 0x000000041c007c0c */ /* 0x000fe4000bf06270 */
[----:B------:R-:W-:Y:S01]  /*e170*/  IADD3 R6, R3, R6, RZ ;  /* 0x0000000603067210 */ /* 0x000fe20007ffe0ff */
[----:B------:R-:W-:Y:S01]  /*e180*/  UMOV UR4, 0xffffffff ;  /* 0xffffffff00047882 */ /* 0x000fe20000000000 */
[----:B-1----:R-:W-:Y:S02]  /*e190*/  LOP3.LUT R20, R20, 0x7f, RZ, 0xc0, !PT ;  /* 0x0000007f14147812 */ /* 0x002fe400078ec0ff */
        /* <DEDUP_REMOVED lines=86> */
[----:B0-----:R-:W-:-:S04]  /*e700*/  @!P1 LEA R4, P3, R28, R4, 0x1 ;  /* 0x000000041c049211 */ /* 0x001fc800078608ff */
[----:B-1----:R-:W-:Y:S01]  /*e710*/  @!P1 MOV R6, R4 ;  /* 0x0000000400069202 */ /* 0x002fe20000000f00 */
        /* <DEDUP_REMOVED lines=21> */
.L_x_2527:
        /* <DEDUP_REMOVED lines=10> */
.L_x_2427:
        /* <DEDUP_REMOVED lines=20> */
.L_x_2528:
[----:B------:R-:W-:Y:S05]  /*ea50*/  BSYNC B0 ;  /* 0x0000000000007941 */ /* 0x000fea0003800000 */
.L_x_2428:
        /* <DEDUP_REMOVED lines=8> */
[----:B--2---:R-:W-:-:S09]  /*eae0*/  IADD3 R7, R0, -0x2, RZ ;  /* 0xfffffffe00077810 */ /* 0x004fd20007ffe0ff */
.L_x_2444:
        /* <DEDUP_REMOVED lines=14> */
[----:B------:R-:W-:Y:S01]  /*ebd0*/  ULDC UR4, c[0x0][0x430] ;  /* 0x00010c0000047ab9 */ /* 0x000fe20000000800 */
[----:B--2---:R-:W-:-:S05]  /*ebe0*/  IADD3 R3, R2, R3, R9 ;  /* 0x0000000302037210 */ /* 0x004fca0007ffe009 */
[----:B0-----:R-:W-:Y:S01]  /*ebf0*/  @P0 IMAD.HI.U32 R4, R3, R4, RZ ;  /* 0x0000000403040227 */ /* 0x001fe200078e00ff */
[----:B------:R-:W-:-:S04]  /*ec00*/  MOV R2, R3 ;  /* 0x0000000300027202 */ /* 0x000fc80000000f00 */
        /* <DEDUP_REMOVED lines=24> */
.L_x_2432:
[----:B------:R-:W-:Y:S01]  /*ed90*/  LEA R5, R25, R22, 0x3 ;  /* 0x0000001619057211 */ /* 0x000fe200078e18ff */
[----:B------:R-:W-:Y:S01]  /*eda0*/  BSSY B1, `(.L_x_2433) ;  /* 0x0000004000017945 */ /* 0x000fe20003800000 */
[----:B------:R-:W-:-:S04]  /*edb0*/  SHF.L.U32 R2, R27, 0x1f, RZ ;  /* 0x0000001f1b027819 */ /* 0x000fc800000006ff */
[----:B------:R-:W0:Y:S02]  /*edc0*/  SYNCS.PHASECHK.TRANS64.TRYWAIT P0, [R5+URZ+0x16840], R2 ;  /* 0x01684002050075a7 */ /* 0x000e24000800017f */
[----:B0-----:R-:W-:Y:S05]  /*edd0*/  @!P0 BRA `(.L_x_2434) ;  /* 0x0000004000988947 */ /* 0x001fea0003800000 */
.L_x_2529:
[----:B------:R-:W-:Y:S05]  /*ede0*/  BSYNC B1 ;  /* 0x0000000000017941 */ /* 0x000fea0003800000 */
.L_x_2433:
        /* <DEDUP_REMOVED lines=28> */
[----:B------:R-:W-:Y:S02]  /*efb0*/  LEA.HI.X R10, R2, UR5, R7, 0x1, P0 ;  /* 0x00000005020a7c11 */ /* 0x000fe400080f0c07 */
[----:B------:R-:W-:Y:S01]  /*efc0*/  LEA R8, R25, R8, 0xd ;  /* 0x0000000819087211 */ /* 0x000fe200078e68ff */
        /* <DEDUP_REMOVED lines=41> */
.L_x_2547:
        /* <DEDUP_REMOVED lines=8> */
.L_x_2436:
        /* <DEDUP_REMOVED lines=11> */
.L_x_2437:
[----:B------:R1:W-:Y:S01]  /*f390*/  SYNCS.ARRIVE.TRANS64.A1T0 RZ, [R5+URZ+0x16830], RZ ;  /* 0x016830ff05ff79a7 */ /* 0x0003e2000810003f */
[----:B------:R-:W-:Y:S05]  /*f3a0*/  @!P3 BRA `(.L_x_2438) ;  /* 0x000000000004b947 */ /* 0x000fea0003800000 */
[----:B------:R-:W-:Y:S01]  /*f3b0*/  BPT.TRAP 0x1 ;  /* 0x000000040000795c */ /* 0x000fe20000300000 */
.L_x_2438:
[----:B------:R-:W-:Y:S01]  /*f3c0*/  SHF.L.U32 R2, R17, 0x1f, RZ ;  /* 0x0000001f11027819 */ /* 0x000fe200000006ff */
[----:B------:R-:W-:Y:S01]  /*f3d0*/  BSSY B1, `(.L_x_2439) ;  /* 0x0000004000017945 */ /* 0x000fe20003800000 */
[----:B-1----:R-:W-:-:S04]  /*f3e0*/  LEA R5, R6, R22, 0x3 ;  /* 0x0000001606057211 */ /* 0x002fc800078e18ff */
[----:B------:R-:W1:Y:S02]  /*f3f0*/  SYNCS.PHASECHK.TRANS64.TRYWAIT P0, [R5+URZ+0x16860], R2 ;  /* 0x01686002050075a7 */ /* 0x000e64000800017f */
[----:B-1----:R-:W-:Y:S05]  /*f400*/  @!P0 BRA `(.L_x_2440) ;  /* 0x0000004400508947 */ /* 0x002fea0003800000 */
.L_x_2548:
[----:B------:R-:W-:Y:S05]  /*f410*/  BSYNC B1 ;  /* 0x0000000000017941 */ /* 0x000fea0003800000 */
.L_x_2439:
        /* <DEDUP_REMOVED lines=15> */
[----:B------:R-:W-:Y:S02]  /*f510*/  ISETP.LT.OR P0, PT, R8, 0x1, P1 ;  /* 0x000000010800780c */ /* 0x000fe40000f01670 */
[----:B------:R-:W-:Y:S01]  /*f520*/  LEA R6, R6, R22, 0x1 ;  /* 0x0000001606067211 */ /* 0x000fe200078e08ff */
        /* <DEDUP_REMOVED lines=39> */
[----:B0-----:R-:W-:-:S04]  /*f7a0*/  IADD3 R2, P2, R2, R7, RZ ;  /* 0x0000000702027210 */ /* 0x001fc80007f5e0ff */
[----:B-1----:R-:W-:-:S05]  /*f7b0*/  IADD3.X R3, RZ, R3, RZ, P2, !PT ;  /* 0x00000003ff037210 */ /* 0x002fca00017fe4ff */
[----:B------:R0:W-:Y:S04]  /*f7c0*/  LDGSTS.E.BYPASS.LTC128B.128 [R6+0x3400], desc[UR52][R2.64], !P0 ;  /* 0x0340000002067fae */ /* 0x0001e8000c101d74 */
[----:B0-2---:R0:W1:Y:S02]  /*f7d0*/  SHFL.IDX PT, R2, R23, 0x7, 0x181f ;  /* 0x00f81f0017027f89 */ /* 0x00506400000e0000 */
.L_x_2566:
        /* <DEDUP_REMOVED lines=28> */
.L_x_2442:
        /* <DEDUP_REMOVED lines=11> */
.L_x_2443:
[C---:B------:R-:W-:Y:S01]  /*fa50*/  ISETP.GT.AND P0, PT, R26.reuse, RZ, PT ;  /* 0x000000ff1a00720c */ /* 0x040fe20003f04270 */
[----:B------:R1:W-:Y:S01]  /*fa60*/  SYNCS.ARRIVE.TRANS64.A1T0 RZ, [R5+URZ+0x16850], RZ ;  /* 0x016850ff05ff79a7 */ /* 0x0003e2000810003f */
[----:B------:R-:W-:Y:S01]  /*fa70*/  IADD3 R7, R26, -0x1, RZ ;  /* 0xffffffff1a077810 */ /* 0x000fe20007ffe0ff */
[----:B------:R-:W-:Y:S02]  /*fa80*/  IMAD.MOV.U32 R17, RZ, RZ, R27 ;  /* 0x000000ffff117224 */ /* 0x000fe400078e001b */
[----:B------:R-:W-:Y:S02]  /*fa90*/  IMAD.MOV.U32 R6, RZ, RZ, R25 ;  /* 0x000000ffff067224 */ /* 0x000fe400078e0019 */
[----:B------:R-:W-:-:S06]  /*faa0*/  IMAD.MOV.U32 R29, RZ, RZ, R26 ;  /* 0x000000ffff1d7224 */ /* 0x000fcc00078e001a */
[----:B-1----:R-:W-:Y:S05]  /*fab0*/  @P0 BRA `(.L_x_2444) ;  /* 0xfffffff0000c0947 */ /* 0x002fea000383ffff */
.L_x_2431:
[----:B------:R-:W-:Y:S05]  /*fac0*/  BSYNC B0 ;  /* 0x0000000000007941 */ /* 0x000fea0003800000 */
.L_x_2430:
        /* <DEDUP_REMOVED lines=17> */
.L_x_2446:
[----:B------:R-:W-:Y:S05]  /*fbe0*/  BSYNC B0 ;  /* 0x0000000000007941 */ /* 0x000fea0003800000 */
.L_x_2445:
[----:B------:R-:W-:-:S05]  /*fbf0*/  IMAD.U32 R0, RZ, RZ, UR36 ;  /* 0x00000024ff007e24 */ /* 0x000fca000f8e00ff */
[----:B------:R-:W-:-:S13]  /*fc00*/  ISETP.NE.AND P0, PT, R0, 0x3, PT ;  /* 0x000000030000780c */ /* 0x000fda0003f05270 */
[----:B------:R-:W-:Y:S05]  /*fc10*/  @!P0 BRA `(.L_x_2447) ;  /* 0x0000000000048947 */ /* 0x000fea0003800000 */
[----:B------:R-:W-:Y:S01]  /*fc20*/  BPT.TRAP 0x1 ;  /* 0x000000040000795c */ /* 0x000fe20000300000 */
.L_x_2447:
[----:B------:R-:W2:Y:S01]  /*fc30*/  LDL.LU R2, [R1+0x10] ;  /* 0x0000100001027983 */ /* 0x000ea20000300800 */
[----:B------:R-:W-:Y:S01]  /*fc40*/  IMAD R0, R25, 0x8, R22 ;  /* 0x0000000819007824 */ /* 0x000fe200078e0216 */
[----:B0-----:R-:W-:Y:S01]  /*fc50*/  SHF.L.U32 R3, R27, 0x1f, RZ ;  /* 0x0000001f1b037819 */ /* 0x001fe200000006ff */
[----:B------:R-:W-:Y:S03]  /*fc60*/  BSSY B0, `(.L_x_2448) ;  /* 0x0000004000007945 */ /* 0x000fe60003800000 */
[----:B------:R-:W0:Y:S01]  /*fc70*/  SYNCS.PHASECHK.TRANS64.TRYWAIT P0, [R0+URZ+0x16860], R3 ;  /* 0x01686003000075a7 */ /* 0x000e22000800017f */
[----:B--2---:R-:W-:Y:S01]  /*fc80*/  IMAD R6, R26, -0x80, R2 ;  /* 0xffffff801a067824 */ /* 0x004fe200078e0202 */
[----:B0-----:R-:W-:Y:S06]  /*fc90*/  @!P0 BRA `(.L_x_2449) ;  /* 0x0000004400888947 */ /* 0x001fec0003800000 */
.L_x_2567:
[----:B------:R-:W-:Y:S05]  /*fca0*/  BSYNC B0 ;  /* 0x0000000000007941 */ /* 0x000fea0003800000 */
.L_x_2448:
[----:B------:R-:W1:Y:S01]  /*fcb0*/  S2R R7, SR_TID.X ;  /* 0x0000000000077919 */ /* 0x000e620000002100 */
[----:B------:R-:W-:Y:S02]  /*fcc0*/  ULDC UR4, c[0x0][0x2f4] ;  /* 0x0000bd0000047ab9 */ /* 0x000fe40000000800 */
[----:B------:R-:W-:Y:S01]  /*fcd0*/  ISETP.GE.AND P0, PT, R28, UR4, PT ;  /* 0x000000041c007c0c */ /* 0x000fe2000bf06270 */
[----:B------:R-:W-:Y:S01]  /*fce0*/  UMOV UR4, 0xffffffff ;  /* 0xffffffff00047882 */ /* 0x000fe20000000000 */
[C---:B-1----:R-:W-:Y:S01]  /*fcf0*/  IMAD.SHL.U32 R2, R7.reuse, 0x8, RZ ;  /* 0x0000000807027824 */ /* 0x042fe200078e00ff */
[C---:B------:R-:W-:Y:S02]  /*fd00*/  SHF.L.U32 R4, R7.reuse, 0x3, RZ ;  /* 0x0000000307047819 */ /* 0x040fe400000006ff */
[----:B------:R-:W-:Y:S02]  /*fd10*/  LOP3.LUT R5, R7, 0x7f, RZ, 0xc0, !PT ;  /* 0x0000007f07057812 */ /* 0x000fe400078ec0ff */
[----:B------:R-:W-:-:S02]  /*fd20*/  LOP3.LUT R2, R2, 0x1f8, RZ, 0xc0, !PT ;  /* 0x000001f802027812 */ /* 0x000fc400078ec0ff */
        /* <DEDUP_REMOVED lines=49> */
[----:B------:R0:W1:Y:S02]  /*10040*/  SHFL.IDX PT, R14, R23, 0x7, 0x181f ;  /* 0x00f81f00170e7f89 */ /* 0x00006400000e0000 */
[----:B--2---:R-:W-:-:S07]  /*10050*/  IADD3.X R3, RZ, R8, RZ, P2, !PT ;  /* 0x00000008ff037210 */ /* 0x004fce00017fe4ff */
[----:B---3--:R0:W-:Y:S02]  /*10060*/  LDGSTS.E.BYPASS.LTC128B.128 [R4+0x3400], desc[UR52][R2.64], !P1 ;  /* 0x0340000002047fae */ /* 0x0081e4000c901d74 */
.L_x_2585:
        /* <DEDUP_REMOVED lines=9> */
.L_x_2451:
        /* <DEDUP_REMOVED lines=11> */
.L_x_2452:
[----:B------:R-:W-:Y:S01]  /*101b0*/  VIADD R25, R25, 0x1 ;  /* 0x0000000119197836 */ /* 0x000fe20000000000 */
[----:B------:R0:W-:Y:S04]  /*101c0*/  SYNCS.ARRIVE.TRANS64.A1T0 RZ, [R0+URZ+0x16850], RZ ;  /* 0x016850ff00ff79a7 */ /* 0x0001e8000810003f */
[----:B------:R-:W-:-:S04]  /*101d0*/  ISETP.NE.AND P0, PT, R25, 0x2, PT ;  /* 0x000000021900780c */ /* 0x000fc80003f05270 */
[----:B0-----:R-:W-:Y:S02]  /*101e0*/  SEL R0, RZ, 0x1, P0 ;  /* 0x00000001ff007807 */ /* 0x001fe40000000000 */
[----:B------:R-:W-:Y:S02]  /*101f0*/  SEL R25, R25, RZ, P0 ;  /* 0x000000ff19197207 */ /* 0x000fe40000000000 */
[----:B------:R-:W-:-:S07]  /*10200*/  LOP3.LUT R27, R27, R0, RZ, 0x3c, !PT ;  /* 0x000000001b1b7212 */ /* 0x000fce00078e3cff */
.L_x_2411:
[----:B------:R-:W-:Y:S05]  /*10210*/  BSYNC B7 ;  /* 0x0000000000077941 */ /* 0x000fea0003800000 */
.L_x_2409:
        /* <DEDUP_REMOVED lines=12> */
.L_x_2453:
        /* <DEDUP_REMOVED lines=11> */
[----:B------:R-:W-:Y:S02]  /*10390*/  MOV R17, RZ ;  /* 0x000000ff00117202 */ /* 0x000fe40000000f00 */
[C---:B------:R-:W-:Y:S01]  /*103a0*/  ISETP.GE.U32.AND P2, PT, R8.reuse, 0x2, PT ;  /* 0x000000020800780c */ /* 0x040fe20003f46070 */
[----:B------:R-:W-:Y:S01]  /*103b0*/  SHFL.IDX PT, R0, R16, RZ, 0x1f ;  /* 0x00001fff10007589 */ /* 0x000fe200000e0000 */
[C---:B------:R-:W-:Y:S02]  /*103c0*/  ISETP.GE.U32.AND P3, PT, R8.reuse, 0x4, PT ;  /* 0x000000040800780c */ /* 0x040fe40003f66070 */
[C---:B------:R-:W-:Y:S02]  /*103d0*/  ISETP.GE.U32.AND P4, PT, R8.reuse, 0x8, PT ;  /* 0x000000080800780c */ /* 0x040fe40003f86070 */
[C---:B------:R-:W-:Y:S01]  /*103e0*/  ISETP.GE.U32.AND P5, PT, R8.reuse, 0x10, PT ;  /* 0x000000100800780c */ /* 0x040fe20003fa6070 */
[----:B--2---:R-:W-:Y:S01]  /*103f0*/  @!P1 IMAD.MOV.U32 R17, RZ, RZ, R2 ;  /* 0x000000ffff119224 */ /* 0x004fe200078e0002 */
[----:B------:R-:W-:-:S04]  /*10400*/  ISETP.NE.AND P1, PT, R8, RZ, PT ;  /* 0x000000ff0800720c */ /* 0x000fc80003f25270 */
[----:B------:R-:W0:Y:S02]  /*10410*/  SHFL.UP PT, R14, R17, 0x1, RZ ;  /* 0x04200000110e7989 */ /* 0x000e2400000e00ff */
[----:B0-----:R-:W-:-:S05]  /*10420*/  SEL R4, R14, RZ, P1 ;  /* 0x000000ff0e047207 */ /* 0x001fca0000800000 */
[----:B------:R-:W-:-:S05]  /*10430*/  IMAD.IADD R4, R17, 0x1, R4 ;  /* 0x0000000111047824 */ /* 0x000fca00078e0204 */
[----:B------:R-:W0:Y:S02]  /*10440*/  SHFL.UP PT, R14, R4, 0x2, RZ ;  /* 0x04400000040e7989 */ /* 0x000e2400000e00ff */
[----:B0-----:R-:W-:-:S05]  /*10450*/  SEL R5, R14, RZ, P2 ;  /* 0x000000ff0e057207 */ /* 0x001fca0001000000 */
[----:B------:R-:W-:Y:S02]  /*10460*/  IMAD.IADD R6, R4, 0x1, R5 ;  /* 0x0000000104067824 */ /* 0x000fe400078e0205 */
[----:B------:R-:W-:Y:S04]  /*10470*/  SHFL.IDX PT, R5, R16, 0x1, 0x1f ;  /* 0x00201f0010057f89 */ /* 0x000fe800000e0000 */
        /* <DEDUP_REMOVED lines=9> */
[----:B------:R0:W1:Y:S02]  /*10510*/  SHFL.IDX PT, R14, R3, 0x1f, 0x1f ;  /* 0x03e01f00030e7f89 */ /* 0x00006400000e0000 */
.L_x_2595:
[----:B------:R-:W-:Y:S02]  /*10520*/  ULDC UR4, c[0x0][0xc38] ;  /* 0x00030e0000047ab9 */ /* 0x000fe40000000800 */
[----:B------:R-:W-:-:S04]  /*10530*/  IMAD.U32 R4, RZ, RZ, UR4 ;  /* 0x00000004ff047e24 */ /* 0x000fc8000f8e00ff */
[----:B-1----:R-:W-:-:S04]  /*10540*/  IMAD R14, R14, R4, RZ ;  /* 0x000000040e0e7224 */ /* 0x002fc800078e02ff */
[----:B------:R-:W-:-:S05]  /*10550*/  IMAD.IADD R5, R5, 0x1, R14 ;  /* 0x0000000105057824 */ /* 0x000fca00078e020e */
[----:B------:R-:W-:-:S13]  /*10560*/  ISETP.GT.AND P6, PT, R5, R0, PT ;  /* 0x000000000500720c */ /* 0x000fda0003fc4270 */
[----:B------:R-:W-:Y:S05]  /*10570*/  @P6 BRA `(.L_x_2456) ;  /* 0x00000000009c6947 */ /* 0x000fea0003800000 */
.L_x_2461:
[----:B------:R-:W1:Y:S01]  /*10580*/  LDC R2, c[0x0][0xc3c] ;  /* 0x00030f00ff027b82 */ /* 0x000e620000000800 */
[----:B------:R-:W-:-:S05]  /*10590*/  VIADD R19, R19, 0x1f ;  /* 0x0000001f13137836 */ /* 0x000fca0000000000 */
[----:B-1----:R-:W-:-:S13]  /*105a0*/  ISETP.GE.AND P6, PT, R19, R2, PT ;  /* 0x000000021300720c */ /* 0x002fda0003fc6270 */
[----:B------:R-:W-:Y:S05]  /*105b0*/  @P6 BRA `(.L_x_2457) ;  /* 0x0000000400d06947 */ /* 0x000fea0003800000 */
[----:B0-----:R-:W0:Y:S01]  /*105c0*/  S2R R3, SR_TID.X ;  /* 0x0000000000037919 */ /* 0x001e220000002100 */
        /* <DEDUP_REMOVED lines=9> */
.L_x_2459:
[----:B------:R-:W-:Y:S05]  /*10660*/  BSYNC B0 ;  /* 0x0000000000007941 */ /* 0x000fea0003800000 */
.L_x_2458:
[----:B------:R-:W-:-:S03]  /*10670*/  UMOV UR4, 0xffffffff ;  /* 0xffffffff00047882 */ /* 0x000fc60000000000 */
[----:B------:R-:W-:Y:S05]  /*10680*/  BRA.DIV UR4, `(.L_x_2460) ;  /* 0x0000004a04847947 */ /* 0x000fea000b800000 */
[----:B-----5:R-:W1:Y:S02]  /*10690*/  SHFL.UP PT, R14, R17, 0x1, RZ ;  /* 0x04200000110e7989 */ /* 0x020e6400000e00ff */
[----:B-1----:R-:W-:-:S04]  /*106a0*/  SEL R14, R14, RZ, P1 ;  /* 0x000000ff0e0e7207 */ /* 0x002fc80000800000 */
        /* <DEDUP_REMOVED lines=14> */
.L_x_2603:
[----:B------:R-:W-:Y:S02]  /*10790*/  ULDC UR4, c[0x0][0xc38] ;  /* 0x00030e0000047ab9 */ /* 0x000fe40000000800 */
[----:B------:R-:W-:-:S04]  /*107a0*/  IMAD.U32 R4, RZ, RZ, UR4 ;  /* 0x00000004ff047e24 */ /* 0x000fc8000f8e00ff */
[----:B-1----:R-:W-:-:S05]  /*107b0*/  IMAD R14, R14, R4, RZ ;  /* 0x000000040e0e7224 */ /* 0x002fca00078e02ff */
[----:B------:R-:W-:-:S04]  /*107c0*/  IADD3 R5, R14, R5, RZ ;  /* 0x000000050e057210 */ /* 0x000fc80007ffe0ff */
[----:B------:R-:W-:-:S13]  /*107d0*/  ISETP.GT.AND P6, PT, R5, R0, PT ;  /* 0x000000000500720c */ /* 0x000fda0003fc4270 */
[----:B------:R-:W-:Y:S05]  /*107e0*/  @!P6 BRA `(.L_x_2461) ;  /* 0xfffffffc0064e947 */ /* 0x000fea000383ffff */
.L_x_2456:
        /* <DEDUP_REMOVED lines=8> */
.L_x_2607:
[----:B------:R-:W-:Y:S01]  /*10870*/  ISETP.NE.AND P0, PT, R2, RZ, PT ;  /* 0x000000ff0200720c */ /* 0x000fe20003f05270 */
[----:B------:R-:W-:-:S12]  /*10880*/  IMAD.MOV.U32 R14, RZ, RZ, RZ ;  /* 0x000000ffff0e7224 */ /* 0x000fd800078e00ff */
[----:B------:R-:W-:Y:S05]  /*10890*/  @!P0 BRA `(.L_x_2463) ;  /* 0x0000000000108947 */ /* 0x000fea0003800000 */
[----:B------:R-:W-:Y:S01]  /*108a0*/  UMOV UR4, 0xffffffff ;  /* 0xffffffff00047882 */ /* 0x000fe20000000000 */
[----:B------:R-:W-:Y:S02]  /*108b0*/  VIADD R12, R6, 0xffffffff ;  /* 0xffffffff060c7836 */ /* 0x000fe40000000000 */
[----:B------:R-:W-:Y:S05]  /*108c0*/  BRA.DIV UR4, `(.L_x_2464) ;  /* 0x0000004a04f87947 */ /* 0x000fea000b800000 */
[----:B------:R3:W4:Y:S02]  /*108d0*/  SHFL.IDX PT, R14, R3, R12, 0x1f ;  /* 0x00001f0c030e7589 */ /* 0x00072400000e0000 */
.L_x_2463:
[----:B0--3--:R-:W0:Y:S01]  /*108e0*/  LDC.64 R2, c[0x0][0xc90] ;  /* 0x00032400ff027b82 */ /* 0x009e220000000a00 */
[----:B------:R-:W-:-:S04]  /*108f0*/  IMAD.IADD R19, R6, 0x1, R19 ;  /* 0x0000000106137824 */ /* 0x000fc800078e0213 */
[----:B0-----:R-:W-:-:S05]  /*10900*/  IMAD.WIDE R2, R19, 0x4, R2 ;  /* 0x0000000413027825 */ /* 0x001fca00078e0202 */
[----:B-1----:R0:W2:Y:S01]  /*10910*/  LDG.E R6, desc[UR52][R2.64] ;  /* 0x0000003402067981 */ /* 0x0020a2000c1e1900 */
[----:B----4-:R-:W-:-:S04]  /*10920*/  IMAD R16, R14, R4, R16 ;  /* 0x000000040e107224 */ /* 0x010fc800078e0210 */
[----:B------:R-:W-:Y:S02]  /*10930*/  IMAD.IADD R0, R0, 0x1, -R16 ;  /* 0x0000000100007824 */ /* 0x000fe400078e0a10 */
[----:B0-----:R-:W-:Y:S02]  /*10940*/  IMAD.MOV.U32 R2, RZ, RZ, RZ ;  /* 0x000000ffff027224 */ /* 0x001fe400078e00ff */
[----:B--2---:R-:W-:-:S05]  /*10950*/  IMAD R5, R17, R6, RZ ;  /* 0x0000000611057224 */ /* 0x004fca00078e02ff */
[----:B------:R-:W-:-:S04]  /*10960*/  IABS R7, R5 ;  /* 0x0000000500077213 */ /* 0x000fc80000000000 */
[----:B------:R-:W0:Y:S08]  /*10970*/  I2F.RP R8, R7 ;  /* 0x0000000700087306 */ /* 0x000e300000209400 */
[----:B0-----:R-:W0:Y:S02]  /*10980*/  MUFU.RCP R8, R8 ;  /* 0x0000000800087308 */ /* 0x001e240000001000 */
[----:B0-----:R-:W-:Y:S01]  /*10990*/  VIADD R9, R8, 0xffffffe ;  /* 0x0ffffffe08097836 */ /* 0x001fe20000000000 */
[----:B------:R-:W-:-:S05]  /*109a0*/  IABS R8, R5 ;  /* 0x0000000500087213 */ /* 0x000fca0000000000 */
[----:B------:R-:W0:Y:S01]  /*109b0*/  F2I.FTZ.U32.TRUNC.NTZ R3, R9 ;  /* 0x0000000900037305 */ /* 0x000e22000021f000 */
[----:B------:R-:W-:Y:S01]  /*109c0*/  IMAD.MOV R8, RZ, RZ, -R8 ;  /* 0x000000ffff087224 */ /* 0x000fe200078e0a08 */
[----:B0-----:R-:W-:-:S05]  /*109d0*/  IADD3 R10, RZ, -R3, RZ ;  /* 0x80000003ff0a7210 */ /* 0x001fca0007ffe0ff */
        /* <DEDUP_REMOVED lines=12> */
[----:B------:R-:W-:-:S06]  /*10aa0*/  @P0 IADD3 R9, R9, 0x1, RZ ;  /* 0x0000000109090810 */ /* 0x000fcc0007ffe0ff */
        /* <DEDUP_REMOVED lines=13> */
[----:B0-----:R-:W-:Y:S01]  /*10b80*/  MOV R2, RZ ;  /* 0x000000ff00027202 */ /* 0x001fe20000000f00 */
[----:B-1----:R-:W-:-:S04]  /*10b90*/  IMAD.MOV R5, RZ, RZ, -R3 ;  /* 0x000000ffff057224 */ /* 0x002fc800078e0a03 */
[----:B------:R-:W-:-:S04]  /*10ba0*/  IMAD R5, R5, R6, RZ ;  /* 0x0000000605057224 */ /* 0x000fc800078e02ff */
[----:B------:R-:W-:Y:S01]  /*10bb0*/  IMAD.HI.U32 R3, R3, R5, R2 ;  /* 0x0000000503037227 */ /* 0x000fe200078e0002 */
[-C--:B------:R-:W-:Y:S02]  /*10bc0*/  IABS R5, R4.reuse ;  /* 0x0000000400057213 */ /* 0x080fe40000000000 */
[C---:B------:R-:W-:Y:S02]  /*10bd0*/  LOP3.LUT R2, R0.reuse, R4, RZ, 0x3c, !PT ;  /* 0x0000000400027212 */ /* 0x040fe400078e3cff */
[----:B------:R-:W-:Y:S01]  /*10be0*/  IADD3 R0, R0, R7, RZ ;  /* 0x0000000700007210 */ /* 0x000fe20007ffe0ff */
        /* <DEDUP_REMOVED lines=17> */
.L_x_2457:
[----:B------:R-:W-:Y:S01]  /*10d00*/  UMOV UR4, URZ ;  /* 0x0000003f00047c82 */ /* 0x000fe20008000000 */
[----:B------:R-:W-:Y:S01]  /*10d10*/  UMOV UR5, URZ ;  /* 0x0000003f00057c82 */ /* 0x000fe20008000000 */
[----:B------:R-:W-:Y:S01]  /*10d20*/  ULDC UR6, c[0x0][0xc3c] ;  /* 0x00030f0000067ab9 */ /* 0x000fe20000000800 */
[----:B------:R-:W-:Y:S01]  /*10d30*/  IMAD.MOV.U32 R16, RZ, RZ, R0 ;  /* 0x000000ffff107224 */ /* 0x000fe200078e0000 */
[----:B------:R-:W-:Y:S01]  /*10d40*/  MOV R19, UR6 ;  /* 0x0000000600137c02 */ /* 0x000fe20008000f00 */
[----:B------:R-:W-:Y:S02]  /*10d50*/  IMAD.U32 R17, RZ, RZ, UR4 ;  /* 0x00000004ff117e24 */ /* 0x000fe4000f8e00ff */
[----:B------:R-:W-:-:S07]  /*10d60*/  IMAD.U32 R18, RZ, RZ, UR5 ;  /* 0x00000005ff127e24 */ /* 0x000fce000f8e00ff */
.L_x_2465:
        /* <DEDUP_REMOVED lines=10> */
.L_x_2454:
[----:B------:R-:W-:Y:S02]  /*10e10*/  ULDC UR4, c[0x0][0xc3c] ;  /* 0x00030f0000047ab9 */ /* 0x000fe40000000800 */
[----:B-1----:R-:W-:-:S13]  /*10e20*/  ISETP.GE.AND P0, PT, R19, UR4, PT ;  /* 0x0000000413007c0c */ /* 0x002fda000bf06270 */
[----:B------:R-:W-:Y:S05]  /*10e30*/  @!P0 BRA `(.L_x_2466) ;  /* 0xffffffb000f88947 */ /* 0x000fea000383ffff */
[----:B------:R-:W-:Y:S05]  /*10e40*/  BSYNC B8 ;  /* 0x0000000000087941 */ /* 0x000fea0003800000 */
.L_x_2405:
        /* <DEDUP_REMOVED lines=12> */
.L_x_2610:
[----:B------:R-:W-:Y:S05]  /*10f10*/  BSYNC B0 ;  /* 0x0000000000007941 */ /* 0x000fea0003800000 */
.L_x_2467:
[----:B------:R-:W-:-:S03]  /*10f20*/  UMOV UR4, 0xffffffff ;  /* 0xffffffff00047882 */ /* 0x000fc60000000000 */
[----:B------:R-:W-:Y:S05]  /*10f30*/  BRA.DIV UR4, `(.L_x_2469) ;  /* 0x0000004604947947 */ /* 0x000fea000b800000 */
[----:B0-----:R-:W0:Y:S02]  /*10f40*/  S2R R0, SR_TID.X ;  /* 0x0000000000007919 */ /* 0x001e240000002100 */
[----:B0-----:R-:W-:-:S04]  /*10f50*/  SHF.R.U32.HI R0, RZ, 0x5, R0 ;  /* 0x00000005ff007819 */ /* 0x001fc80000011600 */
[----:B------:R-:W-:-:S05]  /*10f60*/  LOP3.LUT R0, R0, 0x3, RZ, 0xc0, !PT ;  /* 0x0000000300007812 */ /* 0x000fca00078ec0ff */
[----:B------:R0:W1:Y:S02]  /*10f70*/  SHFL.IDX PT, R14, R0, RZ, 0x1f ;  /* 0x00001fff000e7589 */ /* 0x00006400000e0000 */
.L_x_2613:
[----:B-1----:R-:W-:Y:S01]  /*10f80*/  ISETP.NE.AND P0, PT, R14, RZ, PT ;  /* 0x000000ff0e00720c */ /* 0x002fe20003f05270 */
[----:B------:R-:W-:-:S12]  /*10f90*/  BSSY B0, `(.L_x_2470) ;  /* 0x0000024000007945 */ /* 0x000fd80003800000 */
[----:B------:R-:W-:Y:S05]  /*10fa0*/  @P0 BRA `(.L_x_2471) ;  /* 0x0000000000880947 */ /* 0x000fea0003800000 */
[----:B------:R-:W-:-:S03]  /*10fb0*/  UMOV UR4, 0xffffffff ;  /* 0xffffffff00047882 */ /* 0x000fc60000000000 */
[----:B------:R-:W-:Y:S05]  /*10fc0*/  BRA.DIV UR4, `(.L_x_2472) ;  /* 0x0000004604a47947 */ /* 0x000fea000b800000 */
[----:B------:R-:W-:-:S13]  /*10fd0*/  ELECT P6, URZ, PT ;  /* 0x00000000003f782f */ /* 0x000fda00038c0000 */
.L_x_2616:
[----:B------:R-:W-:Y:S05]  /*10fe0*/  @!P6 BRA `(.L_x_2471) ;  /* 0x000000000078e947 */ /* 0x000fea0003800000 */
[----:B------:R-:W-:-:S06]  /*10ff0*/  ULOP3.LUT UR4, UR38, 0x2, URZ, 0xfc, !UPT ;  /* 0x0000000226047892 */ /* 0x000fcc000f8efc3f */
[----:B0-----:R-:W-:-:S05]  /*11000*/  IMAD.U32 R0, RZ, RZ, UR4 ;  /* 0x00000004ff007e24 */ /* 0x001fca000f8e00ff */
[----:B------:R-:W-:-:S13]  /*11010*/  ISETP.NE.AND P0, PT, R0, 0x3, PT ;  /* 0x000000030000780c */ /* 0x000fda0003f05270 */
[----:B------:R-:W-:Y:S05]  /*11020*/  @!P0 BRA `(.L_x_2473) ;  /* 0x0000000000048947 */ /* 0x000fea0003800000 */
[----:B------:R-:W-:Y:S01]  /*11030*/  BPT.TRAP 0x1 ;  /* 0x000000040000795c */ /* 0x000fe20000300000 */
.L_x_2473:
[----:B------:R-:W-:Y:S01]  /*11040*/  IMAD R3, R25, 0x8, R5 ;  /* 0x0000000819037824 */ /* 0x000fe200078e0205 */
[----:B------:R-:W-:Y:S01]  /*11050*/  SHF.L.U32 R2, R27, 0x1f, RZ ;  /* 0x0000001f1b027819 */ /* 0x000fe200000006ff */
[----:B------:R-:W-:-:S03]  /*11060*/  VIADD R25, R25, 0x1 ;  /* 0x0000000119197836 */ /* 0x000fc60000000000 */
[----:B------:R-:W0:Y:S02]  /*11070*/  SYNCS.PHASECHK.TRANS64.TRYWAIT P1, [R3+URZ+0x16840], R2 ;  /* 0x01684002030075a7 */ /* 0x000e24000802017f */
[----:B------:R-:W-:-:S04]  /*11080*/  ISETP.NE.AND P2, PT, R25, 0x2, PT ;  /* 0x000000021900780c */ /* 0x000fc80003f45270 */
[----:B------:R-:W-:Y:S01]  /*11090*/  SEL R0, RZ, 0x1, P2 ;  /* 0x00000001ff007807 */ /* 0x000fe20001000000 */
[----:B0-----:R-:W-:Y:S08]  /*110a0*/  @!P1 BRA `(.L_x_2474) ;  /* 0x00000044008c9947 */ /* 0x001ff00003800000 */
.L_x_2617:
[----:B------:R-:W-:Y:S02]  /*110b0*/  SEL R25, R25, RZ, P2 ;  /* 0x000000ff19197207 */ /* 0x000fe40001000000 */
[----:B------:R-:W-:Y:S01]  /*110c0*/  LOP3.LUT R0, R27, R0, RZ, 0x3c, !PT ;  /* 0x000000001b007212 */ /* 0x000fe200078e3cff */
[----:B------:R-:W-:Y:S06]  /*110d0*/  @!P0 BRA `(.L_x_2475) ;  /* 0x0000000000048947 */ /* 0x000fec0003800000 */
[----:B------:R-:W-:Y:S01]  /*110e0*/  BPT.TRAP 0x1 ;  /* 0x000000040000795c */ /* 0x000fe20000300000 */
.L_x_2475:
[----:B------:R-:W-:Y:S02]  /*110f0*/  LEA R25, R25, R5, 0x3 ;  /* 0x0000000519197211 */ /* 0x000fe400078e18ff */
[----:B------:R-:W-:-:S04]  /*11100*/  SHF.L.U32 R0, R0, 0x1f, RZ ;  /* 0x0000001f00007819 */ /* 0x000fc800000006ff */
[----:B------:R-:W1:Y:S02]  /*11110*/  SYNCS.PHASECHK.TRANS64.TRYWAIT P1, [R25+URZ+0x16840], R0 ;  /* 0x01684000190075a7 */ /* 0x000e64000802017f */
[----:B-1----:R-:W-:Y:S05]  /*11120*/  @!P1 BRA `(.L_x_2476) ;  /* 0x0000004400809947 */ /* 0x002fea0003800000 */
.L_x_2618:
[----:B------:R-:W-:Y:S05]  /*11130*/  @!P0 BRA `(.L_x_2477) ;  /* 0x0000000000048947 */ /* 0x000fea0003800000 */
[----:B------:R-:W-:Y:S01]  /*11140*/  BPT.TRAP 0x1 ;  /* 0x000000040000795c */ /* 0x000fe20000300000 */
.L_x_2477:
[----:B------:R-:W3:Y:S02]  /*11150*/  SYNCS.PHASECHK.TRANS64.TRYWAIT P1, [R3+URZ+0x16860], R2 ;  /* 0x01686002030075a7 */ /* 0x000ee4000802017f */
[----:B---3--:R-:W-:Y:S05]  /*11160*/  @!P1 BRA `(.L_x_2478) ;  /* 0x0000004400849947 */ /* 0x008fea0003800000 */
.L_x_2619:
[----:B------:R-:W-:Y:S05]  /*11170*/  @!P0 BRA `(.L_x_2479) ;  /* 0x0000000000048947 */ /* 0x000fea0003800000 */
[----:B------:R-:W-:Y:S01]  /*11180*/  BPT.TRAP 0x1 ;  /* 0x000000040000795c */ /* 0x000fe20000300000 */
.L_x_2479:
[----:B----4-:R4:W0:Y:S02]  /*11190*/  SYNCS.PHASECHK.TRANS64.TRYWAIT P0, [R25+URZ+0x16860], R0 ;  /* 0x01686000190075a7 */ /* 0x010824000800017f */
[----:B0-----:R-:W-:Y:S05]  /*111a0*/  @!P0 NANOSLEEP.SYNCS 0x989680 ;  /* 0x009896800000895d */ /* 0x001fea0003900000 */
[----:B------:R-:W0:Y:S02]  /*111b0*/  @!P0 SYNCS.PHASECHK.TRANS64 P0, [R25+URZ+0x16860], R0 ;  /* 0x01686000190085a7 */ /* 0x000e24000800007f */
[----:B0-----:R-:W-:Y:S05]  /*111c0*/  @!P0 BRA `(.L_x_2479) ;  /* 0xfffffffc00f08947 */ /* 0x001fea000383ffff */
.L_x_2471:
[----:B------:R-:W-:Y:S05]  /*111d0*/  BSYNC B0 ;  /* 0x0000000000007941 */ /* 0x000fea0003800000 */
.L_x_2470:
[----:B------:R-:W-:Y:S05]  /*111e0*/  EXIT ;  /* 0x000000000000794d */ /* 0x000fea0003800000 */
.L_x_2353:
[----:B0-----:R-:W-:-:S04]  /*111f0*/  IMAD.U32 R3, RZ, RZ, UR45 ;  /* 0x0000002dff037e24 */ /* 0x001fc8000f8e00ff */
[----:B------:R0:W1:Y:S03]  /*11200*/  SYNCS.PHASECHK.TRANS64.TRYWAIT P1, [R3+URZ+0x16800], R0 ;  /* 0x01680000030075a7 */ /* 0x000066000802017f */
[----:B-1----:R-:W-:Y:S05]  /*11210*/  @!P1 NANOSLEEP.SYNCS 0x989680 ;  /* 0x009896800000995d */ /* 0x002fea0003900000 */
[----:B------:R-:W1:Y:S02]  /*11220*/  @!P1 SYNCS.PHASECHK.TRANS64 P1, [R3+URZ+0x16800], R0 ;  /* 0x01680000030095a7 */ /* 0x000e64000802007f */
[----:B-1----:R-:W-:Y:S05]  /*11230*/  @!P1 BRA `(.L_x_2353) ;  /* 0xfffffffc00ec9947 */ /* 0x002fea000383ffff */
[----:B------:R-:W-:Y:S05]  /*11240*/  BRA `(.L_x_2480) ;  /* 0xffffff0400287947 */ /* 0x000fea000383ffff */
.L_x_2357:
[----:B-1----:R1:W2:Y:S02]  /*11250*/  SYNCS.PHASECHK.TRANS64.TRYWAIT P1, [R0+URZ+0x16830], R3 ;  /* 0x01683003000075a7 */ /* 0x0022a4000802017f */
[----:B--2---:R-:W-:Y:S05]  /*11260*/  @!P1 NANOSLEEP.SYNCS 0x989680 ;  /* 0x009896800000995d */ /* 0x004fea0003900000 */
[----:B------:R-:W2:Y:S02]  /*11270*/  @!P1 SYNCS.PHASECHK.TRANS64 P1, [R0+URZ+0x16830], R3 ;  /* 0x01683003000095a7 */ /* 0x000ea4000802007f */
[----:B--2---:R-:W-:Y:S05]  /*11280*/  @!P1 BRA `(.L_x_2357) ;  /* 0xfffffffc00f09947 */ /* 0x004fea000383ffff */
[----:B------:R-:W-:Y:S05]  /*11290*/  BRA `(.L_x_2356) ;  /* 0xffffff0400447947 */ /* 0x000fea000383ffff */
.L_x_2363:
[----:B-1----:R-:W-:-:S04]  /*112a0*/  IMAD.U32 R6, RZ, RZ, UR6 ;  /* 0x00000006ff067e24 */ /* 0x002fc8000f8e00ff */
[----:B------:R1:W2:Y:S03]  /*112b0*/  SYNCS.PHASECHK.TRANS64.TRYWAIT P1, [R6+URZ+0x16830], R5 ;  /* 0x01683005060075a7 */ /* 0x0002a6000802017f */
[----:B--2---:R-:W-:Y:S05]  /*112c0*/  @!P1 NANOSLEEP.SYNCS 0x989680 ;  /* 0x009896800000995d */ /* 0x004fea0003900000 */
[----:B------:R-:W2:Y:S02]  /*112d0*/  @!P1 SYNCS.PHASECHK.TRANS64 P1, [R6+URZ+0x16830], R5 ;  /* 0x01683005060095a7 */ /* 0x000ea4000802007f */
[----:B--2---:R-:W-:Y:S05]  /*112e0*/  @!P1 BRA `(.L_x_2363) ;  /* 0xfffffffc00ec9947 */ /* 0x004fea000383ffff */
[----:B------:R-:W-:Y:S05]  /*112f0*/  BRA `(.L_x_2360) ;  /* 0xffffff2c00b47947 */ /* 0x000fea000383ffff */
.L_x_2367:
[----:B-1----:R-:W-:-:S04]  /*11300*/  IMAD.U32 R6, RZ, RZ, UR6 ;  /* 0x00000006ff067e24 */ /* 0x002fc8000f8e00ff */
[----:B------:R1:W2:Y:S03]  /*11310*/  SYNCS.PHASECHK.TRANS64.TRYWAIT P1, [R6+URZ+0x16850], R5 ;  /* 0x01685005060075a7 */ /* 0x0002a6000802017f */
[----:B--2---:R-:W-:Y:S05]  /*11320*/  @!P1 NANOSLEEP.SYNCS 0x989680 ;  /* 0x009896800000995d */ /* 0x004fea0003900000 */
[----:B------:R-:W2:Y:S02]  /*11330*/  @!P1 SYNCS.PHASECHK.TRANS64 P1, [R6+URZ+0x16850], R5 ;  /* 0x01685005060095a7 */ /* 0x000ea4000802007f */
[----:B--2---:R-:W-:Y:S05]  /*11340*/  @!P1 BRA `(.L_x_2367) ;  /* 0xfffffffc00ec9947 */ /* 0x004fea000383ffff */
[----:B------:R-:W-:Y:S05]  /*11350*/  BRA `(.L_x_2364) ;  /* 0xffffff3000307947 */ /* 0x000fea000383ffff */
.L_x_2375:
[----:B-1----:R-:W-:-:S04]  /*11360*/  IMAD.U32 R6, RZ, RZ, UR6 ;  /* 0x00000006ff067e24 */ /* 0x002fc8000f8e00ff */
[----:B------:R1:W2:Y:S03]  /*11370*/  SYNCS.PHASECHK.TRANS64.TRYWAIT P1, [R6+URZ+0x16830], R5 ;  /* 0x01683005060075a7 */ /* 0x0002a6000802017f */
[----:B--2---:R-:W-:Y:S05]  /*11380*/  @!P1 NANOSLEEP.SYNCS 0x989680 ;  /* 0x009896800000995d */ /* 0x004fea0003900000 */
[----:B------:R-:W2:Y:S02]  /*11390*/  @!P1 SYNCS.PHASECHK.TRANS64 P1, [R6+URZ+0x16830], R5 ;  /* 0x01683005060095a7 */ /* 0x000ea4000802007f */
[----:B--2---:R-:W-:Y:S05]  /*113a0*/  @!P1 BRA `(.L_x_2375) ;  /* 0xfffffffc00ec9947 */ /* 0x004fea000383ffff */
[----:B------:R-:W-:Y:S05]  /*113b0*/  BRA `(.L_x_2372) ;  /* 0xffffff5c003c7947 */ /* 0x000fea000383ffff */
.L_x_2379:
[----:B-1----:R-:W-:-:S04]  /*113c0*/  IMAD.U32 R6, RZ, RZ, UR6 ;  /* 0x00000006ff067e24 */ /* 0x002fc8000f8e00ff */
[----:B------:R1:W2:Y:S03]  /*113d0*/  SYNCS.PHASECHK.TRANS64.TRYWAIT P1, [R6+URZ+0x16850], R5 ;  /* 0x01685005060075a7 */ /* 0x0002a6000802017f */
[----:B--2---:R-:W-:Y:S05]  /*113e0*/  @!P1 NANOSLEEP.SYNCS 0x989680 ;  /* 0x009896800000995d */ /* 0x004fea0003900000 */
[----:B------:R-:W2:Y:S02]  /*113f0*/  @!P1 SYNCS.PHASECHK.TRANS64 P1, [R6+URZ+0x16850], R5 ;  /* 0x01685005060095a7 */ /* 0x000ea4000802007f */
[----:B--2---:R-:W-:Y:S05]  /*11400*/  @!P1 BRA `(.L_x_2379) ;  /* 0xfffffffc00ec9947 */ /* 0x004fea000383ffff */
[----:B------:R-:W-:Y:S05]  /*11410*/  BRA `(.L_x_2376) ;  /* 0xffffff5c00ac7947 */ /* 0x000fea000383ffff */
.L_x_2386:
[----:B-1----:R-:W-:-:S04]  /*11420*/  MOV R4, UR5 ;  /* 0x0000000500047c02 */ /* 0x002fc80008000f00 */
[----:B------:R1:W2:Y:S03]  /*11430*/  SYNCS.PHASECHK.TRANS64.TRYWAIT P1, [R4+URZ+0x16850], R3 ;  /* 0x01685003040075a7 */ /* 0x0002a6000802017f */
[----:B--2---:R-:W-:Y:S05]  /*11440*/  @!P1 NANOSLEEP.SYNCS 0x989680 ;  /* 0x009896800000995d */ /* 0x004fea0003900000 */
[----:B------:R-:W2:Y:S02]  /*11450*/  @!P1 SYNCS.PHASECHK.TRANS64 P1, [R4+URZ+0x16850], R3 ;  /* 0x01685003040095a7 */ /* 0x000ea4000802007f */
[----:B--2---:R-:W-:Y:S05]  /*11460*/  @!P1 BRA `(.L_x_2386) ;  /* 0xfffffffc00ec9947 */ /* 0x004fea000383ffff */
[----:B------:R-:W-:Y:S05]  /*11470*/  BRA `(.L_x_2385) ;  /* 0xffffff80001c7947 */ /* 0x000fea000383ffff */
.L_x_2417:
        /* <DEDUP_REMOVED lines=11> */
.L_x_2482:
[----:B------:R-:W-:Y:S05]  /*11530*/  BSYNC B0 ;  /* 0x0000000000007941 */ /* 0x000fea0003800000 */
.L_x_2481:
[----:B------:R-:W-:Y:S05]  /*11540*/  BRA `(.L_x_2483) ;  /* 0xffffffb800c47947 */ /* 0x000fea000383ffff */
.L_x_2420:
[----:B0-----:R0:W2:Y:S02]  /*11550*/  SYNCS.PHASECHK.TRANS64.TRYWAIT P0, [R3+URZ+0x16840], R4 ;  /* 0x01684004030075a7 */ /* 0x0010a4000800017f */
[----:B--2---:R-:W-:Y:S05]  /*11560*/  @!P0 NANOSLEEP.SYNCS 0x989680 ;  /* 0x009896800000895d */ /* 0x004fea0003900000 */
[----:B------:R-:W2:Y:S02]  /*11570*/  @!P0 SYNCS.PHASECHK.TRANS64 P0, [R3+URZ+0x16840], R4 ;  /* 0x01684004030085a7 */ /* 0x000ea4000800007f */
[----:B--2---:R-:W-:Y:S05]  /*11580*/  @!P0 BRA `(.L_x_2420) ;  /* 0xfffffffc00f08947 */ /* 0x004fea000383ffff */
[----:B------:R-:W-:Y:S05]  /*11590*/  BRA `(.L_x_2484) ;  /* 0xffffffbc00247947 */ /* 0x000fea000383ffff */
.L_x_2421:
        /* <DEDUP_REMOVED lines=8> */
.L_x_2486:
[----:B------:R-:W-:Y:S05]  /*11620*/  BSYNC B0 ;  /* 0x0000000000007941 */ /* 0x000fea0003800000 */
.L_x_2485:
[----:B------:R-:W-:Y:S01]  /*11630*/  IMAD.MOV.U32 R13, RZ, RZ, R0 ;  /* 0x000000ffff0d7224 */ /* 0x000fe200078e0000 */
[----:B------:R-:W-:Y:S01]  /*11640*/  MOV R11, 0x181f ;  /* 0x0000181f000b7802 */ /* 0x000fe20000000f00 */
[----:B------:R-:W-:Y:S02]  /*11650*/  IMAD.MOV.U32 R12, RZ, RZ, RZ ;  /* 0x000000ffff0c7224 */ /* 0x000fe400078e00ff */
[----:B------:R-:W-:Y:S02]  /*11660*/  IMAD.MOV.U32 R15, RZ, RZ, -0x1 ;  /* 0xffffffffff0f7424 */ /* 0x000fe400078e00ff */
[----:B------:R-:W-:Y:S02]  /*11670*/  IMAD.MOV.U32 R6, RZ, RZ, R14 ;  /* 0x000000ffff067224 */ /* 0x000fe400078e000e */
[----:B------:R-:W-:-:S07]  /*11680*/  @P0 IMAD R8, R5, 0x2, R22 ;  /* 0x0000000205080824 */ /* 0x000fce00078e0216 */
[----:B------:R-:W-:Y:S05]  /*11690*/  WARPSYNC.COLLECTIVE R15, `(.L_x_2487) ;  /* 0x000000000f087348 */ /* 0x000fea0003c00000 */
[----:B------:R0:W1:Y:S02]  /*116a0*/  SHFL.IDX P6, R14, R13, R12, R11 ;  /* 0x0000000c0d0e7389 */ /* 0x00006400000c000b */
[----:B01----:R-:W-:Y:S01]  /*116b0*/  ENDCOLLECTIVE ;  /* 0x000000000000791b */ /* 0x003fe20003800000 */
.L_x_2487:
[----:B------:R-:W-:Y:S01]  /*116c0*/  IMAD.MOV.U32 R13, RZ, RZ, R2 ;  /* 0x000000ffff0d7224 */ /* 0x000fe200078e0002 */
[----:B------:R-:W-:Y:S01]  /*116d0*/  MOV R12, 0x1 ;  /* 0x00000001000c7802 */ /* 0x000fe20000000f00 */
[----:B------:R-:W-:-:S07]  /*116e0*/  IMAD.MOV.U32 R7, RZ, RZ, R14 ;  /* 0x000000ffff077224 */ /* 0x000fce00078e000e */
[----:B------:R-:W-:Y:S05]  /*116f0*/  WARPSYNC.COLLECTIVE R15, `(.L_x_2488) ;  /* 0x000000000f087348 */ /* 0x000fea0003c00000 */
[----:B------:R0:W1:Y:S02]  /*11700*/  SHFL.IDX P6, R14, R13, R12, R11 ;  /* 0x0000000c0d0e7389 */ /* 0x00006400000c000b */
[----:B01----:R-:W-:Y:S01]  /*11710*/  ENDCOLLECTIVE ;  /* 0x000000000000791b */ /* 0x003fe20003800000 */
.L_x_2488:
        /* <DEDUP_REMOVED lines=15> */
.L_x_2489:
[----:B------:R-:W-:Y:S01]  /*11810*/  @P1 IMAD R8, R5, 0x2, R22 ;  /* 0x0000000205081824 */ /* 0x000fe200078e0216 */
[----:B------:R-:W-:Y:S01]  /*11820*/  MOV R13, R2 ;  /* 0x00000002000d7202 */ /* 0x000fe20000000f00 */
[----:B------:R-:W-:Y:S02]  /*11830*/  IMAD.MOV.U32 R12, RZ, RZ, 0x2 ;  /* 0x00000002ff0c7424 */ /* 0x000fe400078e00ff */
[----:B------:R-:W-:-:S07]  /*11840*/  IMAD.MOV.U32 R7, RZ, RZ, R14 ;  /* 0x000000ffff077224 */ /* 0x000fce00078e000e */
[----:B------:R-:W-:Y:S05]  /*11850*/  WARPSYNC.COLLECTIVE R15, `(.L_x_2490) ;  /* 0x000000000f087348 */ /* 0x000fea0003c00000 */
[----:B------:R0:W1:Y:S02]  /*11860*/  SHFL.IDX P6, R14, R13, R12, R11 ;  /* 0x0000000c0d0e7389 */ /* 0x00006400000c000b */
[----:B01----:R-:W-:Y:S01]  /*11870*/  ENDCOLLECTIVE ;  /* 0x000000000000791b */ /* 0x003fe20003800000 */
.L_x_2490:
        /* <DEDUP_REMOVED lines=15> */
.L_x_2491:
[----:B------:R-:W-:Y:S01]  /*11970*/  @P1 LEA R8, R5, R22, 0x1 ;  /* 0x0000001605081211 */ /* 0x000fe200078e08ff */
[----:B------:R-:W-:Y:S02]  /*11980*/  IMAD.MOV.U32 R13, RZ, RZ, R2 ;  /* 0x000000ffff0d7224 */ /* 0x000fe400078e0002 */
[----:B------:R-:W-:Y:S02]  /*11990*/  IMAD.MOV.U32 R12, RZ, RZ, 0x3 ;  /* 0x00000003ff0c7424 */ /* 0x000fe400078e00ff */
[----:B------:R-:W-:-:S07]  /*119a0*/  IMAD.MOV.U32 R7, RZ, RZ, R14 ;  /* 0x000000ffff077224 */ /* 0x000fce00078e000e */
[----:B------:R-:W-:Y:S05]  /*119b0*/  WARPSYNC.COLLECTIVE R15, `(.L_x_2492) ;  /* 0x000000000f087348 */ /* 0x000fea0003c00000 */
[----:B------:R0:W1:Y:S02]  /*119c0*/  SHFL.IDX P6, R14, R13, R12, R11 ;  /* 0x0000000c0d0e7389 */ /* 0x00006400000c000b */
[----:B01----:R-:W-:Y:S01]  /*119d0*/  ENDCOLLECTIVE ;  /* 0x000000000000791b */ /* 0x003fe20003800000 */
.L_x_2492:
        /* <DEDUP_REMOVED lines=15> */
.L_x_2493:
[----:B------:R-:W-:Y:S02]  /*11ad0*/  @P1 IMAD R8, R5, 0x2, R22 ;  /* 0x0000000205081824 */ /* 0x000fe400078e0216 */
[----:B------:R-:W-:Y:S02]  /*11ae0*/  IMAD.MOV.U32 R13, RZ, RZ, R2 ;  /* 0x000000ffff0d7224 */ /* 0x000fe400078e0002 */
[----:B------:R-:W-:Y:S02]  /*11af0*/  IMAD.MOV.U32 R12, RZ, RZ, 0x4 ;  /* 0x00000004ff0c7424 */ /* 0x000fe400078e00ff */
[----:B------:R-:W-:-:S07]  /*11b00*/  IMAD.MOV.U32 R7, RZ, RZ, R14 ;  /* 0x000000ffff077224 */ /* 0x000fce00078e000e */
[----:B------:R-:W-:Y:S05]  /*11b10*/  WARPSYNC.COLLECTIVE R15, `(.L_x_2494) ;  /* 0x000000000f087348 */ /* 0x000fea0003c00000 */
[----:B------:R0:W1:Y:S02]  /*11b20*/  SHFL.IDX P6, R14, R13, R12, R11 ;  /* 0x0000000c0d0e7389 */ /* 0x00006400000c000b */
[----:B01----:R-:W-:Y:S01]  /*11b30*/  ENDCOLLECTIVE ;  /* 0x000000000000791b */ /* 0x003fe20003800000 */
.L_x_2494:
        /* <DEDUP_REMOVED lines=15> */
.L_x_2495:
[----:B------:R-:W-:Y:S02]  /*11c30*/  @P1 IMAD R8, R5, 0x2, R22 ;  /* 0x0000000205081824 */ /* 0x000fe400078e0216 */
[----:B------:R-:W-:Y:S02]  /*11c40*/  IMAD.MOV.U32 R13, RZ, RZ, R2 ;  /* 0x000000ffff0d7224 */ /* 0x000fe400078e0002 */
[----:B------:R-:W-:Y:S01]  /*11c50*/  IMAD.MOV.U32 R12, RZ, RZ, 0x5 ;  /* 0x00000005ff0c7424 */ /* 0x000fe200078e00ff */
[----:B------:R-:W-:-:S07]  /*11c60*/  MOV R7, R14 ;  /* 0x0000000e00077202 */ /* 0x000fce0000000f00 */
[----:B------:R-:W-:Y:S05]  /*11c70*/  WARPSYNC.COLLECTIVE R15, `(.L_x_2496) ;  /* 0x000000000f087348 */ /* 0x000fea0003c00000 */
[----:B------:R0:W1:Y:S02]  /*11c80*/  SHFL.IDX P6, R14, R13, R12, R11 ;  /* 0x0000000c0d0e7389 */ /* 0x00006400000c000b */
[----:B01----:R-:W-:Y:S01]  /*11c90*/  ENDCOLLECTIVE ;  /* 0x000000000000791b */ /* 0x003fe20003800000 */
.L_x_2496:
        /* <DEDUP_REMOVED lines=15> */
.L_x_2497:
[----:B------:R-:W-:Y:S01]  /*11d90*/  @P1 IMAD R8, R5, 0x2, R22 ;  /* 0x0000000205081824 */ /* 0x000fe200078e0216 */
[----:B------:R-:W-:Y:S01]  /*11da0*/  MOV R13, R2 ;  /* 0x00000002000d7202 */ /* 0x000fe20000000f00 */
[----:B------:R-:W-:Y:S02]  /*11db0*/  IMAD.MOV.U32 R12, RZ, RZ, 0x6 ;  /* 0x00000006ff0c7424 */ /* 0x000fe400078e00ff */
[----:B------:R-:W-:-:S07]  /*11dc0*/  IMAD.MOV.U32 R7, RZ, RZ, R14 ;  /* 0x000000ffff077224 */ /* 0x000fce00078e000e */
[----:B------:R-:W-:Y:S05]  /*11dd0*/  WARPSYNC.COLLECTIVE R15, `(.L_x_2498) ;  /* 0x000000000f087348 */ /* 0x000fea0003c00000 */
[----:B------:R0:W1:Y:S02]  /*11de0*/  SHFL.IDX P6, R14, R13, R12, R11 ;  /* 0x0000000c0d0e7389 */ /* 0x00006400000c000b */
[----:B01----:R-:W-:Y:S01]  /*11df0*/  ENDCOLLECTIVE ;  /* 0x000000000000791b */ /* 0x003fe20003800000 */
.L_x_2498:
        /* <DEDUP_REMOVED lines=15> */
.L_x_2499:
[----:B------:R-:W-:Y:S02]  /*11ef0*/  @P1 IMAD R8, R5, 0x2, R22 ;  /* 0x0000000205081824 */ /* 0x000fe400078e0216 */
[----:B------:R-:W-:Y:S02]  /*11f00*/  IMAD.MOV.U32 R13, RZ, RZ, R2 ;  /* 0x000000ffff0d7224 */ /* 0x000fe400078e0002 */
[----:B------:R-:W-:Y:S02]  /*11f10*/  IMAD.MOV.U32 R12, RZ, RZ, 0x7 ;  /* 0x00000007ff0c7424 */ /* 0x000fe400078e00ff */
[----:B------:R-:W-:-:S07]  /*11f20*/  IMAD.MOV.U32 R7, RZ, RZ, R14 ;  /* 0x000000ffff077224 */ /* 0x000fce00078e000e */
[----:B------:R-:W-:Y:S05]  /*11f30*/  WARPSYNC.COLLECTIVE R15, `(.L_x_2500) ;  /* 0x000000000f087348 */ /* 0x000fea0003c00000 */
[----:B------:R0:W1:Y:S02]  /*11f40*/  SHFL.IDX P6, R14, R13, R12, R11 ;  /* 0x0000000c0d0e7389 */ /* 0x00006400000c000b */
[----:B01----:R-:W-:Y:S01]  /*11f50*/  ENDCOLLECTIVE ;  /* 0x000000000000791b */ /* 0x003fe20003800000 */
.L_x_2500:
[----:B------:R-:W-:-:S04]  /*11f60*/  @P1 LEA R7, P0, R28, R7, 0x1 ;  /* 0x000000071c071211 */ /* 0x000fc800078008ff */
[----:B------:R-:W-:-:S04]  /*11f70*/  @P1 IADD3.X R6, RZ, R6, RZ, P0, !PT ;  /* 0x00000006ff061210 */ /* 0x000fc800007fe4ff */
[----:B------:R-:W-:Y:S02]  /*11f80*/  @P1 LOP3.LUT R7, R7, R6, RZ, 0x3c, !PT ;  /* 0x0000000607071212 */ /* 0x000fe400078e3cff */
[----:B------:R-:W-:Y:S02]  /*11f90*/  MOV R13, R0 ;  /* 0x00000000000d7202 */ /* 0x000fe40000000f00 */
        /* <DEDUP_REMOVED lines=10> */
.L_x_2501:
[----:B------:R-:W-:Y:S01]  /*12040*/  IMAD.MOV.U32 R0, RZ, RZ, R14 ;  /* 0x000000ffff007224 */ /* 0x000fe200078e000e */
[----:B------:R-:W-:Y:S06]  /*12050*/  BRA `(.L_x_2502) ;  /* 0xffffffb800387947 */ /* 0x000fec000383ffff */
.L_x_2426:
[----:B------:R-:W-:Y:S01]  /*12060*/  IMAD.MOV.U32 R13, RZ, RZ, R4 ;  /* 0x000000ffff0d7224 */ /* 0x000fe200078e0004 */
[----:B------:R-:W-:Y:S01]  /*12070*/  MOV R15, 0xffffffff ;  /* 0xffffffff000f7802 */ /* 0x000fe20000000f00 */
[----:B------:R-:W-:Y:S02]  /*12080*/  IMAD.MOV.U32 R12, RZ, RZ, RZ ;  /* 0x000000ffff0c7224 */ /* 0x000fe400078e00ff */
[----:B------:R-:W-:Y:S02]  /*12090*/  IMAD.MOV.U32 R11, RZ, RZ, 0x181f ;  /* 0x0000181fff0b7424 */ /* 0x000fe400078e00ff */
[----:B-----5:R-:W-:Y:S02]  /*120a0*/  IMAD R3, R21, R9, RZ ;  /* 0x0000000915037224 */ /* 0x020fe400078e02ff */
[----:B------:R-:W-:-:S07]  /*120b0*/  IMAD R17, R17, 0xc0, R20 ;  /* 0x000000c011117824 */ /* 0x000fce00078e0214 */
[----:B------:R-:W-:Y:S05]  /*120c0*/  WARPSYNC.COLLECTIVE R15, `(.L_x_2503) ;  /* 0x000000000f087348 */ /* 0x000fea0003c00000 */
[----:B------:R0:W1:Y:S02]  /*120d0*/  SHFL.IDX P6, R14, R13, R12, R11 ;  /* 0x0000000c0d0e7389 */ /* 0x00006400000c000b */
[----:B01----:R-:W-:Y:S01]  /*120e0*/  ENDCOLLECTIVE ;  /* 0x000000000000791b */ /* 0x003fe20003800000 */
.L_x_2503:
[C---:B------:R-:W-:Y:S02]  /*120f0*/  ISETP.GE.AND P2, PT, R17.reuse, R3, PT ;  /* 0x000000031100720c */ /* 0x040fe40003f46270 */
[----:B------:R-:W-:Y:S01]  /*12100*/  IADD3 R8, R17, 0x10, RZ ;  /* 0x0000001011087810 */ /* 0x000fe20007ffe0ff */
[----:B------:R-:W-:Y:S02]  /*12110*/  IMAD.MOV.U32 R13, RZ, RZ, R0 ;  /* 0x000000ffff0d7224 */ /* 0x000fe400078e0000 */
[----:B------:R-:W-:-:S08]  /*12120*/  IMAD.MOV.U32 R6, RZ, RZ, R14 ;  /* 0x000000ffff067224 */ /* 0x000fd000078e000e */
[----:B------:R-:W-:Y:S05]  /*12130*/  WARPSYNC.COLLECTIVE R15, `(.L_x_2504) ;  /* 0x000000000f087348 */ /* 0x000fea0003c00000 */
[----:B------:R0:W1:Y:S02]  /*12140*/  SHFL.IDX P6, R14, R13, R12, R11 ;  /* 0x0000000c0d0e7389 */ /* 0x00006400000c000b */
[----:B01----:R-:W-:Y:S01]  /*12150*/  ENDCOLLECTIVE ;  /* 0x000000000000791b */ /* 0x003fe20003800000 */
.L_x_2504:
[----:B------:R-:W-:Y:S02]  /*12160*/  IMAD.MOV.U32 R13, RZ, RZ, R4 ;  /* 0x000000ffff0d7224 */ /* 0x000fe400078e0004 */
[----:B------:R-:W-:Y:S02]  /*12170*/  IMAD.MOV.U32 R12, RZ, RZ, 0x1 ;  /* 0x00000001ff0c7424 */ /* 0x000fe400078e00ff */
[----:B------:R-:W-:-:S07]  /*12180*/  IMAD.MOV.U32 R7, RZ, RZ, R14 ;  /* 0x000000ffff077224 */ /* 0x000fce00078e000e */
[----:B------:R-:W-:Y:S05]  /*12190*/  WARPSYNC.COLLECTIVE R15, `(.L_x_2505) ;  /* 0x000000000f087348 */ /* 0x000fea0003c00000 */
[----:B------:R0:W1:Y:S02]  /*121a0*/  SHFL.IDX P6, R14, R13, R12, R11 ;  /* 0x0000000c0d0e7389 */ /* 0x00006400000c000b */
[----:B01----:R-:W-:Y:S01]  /*121b0*/  ENDCOLLECTIVE ;  /* 0x000000000000791b */ /* 0x003fe20003800000 */
.L_x_2505:
        /* <DEDUP_REMOVED lines=15> */
.L_x_2506:
[----:B------:R-:W-:Y:S02]  /*122b0*/  IMAD.MOV.U32 R13, RZ, RZ, R4 ;  /* 0x000000ffff0d7224 */ /* 0x000fe400078e0004 */
[----:B------:R-:W-:Y:S01]  /*122c0*/  IMAD.MOV.U32 R12, RZ, RZ, 0x2 ;  /* 0x00000002ff0c7424 */ /* 0x000fe200078e00ff */
[----:B------:R-:W-:-:S07]  /*122d0*/  MOV R7, R14 ;  /* 0x0000000e00077202 */ /* 0x000fce0000000f00 */
[----:B------:R-:W-:Y:S05]  /*122e0*/  WARPSYNC.COLLECTIVE R15, `(.L_x_2507) ;  /* 0x000000000f087348 */ /* 0x000fea0003c00000 */
[----:B------:R0:W1:Y:S02]  /*122f0*/  SHFL.IDX P6, R14, R13, R12, R11 ;  /* 0x0000000c0d0e7389 */ /* 0x00006400000c000b */
[----:B01----:R-:W-:Y:S01]  /*12300*/  ENDCOLLECTIVE ;  /* 0x000000000000791b */ /* 0x003fe20003800000 */
.L_x_2507:
        /* <DEDUP_REMOVED lines=16> */
.L_x_2508:
[----:B------:R-:W-:Y:S01]  /*12410*/  MOV R13, R4 ;  /* 0x00000004000d7202 */ /* 0x000fe20000000f00 */
[----:B------:R-:W-:Y:S02]  /*12420*/  IMAD.MOV.U32 R12, RZ, RZ, 0x3 ;  /* 0x00000003ff0c7424 */ /* 0x000fe400078e00ff */
[----:B------:R-:W-:-:S07]  /*12430*/  IMAD.MOV.U32 R7, RZ, RZ, R14 ;  /* 0x000000ffff077224 */ /* 0x000fce00078e000e */
[----:B------:R-:W-:Y:S05]  /*12440*/  WARPSYNC.COLLECTIVE R15, `(.L_x_2509) ;  /* 0x000000000f087348 */ /* 0x000fea0003c00000 */
[----:B------:R0:W1:Y:S02]  /*12450*/  SHFL.IDX P6, R14, R13, R12, R11 ;  /* 0x0000000c0d0e7389 */ /* 0x00006400000c000b */
[----:B01----:R-:W-:Y:S01]  /*12460*/  ENDCOLLECTIVE ;  /* 0x000000000000791b */ /* 0x003fe20003800000 */
.L_x_2509:
        /* <DEDUP_REMOVED lines=16> */
.L_x_2510:
[----:B------:R-:W-:Y:S02]  /*12570*/  IMAD.MOV.U32 R13, RZ, RZ, R4 ;  /* 0x000000ffff0d7224 */ /* 0x000fe400078e0004 */
[----:B------:R-:W-:Y:S02]  /*12580*/  IMAD.MOV.U32 R12, RZ, RZ, 0x4 ;  /* 0x00000004ff0c7424 */ /* 0x000fe400078e00ff */
[----:B------:R-:W-:-:S07]  /*12590*/  IMAD.MOV.U32 R7, RZ, RZ, R14 ;  /* 0x000000ffff077224 */ /* 0x000fce00078e000e */
[----:B------:R-:W-:Y:S05]  /*125a0*/  WARPSYNC.COLLECTIVE R15, `(.L_x_2511) ;  /* 0x000000000f087348 */ /* 0x000fea0003c00000 */
[----:B------:R0:W1:Y:S02]  /*125b0*/  SHFL.IDX P6, R14, R13, R12, R11 ;  /* 0x0000000c0d0e7389 */ /* 0x00006400000c000b */
[----:B01----:R-:W-:Y:S01]  /*125c0*/  ENDCOLLECTIVE ;  /* 0x000000000000791b */ /* 0x003fe20003800000 */
.L_x_2511:
[----:B------:R-:W-:-:S04]  /*125d0*/  @!P1 LEA R7, P2, R28, R7, 0x1 ;  /* 0x000000071c079211 */ /* 0x000fc800078408ff */
[----:B------:R-:W-:-:S04]  /*125e0*/  @!P1 IADD3.X R6, RZ, R6, RZ, P2, !PT ;  /* 0x00000006ff069210 */ /* 0x000fc800017fe4ff */
        /* <DEDUP_REMOVED lines=14> */
.L_x_2512:
[----:B------:R-:W-:Y:S01]  /*126d0*/  IMAD.MOV.U32 R13, RZ, RZ, R4 ;  /* 0x000000ffff0d7224 */ /* 0x000fe200078e0004 */
[----:B------:R-:W-:Y:S01]  /*126e0*/  MOV R12, 0x5 ;  /* 0x00000005000c7802 */ /* 0x000fe20000000f00 */
[----:B------:R-:W-:-:S07]  /*126f0*/  IMAD.MOV.U32 R7, RZ, RZ, R14 ;  /* 0x000000ffff077224 */ /* 0x000fce00078e000e */
[----:B------:R-:W-:Y:S05]  /*12700*/  WARPSYNC.COLLECTIVE R15, `(.L_x_2513) ;  /* 0x000000000f087348 */ /* 0x000fea0003c00000 */
[----:B------:R0:W1:Y:S02]  /*12710*/  SHFL.IDX P6, R14, R13, R12, R11 ;  /* 0x0000000c0d0e7389 */ /* 0x00006400000c000b */
[----:B01----:R-:W-:Y:S01]  /*12720*/  ENDCOLLECTIVE ;  /* 0x000000000000791b */ /* 0x003fe20003800000 */
.L_x_2513:
        /* <DEDUP_REMOVED lines=16> */
.L_x_2514:
[----:B------:R-:W-:Y:S02]  /*12830*/  IMAD.MOV.U32 R13, RZ, RZ, R4 ;  /* 0x000000ffff0d7224 */ /* 0x000fe400078e0004 */
[----:B------:R-:W-:Y:S02]  /*12840*/  IMAD.MOV.U32 R12, RZ, RZ, 0x6 ;  /* 0x00000006ff0c7424 */ /* 0x000fe400078e00ff */
[----:B------:R-:W-:-:S07]  /*12850*/  IMAD.MOV.U32 R7, RZ, RZ, R14 ;  /* 0x000000ffff077224 */ /* 0x000fce00078e000e */
[----:B------:R-:W-:Y:S05]  /*12860*/  WARPSYNC.COLLECTIVE R15, `(.L_x_2515) ;  /* 0x000000000f087348 */ /* 0x000fea0003c00000 */
[----:B------:R0:W1:Y:S02]  /*12870*/  SHFL.IDX P6, R14, R13, R12, R11 ;  /* 0x0000000c0d0e7389 */ /* 0x00006400000c000b */
[----:B01----:R-:W-:Y:S01]  /*12880*/  ENDCOLLECTIVE ;  /* 0x000000000000791b */ /* 0x003fe20003800000 */
.L_x_2515:
        /* <DEDUP_REMOVED lines=16> */
.L_x_2516:
[----:B------:R-:W-:Y:S02]  /*12990*/  IMAD.MOV.U32 R13, RZ, RZ, R4 ;  /* 0x000000ffff0d7224 */ /* 0x000fe400078e0004 */
[----:B------:R-:W-:Y:S01]  /*129a0*/  IMAD.MOV.U32 R12, RZ, RZ, 0x7 ;  /* 0x00000007ff0c7424 */ /* 0x000fe200078e00ff */
[----:B------:R-:W-:-:S07]  /*129b0*/  MOV R7, R14 ;  /* 0x0000000e00077202 */ /* 0x000fce0000000f00 */
[----:B------:R-:W-:Y:S05]  /*129c0*/  WARPSYNC.COLLECTIVE R15, `(.L_x_2517) ;  /* 0x000000000f087348 */ /* 0x000fea0003c00000 */
[----:B------:R0:W1:Y:S02]  /*129d0*/  SHFL.IDX P6, R14, R13, R12, R11 ;  /* 0x0000000c0d0e7389 */ /* 0x00006400000c000b */
[----:B01----:R-:W-:Y:S01]  /*129e0*/  ENDCOLLECTIVE ;  /* 0x000000000000791b */ /* 0x003fe20003800000 */
.L_x_2517:
[----:B------:R-:W-:-:S05]  /*129f0*/  @!P1 LEA R7, P2, R28, R7, 0x1 ;  /* 0x000000071c079211 */ /* 0x000fca00078408ff */
[----:B------:R-:W-:-:S05]  /*12a00*/  @!P1 IMAD.X R6, RZ, RZ, R6, P2 ;  /* 0x000000ffff069224 */ /* 0x000fca00010e0606 */
        /* <DEDUP_REMOVED lines=10> */
[----:B------:R-:W-:Y:S01]  /*12ab0*/  ISETP.GE.AND P1, PT, R0, R3, PT ;  /* 0x000000030000720c */ /* 0x000fe20003f26270 */
[----:B------:R-:W-:-:S12]  /*12ac0*/  VIADD R0, R17, 0x80 ;  /* 0x0000008011007836 */ /* 0x000fd80000000000 */
[----:B0-----:R-:W-:Y:S05]  /*12ad0*/  WARPSYNC.COLLECTIVE R15, `(.L_x_2518) ;  /* 0x000000000f087348 */ /* 0x001fea0003c00000 */
[----:B------:R1:W2:Y:S02]  /*12ae0*/  SHFL.IDX P6, R14, R13, R12, R11 ;  /* 0x0000000c0d0e7389 */ /* 0x0002a400000c000b */
[----:B012---:R-:W-:Y:S01]  /*12af0*/  ENDCOLLECTIVE ;  /* 0x000000000000791b */ /* 0x007fe20003800000 */
.L_x_2518:
[----:B------:R-:W-:Y:S01]  /*12b00*/  MOV R13, R2 ;  /* 0x00000002000d7202 */ /* 0x000fe20000000f00 */
[----:B------:R-:W-:Y:S02]  /*12b10*/  IMAD.MOV.U32 R12, RZ, RZ, RZ ;  /* 0x000000ffff0c7224 */ /* 0x000fe400078e00ff */
[----:B------:R-:W-:-:S07]  /*12b20*/  IMAD.MOV.U32 R6, RZ, RZ, R14 ;  /* 0x000000ffff067224 */ /* 0x000fce00078e000e */
[----:B------:R-:W-:Y:S05]  /*12b30*/  WARPSYNC.COLLECTIVE R15, `(.L_x_2519) ;  /* 0x000000000f087348 */ /* 0x000fea0003c00000 */
[----:B------:R0:W1:Y:S02]  /*12b40*/  SHFL.IDX P6, R14, R13, R12, R11 ;  /* 0x0000000c0d0e7389 */ /* 0x00006400000c000b */
[----:B01----:R-:W-:Y:S01]  /*12b50*/  ENDCOLLECTIVE ;  /* 0x000000000000791b */ /* 0x003fe20003800000 */
.L_x_2519:
        /* <DEDUP_REMOVED lines=12> */
.L_x_2520:
[----:B------:R-:W-:Y:S01]  /*12c20*/  IMAD.MOV.U32 R13, RZ, RZ, R2 ;  /* 0x000000ffff0d7224 */ /* 0x000fe200078e0002 */
[----:B------:R-:W-:Y:S01]  /*12c30*/  MOV R12, 0x1 ;  /* 0x00000001000c7802 */ /* 0x000fe20000000f00 */
[----:B------:R-:W-:-:S07]  /*12c40*/  IMAD.MOV.U32 R4, RZ, RZ, R14 ;  /* 0x000000ffff047224 */ /* 0x000fce00078e000e */
[----:B------:R-:W-:Y:S05]  /*12c50*/  WARPSYNC.COLLECTIVE R15, `(.L_x_2521) ;  /* 0x000000000f087348 */ /* 0x000fea0003c00000 */
[----:B------:R0:W1:Y:S02]  /*12c60*/  SHFL.IDX P6, R14, R13, R12, R11 ;  /* 0x0000000c0d0e7389 */ /* 0x00006400000c000b */
[----:B01----:R-:W-:Y:S01]  /*12c70*/  ENDCOLLECTIVE ;  /* 0x000000000000791b */ /* 0x003fe20003800000 */
.L_x_2521:
[----:B------:R-:W-:-:S04]  /*12c80*/  @!P1 LEA R4, P3, R28, R4, 0x1 ;  /* 0x000000041c049211 */ /* 0x000fc800078608ff */
[----:B------:R-:W-:Y:S01]  /*12c90*/  @!P1 IADD3.X R0, RZ, R0, RZ, P3, !PT ;  /* 0x00000000ff009210 */ /* 0x000fe20001ffe4ff */
[----:B------:R-:W-:Y:S02]  /*12ca0*/  @!P1 IMAD.MOV.U32 R6, RZ, RZ, R4 ;  /* 0x000000ffff069224 */ /* 0x000fe400078e0004 */
[C---:B------:R-:W-:Y:S02]  /*12cb0*/  VIADD R4, R17.reuse, 0xa0 ;  /* 0x000000a011047836 */ /* 0x040fe40000000000 */
[----:B------:R-:W-:Y:S02]  /*12cc0*/  @!P1 IMAD.MOV.U32 R7, RZ, RZ, R0 ;  /* 0x000000ffff079224 */ /* 0x000fe400078e0000 */
[----:B------:R-:W-:Y:S02]  /*12cd0*/  VIADD R0, R17, 0x90 ;  /* 0x0000009011007836 */ /* 0x000fe40000000000 */
[----:B------:R-:W-:Y:S01]  /*12ce0*/  IMAD.MOV.U32 R13, RZ, RZ, R5 ;  /* 0x000000ffff0d7224 */ /* 0x000fe200078e0005 */
[----:B------:R-:W-:Y:S01]  /*12cf0*/  @!PT LDS RZ, [RZ] ;  /* 0x00000000fffff984 */ /* 0x000fe20000000800 */
[----:B------:R-:W-:Y:S01]  /*12d00*/  @!PT LDS RZ, [RZ] ;  /* 0x00000000fffff984 */ /* 0x000fe20000000800 */
[----:B------:R-:W-:Y:S01]  /*12d10*/  @!PT LDS RZ, [RZ] ;  /* 0x00000000fffff984 */ /* 0x000fe20000000800 */
[----:B------:R0:W-:Y:S02]  /*12d20*/  @!P1 LDGSTS.E.BYPASS.LTC128B.128 [R10+0xc400], desc[UR52][R6.64], !P0 ;  /* 0x0c400000060a9fae */ /* 0x0001e4000c101d74 */
[----:B------:R-:W-:Y:S01]  /*12d30*/  ISETP.GE.AND P1, PT, R0, R3, PT ;  /* 0x000000030000720c */ /* 0x000fe20003f26270 */
[----:B------:R-:W-:-:S12]  /*12d40*/  IMAD.MOV.U32 R0, RZ, RZ, R14 ;  /* 0x000000ffff007224 */ /* 0x000fd800078e000e */
[----:B0-----:R-:W-:Y:S05]  /*12d50*/  WARPSYNC.COLLECTIVE R15, `(.L_x_2522) ;  /* 0x000000000f087348 */ /* 0x001fea0003c00000 */
[----:B------:R1:W2:Y:S02]  /*12d60*/  SHFL.IDX P6, R14, R13, R12, R11 ;  /* 0x0000000c0d0e7389 */ /* 0x0002a400000c000b */
[----:B012---:R-:W-:Y:S01]  /*12d70*/  ENDCOLLECTIVE ;  /* 0x000000000000791b */ /* 0x007fe20003800000 */
.L_x_2522:
[----:B------:R-:W-:Y:S02]  /*12d80*/  IMAD.MOV.U32 R13, RZ, RZ, R2 ;  /* 0x000000ffff0d7224 */ /* 0x000fe400078e0002 */
[----:B------:R-:W-:Y:S02]  /*12d90*/  IMAD.MOV.U32 R12, RZ, RZ, 0x2 ;  /* 0x00000002ff0c7424 */ /* 0x000fe400078e00ff */
[----:B------:R-:W-:-:S07]  /*12da0*/  IMAD.MOV.U32 R6, RZ, RZ, R14 ;  /* 0x000000ffff067224 */ /* 0x000fce00078e000e */
[----:B------:R-:W-:Y:S05]  /*12db0*/  WARPSYNC.COLLECTIVE R15, `(.L_x_2523) ;  /* 0x000000000f087348 */ /* 0x000fea0003c00000 */
[----:B------:R0:W1:Y:S02]  /*12dc0*/  SHFL.IDX P6, R14, R13, R12, R11 ;  /* 0x0000000c0d0e7389 */ /* 0x00006400000c000b */
[----:B01----:R-:W-:Y:S01]  /*12dd0*/  ENDCOLLECTIVE ;  /* 0x000000000000791b */ /* 0x003fe20003800000 */
.L_x_2523:
[----:B------:R-:W-:-:S05]  /*12de0*/  @!P1 LEA R6, P2, R28, R6, 0x1 ;  /* 0x000000061c069211 */ /* 0x000fca00078408ff */
[----:B------:R-:W-:Y:S01]  /*12df0*/  @!P1 IMAD.X R0, RZ, RZ, R0, P2 ;  /* 0x000000ffff009224 */ /* 0x000fe200010e0600 */
[----:B------:R-:W-:-:S04]  /*12e00*/  ISETP.GE.AND P2, PT, R4, R3, PT ;  /* 0x000000030400720c */ /* 0x000fc80003f46270 */
        /* <DEDUP_REMOVED lines=10> */
.L_x_2524:
[----:B------:R-:W-:Y:S01]  /*12eb0*/  IMAD.MOV.U32 R13, RZ, RZ, R2 ;  /* 0x000000ffff0d7224 */ /* 0x000fe200078e0002 */
[----:B------:R-:W-:Y:S02]  /*12ec0*/  MOV R12, 0x3 ;  /* 0x00000003000c7802 */ /* 0x000fe40000000f00 */
[----:B------:R-:W-:-:S07]  /*12ed0*/  MOV R6, R14 ;  /* 0x0000000e00067202 */ /* 0x000fce0000000f00 */
[----:B------:R-:W-:Y:S05]  /*12ee0*/  WARPSYNC.COLLECTIVE R15, `(.L_x_2525) ;  /* 0x000000000f087348 */ /* 0x000fea0003c00000 */
[----:B------:R0:W1:Y:S02]  /*12ef0*/  SHFL.IDX P6, R14, R13, R12, R11 ;  /* 0x0000000c0d0e7389 */ /* 0x00006400000c000b */
[----:B01----:R-:W-:Y:S01]  /*12f00*/  ENDCOLLECTIVE ;  /* 0x000000000000791b */ /* 0x003fe20003800000 */
.L_x_2525:
        /* <DEDUP_REMOVED lines=12> */
.L_x_2526:
[----:B------:R-:W-:Y:S01]  /*12fd0*/  IMAD.MOV.U32 R2, RZ, RZ, R14 ;  /* 0x000000ffff027224 */ /* 0x000fe200078e000e */
[----:B------:R-:W-:Y:S06]  /*12fe0*/  BRA `(.L_x_2527) ;  /* 0xffffffb800207947 */ /* 0x000fec000383ffff */
.L_x_2429:
[----:B0-----:R0:W1:Y:S02]  /*12ff0*/  SYNCS.PHASECHK.TRANS64.TRYWAIT P0, [R22+URZ+0x16820], R3 ;  /* 0x01682003160075a7 */ /* 0x001064000800017f */
[----:B-1----:R-:W-:Y:S05]  /*13000*/  @!P0 NANOSLEEP.SYNCS 0x989680 ;  /* 0x009896800000895d */ /* 0x002fea0003900000 */
[----:B------:R-:W1:Y:S02]  /*13010*/  @!P0 SYNCS.PHASECHK.TRANS64 P0, [R22+URZ+0x16820], R3 ;  /* 0x01682003160085a7 */ /* 0x000e64000800007f */
[----:B-1----:R-:W-:Y:S05]  /*13020*/  @!P0 BRA `(.L_x_2429) ;  /* 0xfffffffc00f08947 */ /* 0x002fea000383ffff */
[----:B------:R-:W-:Y:S05]  /*13030*/  BRA `(.L_x_2528) ;  /* 0xffffffb800847947 */ /* 0x000fea000383ffff */
.L_x_2434:
[----:B0-----:R0:W1:Y:S02]  /*13040*/  SYNCS.PHASECHK.TRANS64.TRYWAIT P0, [R5+URZ+0x16840], R2 ;  /* 0x01684002050075a7 */ /* 0x001064000800017f */
[----:B-1----:R-:W-:Y:S05]  /*13050*/  @!P0 NANOSLEEP.SYNCS 0x989680 ;  /* 0x009896800000895d */ /* 0x002fea0003900000 */
[----:B------:R-:W1:Y:S02]  /*13060*/  @!P0 SYNCS.PHASECHK.TRANS64 P0, [R5+URZ+0x16840], R2 ;  /* 0x01684002050085a7 */ /* 0x000e64000800007f */
[----:B-1----:R-:W-:Y:S05]  /*13070*/  @!P0 BRA `(.L_x_2434) ;  /* 0xfffffffc00f08947 */ /* 0x002fea000383ffff */
[----:B------:R-:W-:Y:S05]  /*13080*/  BRA `(.L_x_2529) ;  /* 0xffffffbc00547947 */ /* 0x000fea000383ffff */
.L_x_2435:
        /* <DEDUP_REMOVED lines=8> */
.L_x_2531:
[----:B------:R-:W-:Y:S05]  /*13110*/  BSYNC B1 ;  /* 0x0000000000017941 */ /* 0x000fea0003800000 */
.L_x_2530:
[----:B------:R-:W-:Y:S01]  /*13120*/  IMAD.MOV.U32 R13, RZ, RZ, R9 ;  /* 0x000000ffff0d7224 */ /* 0x000fe200078e0009 */
[----:B------:R-:W-:Y:S01]  /*13130*/  MOV R12, RZ ;  /* 0x000000ff000c7202 */ /* 0x000fe20000000f00 */
[----:B------:R-:W-:Y:S02]  /*13140*/  IMAD.MOV.U32 R11, RZ, RZ, 0x181f ;  /* 0x0000181fff0b7424 */ /* 0x000fe400078e00ff */
[----:B------:R-:W-:Y:S02]  /*13150*/  IMAD.MOV.U32 R15, RZ, RZ, -0x1 ;  /* 0xffffffffff0f7424 */ /* 0x000fe400078e00ff */
[----:B------:R-:W-:Y:S02]  /*13160*/  IMAD.MOV.U32 R3, RZ, RZ, R14 ;  /* 0x000000ffff037224 */ /* 0x000fe400078e000e */
[----:B------:R-:W-:-:S07]  /*13170*/  IMAD.SHL.U32 R7, R28, 0x2, RZ ;  /* 0x000000021c077824 */ /* 0x000fce00078e00ff */
[----:B------:R-:W-:Y:S05]  /*13180*/  WARPSYNC.COLLECTIVE R15, `(.L_x_2532) ;  /* 0x000000000f087348 */ /* 0x000fea0003c00000 */
[----:B------:R0:W1:Y:S02]  /*13190*/  SHFL.IDX P6, R14, R13, R12, R11 ;  /* 0x0000000c0d0e7389 */ /* 0x00006400000c000b */
[----:B01----:R-:W-:Y:S01]  /*131a0*/  ENDCOLLECTIVE ;  /* 0x000000000000791b */ /* 0x003fe20003800000 */
.L_x_2532:
[----:B------:R-:W-:Y:S02]  /*131b0*/  IMAD R8, R8, 0x2, R22 ;  /* 0x0000000208087824 */ /* 0x000fe400078e0216 */
[----:B------:R-:W-:Y:S02]  /*131c0*/  IMAD.MOV.U32 R13, RZ, RZ, R10 ;  /* 0x000000ffff0d7224 */ /* 0x000fe400078e000a */
[----:B------:R-:W-:Y:S02]  /*131d0*/  IMAD.MOV.U32 R12, RZ, RZ, 0x1 ;  /* 0x00000001ff0c7424 */ /* 0x000fe400078e00ff */
[----:B------:R-:W-:-:S07]  /*131e0*/  IMAD.MOV.U32 R2, RZ, RZ, R14 ;  /* 0x000000ffff027224 */ /* 0x000fce00078e000e */
[----:B------:R-:W-:Y:S05]  /*131f0*/  WARPSYNC.COLLECTIVE R15, `(.L_x_2533) ;  /* 0x000000000f087348 */ /* 0x000fea0003c00000 */
[----:B------:R0:W1:Y:S02]  /*13200*/  SHFL.IDX P6, R14, R13, R12, R11 ;  /* 0x0000000c0d0e7389 */ /* 0x00006400000c000b */
[----:B01----:R-:W-:Y:S01]  /*13210*/  ENDCOLLECTIVE ;  /* 0x000000000000791b */ /* 0x003fe20003800000 */
.L_x_2533:
        /* <DEDUP_REMOVED lines=11> */
.L_x_2534:
[----:B------:R-:W-:Y:S02]  /*132d0*/  IMAD.MOV.U32 R13, RZ, RZ, R10 ;  /* 0x000000ffff0d7224 */ /* 0x000fe400078e000a */
[----:B------:R-:W-:Y:S02]  /*132e0*/  IMAD.MOV.U32 R12, RZ, RZ, 0x2 ;  /* 0x00000002ff0c7424 */ /* 0x000fe400078e00ff */
[----:B------:R-:W-:-:S07]  /*132f0*/  IMAD.MOV.U32 R2, RZ, RZ, R14 ;  /* 0x000000ffff027224 */ /* 0x000fce00078e000e */
[----:B------:R-:W-:Y:S05]  /*13300*/  WARPSYNC.COLLECTIVE R15, `(.L_x_2535) ;  /* 0x000000000f087348 */ /* 0x000fea0003c00000 */
[----:B------:R0:W1:Y:S02]  /*13310*/  SHFL.IDX P6, R14, R13, R12, R11 ;  /* 0x0000000c0d0e7389 */ /* 0x00006400000c000b */
[----:B01----:R-:W-:Y:S01]  /*13320*/  ENDCOLLECTIVE ;  /* 0x000000000000791b */ /* 0x003fe20003800000 */
.L_x_2535:
[----:B------:R-:W-:-:S05]  /*13330*/  IADD3 R2, P0, R2, R7, RZ ;  /* 0x0000000702027210 */ /* 0x000fca0007f1e0ff */
[----:B------:R-:W-:-:S05]  /*13340*/  IMAD.X R3, RZ, RZ, R3, P0 ;  /* 0x000000ffff037224 */ /* 0x000fca00000e0603 */
[----:B------:R-:W-:Y:S01]  /*13350*/  @!PT LDS RZ, [RZ] ;  /* 0x00000000fffff984 */ /* 0x000fe20000000800 */
[----:B------:R-:W-:Y:S01]  /*13360*/  @!PT LDS RZ, [RZ] ;  /* 0x00000000fffff984 */ /* 0x000fe20000000800 */
[----:B------:R-:W-:Y:S01]  /*13370*/  @!PT LDS RZ, [RZ] ;  /* 0x00000000fffff984 */ /* 0x000fe20000000800 */
[----:B------:R0:W-:Y:S01]  /*13380*/  LDGSTS.E.BYPASS.LTC128B.128 [R8+0xec00], desc[UR52][R2.64], !P2 ;  /* 0x0ec0000002087fae */ /* 0x0001e2000d101d74 */
[----:B------:R-:W-:Y:S01]  /*13390*/  IMAD.MOV.U32 R13, RZ, RZ, R9 ;  /* 0x000000ffff0d7224 */ /* 0x000fe200078e0009 */
[----:B0-----:R-:W-:-:S07]  /*133a0*/  MOV R3, R14 ;  /* 0x0000000e00037202 */ /* 0x001fce0000000f00 */
[----:B------:R-:W-:Y:S05]  /*133b0*/  WARPSYNC.COLLECTIVE R15, `(.L_x_2536) ;  /* 0x000000000f087348 */ /* 0x000fea0003c00000 */
[----:B------:R0:W1:Y:S02]  /*133c0*/  SHFL.IDX P6, R14, R13, R12, R11 ;  /* 0x0000000c0d0e7389 */ /* 0x00006400000c000b */
[----:B01----:R-:W-:Y:S01]  /*133d0*/  ENDCOLLECTIVE ;  /* 0x000000000000791b */ /* 0x003fe20003800000 */
.L_x_2536:
[----:B------:R-:W-:Y:S01]  /*133e0*/  IMAD.MOV.U32 R13, RZ, RZ, R10 ;  /* 0x000000ffff0d7224 */ /* 0x000fe200078e000a */
[----:B------:R-:W-:Y:S01]  /*133f0*/  MOV R12, 0x3 ;  /* 0x00000003000c7802 */ /* 0x000fe20000000f00 */
[----:B------:R-:W-:-:S07]  /*13400*/  IMAD.MOV.U32 R2, RZ, RZ, R14 ;  /* 0x000000ffff027224 */ /* 0x000fce00078e000e */
[----:B------:R-:W-:Y:S05]  /*13410*/  WARPSYNC.COLLECTIVE R15, `(.L_x_2537) ;  /* 0x000000000f087348 */ /* 0x000fea0003c00000 */
[----:B------:R0:W1:Y:S02]  /*13420*/  SHFL.IDX P6, R14, R13, R12, R11 ;  /* 0x0000000c0d0e7389 */ /* 0x00006400000c000b */
[----:B01----:R-:W-:Y:S01]  /*13430*/  ENDCOLLECTIVE ;  /* 0x000000000000791b */ /* 0x003fe20003800000 */
.L_x_2537:
        /* <DEDUP_REMOVED lines=11> */
.L_x_2538:
[----:B------:R-:W-:Y:S01]  /*134f0*/  MOV R13, R10 ;  /* 0x0000000a000d7202 */ /* 0x000fe20000000f00 */
[----:B------:R-:W-:Y:S02]  /*13500*/  IMAD.MOV.U32 R12, RZ, RZ, 0x4 ;  /* 0x00000004ff0c7424 */ /* 0x000fe400078e00ff */
[----:B------:R-:W-:-:S07]  /*13510*/  IMAD.MOV.U32 R2, RZ, RZ, R14 ;  /* 0x000000ffff027224 */ /* 0x000fce00078e000e */
[----:B------:R-:W-:Y:S05]  /*13520*/  WARPSYNC.COLLECTIVE R15, `(.L_x_2539) ;  /* 0x000000000f087348 */ /* 0x000fea0003c00000 */
[----:B------:R0:W1:Y:S02]  /*13530*/  SHFL.IDX P6, R14, R13, R12, R11 ;  /* 0x0000000c0d0e7389 */ /* 0x00006400000c000b */
[----:B01----:R-:W-:Y:S01]  /*13540*/  ENDCOLLECTIVE ;  /* 0x000000000000791b */ /* 0x003fe20003800000 */
.L_x_2539:
        /* <DEDUP_REMOVED lines=11> */
.L_x_2540:
[----:B------:R-:W-:Y:S02]  /*13600*/  IMAD.MOV.U32 R13, RZ, RZ, R10 ;  /* 0x000000ffff0d7224 */ /* 0x000fe400078e000a */
[----:B------:R-:W-:Y:S02]  /*13610*/  IMAD.MOV.U32 R12, RZ, RZ, 0x5 ;  /* 0x00000005ff0c7424 */ /* 0x000fe400078e00ff */
[----:B------:R-:W-:-:S07]  /*13620*/  IMAD.MOV.U32 R2, RZ, RZ, R14 ;  /* 0x000000ffff027224 */ /* 0x000fce00078e000e */
[----:B------:R-:W-:Y:S05]  /*13630*/  WARPSYNC.COLLECTIVE R15, `(.L_x_2541) ;  /* 0x000000000f087348 */ /* 0x000fea0003c00000 */
[----:B------:R0:W1:Y:S02]  /*13640*/  SHFL.IDX P6, R14, R13, R12, R11 ;  /* 0x0000000c0d0e7389 */ /* 0x00006400000c000b */
[----:B01----:R-:W-:Y:S01]  /*13650*/  ENDCOLLECTIVE ;  /* 0x000000000000791b */ /* 0x003fe20003800000 */
.L_x_2541:
        /* <DEDUP_REMOVED lines=11> */
.L_x_2542:
[----:B------:R-:W-:Y:S02]  /*13710*/  IMAD.MOV.U32 R13, RZ, RZ, R10 ;  /* 0x000000ffff0d7224 */ /* 0x000fe400078e000a */
[----:B------:R-:W-:Y:S01]  /*13720*/  IMAD.MOV.U32 R12, RZ, RZ, 0x6 ;  /* 0x00000006ff0c7424 */ /* 0x000fe200078e00ff */
[----:B------:R-:W-:-:S07]  /*13730*/  MOV R2, R14 ;  /* 0x0000000e00027202 */ /* 0x000fce0000000f00 */
[----:B------:R-:W-:Y:S05]  /*13740*/  WARPSYNC.COLLECTIVE R15, `(.L_x_2543) ;  /* 0x000000000f087348 */ /* 0x000fea0003c00000 */
[----:B------:R0:W1:Y:S02]  /*13750*/  SHFL.IDX P6, R14, R13, R12, R11 ;  /* 0x0000000c0d0e7389 */ /* 0x00006400000c000b */
[----:B01----:R-:W-:Y:S01]  /*13760*/  ENDCOLLECTIVE ;  /* 0x000000000000791b */ /* 0x003fe20003800000 */
.L_x_2543:
[----:B------:R-:W-:-:S05]  /*13770*/  IADD3 R2, P0, R2, R7, RZ ;  /* 0x0000000702027210 */ /* 0x000fca0007f1e0ff */
[----:B------:R-:W-:-:S05]  /*13780*/  IMAD.X R3, RZ, RZ, R3, P0 ;  /* 0x000000ffff037224 */ /* 0x000fca00000e0603 */
        /* <DEDUP_REMOVED lines=9> */
.L_x_2544:
[----:B------:R-:W-:Y:S02]  /*13820*/  IMAD.MOV.U32 R13, RZ, RZ, R10 ;  /* 0x000000ffff0d7224 */ /* 0x000fe400078e000a */
[----:B------:R-:W-:Y:S02]  /*13830*/  IMAD.MOV.U32 R12, RZ, RZ, 0x7 ;  /* 0x00000007ff0c7424 */ /* 0x000fe400078e00ff */
[----:B------:R-:W-:-:S07]  /*13840*/  IMAD.MOV.U32 R2, RZ, RZ, R14 ;  /* 0x000000ffff027224 */ /* 0x000fce00078e000e */
[----:B------:R-:W-:Y:S05]  /*13850*/  WARPSYNC.COLLECTIVE R15, `(.L_x_2545) ;  /* 0x000000000f087348 */ /* 0x000fea0003c00000 */
[----:B------:R0:W1:Y:S02]  /*13860*/  SHFL.IDX P6, R14, R13, R12, R11 ;  /* 0x0000000c0d0e7389 */ /* 0x00006400000c000b */
[----:B01----:R-:W-:Y:S01]  /*13870*/  ENDCOLLECTIVE ;  /* 0x000000000000791b */ /* 0x003fe20003800000 */
.L_x_2545:
        /* <DEDUP_REMOVED lines=11> */
.L_x_2546:
[----:B------:R-:W-:Y:S01]  /*13930*/  IMAD.MOV.U32 R2, RZ, RZ, R14 ;  /* 0x000000ffff027224 */ /* 0x000fe200078e000e */
[----:B------:R-:W-:Y:S06]  /*13940*/  BRA `(.L_x_2547) ;  /* 0xffffffb800447947 */ /* 0x000fec000383ffff */
.L_x_2440:
[----:B-1----:R1:W2:Y:S02]  /*13950*/  SYNCS.PHASECHK.TRANS64.TRYWAIT P0, [R5+URZ+0x16860], R2 ;  /* 0x01686002050075a7 */ /* 0x0022a4000800017f */
[----:B--2---:R-:W-:Y:S05]  /*13960*/  @!P0 NANOSLEEP.SYNCS 0x989680 ;  /* 0x009896800000895d */ /* 0x004fea0003900000 */
[----:B------:R-:W2:Y:S02]  /*13970*/  @!P0 SYNCS.PHASECHK.TRANS64 P0, [R5+URZ+0x16860], R2 ;  /* 0x01686002050085a7 */ /* 0x000ea4000800007f */
[----:B--2---:R-:W-:Y:S05]  /*13980*/  @!P0 BRA `(.L_x_2440) ;  /* 0xfffffffc00f08947 */ /* 0x004fea000383ffff */
[----:B------:R-:W-:Y:S05]  /*13990*/  BRA `(.L_x_2548) ;  /* 0xffffffb8009c7947 */ /* 0x000fea000383ffff */
.L_x_2441:
[----:B------:R-:W-:Y:S01]  /*139a0*/  BSSY B1, `(.L_x_2549) ;  /* 0x0000008000017945 */ /* 0x000fe20003800000 */
[----:B------:R-:W-:Y:S01]  /*139b0*/  IMAD.MOV.U32 R13, RZ, RZ, R24 ;  /* 0x000000ffff0d7224 */ /* 0x000fe200078e0018 */
[----:B------:R-:W-:Y:S01]  /*139c0*/  MOV R11, 0x181f ;  /* 0x0000181f000b7802 */ /* 0x000fe20000000f00 */
[----:B------:R-:W-:Y:S02]  /*139d0*/  IMAD.MOV.U32 R12, RZ, RZ, RZ ;  /* 0x000000ffff0c7224 */ /* 0x000fe400078e00ff */
[----:B------:R-:W-:-:S07]  /*139e0*/  IMAD.MOV.U32 R15, RZ, RZ, -0x1 ;  /* 0xffffffffff0f7424 */ /* 0x000fce00078e00ff */
[----:B-1----:R-:W-:Y:S05]  /*139f0*/  WARPSYNC.COLLECTIVE R15, `(.L_x_2550) ;  /* 0x000000000f087348 */ /* 0x002fea0003c00000 */
[----:B------:R0:W2:Y:S02]  /*13a00*/  SHFL.IDX P6, R14, R13, R12, R11 ;  /* 0x0000000c0d0e7389 */ /* 0x0000a400000c000b */
[----:B012---:R-:W-:Y:S01]  /*13a10*/  ENDCOLLECTIVE ;  /* 0x000000000000791b */ /* 0x007fe20003800000 */
.L_x_2550:
[----:B------:R-:W-:Y:S05]  /*13a20*/  BSYNC B1 ;  /* 0x0000000000017941 */ /* 0x000fea0003800000 */
.L_x_2549:
[----:B------:R-:W-:Y:S01]  /*13a30*/  IMAD.MOV.U32 R13, RZ, RZ, R23 ;  /* 0x000000ffff0d7224 */ /* 0x000fe200078e0017 */
[----:B------:R-:W-:Y:S01]  /*13a40*/  MOV R11, 0x181f ;  /* 0x0000181f000b7802 */ /* 0x000fe20000000f00 */
[----:B------:R-:W-:Y:S01]  /*13a50*/  IMAD.MOV.U32 R12, RZ, RZ, RZ ;  /* 0x000000ffff0c7224 */ /* 0x000fe200078e00ff */
[----:B------:R-:W-:Y:S01]  /*13a60*/  ISETP.LT.OR P2, PT, R8, 0x1, P1 ;  /* 0x000000010800780c */ /* 0x000fe20000f41670 */
[----:B------:R-:W-:Y:S02]  /*13a70*/  IMAD.MOV.U32 R15, RZ, RZ, -0x1 ;  /* 0xffffffffff0f7424 */ /* 0x000fe400078e00ff */
[----:B------:R-:W-:Y:S02]  /*13a80*/  IMAD.MOV.U32 R3, RZ, RZ, R14 ;  /* 0x000000ffff037224 */ /* 0x000fe400078e000e */
[----:B------:R-:W-:-:S08]  /*13a90*/  IMAD R6, R6, 0x2, R22 ;  /* 0x0000000206067824 */ /* 0x000fd000078e0216 */
[----:B------:R-:W-:Y:S05]  /*13aa0*/  WARPSYNC.COLLECTIVE R15, `(.L_x_2551) ;  /* 0x000000000f087348 */ /* 0x000fea0003c00000 */
[----:B------:R0:W1:Y:S02]  /*13ab0*/  SHFL.IDX P6, R14, R13, R12, R11 ;  /* 0x0000000c0d0e7389 */ /* 0x00006400000c000b */
[----:B01----:R-:W-:Y:S01]  /*13ac0*/  ENDCOLLECTIVE ;  /* 0x000000000000791b */ /* 0x003fe20003800000 */
.L_x_2551:
[----:B------:R-:W-:Y:S01]  /*13ad0*/  MOV R13, R24 ;  /* 0x00000018000d7202 */ /* 0x000fe20000000f00 */
[----:B------:R-:W-:Y:S02]  /*13ae0*/  IMAD.MOV.U32 R12, RZ, RZ, 0x1 ;  /* 0x00000001ff0c7424 */ /* 0x000fe400078e00ff */
[----:B------:R-:W-:-:S07]  /*13af0*/  IMAD.MOV.U32 R2, RZ, RZ, R14 ;  /* 0x000000ffff027224 */ /* 0x000fce00078e000e */
[----:B------:R-:W-:Y:S05]  /*13b00*/  WARPSYNC.COLLECTIVE R15, `(.L_x_2552) ;  /* 0x000000000f087348 */ /* 0x000fea0003c00000 */
[----:B------:R0:W1:Y:S02]  /*13b10*/  SHFL.IDX P6, R14, R13, R12, R11 ;  /* 0x0000000c0d0e7389 */ /* 0x00006400000c000b */
[----:B01----:R-:W-:Y:S01]  /*13b20*/  ENDCOLLECTIVE ;  /* 0x000000000000791b */ /* 0x003fe20003800000 */
.L_x_2552:
        /* <DEDUP_REMOVED lines=12> */
.L_x_2553:
[----:B------:R-:W-:Y:S02]  /*13bf0*/  IMAD.MOV.U32 R13, RZ, RZ, R24 ;  /* 0x000000ffff0d7224 */ /* 0x000fe400078e0018 */
[----:B------:R-:W-:Y:S02]  /*13c00*/  IMAD.MOV.U32 R12, RZ, RZ, 0x2 ;  /* 0x00000002ff0c7424 */ /* 0x000fe400078e00ff */
[----:B------:R-:W-:-:S07]  /*13c10*/  IMAD.MOV.U32 R2, RZ, RZ, R14 ;  /* 0x000000ffff027224 */ /* 0x000fce00078e000e */
[----:B------:R-:W-:Y:S05]  /*13c20*/  WARPSYNC.COLLECTIVE R15, `(.L_x_2554) ;  /* 0x000000000f087348 */ /* 0x000fea0003c00000 */
[----:B------:R0:W1:Y:S02]  /*13c30*/  SHFL.IDX P6, R14, R13, R12, R11 ;  /* 0x0000000c0d0e7389 */ /* 0x00006400000c000b */
[----:B01----:R-:W-:Y:S01]  /*13c40*/  ENDCOLLECTIVE ;  /* 0x000000000000791b */ /* 0x003fe20003800000 */
.L_x_2554:
        /* <DEDUP_REMOVED lines=12> */
.L_x_2555:
[----:B------:R-:W-:Y:S02]  /*13d10*/  IMAD.MOV.U32 R13, RZ, RZ, R24 ;  /* 0x000000ffff0d7224 */ /* 0x000fe400078e0018 */
[----:B------:R-:W-:Y:S01]  /*13d20*/  IMAD.MOV.U32 R12, RZ, RZ, 0x3 ;  /* 0x00000003ff0c7424 */ /* 0x000fe200078e00ff */
[----:B------:R-:W-:-:S07]  /*13d30*/  MOV R2, R14 ;  /* 0x0000000e00027202 */ /* 0x000fce0000000f00 */
[----:B------:R-:W-:Y:S05]  /*13d40*/  WARPSYNC.COLLECTIVE R15, `(.L_x_2556) ;  /* 0x000000000f087348 */ /* 0x000fea0003c00000 */
[----:B------:R0:W1:Y:S02]  /*13d50*/  SHFL.IDX P6, R14, R13, R12, R11 ;  /* 0x0000000c0d0e7389 */ /* 0x00006400000c000b */
[----:B01----:R-:W-:Y:S01]  /*13d60*/  ENDCOLLECTIVE ;  /* 0x000000000000791b */ /* 0x003fe20003800000 */
.L_x_2556:
[----:B------:R-:W-:-:S05]  /*13d70*/  IADD3 R2, P0, R2, R7, RZ ;  /* 0x0000000702027210 */ /* 0x000fca0007f1e0ff */
        /* <DEDUP_REMOVED lines=11> */
.L_x_2557:
[----:B------:R-:W-:Y:S02]  /*13e30*/  IMAD.MOV.U32 R13, RZ, RZ, R24 ;  /* 0x000000ffff0d7224 */ /* 0x000fe400078e0018 */
[----:B------:R-:W-:Y:S02]  /*13e40*/  IMAD.MOV.U32 R12, RZ, RZ, 0x4 ;  /* 0x00000004ff0c7424 */ /* 0x000fe400078e00ff */
[----:B------:R-:W-:-:S07]  /*13e50*/  IMAD.MOV.U32 R2, RZ, RZ, R14 ;  /* 0x000000ffff027224 */ /* 0x000fce00078e000e */
[----:B------:R-:W-:Y:S05]  /*13e60*/  WARPSYNC.COLLECTIVE R15, `(.L_x_2558) ;  /* 0x000000000f087348 */ /* 0x000fea0003c00000 */
[----:B------:R0:W1:Y:S02]  /*13e70*/  SHFL.IDX P6, R14, R13, R12, R11 ;  /* 0x0000000c0d0e7389 */ /* 0x00006400000c000b */
[----:B01----:R-:W-:Y:S01]  /*13e80*/  ENDCOLLECTIVE ;  /* 0x000000000000791b */ /* 0x003fe20003800000 */
.L_x_2558:
[----:B------:R-:W-:-:S05]  /*13e90*/  IADD3 R2, P0, R2, R7, RZ ;  /* 0x0000000702027210 */ /* 0x000fca0007f1e0ff */
[----:B------:R-:W-:-:S05]  /*13ea0*/  IMAD.X R3, RZ, RZ, R3, P0 ;  /* 0x000000ffff037224 */ /* 0x000fca00000e0603 */
[----:B------:R-:W-:Y:S01]  /*13eb0*/  @!PT LDS RZ, [RZ] ;  /* 0x00000000fffff984 */ /* 0x000fe20000000800 */
[----:B------:R-:W-:Y:S01]  /*13ec0*/  @!PT LDS RZ, [RZ] ;  /* 0x00000000fffff984 */ /* 0x000fe20000000800 */
[----:B------:R-:W-:Y:S01]  /*13ed0*/  @!PT LDS RZ, [RZ] ;  /* 0x00000000fffff984 */ /* 0x000fe20000000800 */
[----:B------:R0:W-:Y:S01]  /*13ee0*/  LDGSTS.E.BYPASS.LTC128B.128 [R6+0x1c00], desc[UR52][R2.64], !P2 ;  /* 0x01c0000002067fae */ /* 0x0001e2000d101d74 */
[----:B------:R-:W-:Y:S01]  /*13ef0*/  IMAD.MOV.U32 R13, RZ, RZ, R23 ;  /* 0x000000ffff0d7224 */ /* 0x000fe200078e0017 */
[----:B------:R-:W-:Y:S02]  /*13f00*/  ISETP.LT.OR P2, PT, R8, 0x41, P1 ;  /* 0x000000410800780c */ /* 0x000fe40000f41670 */
[----:B0-----:R-:W-:-:S11]  /*13f10*/  MOV R3, R14 ;  /* 0x0000000e00037202 */ /* 0x001fd60000000f00 */
[----:B------:R-:W-:Y:S05]  /*13f20*/  WARPSYNC.COLLECTIVE R15, `(.L_x_2559) ;  /* 0x000000000f087348 */ /* 0x000fea0003c00000 */
[----:B------:R0:W1:Y:S02]  /*13f30*/  SHFL.IDX P6, R14, R13, R12, R11 ;  /* 0x0000000c0d0e7389 */ /* 0x00006400000c000b */
[----:B01----:R-:W-:Y:S01]  /*13f40*/  ENDCOLLECTIVE ;  /* 0x000000000000791b */ /* 0x003fe20003800000 */
.L_x_2559:
[----:B------:R-:W-:Y:S01]  /*13f50*/  IMAD.MOV.U32 R13, RZ, RZ, R24 ;  /* 0x000000ffff0d7224 */ /* 0x000fe200078e0018 */
[----:B------:R-:W-:Y:S01]  /*13f60*/  MOV R12, 0x5 ;  /* 0x00000005000c7802 */ /* 0x000fe20000000f00 */
[----:B------:R-:W-:-:S07]  /*13f70*/  IMAD.MOV.U32 R2, RZ, RZ, R14 ;  /* 0x000000ffff027224 */ /* 0x000fce00078e000e */
[----:B------:R-:W-:Y:S05]  /*13f80*/  WARPSYNC.COLLECTIVE R15, `(.L_x_2560) ;  /* 0x000000000f087348 */ /* 0x000fea0003c00000 */
[----:B------:R0:W1:Y:S02]  /*13f90*/  SHFL.IDX P6, R14, R13, R12, R11 ;  /* 0x0000000c0d0e7389 */ /* 0x00006400000c000b */
[----:B01----:R-:W-:Y:S01]  /*13fa0*/  ENDCOLLECTIVE ;  /* 0x000000000000791b */ /* 0x003fe20003800000 */
.L_x_2560:
        /* <DEDUP_REMOVED lines=12> */
.L_x_2561:
[----:B------:R-:W-:Y:S01]  /*14070*/  MOV R13, R24 ;  /* 0x00000018000d7202 */ /* 0x000fe20000000f00 */
[----:B------:R-:W-:Y:S02]  /*14080*/  IMAD.MOV.U32 R12, RZ, RZ, 0x6 ;  /* 0x00000006ff0c7424 */ /* 0x000fe400078e00ff */
[----:B------:R-:W-:-:S07]  /*14090*/  IMAD.MOV.U32 R2, RZ, RZ, R14 ;  /* 0x000000ffff027224 */ /* 0x000fce00078e000e */
[----:B------:R-:W-:Y:S05]  /*140a0*/  WARPSYNC.COLLECTIVE R15, `(.L_x_2562) ;  /* 0x000000000f087348 */ /* 0x000fea0003c00000 */
[----:B------:R0:W1:Y:S02]  /*140b0*/  SHFL.IDX P6, R14, R13, R12, R11 ;  /* 0x0000000c0d0e7389 */ /* 0x00006400000c000b */
[----:B01----:R-:W-:Y:S01]  /*140c0*/  ENDCOLLECTIVE ;  /* 0x000000000000791b */ /* 0x003fe20003800000 */
.L_x_2562:
        /* <DEDUP_REMOVED lines=12> */
.L_x_2563:
[----:B------:R-:W-:Y:S02]  /*14190*/  IMAD.MOV.U32 R13, RZ, RZ, R24 ;  /* 0x000000ffff0d7224 */ /* 0x000fe400078e0018 */
[----:B------:R-:W-:Y:S02]  /*141a0*/  IMAD.MOV.U32 R12, RZ, RZ, 0x7 ;  /* 0x00000007ff0c7424 */ /* 0x000fe400078e00ff */
[----:B------:R-:W-:-:S07]  /*141b0*/  IMAD.MOV.U32 R2, RZ, RZ, R14 ;  /* 0x000000ffff027224 */ /* 0x000fce00078e000e */
[----:B------:R-:W-:Y:S05]  /*141c0*/  WARPSYNC.COLLECTIVE R15, `(.L_x_2564) ;  /* 0x000000000f087348 */ /* 0x000fea0003c00000 */
[----:B------:R0:W1:Y:S02]  /*141d0*/  SHFL.IDX P6, R14, R13, R12, R11 ;  /* 0x0000000c0d0e7389 */ /* 0x00006400000c000b */
[----:B01----:R-:W-:Y:S01]  /*141e0*/  ENDCOLLECTIVE ;  /* 0x000000000000791b */ /* 0x003fe20003800000 */
.L_x_2564:
        /* <DEDUP_REMOVED lines=11> */
.L_x_2565:
[----:B------:R-:W-:Y:S01]  /*142a0*/  MOV R2, R14 ;  /* 0x0000000e00027202 */ /* 0x000fe20000000f00 */
[----:B------:R-:W-:Y:S06]  /*142b0*/  BRA `(.L_x_2566) ;  /* 0xffffffb400487947 */ /* 0x000fec000383ffff */
.L_x_2449:
[----:B0-----:R0:W1:Y:S02]  /*142c0*/  SYNCS.PHASECHK.TRANS64.TRYWAIT P0, [R0+URZ+0x16860], R3 ;  /* 0x01686003000075a7 */ /* 0x001064000800017f */
[----:B-1----:R-:W-:Y:S05]  /*142d0*/  @!P0 NANOSLEEP.SYNCS 0x989680 ;  /* 0x009896800000895d */ /* 0x002fea0003900000 */
[----:B------:R-:W1:Y:S02]  /*142e0*/  @!P0 SYNCS.PHASECHK.TRANS64 P0, [R0+URZ+0x16860], R3 ;  /* 0x01686003000085a7 */ /* 0x000e64000800007f */
[----:B-1----:R-:W-:Y:S05]  /*142f0*/  @!P0 BRA `(.L_x_2449) ;  /* 0xfffffffc00f08947 */ /* 0x002fea000383ffff */
[----:B------:R-:W-:Y:S05]  /*14300*/  BRA `(.L_x_2567) ;  /* 0xffffffb800647947 */ /* 0x000fea000383ffff */
.L_x_2450:
        /* <DEDUP_REMOVED lines=8> */
.L_x_2569:
[----:B------:R-:W-:Y:S05]  /*14390*/  BSYNC B0 ;  /* 0x0000000000007941 */ /* 0x000fea0003800000 */
.L_x_2568:
[----:B------:R-:W-:Y:S01]  /*143a0*/  IMAD.MOV.U32 R13, RZ, RZ, R23 ;  /* 0x000000ffff0d7224 */ /* 0x000fe200078e0017 */
[----:B------:R-:W-:Y:S01]  /*143b0*/  MOV R3, R14 ;  /* 0x0000000e00037202 */ /* 0x000fe20000000f00 */
[----:B------:R-:W-:Y:S01]  /*143c0*/  IMAD.MOV.U32 R12, RZ, RZ, RZ ;  /* 0x000000ffff0c7224 */ /* 0x000fe200078e00ff */
[----:B------:R-:W-:Y:S01]  /*143d0*/  SHF.L.U32 R5, R28, 0x1, RZ ;  /* 0x000000011c057819 */ /* 0x000fe200000006ff */
[----:B------:R-:W-:Y:S01]  /*143e0*/  IMAD.MOV.U32 R11, RZ, RZ, 0x181f ;  /* 0x0000181fff0b7424 */ /* 0x000fe200078e00ff */
[----:B------:R-:W-:Y:S01]  /*143f0*/  ISETP.LT.OR P2, PT, R6, 0x1, P0 ;  /* 0x000000010600780c */ /* 0x000fe20000741670 */
[----:B------:R-:W-:Y:S02]  /*14400*/  IMAD.MOV.U32 R15, RZ, RZ, -0x1 ;  /* 0xffffffffff0f7424 */ /* 0x000fe400078e00ff */
[----:B------:R-:W-:-:S10]  /*14410*/  IMAD R4, R4, 0x2, R22 ;  /* 0x0000000204047824 */ /* 0x000fd400078e0216 */
[----:B------:R-:W-:Y:S05]  /*14420*/  WARPSYNC.COLLECTIVE R15, `(.L_x_2570) ;  /* 0x000000000f087348 */ /* 0x000fea0003c00000 */
[----:B------:R0:W1:Y:S02]  /*14430*/  SHFL.IDX P6, R14, R13, R12, R11 ;  /* 0x0000000c0d0e7389 */ /* 0x00006400000c000b */
[----:B01----:R-:W-:Y:S01]  /*14440*/  ENDCOLLECTIVE ;  /* 0x000000000000791b */ /* 0x003fe20003800000 */
.L_x_2570:
[----:B------:R-:W-:Y:S02]  /*14450*/  IMAD.MOV.U32 R13, RZ, RZ, R24 ;  /* 0x000000ffff0d7224 */ /* 0x000fe400078e0018 */
[----:B------:R-:W-:Y:S01]  /*14460*/  IMAD.MOV.U32 R12, RZ, RZ, 0x1 ;  /* 0x00000001ff0c7424 */ /* 0x000fe200078e00ff */
[----:B------:R-:W-:-:S13]  /*14470*/  IADD3 R2, P1, R14, R5, RZ ;  /* 0x000000050e027210 */ /* 0x000fda0007f3e0ff */
[----:B------:R-:W-:Y:S05]  /*14480*/  WARPSYNC.COLLECTIVE R15, `(.L_x_2571) ;  /* 0x000000000f087348 */ /* 0x000fea0003c00000 */
[----:B------:R0:W1:Y:S02]  /*14490*/  SHFL.IDX P6, R14, R13, R12, R11 ;  /* 0x0000000c0d0e7389 */ /* 0x00006400000c000b */
[----:B01----:R-:W-:Y:S01]  /*144a0*/  ENDCOLLECTIVE ;  /* 0x000000000000791b */ /* 0x003fe20003800000 */
.L_x_2571:
        /* <DEDUP_REMOVED lines=11> */
.L_x_2572:
[----:B------:R-:W-:Y:S01]  /*14560*/  IMAD.MOV.U32 R13, RZ, RZ, R24 ;  /* 0x000000ffff0d7224 */ /* 0x000fe200078e0018 */
[----:B------:R-:W-:Y:S01]  /*14570*/  MOV R12, 0x2 ;  /* 0x00000002000c7802 */ /* 0x000fe20000000f00 */
[----:B------:R-:W-:-:S07]  /*14580*/  IMAD.MOV.U32 R9, RZ, RZ, R14 ;  /* 0x000000ffff097224 */ /* 0x000fce00078e000e */
[----:B------:R-:W-:Y:S05]  /*14590*/  WARPSYNC.COLLECTIVE R15, `(.L_x_2573) ;  /* 0x000000000f087348 */ /* 0x000fea0003c00000 */
[----:B------:R0:W1:Y:S02]  /*145a0*/  SHFL.IDX P6, R14, R13, R12, R11 ;  /* 0x0000000c0d0e7389 */ /* 0x00006400000c000b */
[----:B01----:R-:W-:Y:S01]  /*145b0*/  ENDCOLLECTIVE ;  /* 0x000000000000791b */ /* 0x003fe20003800000 */
.L_x_2573:
        /* <DEDUP_REMOVED lines=12> */
.L_x_2574:
[----:B------:R-:W-:Y:S01]  /*14680*/  MOV R13, R24 ;  /* 0x00000018000d7202 */ /* 0x000fe20000000f00 */
[----:B------:R-:W-:Y:S02]  /*14690*/  IMAD.MOV.U32 R12, RZ, RZ, 0x3 ;  /* 0x00000003ff0c7424 */ /* 0x000fe400078e00ff */
[----:B------:R-:W-:-:S07]  /*146a0*/  IMAD.MOV.U32 R10, RZ, RZ, R14 ;  /* 0x000000ffff0a7224 */ /* 0x000fce00078e000e */
[----:B------:R-:W-:Y:S05]  /*146b0*/  WARPSYNC.COLLECTIVE R15, `(.L_x_2575) ;  /* 0x000000000f087348 */ /* 0x000fea0003c00000 */
[----:B------:R0:W1:Y:S02]  /*146c0*/  SHFL.IDX P6, R14, R13, R12, R11 ;  /* 0x0000000c0d0e7389 */ /* 0x00006400000c000b */
[----:B01----:R-:W-:Y:S01]  /*146d0*/  ENDCOLLECTIVE ;  /* 0x000000000000791b */ /* 0x003fe20003800000 */
.L_x_2575:
        /* <DEDUP_REMOVED lines=12> */
.L_x_2576:
[----:B------:R-:W-:Y:S02]  /*147a0*/  IMAD.MOV.U32 R13, RZ, RZ, R24 ;  /* 0x000000ffff0d7224 */ /* 0x000fe400078e0018 */
[----:B------:R-:W-:Y:S02]  /*147b0*/  IMAD.MOV.U32 R12, RZ, RZ, 0x4 ;  /* 0x00000004ff0c7424 */ /* 0x000fe400078e00ff */
[----:B------:R-:W-:-:S07]  /*147c0*/  IMAD.MOV.U32 R9, RZ, RZ, R14 ;  /* 0x000000ffff097224 */ /* 0x000fce00078e000e */
[----:B------:R-:W-:Y:S05]  /*147d0*/  WARPSYNC.COLLECTIVE R15, `(.L_x_2577) ;  /* 0x000000000f087348 */ /* 0x000fea0003c00000 */
[----:B------:R0:W1:Y:S02]  /*147e0*/  SHFL.IDX P6, R14, R13, R12, R11 ;  /* 0x0000000c0d0e7389 */ /* 0x00006400000c000b */
[----:B01----:R-:W-:Y:S01]  /*147f0*/  ENDCOLLECTIVE ;  /* 0x000000000000791b */ /* 0x003fe20003800000 */
.L_x_2577:
        /* <DEDUP_REMOVED lines=12> */
.L_x_2578:
[----:B------:R-:W-:Y:S02]  /*148c0*/  IMAD.MOV.U32 R13, RZ, RZ, R24 ;  /* 0x000000ffff0d7224 */ /* 0x000fe400078e0018 */
[----:B------:R-:W-:Y:S01]  /*148d0*/  IMAD.MOV.U32 R12, RZ, RZ, 0x5 ;  /* 0x00000005ff0c7424 */ /* 0x000fe200078e00ff */
[----:B------:R-:W-:-:S07]  /*148e0*/  MOV R10, R14 ;  /* 0x0000000e000a7202 */ /* 0x000fce0000000f00 */
[----:B------:R-:W-:Y:S05]  /*148f0*/  WARPSYNC.COLLECTIVE R15, `(.L_x_2579) ;  /* 0x000000000f087348 */ /* 0x000fea0003c00000 */
[----:B------:R0:W1:Y:S02]  /*14900*/  SHFL.IDX P6, R14, R13, R12, R11 ;  /* 0x0000000c0d0e7389 */ /* 0x00006400000c000b */
[----:B01----:R-:W-:Y:S01]  /*14910*/  ENDCOLLECTIVE ;  /* 0x000000000000791b */ /* 0x003fe20003800000 */
.L_x_2579:
        /* <DEDUP_REMOVED lines=12> */
.L_x_2580:
[----:B------:R-:W-:Y:S02]  /*149e0*/  IMAD.MOV.U32 R13, RZ, RZ, R24 ;  /* 0x000000ffff0d7224 */ /* 0x000fe400078e0018 */
[----:B------:R-:W-:Y:S02]  /*149f0*/  IMAD.MOV.U32 R12, RZ, RZ, 0x6 ;  /* 0x00000006ff0c7424 */ /* 0x000fe400078e00ff */
[----:B------:R-:W-:-:S07]  /*14a00*/  IMAD.MOV.U32 R9, RZ, RZ, R14 ;  /* 0x000000ffff097224 */ /* 0x000fce00078e000e */
[----:B------:R-:W-:Y:S05]  /*14a10*/  WARPSYNC.COLLECTIVE R15, `(.L_x_2581) ;  /* 0x000000000f087348 */ /* 0x000fea0003c00000 */
[----:B------:R0:W1:Y:S02]  /*14a20*/  SHFL.IDX P6, R14, R13, R12, R11 ;  /* 0x0000000c0d0e7389 */ /* 0x00006400000c000b */
[----:B01----:R-:W-:Y:S01]  /*14a30*/  ENDCOLLECTIVE ;  /* 0x000000000000791b */ /* 0x003fe20003800000 */
.L_x_2581:
        /* <DEDUP_REMOVED lines=8> */
[----:B------:R-:W-:-:S11]  /*14ac0*/  MOV R8, R14 ;  /* 0x0000000e00087202 */ /* 0x000fd60000000f00 */
[----:B0-----:R-:W-:Y:S05]  /*14ad0*/  WARPSYNC.COLLECTIVE R15, `(.L_x_2582) ;  /* 0x000000000f087348 */ /* 0x001fea0003c00000 */
[----:B------:R1:W2:Y:S02]  /*14ae0*/  SHFL.IDX P6, R14, R13, R12, R11 ;  /* 0x0000000c0d0e7389 */ /* 0x0002a400000c000b */
[----:B012---:R-:W-:Y:S01]  /*14af0*/  ENDCOLLECTIVE ;  /* 0x000000000000791b */ /* 0x007fe20003800000 */
.L_x_2582:
[----:B------:R-:W-:Y:S02]  /*14b00*/  IMAD.MOV.U32 R13, RZ, RZ, R24 ;  /* 0x000000ffff0d7224 */ /* 0x000fe400078e0018 */
[----:B------:R-:W-:Y:S01]  /*14b10*/  IMAD.MOV.U32 R12, RZ, RZ, 0x7 ;  /* 0x00000007ff0c7424 */ /* 0x000fe200078e00ff */
[----:B------:R-:W-:-:S13]  /*14b20*/  IADD3 R2, P1, R14, R5, RZ ;  /* 0x000000050e027210 */ /* 0x000fda0007f3e0ff */
[----:B------:R-:W-:Y:S05]  /*14b30*/  WARPSYNC.COLLECTIVE R15, `(.L_x_2583) ;  /* 0x000000000f087348 */ /* 0x000fea0003c00000 */
[----:B------:R0:W1:Y:S02]  /*14b40*/  SHFL.IDX P6, R14, R13, R12, R11 ;  /* 0x0000000c0d0e7389 */ /* 0x00006400000c000b */
[----:B01----:R-:W-:Y:S01]  /*14b50*/  ENDCOLLECTIVE ;  /* 0x000000000000791b */ /* 0x003fe20003800000 */
.L_x_2583:
        /* <DEDUP_REMOVED lines=10> */
.L_x_2584:
[----:B------:R-:W-:Y:S05]  /*14c00*/  BRA `(.L_x_2585) ;  /* 0xffffffb400187947 */ /* 0x000fea000383ffff */
.L_x_2455:
[----:B------:R-:W-:Y:S01]  /*14c10*/  BSSY B0, `(.L_x_2586) ;  /* 0x0000008000007945 */ /* 0x000fe20003800000 */
[----:B------:R-:W-:Y:S01]  /*14c20*/  IMAD.MOV.U32 R13, RZ, RZ, R16 ;  /* 0x000000ffff0d7224 */ /* 0x000fe200078e0010 */
[----:B------:R-:W-:Y:S01]  /*14c30*/  MOV R15, 0xffffffff ;  /* 0xffffffff000f7802 */ /* 0x000fe20000000f00 */
[----:B------:R-:W-:Y:S02]  /*14c40*/  IMAD.MOV.U32 R12, RZ, RZ, RZ ;  /* 0x000000ffff0c7224 */ /* 0x000fe400078e00ff */
[----:B------:R-:W-:-:S07]  /*14c50*/  IMAD.MOV.U32 R11, RZ, RZ, 0x1f ;  /* 0x0000001fff0b7424 */ /* 0x000fce00078e00ff */
[----:B------:R-:W-:Y:S05]  /*14c60*/  WARPSYNC.COLLECTIVE R15, `(.L_x_2587) ;  /* 0x000000000f087348 */ /* 0x000fea0003c00000 */
[----:B------:R0:W1:Y:S02]  /*14c70*/  SHFL.IDX P6, R14, R13, R12, R11 ;  /* 0x0000000c0d0e7389 */ /* 0x00006400000c000b */
[----:B01----:R-:W-:Y:S01]  /*14c80*/  ENDCOLLECTIVE ;  /* 0x000000000000791b */ /* 0x003fe20003800000 */
.L_x_2587:
[----:B------:R-:W-:Y:S05]  /*14c90*/  BSYNC B0 ;  /* 0x0000000000007941 */ /* 0x000fea0003800000 */
.L_x_2586:
        /* <DEDUP_REMOVED lines=9> */
.L_x_2588:
        /* <DEDUP_REMOVED lines=13> */
[----:B------:R-:W-:-:S04]  /*14e00*/  ISETP.NE.AND P1, PT, R8, RZ, PT ;  /* 0x000000ff0800720c */ /* 0x000fc80003f25270 */
[----:B------:R-:W-:-:S09]  /*14e10*/  MOV R13, R17 ;  /* 0x00000011000d7202 */ /* 0x000fd20000000f00 */
[----:B------:R-:W-:Y:S05]  /*14e20*/  WARPSYNC.COLLECTIVE R15, `(.L_x_2589) ;  /* 0x000000000f087348 */ /* 0x000fea0003c00000 */
[----:B------:R0:W1:Y:S02]  /*14e30*/  SHFL.UP P6, R14, R13, R12, R11 ;  /* 0x0400000c0d0e7389 */ /* 0x00006400000c000b */
[----:B01----:R-:W-:Y:S01]  /*14e40*/  ENDCOLLECTIVE ;  /* 0x000000000000791b */ /* 0x003fe20003800000 */
.L_x_2589:
[----:B------:R-:W-:Y:S01]  /*14e50*/  IMAD.MOV.U32 R12, RZ, RZ, 0x2 ;  /* 0x00000002ff0c7424 */ /* 0x000fe200078e00ff */
[----:B------:R-:W-:-:S05]  /*14e60*/  SEL R4, R14, RZ, P1 ;  /* 0x000000ff0e047207 */ /* 0x000fca0000800000 */
[----:B------:R-:W-:-:S04]  /*14e70*/  IMAD.IADD R4, R17, 0x1, R4 ;  /* 0x0000000111047824 */ /* 0x000fc800078e0204 */
[----:B------:R-:W-:-:S07]  /*14e80*/  IMAD.MOV.U32 R13, RZ, RZ, R4 ;  /* 0x000000ffff0d7224 */ /* 0x000fce00078e0004 */
[----:B------:R-:W-:Y:S05]  /*14e90*/  WARPSYNC.COLLECTIVE R15, `(.L_x_2590) ;  /* 0x000000000f087348 */ /* 0x000fea0003c00000 */
[----:B------:R0:W1:Y:S02]  /*14ea0*/  SHFL.UP P6, R14, R13, R12, R11 ;  /* 0x0400000c0d0e7389 */ /* 0x00006400000c000b */
[----:B01----:R-:W-:Y:S01]  /*14eb0*/  ENDCOLLECTIVE ;  /* 0x000000000000791b */ /* 0x003fe20003800000 */
.L_x_2590:
[----:B------:R-:W-:Y:S01]  /*14ec0*/  IMAD.MOV.U32 R12, RZ, RZ, 0x4 ;  /* 0x00000004ff0c7424 */ /* 0x000fe200078e00ff */
[----:B------:R-:W-:-:S04]  /*14ed0*/  SEL R3, R14, RZ, P2 ;  /* 0x000000ff0e037207 */ /* 0x000fc80001000000 */
[----:B------:R-:W-:-:S05]  /*14ee0*/  IADD3 R6, R4, R3, RZ ;  /* 0x0000000304067210 */ /* 0x000fca0007ffe0ff */
[----:B------:R-:W-:-:S07]  /*14ef0*/  IMAD.MOV.U32 R13, RZ, RZ, R6 ;  /* 0x000000ffff0d7224 */ /* 0x000fce00078e0006 */
[----:B------:R-:W-:Y:S05]  /*14f00*/  WARPSYNC.COLLECTIVE R15, `(.L_x_2591) ;  /* 0x000000000f087348 */ /* 0x000fea0003c00000 */
[----:B------:R0:W1:Y:S02]  /*14f10*/  SHFL.UP P6, R14, R13, R12, R11 ;  /* 0x0400000c0d0e7389 */ /* 0x00006400000c000b */
[----:B01----:R-:W-:Y:S01]  /*14f20*/  ENDCOLLECTIVE ;  /* 0x000000000000791b */ /* 0x003fe20003800000 */
.L_x_2591:
[----:B------:R-:W-:Y:S02]  /*14f30*/  MOV R12, 0x8 ;  /* 0x00000008000c7802 */ /* 0x000fe40000000f00 */
[----:B------:R-:W-:-:S05]  /*14f40*/  SEL R3, R14, RZ, P3 ;  /* 0x000000ff0e037207 */ /* 0x000fca0001800000 */
[----:B------:R-:W-:-:S04]  /*14f50*/  IMAD.IADD R2, R6, 0x1, R3 ;  /* 0x0000000106027824 */ /* 0x000fc800078e0203 */
[----:B------:R-:W-:-:S07]  /*14f60*/  IMAD.MOV.U32 R13, RZ, RZ, R2 ;  /* 0x000000ffff0d7224 */ /* 0x000fce00078e0002 */
[----:B------:R-:W-:Y:S05]  /*14f70*/  WARPSYNC.COLLECTIVE R15, `(.L_x_2592) ;  /* 0x000000000f087348 */ /* 0x000fea0003c00000 */
[----:B------:R0:W1:Y:S02]  /*14f80*/  SHFL.UP P6, R14, R13, R12, R11 ;  /* 0x0400000c0d0e7389 */ /* 0x00006400000c000b */
[----:B01----:R-:W-:Y:S01]  /*14f90*/  ENDCOLLECTIVE ;  /* 0x000000000000791b */ /* 0x003fe20003800000 */
.L_x_2592:
[----:B------:R-:W-:Y:S01]  /*14fa0*/  IMAD.MOV.U32 R12, RZ, RZ, 0x10 ;  /* 0x00000010ff0c7424 */ /* 0x000fe200078e00ff */
[----:B------:R-:W-:-:S05]  /*14fb0*/  SEL R3, R14, RZ, P4 ;  /* 0x000000ff0e037207 */ /* 0x000fca0002000000 */
[----:B------:R-:W-:-:S04]  /*14fc0*/  IMAD.IADD R3, R2, 0x1, R3 ;  /* 0x0000000102037824 */ /* 0x000fc800078e0203 */
[----:B------:R-:W-:-:S07]  /*14fd0*/  IMAD.MOV.U32 R13, RZ, RZ, R3 ;  /* 0x000000ffff0d7224 */ /* 0x000fce00078e0003 */
[----:B------:R-:W-:Y:S05]  /*14fe0*/  WARPSYNC.COLLECTIVE R15, `(.L_x_2593) ;  /* 0x000000000f087348 */ /* 0x000fea0003c00000 */
[----:B------:R0:W1:Y:S02]  /*14ff0*/  SHFL.UP P6, R14, R13, R12, R11 ;  /* 0x0400000c0d0e7389 */ /* 0x00006400000c000b */
[----:B01----:R-:W-:Y:S01]  /*15000*/  ENDCOLLECTIVE ;  /* 0x000000000000791b */ /* 0x003fe20003800000 */
.L_x_2593:
        /* <DEDUP_REMOVED lines=8> */
.L_x_2594:
[----:B------:R-:W-:Y:S05]  /*15090*/  BRA `(.L_x_2595) ;  /* 0xffffffb400207947 */ /* 0x000fea000383ffff */
.L_x_2460:
[----:B------:R-:W-:Y:S01]  /*150a0*/  BSSY B0, `(.L_x_2596) ;  /* 0x0000008000007945 */ /* 0x000fe20003800000 */
[----:B-----5:R-:W-:Y:S01]  /*150b0*/  IMAD.MOV.U32 R13, RZ, RZ, R17 ;  /* 0x000000ffff0d7224 */ /* 0x020fe200078e0011 */
[----:B------:R-:W-:Y:S01]  /*150c0*/  MOV R11, RZ ;  /* 0x000000ff000b7202 */ /* 0x000fe20000000f00 */
[----:B------:R-:W-:Y:S02]  /*150d0*/  IMAD.MOV.U32 R12, RZ, RZ, 0x1 ;  /* 0x00000001ff0c7424 */ /* 0x000fe400078e00ff */
[----:B------:R-:W-:-:S07]  /*150e0*/  IMAD.MOV.U32 R15, RZ, RZ, -0x1 ;  /* 0xffffffffff0f7424 */ /* 0x000fce00078e00ff */
[----:B0-----:R-:W-:Y:S05]  /*150f0*/  WARPSYNC.COLLECTIVE R15, `(.L_x_2597) ;  /* 0x000000000f087348 */ /* 0x001fea0003c00000 */
[----:B------:R1:W2:Y:S02]  /*15100*/  SHFL.UP P6, R14, R13, R12, R11 ;  /* 0x0400000c0d0e7389 */ /* 0x0002a400000c000b */
[----:B012---:R-:W-:Y:S01]  /*15110*/  ENDCOLLECTIVE ;  /* 0x000000000000791b */ /* 0x007fe20003800000 */
.L_x_2597:
[----:B------:R-:W-:Y:S05]  /*15120*/  BSYNC B0 ;  /* 0x0000000000007941 */ /* 0x000fea0003800000 */
.L_x_2596:
        /* <DEDUP_REMOVED lines=8> */
.L_x_2598:
[----:B------:R-:W-:Y:S01]  /*151b0*/  IMAD.MOV.U32 R12, RZ, RZ, 0x4 ;  /* 0x00000004ff0c7424 */ /* 0x000fe200078e00ff */
[----:B------:R-:W-:-:S05]  /*151c0*/  SEL R2, R14, RZ, P2 ;  /* 0x000000ff0e027207 */ /* 0x000fca0001000000 */
[----:B------:R-:W-:-:S04]  /*151d0*/  IMAD.IADD R2, R13, 0x1, R2 ;  /* 0x000000010d027824 */ /* 0x000fc800078e0202 */
[----:B------:R-:W-:-:S07]  /*151e0*/  IMAD.MOV.U32 R13, RZ, RZ, R2 ;  /* 0x000000ffff0d7224 */ /* 0x000fce00078e0002 */
[----:B------:R-:W-:Y:S05]  /*151f0*/  WARPSYNC.COLLECTIVE R15, `(.L_x_2599) ;  /* 0x000000000f087348 */ /* 0x000fea0003c00000 */
[----:B------:R0:W1:Y:S02]  /*15200*/  SHFL.UP P6, R14, R13, R12, R11 ;  /* 0x0400000c0d0e7389 */ /* 0x00006400000c000b */
[----:B01----:R-:W-:Y:S01]  /*15210*/  ENDCOLLECTIVE ;  /* 0x000000000000791b */ /* 0x003fe20003800000 */
.L_x_2599:
[----:B------:R-:W-:Y:S01]  /*15220*/  IMAD.MOV.U32 R12, RZ, RZ, 0x8 ;  /* 0x00000008ff0c7424 */ /* 0x000fe200078e00ff */
[----:B------:R-:W-:-:S05]  /*15230*/  SEL R3, R14, RZ, P3 ;  /* 0x000000ff0e037207 */ /* 0x000fca0001800000 */
[----:B------:R-:W-:-:S05]  /*15240*/  IMAD.IADD R3, R2, 0x1, R3 ;  /* 0x0000000102037824 */ /* 0x000fca00078e0203 */
[----:B------:R-:W-:-:S07]  /*15250*/  MOV R13, R3 ;  /* 0x00000003000d7202 */ /* 0x000fce0000000f00 */
[----:B------:R-:W-:Y:S05]  /*15260*/  WARPSYNC.COLLECTIVE R15, `(.L_x_2600) ;  /* 0x000000000f087348 */ /* 0x000fea0003c00000 */
[----:B------:R0:W1:Y:S02]  /*15270*/  SHFL.UP P6, R14, R13, R12, R11 ;  /* 0x0400000c0d0e7389 */ /* 0x00006400000c000b */
[----:B01----:R-:W-:Y:S01]  /*15280*/  ENDCOLLECTIVE ;  /* 0x000000000000791b */ /* 0x003fe20003800000 */
.L_x_2600:
[----:B------:R-:W-:Y:S01]  /*15290*/  IMAD.MOV.U32 R12, RZ, RZ, 0x10 ;  /* 0x00000010ff0c7424 */ /* 0x000fe200078e00ff */
[----:B------:R-:W-:-:S05]  /*152a0*/  SEL R4, R14, RZ, P4 ;  /* 0x000000ff0e047207 */ /* 0x000fca0002000000 */
[----:B------:R-:W-:-:S04]  /*152b0*/  IMAD.IADD R4, R3, 0x1, R4 ;  /* 0x0000000103047824 */ /* 0x000fc800078e0204 */
[----:B------:R-:W-:-:S07]  /*152c0*/  IMAD.MOV.U32 R13, RZ, RZ, R4 ;  /* 0x000000ffff0d7224 */ /* 0x000fce00078e0004 */
[----:B------:R-:W-:Y:S05]  /*152d0*/  WARPSYNC.COLLECTIVE R15, `(.L_x_2601) ;  /* 0x000000000f087348 */ /* 0x000fea0003c00000 */
[----:B------:R0:W1:Y:S02]  /*152e0*/  SHFL.UP P6, R14, R13, R12, R11 ;  /* 0x0400000c0d0e7389 */ /* 0x00006400000c000b */
[----:B01----:R-:W-:Y:S01]  /*152f0*/  ENDCOLLECTIVE ;  /* 0x000000000000791b */ /* 0x003fe20003800000 */
.L_x_2601:
        /* <DEDUP_REMOVED lines=8> */
.L_x_2602:
[----:B------:R-:W-:Y:S05]  /*15380*/  BRA `(.L_x_2603) ;  /* 0xffffffb400007947 */ /* 0x000fea000383ffff */
.L_x_2462:
[----:B------:R-:W-:Y:S01]  /*15390*/  BSSY B0, `(.L_x_2604) ;  /* 0x0000006000007945 */ /* 0x000fe20003800000 */
[----:B------:R-:W-:Y:S01]  /*153a0*/  PLOP3.LUT P6, PT, P6, PT, PT, 0x8, 0x0 ;  /* 0x000000000000781c */ /* 0x000fe200037ce170 */
[----:B------:R-:W-:-:S12]  /*153b0*/  IMAD.MOV.U32 R15, RZ, RZ, -0x1 ;  /* 0xffffffffff0f7424 */ /* 0x000fd800078e00ff */
[----:B0-----:R-:W-:Y:S05]  /*153c0*/  WARPSYNC.COLLECTIVE R15, `(.L_x_2605) ;  /* 0x000000000f087348 */ /* 0x001fea0003c00000 */
[----:B------:R-:W-:Y:S01]  /*153d0*/  VOTE.ANY R14, PT, P6 ;  /* 0x00000000000e7806 */ /* 0x000fe200030e0100 */
[----:B0-----:R-:W-:Y:S06]  /*153e0*/  ENDCOLLECTIVE ;  /* 0x000000000000791b */ /* 0x001fec0003800000 */
.L_x_2605:
[----:B------:R-:W-:Y:S05]  /*153f0*/  BSYNC B0 ;  /* 0x0000000000007941 */ /* 0x000fea0003800000 */
.L_x_2604:
[----:B------:R-:W-:Y:S01]  /*15400*/  MOV R2, R14 ;  /* 0x0000000e00027202 */ /* 0x000fe20000000f00 */
[----:B------:R-:W-:Y:S02]  /*15410*/  IMAD.MOV.U32 R13, RZ, RZ, R17 ;  /* 0x000000ffff0d7224 */ /* 0x000fe400078e0011 */
[----:B------:R-:W-:Y:S01]  /*15420*/  IMAD.MOV.U32 R11, RZ, RZ, 0x1f ;  /* 0x0000001fff0b7424 */ /* 0x000fe200078e00ff */
[----:B------:R-:W0:Y:S01]  /*15430*/  POPC R6, R2 ;  /* 0x0000000200067309 */ /* 0x000e220000000000 */
[----:B------:R-:W-:Y:S02]  /*15440*/  IMAD.MOV.U32 R15, RZ, RZ, -0x1 ;  /* 0xffffffffff0f7424 */ /* 0x000fe400078e00ff */
[----:B0-----:R-:W-:-:S07]  /*15450*/  IMAD.MOV.U32 R12, RZ, RZ, R6 ;  /* 0x000000ffff0c7224 */ /* 0x001fce00078e0006 */
[----:B------:R-:W-:Y:S05]  /*15460*/  WARPSYNC.COLLECTIVE R15, `(.L_x_2606) ;  /* 0x000000000f087348 */ /* 0x000fea0003c00000 */
[----:B------:R0:W1:Y:S02]  /*15470*/  SHFL.IDX P6, R14, R13, R12, R11 ;  /* 0x0000000c0d0e7389 */ /* 0x00006400000c000b */
[----:B01----:R-:W-:Y:S01]  /*15480*/  ENDCOLLECTIVE ;  /* 0x000000000000791b */ /* 0x003fe20003800000 */
.L_x_2606:
[----:B------:R-:W-:Y:S01]  /*15490*/  MOV R17, R14 ;  /* 0x0000000e00117202 */ /* 0x000fe20000000f00 */
[----:B------:R-:W-:Y:S06]  /*154a0*/  BRA `(.L_x_2607) ;  /* 0xffffffb000f07947 */ /* 0x000fec000383ffff */
.L_x_2464:
[----:B------:R-:W-:Y:S01]  /*154b0*/  BSSY B0, `(.L_x_2608) ;  /* 0x0000007000007945 */ /* 0x000fe20003800000 */
[----:B------:R-:W-:Y:S02]  /*154c0*/  IMAD.MOV.U32 R13, RZ, RZ, R3 ;  /* 0x000000ffff0d7224 */ /* 0x000fe400078e0003 */
[----:B------:R-:W-:Y:S02]  /*154d0*/  IMAD.MOV.U32 R11, RZ, RZ, 0x1f ;  /* 0x0000001fff0b7424 */ /* 0x000fe400078e00ff */
[----:B------:R-:W-:-:S07]  /*154e0*/  IMAD.MOV.U32 R15, RZ, RZ, -0x1 ;  /* 0xffffffffff0f7424 */ /* 0x000fce00078e00ff */
[----:B012---:R-:W-:Y:S05]  /*154f0*/  WARPSYNC.COLLECTIVE R15, `(.L_x_2609) ;  /* 0x000000000f087348 */ /* 0x007fea0003c00000 */
[----:B------:R3:W4:Y:S02]  /*15500*/  SHFL.IDX P6, R14, R13, R12, R11 ;  /* 0x0000000c0d0e7389 */ /* 0x00072400000c000b */
[----:B01234-:R-:W-:Y:S01]  /*15510*/  ENDCOLLECTIVE ;  /* 0x000000000000791b */ /* 0x01ffe20003800000 */
.L_x_2609:
[----:B------:R-:W-:Y:S05]  /*15520*/  BSYNC B0 ;  /* 0x0000000000007941 */ /* 0x000fea0003800000 */
.L_x_2608:
[----:B------:R-:W-:Y:S05]  /*15530*/  BRA `(.L_x_2463) ;  /* 0xffffffb000e87947 */ /* 0x000fea000383ffff */
.L_x_2468:
[----:B0-----:R0:W1:Y:S02]  /*15540*/  SYNCS.PHASECHK.TRANS64.TRYWAIT P0, [R5+URZ+0x16820], R0 ;  /* 0x01682000050075a7 */ /* 0x001064000800017f */
[----:B-1----:R-:W-:Y:S05]  /*15550*/  @!P0 NANOSLEEP.SYNCS 0x989680 ;  /* 0x009896800000895d */ /* 0x002fea0003900000 */
[----:B------:R-:W1:Y:S02]  /*15560*/  @!P0 SYNCS.PHASECHK.TRANS64 P0, [R5+URZ+0x16820], R0 ;  /* 0x01682000050085a7 */ /* 0x000e64000800007f */
[----:B-1----:R-:W-:Y:S05]  /*15570*/  @!P0 BRA `(.L_x_2468) ;  /* 0xfffffffc00f08947 */ /* 0x002fea000383ffff */
[----:B------:R-:W-:Y:S05]  /*15580*/  BRA `(.L_x_2610) ;  /* 0xffffffb800607947 */ /* 0x000fea000383ffff */
.L_x_2469:
[----:B------:R-:W1:Y:S01]  /*15590*/  S2R R2, SR_TID.X ;  /* 0x0000000000027919 */ /* 0x000e620000002100 */
[----:B------:R-:W-:Y:S01]  /*155a0*/  BSSY B0, `(.L_x_2611) ;  /* 0x000000a000007945 */ /* 0x000fe20003800000 */
[----:B------:R-:W-:Y:S01]  /*155b0*/  MOV R12, RZ ;  /* 0x000000ff000c7202 */ /* 0x000fe20000000f00 */
        /* <DEDUP_REMOVED lines=8> */
.L_x_2612:
[----:B------:R-:W-:Y:S05]  /*15640*/  BSYNC B0 ;  /* 0x0000000000007941 */ /* 0x000fea0003800000 */
.L_x_2611:
[----:B------:R-:W-:Y:S05]  /*15650*/  BRA `(.L_x_2613) ;  /* 0xffffffb800487947 */ /* 0x000fea000383ffff */
.L_x_2472:
[----:B------:R-:W-:Y:S01]  /*15660*/  BSSY B1, `(.L_x_2614) ;  /* 0x0000006000017945 */ /* 0x000fe20003800000 */
[----:B------:R-:W-:-:S07]  /*15670*/  IMAD.MOV.U32 R15, RZ, RZ, -0x1 ;  /* 0xffffffffff0f7424 */ /* 0x000fce00078e00ff */
[----:B0-2---:R-:W-:Y:S05]  /*15680*/  WARPSYNC.COLLECTIVE R15, `(.L_x_2615) ;  /* 0x000000000f0c7348 */ /* 0x005fea0003c00000 */
[----:B------:R-:W-:Y:S02]  /*15690*/  ELECT P6, UR62, PT ;  /* 0x00000000003e782f */ /* 0x000fe400038c0000 */
[----:B------:R-:W-:Y:S01]  /*156a0*/  MOV R14, UR62 ;  /* 0x0000003e000e7c02 */ /* 0x000fe20008000f00 */
[----:B0-2---:R-:W-:Y:S10]  /*156b0*/  ENDCOLLECTIVE ;  /* 0x000000000000791b */ /* 0x005ff40003800000 */
.L_x_2615:
[----:B------:R-:W-:Y:S05]  /*156c0*/  BSYNC B1 ;  /* 0x0000000000017941 */ /* 0x000fea0003800000 */
.L_x_2614:
[----:B------:R-:W-:Y:S05]  /*156d0*/  BRA `(.L_x_2616) ;  /* 0xffffffb800407947 */ /* 0x000fea000383ffff */
.L_x_2474:
[----:B0-----:R0:W1:Y:S02]  /*156e0*/  SYNCS.PHASECHK.TRANS64.TRYWAIT P1, [R3+URZ+0x16840], R2 ;  /* 0x01684002030075a7 */ /* 0x001064000802017f */
[----:B-1----:R-:W-:Y:S05]  /*156f0*/  @!P1 NANOSLEEP.SYNCS 0x989680 ;  /* 0x009896800000995d */ /* 0x002fea0003900000 */
[----:B------:R-:W1:Y:S02]  /*15700*/  @!P1 SYNCS.PHASECHK.TRANS64 P1, [R3+URZ+0x16840], R2 ;  /* 0x01684002030095a7 */ /* 0x000e64000802007f */
[----:B-1----:R-:W-:Y:S05]  /*15710*/  @!P1 BRA `(.L_x_2474) ;  /* 0xfffffffc00f09947 */ /* 0x002fea000383ffff */
[----:B------:R-:W-:Y:S05]  /*15720*/  BRA `(.L_x_2617) ;  /* 0xffffffb800607947 */ /* 0x000fea000383ffff */
.L_x_2476:
[----:B-1----:R1:W3:Y:S02]  /*15730*/  SYNCS.PHASECHK.TRANS64.TRYWAIT P1, [R25+URZ+0x16840], R0 ;  /* 0x01684000190075a7 */ /* 0x0022e4000802017f */
[----:B---3--:R-:W-:Y:S05]  /*15740*/  @!P1 NANOSLEEP.SYNCS 0x989680 ;  /* 0x009896800000995d */ /* 0x008fea0003900000 */
[----:B------:R-:W3:Y:S02]  /*15750*/  @!P1 SYNCS.PHASECHK.TRANS64 P1, [R25+URZ+0x16840], R0 ;  /* 0x01684000190095a7 */ /* 0x000ee4000802007f */
[----:B---3--:R-:W-:Y:S05]  /*15760*/  @!P1 BRA `(.L_x_2476) ;  /* 0xfffffffc00f09947 */ /* 0x008fea000383ffff */
[----:B------:R-:W-:Y:S05]  /*15770*/  BRA `(.L_x_2618) ;  /* 0xffffffb8006c7947 */ /* 0x000fea000383ffff */
.L_x_2478:
[----:B---3--:R3:W4:Y:S02]  /*15780*/  SYNCS.PHASECHK.TRANS64.TRYWAIT P1, [R3+URZ+0x16860], R2 ;  /* 0x01686002030075a7 */ /* 0x008724000802017f */
[----:B----4-:R-:W-:Y:S05]  /*15790*/  @!P1 NANOSLEEP.SYNCS 0x989680 ;  /* 0x009896800000995d */ /* 0x010fea0003900000 */
[----:B------:R-:W4:Y:S02]  /*157a0*/  @!P1 SYNCS.PHASECHK.TRANS64 P1, [R3+URZ+0x16860], R2 ;  /* 0x01686002030095a7 */ /* 0x000f24000802007f */
[----:B----4-:R-:W-:Y:S05]  /*157b0*/  @!P1 BRA `(.L_x_2478) ;  /* 0xfffffffc00f09947 */ /* 0x010fea000383ffff */
[----:B------:R-:W-:Y:S05]  /*157c0*/  BRA `(.L_x_2619) ;  /* 0xffffffb800687947 */ /* 0x000fea000383ffff */
.L_x_2620:
        /* <DEDUP_REMOVED lines=11> */
.L_x_3112:


//--------------------- .text._ZN7cutlass13device_kernelIN5flash11enable_sm90INS1_16FlashAttnFwdSm90INS1_25CollectiveMainloopFwdSm90ILi2EN4cute5tupleIJNS5_1CILi1EEES8_S8_EEENS6_IJNS7_ILi192EEENS7_ILi128EEENS7_ILi64EEEEEELi64ENS_10bfloat16_tEfNS_4arch4Sm90ELb1ELb0ELb1ELb1ELb1ELb1ELb0ELb1ELb1ELb1ELb0ELb0EEENS1_21CollectiveEpilogueFwdINS6_IJSA_SC_SB_EEES9_SE_SG_Li384ELb1ELb1ELb0ELb0EEENS1_36VarlenDynamicPersistentTileSchedulerILi192ELi128ELi384ELi128ELb0ELb1ELb1ELb1ELb1ELb1EEEEEEEEEvNT_6ParamsE --------------------------
	.section	.text._ZN7cutlass13device_kernelIN5flash11enable_sm90INS1_16FlashAttnFwdSm90INS1_25CollectiveMainloopFwdSm90ILi2EN4cute5tupleIJNS5_1CILi1EEES8_S8_EEENS6_IJNS7_ILi192EEENS7_ILi128EEENS7_ILi64EEEEEELi64ENS_10bfloat16_tEfNS_4arch4Sm90ELb1ELb0ELb1ELb1ELb1ELb1ELb0ELb1ELb1ELb1ELb0ELb0EEENS1_21CollectiveEpilogueFwdINS6_IJSA_SC_SB_EEES9_SE_SG_Li384ELb1ELb1ELb0ELb0EEENS1_36VarlenDynamicPersistentTileSchedulerILi192ELi128ELi384ELi128ELb0ELb1ELb1ELb1ELb1ELb1EEEEEEEEEvNT_6ParamsE,"ax",@progbits
	.align	128
.text._ZN7cutlass13device_kernelIN5flash11enable_sm90INS1_16FlashAttnFwdSm90INS1_25CollectiveMainloopFwdSm90ILi2EN4cute5tupleIJNS5_1CILi1EEES8_S8_EEENS6_IJNS7_ILi192EEENS7_ILi128EEENS7_ILi64EEEEEELi64ENS_10bfloat16_tEfNS_4arch4Sm90ELb1ELb0ELb1ELb1ELb1ELb1ELb0ELb1ELb1ELb1ELb0ELb0EEENS1_21CollectiveEpilogueFwdINS6_IJSA_SC_SB_EEES9_SE_SG_Li384ELb1ELb1ELb0ELb0EEENS1_36VarlenDynamicPersistentTileSchedulerILi192ELi128ELi384ELi128ELb0ELb1ELb1ELb1ELb1ELb1EEEEEEEEEvNT_6ParamsE:
        .type           _ZN7cutlass13device_kernelIN5flash11enable_sm90INS1_16FlashAttnFwdSm90INS1_25CollectiveMainloopFwdSm90ILi2EN4cute5tupleIJNS5_1CILi1EEES8_S8_EEENS6_IJNS7_ILi192EEENS7_ILi128EEENS7_ILi64EEEEEELi64ENS_10bfloat16_tEfNS_4arch4Sm90ELb1ELb0ELb1ELb1ELb1ELb1ELb0ELb1ELb1ELb1ELb0ELb0EEENS1_21CollectiveEpilogueFwdINS6_IJSA_SC_SB_EEES9_SE_SG_Li384ELb1ELb1ELb0ELb0EEENS1_36VarlenDynamicPersistentTileSchedulerILi192ELi128ELi384ELi128ELb0ELb1ELb1ELb1ELb1ELb1EEEEEEEEEvNT_6ParamsE,@function
        .size           _ZN7cutlass13device_kernelIN5flash11enable_sm90INS1_16FlashAttnFwdSm90INS1_25CollectiveMainloopFwdSm90ILi2EN4cute5tupleIJNS5_1CILi1EEES8_S8_EEENS6_IJNS7_ILi192EEENS7_ILi128EEENS7_ILi64EEEEEELi64ENS_10bfloat16_tEfNS_4arch4Sm90ELb1ELb0ELb1ELb1ELb1ELb1ELb0ELb1ELb1ELb1ELb0ELb0EEENS1_21CollectiveEpilogueFwdINS6_IJSA_SC_SB_EEES9_SE_SG_Li384ELb1ELb1ELb0ELb0EEENS1_36VarlenDynamicPersistentTileSchedulerILi192ELi128ELi384ELi128ELb0ELb1ELb1ELb1ELb1ELb1EEEEEEEEEvNT_6ParamsE,(.L_x_3113 - _ZN7cutlass13device_kernelIN5flash11enable_sm90INS1_16FlashAttnFwdSm90INS1_25CollectiveMainloopFwdSm90ILi2EN4cute5tupleIJNS5_1CILi1EEES8_S8_EEENS6_IJNS7_ILi192EEENS7_ILi128EEENS7_ILi64EEEEEELi64ENS_10bfloat16_tEfNS_4arch4Sm90ELb1ELb0ELb1ELb1ELb1ELb1ELb0ELb1ELb1ELb1ELb0ELb0EEENS1_21CollectiveEpilogueFwdINS6_IJSA_SC_SB_EEES9_SE_SG_Li384ELb1ELb1ELb0ELb0EEENS1_36VarlenDynamicPersistentTileSchedulerILi192ELi128ELi384ELi128ELb0ELb1ELb1ELb1ELb1ELb1EEEEEEEEEvNT_6ParamsE)
        .other          _ZN7cutlass13device_kernelIN5flash11enable_sm90INS1_16FlashAttnFwdSm90INS1_25CollectiveMainloopFwdSm90ILi2EN4cute5tupleIJNS5_1CILi1EEES8_S8_EEENS6_IJNS7_ILi192EEENS7_ILi128EEENS7_ILi64EEEEEELi64ENS_10bfloat16_tEfNS_4arch4Sm90ELb1ELb0ELb1ELb1ELb1ELb1ELb0ELb1ELb1ELb1ELb0ELb0EEENS1_21CollectiveEpilogueFwdINS6_IJSA_SC_SB_EEES9_SE_SG_Li384ELb1ELb1ELb0ELb0EEENS1_36VarlenDynamicPersistentTileSchedulerILi192ELi128ELi384ELi128ELb0ELb1ELb1ELb1ELb1ELb1EEEEEEEEEvNT_6ParamsE,@"STO_CUDA_ENTRY STV_DEFAULT"
_ZN7cutlass13device_kernelIN5flash11enable_sm90INS1_16FlashAttnFwdSm90INS1_25CollectiveMainloopFwdSm90ILi2EN4cute5tupleIJNS5_1CILi1EEES8_S8_EEENS6_IJNS7_ILi192EEENS7_ILi128EEENS7_ILi64EEEEEELi64ENS_10bfloat16_tEfNS_4arch4Sm90ELb1ELb0ELb1ELb1ELb1ELb1ELb0ELb1ELb1ELb1ELb0ELb0EEENS1_21CollectiveEpilogueFwdINS6_IJSA_SC_SB_EEES9_SE_SG_Li384ELb1ELb1ELb0ELb0EEENS1_36VarlenDynamicPersistentTileSchedulerILi192ELi128ELi384ELi128ELb0ELb1ELb1ELb1ELb1ELb1EEEEEEEEEvNT_6ParamsE:
[----:B------:R-:W0:Y:S02]  /*0000*/  LDC R1, c[0x0][0x28] ;  /* 0x00000a00ff017b82 */ /* 0x000e240000000800 */
[----:B0-----:R-:W-:Y:S01]  /*0010*/  VIADD R1, R1, 0xffffff90 ;  /* 0xffffff9001017836 */ /* 0x001fe20000000000 */
[----:B------:R-:W0:Y:S01]  /*0020*/  S2R R3, SR_TID.X ;  /* 0x0000000000037919 */ /* 0x000e220000002100 */
[----:B------:R-:W-:Y:S01]  /*0030*/  ELECT P0, URZ, PT ;  /* 0x00000000003f782f */ /* 0x000fe20003800000 */
[----:B------:R-:W-:Y:S01]  /*0040*/  BSSY B0, `(.L_x_2621) ;  /* 0x000000d000007945 */ /* 0x000fe20003800000 */
[----:B0-----:R-:W-:-:S05]  /*0050*/  SHF.R.U32.HI R0, RZ, 0x5, R3 ;  /* 0x00000005ff007819 */ /* 0x001fca0000011603 */
        /* <DEDUP_REMOVED lines=11> */
.L_x_2622:
[----:B------:R-:W-:Y:S05]  /*0110*/  BSYNC B0 ;  /* 0x0000000000007941 */ /* 0x000fea0003800000 */
.L_x_2621:
[----:B------:R-:W-:Y:S01]  /*0120*/  VOTEU.ANY UP0, P0 ;  /* 0x00000000003f7886 */ /* 0x000fe20000000100 */
[----:B------:R-:W0:Y:S01]  /*0130*/  SHFL.IDX PT, R2, R0, RZ, 0x1f ;  /* 0x00001fff00027589 */ /* 0x000e2200000e0000 */
[----:B------:R-:W-:Y:S01]  /*0140*/  UMOV UR4, 0x80 ;  /* 0x0000008000047882 */ /* 0x000fe20000000000 */
[----:B------:R-:W-:Y:S01]  /*0150*/  UMOV UR7, 0x180 ;  /* 0x0000018000077882 */ /* 0x000fe20000000000 */
[----:B------:R-:W-:Y:S01]  /*0160*/  SHF.R.U32.HI R3, RZ, 0x7, R3 ;  /* 0x00000007ff037819 */ /* 0x000fe20000011603 */
[----:B------:R-:W1:Y:S01]  /*0170*/  @UP0 S2UR UR8, SR_CgaCtaId ;  /* 0x00000000000809c3 */ /* 0x000e620000008800 */
[----:B------:R-:W-:Y:S01]  /*0180*/  @UP0 UMOV UR6, 0x400 ;  /* 0x0000040000060882 */ /* 0x000fe20000000000 */
[----:B------:R-:W-:-:S04]  /*0190*/  @UP0 UIADD3 UR4, -UR4, 0x100000, URZ ;  /* 0x0010000004040890 */ /* 0x000fc8000fffe13f */
[----:B------:R-:W-:Y:S02]  /*01a0*/  @UP0 USHF.L.U32 UR5, UR4, 0xb, URZ ;  /* 0x0000000b04050899 */ /* 0x000fe4000800063f */
[----:B------:R-:W-:Y:S01]  /*01b0*/  @UP0 USHF.L.U32 UR4, UR4, 0x1, URZ ;  /* 0x0000000104040899 */ /* 0x000fe2000800063f */
[----:B------:R-:W-:Y:S01]  /*01c0*/  VOTEU.ANY UP1, P0 ;  /* 0x00000000003f7886 */ /* 0x000fe20000020100 */
[----:B0-----:R-:W-:Y:S02]  /*01d0*/  ISETP.NE.AND P1, PT, R2, RZ, PT ;  /* 0x000000ff0200720c */ /* 0x001fe40003f25270 */
[----:B------:R0:W2:Y:S01]  /*01e0*/  SHFL.IDX PT, R2, R3, RZ, 0x1f ;  /* 0x00001fff03027589 */ /* 0x0000a200000e0000 */
[----:B-1----:R-:W-:Y:S02]  /*01f0*/  @UP0 ULEA UR8, UR8, UR6, 0x18 ;  /* 0x0000000608080291 */ /* 0x002fe4000f8ec03f */
[----:B------:R-:W-:-:S04]  /*0200*/  @UP0 UIADD3 UR6, -UR7, 0x100000, URZ ;  /* 0x0010000007060890 */ /* 0x000fc8000fffe13f */
[----:B------:R-:W-:Y:S02]  /*0210*/  @UP0 USHF.L.U32 UR7, UR6, 0xb, URZ ;  /* 0x0000000b06070899 */ /* 0x000fe4000800063f */
[----:B------:R-:W-:Y:S01]  /*0220*/  @UP0 USHF.L.U32 UR6, UR6, 0x1, URZ ;  /* 0x0000000106060899 */ /* 0x000fe2000800063f */
[----:B------:R-:W-:Y:S01]  /*0230*/  VOTEU.ANY UP0, P0 ;  /* 0x00000000003f7886 */ /* 0x000fe20000000100 */
[----:B------:R-:W1:Y:S04]  /*0240*/  FENCE.VIEW.ASYNC.S ;  /* 0x00000000000073c6 */ /* 0x000e680000000000 */
[----:B-1----:R0:W1:Y:S06]  /*0250*/  @UP0 SYNCS.EXCH.64 URZ, [UR8+0x16800], UR4 ;  /* 0x01680004083f05b2 */ /* 0x00206c0008000100 */
[----:B------:R0:W3:Y:S02]  /*0260*/  @UP1 SYNCS.EXCH.64 URZ, [UR8+0x16820], UR6 ;  /* 0x01682006083f15b2 */ /* 0x0000e40008000100 */
[----:B0-----:R-:W-:Y:S05]  /*0270*/  @P1 BRA `(.L_x_2623) ;  /* 0x0000000000481947 */ /* 0x001fea0003800000 */
[----:B------:R-:W0:Y:S01]  /*0280*/  S2UR UR5, SR_CgaCtaId ;  /* 0x00000000000579c3 */ /* 0x000e220000008800 */
        /* <DEDUP_REMOVED lines=15> */
[----:B------:R0:W0:Y:S01]  /*0380*/  SYNCS.EXCH.64 URZ, [UR8+0x16848], UR6 ;  /* 0x01684806083f75b2 */ /* 0x0000220008000100 */
[----:B------:R-:W-:Y:S01]  /*0390*/  NOP ;  /* 0x0000000000007918 */ /* 0x000fe20000000000 */
.L_x_2623:
[----:B------:R-:W5:Y:S01]  /*03a0*/  SHFL.IDX PT, R3, R0, RZ, 0x1f ;  /* 0x00001fff00037589 */ /* 0x000f6200000e0000 */
[----:B------:R-:W-:Y:S01]  /*03b0*/  NOP ;  /* 0x0000000000007918 */ /* 0x000fe20000000000 */
[----:B-----5:R-:W-:-:S13]  /*03c0*/  ISETP.NE.AND P0, PT, R3, RZ, PT ;  /* 0x000000ff0300720c */ /* 0x020fda0003f05270 */
        /* <DEDUP_REMOVED lines=17> */
[----:B------:R0:W0:Y:S01]  /*04e0*/  SYNCS.EXCH.64 URZ, [UR8+0x16868], UR6 ;  /* 0x01686806083f75b2 */ /* 0x0000220008000100 */
[----:B------:R-:W-:Y:S01]  /*04f0*/  NOP ;  /* 0x0000000000007918 */ /* 0x000fe20000000000 */
.L_x_2624:
[----:B------:R-:W5:Y:S01]  /*0500*/  SHFL.IDX PT, R3, R0, RZ, 0x1f ;  /* 0x00001fff00037589 */ /* 0x000f6200000e0000 */
[----:B------:R-:W-:Y:S01]  /*0510*/  NOP ;  /* 0x0000000000007918 */ /* 0x000fe20000000000 */
[----:B-----5:R-:W-:-:S13]  /*0520*/  ISETP.NE.AND P0, PT, R3, RZ, PT ;  /* 0x000000ff0300720c */ /* 0x020fda0003f05270 */
        /* <DEDUP_REMOVED lines=13> */
[----:B------:R0:W0:Y:S01]  /*0600*/  SYNCS.EXCH.64 URZ, [UR6+0x16888], UR4 ;  /* 0x01688804063f75b2 */ /* 0x0000220008000100 */
[----:B------:R-:W-:Y:S01]  /*0610*/  NOP ;  /* 0x0000000000007918 */ /* 0x000fe20000000000 */
.L_x_2625:
        /* <DEDUP_REMOVED lines=22> */
.L_x_2626:
        /* <DEDUP_REMOVED lines=22> */
.L_x_2627:
[----:B--2---:R-:W-:Y:S01]  /*08e0*/  ISETP.NE.AND P0, PT, R2, RZ, PT ;  /* 0x000000ff0200720c */ /* 0x004fe20003f05270 */
[----:B------:R-:W-:Y:S01]  /*08f0*/  IMAD.MOV.U32 R2, RZ, RZ, 0x1 ;  /* 0x00000001ff027424 */ /* 0x000fe200078e00ff */
[----:B------:R-:W-:Y:S01]  /*0900*/  NOP ;  /* 0x0000000000007918 */ /* 0x000fe20000000000 */
[----:B------:R-:W-:Y:S01]  /*0910*/  ULDC.64 UR40, c[0x0][0x208] ;  /* 0x0000820000287ab9 */ /* 0x000fe20000000a00 */
[----:B------:R-:W-:Y:S02]  /*0920*/  BSSY B9, `(.L_x_2628) ;  /* 0x00019bc000097945 */ /* 0x000fe40003800000 */
[----:B------:R-:W-:-:S05]  /*0930*/  SEL R2, R2, 0x2, !P0 ;  /* 0x0000000202027807 */ /* 0x000fca0004000000 */
[----:B------:R2:W-:Y:S01]  /*0940*/  STL [R1+0x30], R2 ;  /* 0x0000300201007387 */ /* 0x0005e20000100800 */
[----:B01-34-:R-:W-:Y:S06]  /*0950*/  BAR.SYNC.DEFER_BLOCKING 0x0 ;  /* 0x0000000000007b1d */ /* 0x01bfec0000010000 */
[----:B------:R-:W-:Y:S05]  /*0960*/  @!P0 BRA `(.L_x_2629) ;  /* 0x0000012c00ac8947 */ /* 0x000fea0003800000 */
.L_x_2630:
[----:B------:R-:W-:-:S08]  /*0970*/  NOP ;  /* 0x0000000000007918 */ /* 0x000fd00000000000 */
[----:B------:R-:W0:Y:S02]  /*0980*/  USETMAXREG.TRY_ALLOC.CTAPOOL UP0, 0xa0 ;  /* 0x000000a0000079c8 */ /* 0x000e240008000600 */
[----:B0-----:R-:W-:-:S13]  /*0990*/  PLOP3.LUT P0, PT, PT, PT, UP0, 0x80, 0x0 ;  /* 0x000000000000781c */ /* 0x001fda0003f0f008 */
[----:B------:R-:W-:Y:S05]  /*09a0*/  @!P0 BRA `(.L_x_2630) ;  /* 0xfffffffc00f08947 */ /* 0x000fea000383ffff */
[----:B------:R-:W2:Y:S01]  /*09b0*/  S2R R0, SR_TID.X ;  /* 0x0000000000007919 */ /* 0x000ea20000002100 */
[----:B------:R-:W-:Y:S01]  /*09c0*/  ULDC UR4, c[0x0][0xc3c] ;  /* 0x00030f0000047ab9 */ /* 0x000fe20000000800 */
[----:B--2---:R-:W-:Y:S02]  /*09d0*/  SHF.R.U32.HI R2, RZ, 0x7, R0 ;  /* 0x00000007ff027819 */ /* 0x004fe40000011600 */
[----:B------:R-:W2:Y:S01]  /*09e0*/  LDL.LU R0, [R1+0x4] ;  /* 0x0000040001007983 */ /* 0x000ea20000300800 */
[----:B------:R-:W-:Y:S06]  /*09f0*/  BAR.ARV 0x8, 0x200 ;  /* 0x0208000000007b1d */ /* 0x000fec0000002000 */
[----:B------:R-:W-:Y:S01]  /*0a00*/  ISETP.NE.AND P0, PT, R2, 0x1, PT ;  /* 0x000000010200780c */ /* 0x000fe20003f05270 */
[----:B------:R-:W0:Y:S01]  /*0a10*/  S2R R3, SR_CgaCtaId ;  /* 0x0000000000037919 */ /* 0x000e220000008800 */
[----:B------:R-:W-:-:S11]  /*0a20*/  MOV R2, 0x400 ;  /* 0x0000040000027802 */ /* 0x000fd60000000f00 */
[----:B------:R-:W-:Y:S08]  /*0a30*/  @!P0 BAR.ARV 0x9, 0x100 ;  /* 0x0244000000008b1d */ /* 0x000ff00000002000 */
[----:B------:R-:W-:Y:S01]  /*0a40*/  BAR.SYNC.DEFER_BLOCKING 0x5, 0x200 ;  /* 0x0148000000007b1d */ /* 0x000fe20000010000 */
[----:B0-----:R-:W-:-:S05]  /*0a50*/  LEA R2, R3, R2, 0x18 ;  /* 0x0000000203027211 */ /* 0x001fca00078ec0ff */
[----:B------:R-:W0:Y:S02]  /*0a60*/  LDS.128 R32, [R2+0x168d0] ;  /* 0x0168d00002207984 */ /* 0x000e240000000c00 */
[----:B------:R-:W-:Y:S06]  /*0a70*/  BAR.ARV 0x4, 0x200 ;  /* 0x0108000000007b1d */ /* 0x000fec0000002000 */
[----:B--2---:R-:W-:-:S04]  /*0a80*/  LOP3.LUT R0, R0, 0xfffffffb, RZ, 0xc0, !PT ;  /* 0xfffffffb00007812 */ /* 0x004fc800078ec0ff */
[----:B------:R-:W-:Y:S02]  /*0a90*/  @P0 LOP3.LUT R0, R0, 0x4, RZ, 0xfc, !PT ;  /* 0x0000000400000812 */ /* 0x000fe400078efcff */
[----:B0-----:R-:W-:-:S03]  /*0aa0*/  ISETP.GE.AND P0, PT, R35, UR4, PT ;  /* 0x0000000423007c0c */ /* 0x001fc6000bf06270 */
[----:B------:R0:W-:Y:S10]  /*0ab0*/  STL [R1+0x4], R0 ;  /* 0x0000040001007387 */ /* 0x0001f40000100800 */
[----:B0-----:R-:W-:Y:S05]  /*0ac0*/  @P0 BRA `(.L_x_2631) ;  /* 0x0000019800840947 */ /* 0x001fea0003800000 */
[----:B------:R-:W2:Y:S01]  /*0ad0*/  LDL.LU R13, [R1+0x30] ;  /* 0x00003000010d7983 */ /* 0x000ea20000300800 */
[----:B------:R-:W0:Y:S02]  /*0ae0*/  S2R R0, SR_TID.X ;  /* 0x0000000000007919 */ /* 0x000e240000002100 */
[----:B0-----:R-:W-:-:S05]  /*0af0*/  VIADD R12, R0, 0xffffff80 ;  /* 0xffffff80000c7836 */ /* 0x001fca0000000000 */
[----:B------:R-:W-:-:S04]  /*0b00*/  SHF.R.S32.HI R0, RZ, 0x1f, R12 ;  /* 0x0000001fff007819 */ /* 0x000fc8000001140c */
[----:B------:R-:W-:-:S04]  /*0b10*/  LEA.HI R3, R0, R12, RZ, 0x7 ;  /* 0x0000000c00037211 */ /* 0x000fc800078f38ff */
[----:B------:R-:W-:-:S05]  /*0b20*/  LOP3.LUT R4, R3, 0xffffff80, RZ, 0xc0, !PT ;  /* 0xffffff8003047812 */ /* 0x000fca00078ec0ff */
[----:B------:R-:W-:Y:S01]  /*0b30*/  IMAD.IADD R11, R12, 0x1, -R4 ;  /* 0x000000010c0b7824 */ /* 0x000fe200078e0a04 */
[----:B------:R-:W-:-:S04]  /*0b40*/  LEA.HI R4, R0, R12, RZ, 0x4 ;  /* 0x0000000c00047211 */ /* 0x000fc800078f20ff */
[----:B------:R-:W-:Y:S02]  /*0b50*/  SHF.R.S32.HI R6, RZ, 0x1f, R11 ;  /* 0x0000001fff067819 */ /* 0x000fe4000001140b */
[----:B------:R-:W-:Y:S02]  /*0b60*/  SHF.R.S32.HI R7, RZ, 0x4, R4 ;  /* 0x00000004ff077819 */ /* 0x000fe40000011404 */
[----:B------:R-:W-:Y:S02]  /*0b70*/  LEA.HI R8, R6, R11, RZ, 0x2 ;  /* 0x0000000b06087211 */ /* 0x000fe400078f10ff */
[----:B------:R-:W-:Y:S02]  /*0b80*/  SHF.R.S32.HI R14, RZ, 0x7, R3 ;  /* 0x00000007ff0e7819 */ /* 0x000fe40000011403 */
[--C-:B------:R-:W-:Y:S02]  /*0b90*/  SHF.R.S32.HI R9, RZ, 0x2, R8.reuse ;  /* 0x00000002ff097819 */ /* 0x100fe40000011408 */
[----:B------:R-:W-:-:S02]  /*0ba0*/  SHF.R.S32.HI R10, RZ, 0x1f, R8 ;  /* 0x0000001fff0a7819 */ /* 0x000fc40000011408 */
[----:B------:R-:W-:Y:S02]  /*0bb0*/  LOP3.LUT R3, R4, 0x3fffff0, RZ, 0xc0, !PT ;  /* 0x03fffff004037812 */ /* 0x000fe400078ec0ff */
[----:B------:R-:W-:Y:S02]  /*0bc0*/  LEA.HI R5, R0, R12, RZ, 0x5 ;  /* 0x0000000c00057211 */ /* 0x000fe400078f28ff */
[----:B------:R-:W-:Y:S02]  /*0bd0*/  LEA.HI R4, R4, R7, RZ, 0x1 ;  /* 0x0000000704047211 */ /* 0x000fe400078f08ff */
[----:B------:R-:W-:Y:S01]  /*0be0*/  LEA.HI R10, R10, R9, RZ, 0x3 ;  /* 0x000000090a0a7211 */ /* 0x000fe200078f18ff */
[----:B------:R-:W-:Y:S01]  /*0bf0*/  IMAD.IADD R3, R12, 0x1, -R3 ;  /* 0x000000010c037824 */ /* 0x000fe200078e0a03 */
[----:B------:R-:W-:Y:S02]  /*0c00*/  SHF.R.S32.HI R15, RZ, 0x5, R5 ;  /* 0x00000005ff0f7819 */ /* 0x000fe40000011405 */
[----:B------:R-:W-:Y:S01]  /*0c10*/  LOP3.LUT R4, R4, 0x1ffffffe, RZ, 0xc0, !PT ;  /* 0x1ffffffe04047812 */ /* 0x000fe200078ec0ff */
[----:B------:R-:W-:Y:S01]  /*0c20*/  IMAD.HI R5, R14, 0x55555556, RZ ;  /* 0x555555560e057827 */ /* 0x000fe200078e02ff */
[----:B------:R-:W-:-:S02]  /*0c30*/  LOP3.LUT R10, R10, 0xfffffff8, RZ, 0xc0, !PT ;  /* 0xfffffff80a0a7812 */ /* 0x000fc400078ec0ff */
[----:B------:R-:W-:Y:S01]  /*0c40*/  LEA.HI R6, R6, R11, RZ, 0x5 ;  /* 0x0000000b06067211 */ /* 0x000fe200078f28ff */
[----:B------:R-:W-:Y:S02]  /*0c50*/  IMAD.IADD R4, R7, 0x1, -R4 ;  /* 0x0000000107047824 */ /* 0x000fe400078e0a04 */
[----:B------:R-:W-:Y:S01]  /*0c60*/  IMAD R3, R15, 0x10, R3 ;  /* 0x000000100f037824 */ /* 0x000fe200078e0203 */
[----:B------:R-:W-:Y:S01]  /*0c70*/  LEA.HI R5, R5, R5, RZ, 0x1 ;  /* 0x0000000505057211 */ /* 0x000fe200078f08ff */
[----:B------:R-:W-:Y:S01]  /*0c80*/  IMAD.IADD R9, R9, 0x1, -R10 ;  /* 0x0000000109097824 */ /* 0x000fe200078e0a0a */
[----:B------:R-:W-:Y:S01]  /*0c90*/  SHF.R.S32.HI R6, RZ, 0x5, R6 ;  /* 0x00000005ff067819 */ /* 0x000fe20000011406 */
[----:B------:R-:W-:Y:S01]  /*0ca0*/  IMAD R7, R3, 0x8, R4 ;  /* 0x0000000803077824 */ /* 0x000fe200078e0204 */
[----:B------:R-:W-:Y:S01]  /*0cb0*/  LEA.HI R3, R0, R12, RZ, 0x2 ;  /* 0x0000000c00037211 */ /* 0x000fe200078f10ff */
[----:B------:R-:W-:Y:S01]  /*0cc0*/  IMAD R5, R5, -0x3, R14 ;  /* 0xfffffffd05057824 */ /* 0x000fe200078e020e */
[----:B------:R-:W-:-:S02]  /*0cd0*/  LEA R6, R6, R9, 0x4 ;  /* 0x0000000906067211 */ /* 0x000fc400078e20ff */
[--C-:B------:R-:W-:Y:S02]  /*0ce0*/  SHF.R.S32.HI R23, RZ, 0x2, R3.reuse ;  /* 0x00000002ff177819 */ /* 0x100fe40000011403 */
[----:B------:R-:W-:Y:S01]  /*0cf0*/  SHF.R.S32.HI R4, RZ, 0x1f, R3 ;  /* 0x0000001fff047819 */ /* 0x000fe20000011403 */
[----:B------:R-:W-:Y:S01]  /*0d00*/  IMAD R10, R5, 0x40, R6 ;  /* 0x00000040050a7824 */ /* 0x000fe200078e0206 */
[----:B------:R-:W-:Y:S01]  /*0d10*/  LEA.HI R0, R0, R12, RZ, 0x3 ;  /* 0x0000000c00007211 */ /* 0x000fe200078f18ff */
[----:B------:R-:W-:Y:S01]  /*0d20*/  VIADD R6, R23, 0x60 ;  /* 0x0000006017067836 */ /* 0x000fe20000000000 */
[----:B------:R-:W-:Y:S02]  /*0d30*/  LOP3.LUT R3, R3, 0xfffffffc, RZ, 0xc0, !PT ;  /* 0xfffffffc03037812 */ /* 0x000fe400078ec0ff */
[----:B------:R-:W-:Y:S02]  /*0d40*/  LEA.HI R4, R4, R23, RZ, 0x3 ;  /* 0x0000001704047211 */ /* 0x000fe400078f18ff */
[----:B------:R-:W-:-:S02]  /*0d50*/  SHF.R.S32.HI R5, RZ, 0x3, R0 ;  /* 0x00000003ff057819 */ /* 0x000fc40000011400 */
[----:B------:R-:W-:Y:S01]  /*0d60*/  SHF.R.S32.HI R5, RZ, 0x1f, R6 ;  /* 0x0000001fff057819 */ /* 0x000fe20000011406 */
[----:B------:R-:W-:Y:S01]  /*0d70*/  IMAD.IADD R9, R12, 0x1, -R3 ;  /* 0x000000010c097824 */ /* 0x000fe200078e0a03 */
[----:B------:R-:W-:Y:S01]  /*0d80*/  LOP3.LUT R4, R4, 0xfffffff8, RZ, 0xc0, !PT ;  /* 0xfffffff804047812 */ /* 0x000fe200078ec0ff */
[----:B------:R-:W-:Y:S01]  /*0d90*/  IMAD.SHL.U32 R3, R6, 0x40, RZ ;  /* 0x0000004006037824 */ /* 0x000fe200078e00ff */
[----:B------:R-:W-:Y:S02]  /*0da0*/  LOP3.LUT R0, R0, 0xfffffff8, RZ, 0xc0, !PT ;  /* 0xfffffff800007812 */ /* 0x000fe400078ec0ff */
[----:B------:R-:W-:Y:S01]  /*0db0*/  LEA.HI R5, R5, R6, RZ, 0x3 ;  /* 0x0000000605057211 */ /* 0x000fe200078f18ff */
[----:B------:R-:W-:Y:S01]  /*0dc0*/  IMAD.IADD R4, R23, 0x1, -R4 ;  /* 0x0000000117047824 */ /* 0x000fe200078e0a04 */
[----:B------:R-:W-:Y:S01]  /*0dd0*/  IADD3 R0, R12, -R0, RZ ;  /* 0x800000000c007210 */ /* 0x000fe20007ffe0ff */
[C---:B------:R-:W-:Y:S01]  /*0de0*/  IMAD.SHL.U32 R16, R9.reuse, 0x8, RZ ;  /* 0x0000000809107824 */ /* 0x040fe200078e00ff */
[C---:B------:R-:W-:Y:S01]  /*0df0*/  LEA.HI R0, R9.reuse, R9, RZ, 0x1 ;  /* 0x0000000909007211 */ /* 0x040fe200078f08ff */
[----:B------:R-:W-:Y:S01]  /*0e00*/  IMAD.SHL.U32 R152, R9, 0x4, RZ ;  /* 0x0000000409987824 */ /* 0x000fe200078e00ff */
[----:B------:R-:W-:Y:S01]  /*0e10*/  LOP3.LUT R3, R3, 0x1c0, RZ, 0xc0, !PT ;  /* 0x000001c003037812 */ /* 0x000fe200078ec0ff */
[----:B------:R-:W-:Y:S01]  /*0e20*/  IMAD.SHL.U32 R5, R5, 0x40, RZ ;  /* 0x0000004005057824 */ /* 0x000fe200078e00ff */
[----:B------:R-:W-:Y:S01]  /*0e30*/  STL [R1+0x64], R10 ;  /* 0x0000640a01007387 */ /* 0x000fe20000100800 */
[----:B------:R-:W-:-:S03]  /*0e40*/  LOP3.LUT R0, R0, 0x1ffffffe, RZ, 0xc0, !PT ;  /* 0x1ffffffe00007812 */ /* 0x000fc600078ec0ff */
[----:B------:R-:W-:Y:S01]  /*0e50*/  STL [R1+0x54], RZ ;  /* 0x000054ff01007387 */ /* 0x000fe20000100800 */
[----:B------:R-:W-:-:S03]  /*0e60*/  SHF.R.U32.HI R6, RZ, 0x3, R3 ;  /* 0x00000003ff067819 */ /* 0x000fc60000011603 */
[----:B------:R0:W-:Y:S01]  /*0e70*/  STL [R1+0x30], R4 ;  /* 0x0000300401007387 */ /* 0x0001e20000100800 */
[----:B------:R-:W-:Y:S02]  /*0e80*/  LOP3.LUT R3, R3, 0x38, R16, 0xf8, !PT ;  /* 0x0000003803037812 */ /* 0x000fe400078ef810 */
[----:B------:R-:W-:Y:S02]  /*0e90*/  LOP3.LUT R5, R5, 0xfffffe00, RZ, 0xc0, !PT ;  /* 0xfffffe0005057812 */ /* 0x000fe400078ec0ff */
[----:B------:R-:W-:Y:S01]  /*0ea0*/  LOP3.LUT R8, R8, 0x7ffffffc, RZ, 0xc0, !PT ;  /* 0x7ffffffc08087812 */ /* 0x000fe200078ec0ff */
[----:B0-----:R-:W-:Y:S01]  /*0eb0*/  VIADD R4, R152, 0x10 ;  /* 0x0000001098047836 */ /* 0x001fe20000000000 */
[----:B------:R-:W-:Y:S01]  /*0ec0*/  LOP3.LUT R3, R5, R3, R6, 0xf6, !PT ;  /* 0x0000000305037212 */ /* 0x000fe200078ef606 */
[----:B------:R-:W-:-:S03]  /*0ed0*/  IMAD.IADD R0, R9, 0x1, -R0 ;  /* 0x0000000109007824 */ /* 0x000fc600078e0a00 */
[----:B------:R0:W-:Y:S01]  /*0ee0*/  STL [R1], R4 ;  /* 0x0000000401007387 */ /* 0x0001e20000100800 */
[----:B------:R-:W-:-:S03]  /*0ef0*/  SHF.R.S32.HI R6, RZ, 0x1f, R4 ;  /* 0x0000001fff067819 */ /* 0x000fc60000011404 */
[----:B------:R1:W-:Y:S01]  /*0f00*/  STL [R1+0x34], R5 ;  /* 0x0000340501007387 */ /* 0x0003e20000100800 */
[----:B------:R-:W-:Y:S02]  /*0f10*/  IMAD R0, R0, 0x8, R10 ;  /* 0x0000000800007824 */ /* 0x000fe400078e020a */
[----:B------:R-:W-:Y:S02]  /*0f20*/  IMAD R3, R3, 0x2, R2 ;  /* 0x0000000203037824 */ /* 0x000fe400078e0202 */
[----:B0-----:R-:W-:Y:S01]  /*0f30*/  IMAD.SHL.U32 R4, R7, 0x8, RZ ;  /* 0x0000000807047824 */ /* 0x001fe200078e00ff */
[----:B-1----:R-:W-:Y:S01]  /*0f40*/  IADD3 R5, R11, -R8, RZ ;  /* 0x800000080b057210 */ /* 0x002fe20007ffe0ff */
[----:B------:R0:W-:Y:S04]  /*0f50*/  STL [R1+0x5c], R6 ;  /* 0x00005c0601007387 */ /* 0x0001e80000100800 */
[----:B------:R0:W-:Y:S04]  /*0f60*/  STL [R1+0x38], R5 ;  /* 0x0000380501007387 */ /* 0x0001e80000100800 */
[----:B------:R0:W-:Y:S04]  /*0f70*/  STL [R1+0x68], R4 ;  /* 0x0000680401007387 */ /* 0x0001e80000100800 */
[----:B------:R0:W-:Y:S04]  /*0f80*/  STL [R1+0x3c], R0 ;  /* 0x00003c0001007387 */ /* 0x0001e80000100800 */
[----:B------:R0:W-:Y:S01]  /*0f90*/  STL [R1+0x60], R3 ;  /* 0x0000600301007387 */ /* 0x0001e20000100800 */
[----:B------:R-:W-:Y:S01]  /*0fa0*/  VIADD R18, R16, 0x20 ;  /* 0x0000002010127836 */ /* 0x000fe20000000000 */
[----:B------:R-:W-:Y:S01]  /*0fb0*/  SHF.R.S32.HI R17, RZ, 0x1f, R16 ;  /* 0x0000001fff117819 */ /* 0x000fe20000011410 */
[----:B------:R-:W-:-:S02]  /*0fc0*/  IMAD.MOV.U32 R19, RZ, RZ, RZ ;  /* 0x000000ffff137224 */ /* 0x000fc400078e00ff */
[----:B------:R-:W-:Y:S01]  /*0fd0*/  IMAD.MOV.U32 R157, RZ, RZ, RZ ;  /* 0x000000ffff9d7224 */ /* 0x000fe200078e00ff */
[----:B------:R-:W-:Y:S01]  /*0fe0*/  SHF.R.S32.HI R155, RZ, 0x1f, R18 ;  /* 0x0000001fff9b7819 */ /* 0x000fe20000011412 */
[----:B------:R-:W-:Y:S02]  /*0ff0*/  IMAD.MOV.U32 R154, RZ, RZ, RZ ;  /* 0x000000ffff9a7224 */ /* 0x000fe400078e00ff */
[----:B------:R-:W-:Y:S01]  /*1000*/  IMAD.MOV.U32 R22, RZ, RZ, RZ ;  /* 0x000000ffff167224 */ /* 0x000fe200078e00ff */
[----:B0-2---:R-:W-:-:S07]  /*1010*/  LOP3.LUT R156, R13, 0x1, RZ, 0xfc, !PT ;  /* 0x000000010d9c7812 */ /* 0x005fce00078efcff */
.L_x_2776:
[----:B0-2--5:R-:W0:Y:S02]  /*1020*/  LDC.64 R4, c[0x0][0xc88] ;  /* 0x00032200ff047b82 */ /* 0x025e240000000a00 */
[----:B0-----:R-:W-:-:S05]  /*1030*/  IMAD.WIDE R4, R35, 0x4, R4 ;  /* 0x0000000423047825 */ /* 0x001fca00078e0204 */
[----:B----4-:R-:W2:Y:S01]  /*1040*/  LDG.E R0, desc[UR40][R4.64] ;  /* 0x0000002804007981 */ /* 0x010ea2000c1e1900 */
        /* <DEDUP_REMOVED lines=22> */
[----:B------:R-:W-:Y:S01]  /*11b0*/  IADD3.X R9, R32, UR7, RZ, P3, !PT ;  /* 0x0000000720097c10 */ /* 0x000fe20009ffe4ff */
[----:B------:R-:W-:Y:S01]  /*11c0*/  IMAD.U32 R10, RZ, RZ, UR4 ;  /* 0x00000004ff0a7e24 */ /* 0x000fe2000f8e00ff */
[----:B------:R-:W-:Y:S01]  /*11d0*/  ULDC.64 UR4, c[0x0][0x418] ;  /* 0x0001060000047ab9 */ /* 0x000fe20000000a00 */
[----:B------:R1:W-:Y:S04]  /*11e0*/  STL [R1+0x4c], R32 ;  /* 0x00004c2001007387 */ /* 0x0003e80000100800 */
[----:B------:R1:W5:Y:S04]  /*11f0*/  @P1 LDG.E R3, desc[UR40][R6.64] ;  /* 0x0000002806031981 */ /* 0x000368000c1e1900 */
[----:B------:R-:W-:Y:S01]  /*1200*/  @P2 IADD3 R4, P1, R36, UR8, RZ ;  /* 0x0000000824042c10 */ /* 0x000fe2000ff3e0ff */
[----:B------:R1:W5:Y:S03]  /*1210*/  @P0 LDG.E R31, desc[UR40][R8.64] ;  /* 0x00000028081f0981 */ /* 0x000366000c1e1900 */
[----:B------:R-:W-:-:S05]  /*1220*/  @P2 IADD3.X R5, R32, UR9, RZ, P1, !PT ;  /* 0x0000000920052c10 */ /* 0x000fca0008ffe4ff */
[----:B------:R-:W2:Y:S01]  /*1230*/  @P2 LDG.E R10, desc[UR40][R4.64] ;  /* 0x00000028040a2981 */ /* 0x000ea2000c1e1900 */
[----:B------:R-:W-:Y:S01]  /*1240*/  UISETP.NE.U32.AND UP0, UPT, UR4, URZ, UPT ;  /* 0x0000003f0400728c */ /* 0x000fe2000bf05070 */
[----:B------:R-:W-:Y:S02]  /*1250*/  MOV R28, R0 ;  /* 0x00000000001c7202 */ /* 0x000fe40000000f00 */
        /* <DEDUP_REMOVED lines=8> */
[----:B--2---:R1:W-:Y:S01]  /*12e0*/  STL [R1+0x10], R10 ;  /* 0x0000100a01007387 */ /* 0x0043e20000100800 */
[----:B------:R-:W-:Y:S05]  /*12f0*/  @P2 BRA `(.L_x_2632) ;  /* 0x0000000000282947 */ /* 0x000fea0003800000 */
[----:B------:R-:W-:Y:S02]  /*1300*/  ULDC.64 UR4, c[0x0][0xa00] ;  /* 0x0002800000047ab9 */ /* 0x000fe40000000a00 */
[----:B------:R-:W-:-:S04]  /*1310*/  ISETP.NE.U32.AND P1, PT, RZ, UR4, PT ;  /* 0x00000004ff007c0c */ /* 0x000fc8000bf25070 */
[----:B------:R-:W-:-:S13]  /*1320*/  ISETP.NE.AND.EX P1, PT, RZ, UR5, PT, P1 ;  /* 0x00000005ff007c0c */ /* 0x000fda000bf25310 */
[----:B------:R-:W-:Y:S05]  /*1330*/  @!P1 BRA `(.L_x_2632) ;  /* 0x0000000000189947 */ /* 0x000fea0003800000 */
[----:B------:R-:W0:Y:S02]  /*1340*/  LDC.64 R4, c[0x0][0xa00] ;  /* 0x00028000ff047b82 */ /* 0x000e240000000a00 */
[----:B0-----:R-:W-:-:S05]  /*1350*/  IMAD.WIDE R4, R28, 0x4, R4 ;  /* 0x000000041c047825 */ /* 0x001fca00078e0204 */
[----:B------:R-:W2:Y:S04]  /*1360*/  LDG.E R0, desc[UR40][R4.64] ;  /* 0x0000002804007981 */ /* 0x000ea8000c1e1900 */
[----:B-1----:R-:W2:Y:S02]  /*1370*/  LDG.E R7, desc[UR40][R4.64+0x4] ;  /* 0x0000042804077981 */ /* 0x002ea4000c1e1900 */
[----:B--2---:R-:W-:-:S05]  /*1380*/  IMAD.IADD R10, R7, 0x1, -R0 ;  /* 0x00000001070a7824 */ /* 0x004fca00078e0a00 */
[----:B------:R0:W-:Y:S02]  /*1390*/  STL [R1+0x10], R10 ;  /* 0x0000100a01007387 */ /* 0x0001e40000100800 */
.L_x_2632:
[----:B------:R-:W-:Y:S01]  /*13a0*/  ULDC.64 UR4, c[0x0][0xa20] ;  /* 0x0002880000047ab9 */ /* 0x000fe20000000a00 */
[----:B------:R2:W-:Y:S01]  /*13b0*/  STL [R1+0x40], R34 ;  /* 0x0000402201007387 */ /* 0x0005e20000100800 */
[----:B------:R-:W-:-:S04]  /*13c0*/  ISETP.NE.U32.AND P1, PT, RZ, UR4, PT ;  /* 0x00000004ff007c0c */ /* 0x000fc8000bf25070 */
[----:B------:R-:W-:-:S13]  /*13d0*/  ISETP.NE.AND.EX P1, PT, RZ, UR5, PT, P1 ;  /* 0x00000005ff007c0c */ /* 0x000fda000bf25310 */
[----:B--2---:R-:W-:Y:S05]  /*13e0*/  @!P1 BRA `(.L_x_2633) ;  /* 0x0000000000109947 */ /* 0x004fea0003800000 */
[----:B------:R-:W-:-:S04]  /*13f0*/  IADD3 R4, P0, R36, UR4, RZ ;  /* 0x0000000424047c10 */ /* 0x000fc8000ff1e0ff */
[----:B------:R-:W-:-:S05]  /*1400*/  IADD3.X R5, R32, UR5, RZ, P0, !PT ;  /* 0x0000000520057c10 */ /* 0x000fca00087fe4ff */
[----:B------:R2:W5:Y:S01]  /*1410*/  LDG.E R30, desc[UR40][R4.64] ;  /* 0x00000028041e7981 */ /* 0x000562000c1e1900 */
[----:B------:R-:W-:Y:S05]  /*1420*/  BRA `(.L_x_2634) ;  /* 0x0000000000107947 */ /* 0x000fea0003800000 */
.L_x_2633:
[----:B------:R-:W-:Y:S05]  /*1430*/  @!P0 BRA `(.L_x_2634) ;  /* 0x00000000000c8947 */ /* 0x000fea0003800000 */
[----:B------:R-:W2:Y:S04]  /*1440*/  LDG.E R5, desc[UR40][R8.64] ;  /* 0x0000002808057981 */ /* 0x000ea8000c1e1900 */
[----:B------:R-:W2:Y:S02]  /*1450*/  LDG.E R30, desc[UR40][R8.64+0x4] ;  /* 0x00000428081e7981 */ /* 0x000ea4000c1e1900 */
[----:B--2---:R-:W-:-:S07]  /*1460*/  IMAD.IADD R30, R30, 0x1, -R5 ;  /* 0x000000011e1e7824 */ /* 0x004fce00078e0a05 */
.L_x_2634:
[----:B------:R-:W-:Y:S01]  /*1470*/  ULDC.64 UR4, c[0x0][0xa10] ;  /* 0x0002840000047ab9 */ /* 0x000fe20000000a00 */
[----:B-1----:R-:W1:Y:S01]  /*1480*/  LDC R8, c[0x0][0x448] ;  /* 0x00011200ff087b82 */ /* 0x002e620000000800 */
[----:B------:R-:W-:-:S04]  /*1490*/  ISETP.NE.U32.AND P0, PT, RZ, UR4, PT ;  /* 0x00000004ff007c0c */ /* 0x000fc8000bf05070 */
[----:B------:R-:W-:Y:S01]  /*14a0*/  ISETP.NE.AND.EX P0, PT, RZ, UR5, PT, P0 ;  /* 0x00000005ff007c0c */ /* 0x000fe2000bf05300 */
[----:B------:R-:W-:-:S12]  /*14b0*/  ULDC.64 UR4, c[0x0][0xa30] ;  /* 0x00028c0000047ab9 */ /* 0x000fd80000000a00 */
[----:B--2---:R-:W2:Y:S02]  /*14c0*/  @P0 LDC.64 R4, c[0x0][0xa10] ;  /* 0x00028400ff040b82 */ /* 0x004ea40000000a00 */
[----:B--2---:R-:W-:-:S05]  /*14d0*/  @P0 IMAD.WIDE R4, R28, 0x4, R4 ;  /* 0x000000041c040825 */ /* 0x004fca00078e0204 */
[----:B------:R-:W2:Y:S04]  /*14e0*/  @P0 LDG.E R0, desc[UR40][R4.64] ;  /* 0x0000002804000981 */ /* 0x000ea8000c1e1900 */
[----:B------:R3:W2:Y:S01]  /*14f0*/  @P0 LDG.E R9, desc[UR40][R4.64+0x4] ;  /* 0x0000042804090981 */ /* 0x0006a2000c1e1900 */
[----:B------:R-:W-:Y:S01]  /*1500*/  ISETP.NE.U32.AND P1, PT, RZ, UR4, PT ;  /* 0x00000004ff007c0c */ /* 0x000fe2000bf25070 */
[----:B-----5:R-:W-:-:S03]  /*1510*/  IMAD.MOV.U32 R24, RZ, RZ, R30 ;  /* 0x000000ffff187224 */ /* 0x020fc600078e001e */
[----:B------:R-:W-:-:S13]  /*1520*/  ISETP.NE.AND.EX P1, PT, RZ, UR5, PT, P1 ;  /* 0x00000005ff007c0c */ /* 0x000fda000bf25310 */
[----:B------:R-:W-:-:S04]  /*1530*/  @P1 IADD3 R6, P2, R36, UR4, RZ ;  /* 0x0000000424061c10 */ /* 0x000fc8000ff5e0ff */
[----:B------:R-:W-:-:S05]  /*1540*/  @P1 IADD3.X R7, R32, UR5, RZ, P2, !PT ;  /* 0x0000000520071c10 */ /* 0x000fca00097fe4ff */
[----:B------:R4:W5:Y:S01]  /*1550*/  @P1 LDG.E R24, desc[UR40][R6.64] ;  /* 0x0000002806181981 */ /* 0x000962000c1e1900 */
[----:B-1----:R-:W-:Y:S01]  /*1560*/  ISETP.NE.AND P1, PT, R8, 0x1, PT ;  /* 0x000000010800780c */ /* 0x002fe20003f25270 */
[----:B------:R-:W-:Y:S02]  /*1570*/  IMAD R12, R33, 0xc0, RZ ;  /* 0x000000c0210c7824 */ /* 0x000fe400078e02ff */
[----:B------:R-:W-:Y:S02]  /*1580*/  IMAD.IADD R8, R30, 0x1, -R3 ;  /* 0x000000011e087824 */ /* 0x000fe400078e0a03 */
[----:B---3--:R-:W-:Y:S01]  /*1590*/  VIADD R4, R12, 0xbf ;  /* 0x000000bf0c047836 */ /* 0x008fe20000000000 */
[----:B------:R1:W-:Y:S01]  /*15a0*/  STL [R1+0x24], R12 ;  /* 0x0000240c01007387 */ /* 0x0003e20000100800 */
[----:B------:R-:W-:-:S05]  /*15b0*/  IMAD.MOV R27, RZ, RZ, -R8 ;  /* 0x000000ffff1b7224 */ /* 0x000fca00078e0a08 */
[----:B------:R-:W-:Y:S01]  /*15c0*/  VIMNMX R27, RZ, R27, !PT ;  /* 0x0000001bff1b7248 */ /* 0x000fe20007fe0100 */
[----:B------:R-:W3:Y:S08]  /*15d0*/  @P1 LDC R11, c[0x0][0x44c] ;  /* 0x00011300ff0b1b82 */ /* 0x000ef00000000800 */
[----:B------:R-:W0:Y:S01]  /*15e0*/  @P1 LDC R5, c[0x0][0x450] ;  /* 0x00011400ff051b82 */ /* 0x000e220000000800 */
[----:B--2---:R-:W-:-:S02]  /*15f0*/  @P0 IMAD.IADD R29, R9, 0x1, -R0 ;  /* 0x00000001091d0824 */ /* 0x004fc400078e0a00 */
[----:B---3--:R-:W-:-:S04]  /*1600*/  @P1 IMAD.HI.U32 R0, R4, R11, RZ ;  /* 0x0000000b04001227 */ /* 0x008fc800078e00ff */
[----:B----4-:R-:W-:Y:S01]  /*1610*/  IMAD.IADD R6, R8, 0x1, R29 ;  /* 0x0000000108067824 */ /* 0x010fe200078e021d */
[----:B0-----:R-:W-:-:S04]  /*1620*/  @P1 SHF.R.U32.HI R4, RZ, R5, R0 ;  /* 0x00000005ff041219 */ /* 0x001fc80000011600 */
[C---:B------:R-:W-:Y:S01]  /*1630*/  IADD3 R83, R6.reuse, 0x80, -R10 ;  /* 0x0000008006537810 */ /* 0x040fe20007ffe80a */
[----:B------:R1:W-:Y:S01]  /*1640*/  STL [R1+0x1c], R6 ;  /* 0x00001c0601007387 */ /* 0x0003e20000100800 */
[----:B------:R-:W-:-:S03]  /*1650*/  IADD3 R0, R6, 0x7f, RZ ;  /* 0x0000007f06007810 */ /* 0x000fc60007ffe0ff */
[----:B------:R-:W-:Y:S01]  /*1660*/  IMAD.IADD R4, R83, 0x1, R4 ;  /* 0x0000000153047824 */ /* 0x000fe200078e0204 */
[----:B------:R-:W-:-:S04]  /*1670*/  SHF.R.S32.HI R3, RZ, 0x1f, R0 ;  /* 0x0000001fff037819 */ /* 0x000fc80000011400 */
[----:B------:R-:W-:Y:S02]  /*1680*/  SHF.R.S32.HI R5, RZ, 0x1f, R4 ;  /* 0x0000001fff057819 */ /* 0x000fe40000011404 */
[----:B------:R-:W-:Y:S02]  /*1690*/  LEA.HI R3, R3, R0, RZ, 0x7 ;  /* 0x0000000003037211 */ /* 0x000fe400078f38ff */
[----:B------:R-:W-:Y:S02]  /*16a0*/  LEA.HI R5, R5, R4, RZ, 0x7 ;  /* 0x0000000405057211 */ /* 0x000fe400078f38ff */
[----:B------:R-:W-:Y:S02]  /*16b0*/  SHF.R.S32.HI R84, RZ, 0x7, R3 ;  /* 0x00000007ff547819 */ /* 0x000fe40000011403 */
[----:B------:R-:W-:-:S04]  /*16c0*/  SHF.R.S32.HI R5, RZ, 0x7, R5 ;  /* 0x00000007ff057819 */ /* 0x000fc80000011405 */
[----:B------:R-:W-:-:S05]  /*16d0*/  VIMNMX R5, R84, R5, PT ;  /* 0x0000000554057248 */ /* 0x000fca0003fe0100 */
[----:B------:R-:W-:-:S05]  /*16e0*/  IMAD R0, R5, 0x80, -R8 ;  /* 0x0000008005007824 */ /* 0x000fca00078e0a08 */
[----:B------:R-:W-:-:S04]  /*16f0*/  VIMNMX R0, R0, R29, PT ;  /* 0x0000001d00007248 */ /* 0x000fc80003fe0100 */
[----:B------:R-:W-:Y:S02]  /*1700*/  ISETP.GT.AND P0, PT, R0, R27, PT ;  /* 0x0000001b0000720c */ /* 0x000fe40003f04270 */
[----:B------:R-:W-:-:S05]  /*1710*/  SHF.R.U32.HI R27, RZ, 0x7, R27 ;  /* 0x00000007ff1b7819 */ /* 0x000fca000001161b */
[----:B------:R-:W-:-:S06]  /*1720*/  IMAD.MOV.U32 R26, RZ, RZ, R27 ;  /* 0x000000ffff1a7224 */ /* 0x000fcc00078e001b */
[----:B------:R-:W-:-:S05]  /*1730*/  @P0 VIADD R0, R0, 0x7f ;  /* 0x0000007f00000836 */ /* 0x000fca0000000000 */
[----:B------:R-:W-:-:S04]  /*1740*/  @P0 SHF.R.S32.HI R3, RZ, 0x1f, R0 ;  /* 0x0000001fff030819 */ /* 0x000fc80000011400 */
[----:B------:R-:W-:-:S04]  /*1750*/  @P0 LEA.HI R3, R3, R0, RZ, 0x7 ;  /* 0x0000000003030211 */ /* 0x000fc800078f38ff */
[----:B------:R-:W-:Y:S02]  /*1760*/  @P0 SHF.R.S32.HI R26, RZ, 0x7, R3 ;  /* 0x00000007ff1a0819 */ /* 0x000fe40000011403 */
[----:B------:R-:W-:Y:S02]  /*1770*/  PLOP3.LUT P0, PT, PT, PT, PT, 0x80, 0x0 ;  /* 0x000000000000781c */ /* 0x000fe40003f0f070 */
[----:B------:R-:W-:-:S13]  /*1780*/  ISETP.GT.AND P1, PT, R26, R27, PT ;  /* 0x0000001b1a00720c */ /* 0x000fda0003f24270 */
[----:B-1----:R-:W-:Y:S05]  /*1790*/  @!P1 BRA `(.L_x_2635) ;  /* 0x0000004000d89947 */ /* 0x002fea0003800000 */
        /* <DEDUP_REMOVED lines=20> */
.L_x_2637:
[----:B------:R-:W-:Y:S05]  /*18e0*/  BSYNC B6 ;  /* 0x0000000000067941 */ /* 0x000fea0003800000 */
.L_x_2636:
        /* <DEDUP_REMOVED lines=9> */
[----:B------:R-:W-:Y:S01]  /*1980*/  MOV R5, UR5 ;  /* 0x0000000500057c02 */ /* 0x000fe20008000f00 */
        /* <DEDUP_REMOVED lines=10> */
.L_x_2639:
[----:B------:R-:W-:Y:S05]  /*1a30*/  BSYNC B6 ;  /* 0x0000000000067941 */ /* 0x000fea0003800000 */
.L_x_2638:
[----:B------:R-:W2:Y:S01]  /*1a40*/  LDL R35, [R1+0x30] ;  /* 0x0000300001237983 */ /* 0x000ea20000100800 */
[----:B------:R-:W-:Y:S01]  /*1a50*/  ULDC.64 UR4, c[0x0][0x9f8] ;  /* 0x00027e0000047ab9 */ /* 0x000fe20000000a00 */
[----:B------:R-:W0:Y:S01]  /*1a60*/  LDC.64 R4, c[0x0][0x3f8] ;  /* 0x0000fe00ff047b82 */ /* 0x000e220000000a00 */
[----:B------:R-:W-:Y:S01]  /*1a70*/  ISETP.NE.U32.AND P0, PT, RZ, UR4, PT ;  /* 0x00000004ff007c0c */ /* 0x000fe2000bf05070 */
[----:B------:R-:W3:Y:S03]  /*1a80*/  LDL.LU R14, [R1+0x4] ;  /* 0x00000400010e7983 */ /* 0x000ee60000300800 */
[----:B------:R-:W-:Y:S01]  /*1a90*/  ISETP.NE.AND.EX P0, PT, RZ, UR5, PT, P0 ;  /* 0x00000005ff007c0c */ /* 0x000fe2000bf05300 */
[----:B------:R-:W4:Y:S02]  /*1aa0*/  LDL R12, [R1+0x34] ;  /* 0x00003400010c7983 */ /* 0x000f240000100800 */
[----:B------:R-:W1:Y:S08]  /*1ab0*/  LDC R59, c[0x0][0x3f4] ;  /* 0x0000fd00ff3b7b82 */ /* 0x000e700000000800 */
[----:B------:R-:W1:Y:S02]  /*1ac0*/  LDC.64 R62, c[0x0][0x408] ;  /* 0x00010200ff3e7b82 */ /* 0x000e640000000a00 */
[----:B------:R-:W-:-:S04]  /*1ad0*/  @P0 IADD3 R6, P1, R36, UR4, RZ ;  /* 0x0000000424060c10 */ /* 0x000fc8000ff3e0ff */
[----:B------:R-:W-:-:S05]  /*1ae0*/  @P0 IADD3.X R7, R32, UR5, RZ, P1, !PT ;  /* 0x0000000520070c10 */ /* 0x000fca0008ffe4ff */
[----:B------:R1:W4:Y:S01]  /*1af0*/  @P0 LDG.E R28, desc[UR40][R6.64] ;  /* 0x00000028061c0981 */ /* 0x000322000c1e1900 */
[----:B------:R-:W1:Y:S01]  /*1b00*/  S2R R32, SR_TID.X ;  /* 0x0000000000207919 */ /* 0x000e620000002100 */
[----:B------:R-:W-:Y:S02]  /*1b10*/  SHF.R.S32.HI R3, RZ, 0x1f, R23 ;  /* 0x0000001fff037819 */ /* 0x000fe40000011417 */
[----:B------:R-:W-:-:S03]  /*1b20*/  SHF.R.S32.HI R153, RZ, 0x1f, R152 ;  /* 0x0000001fff997819 */ /* 0x000fc60000011498 */
[-C--:B0-----:R-:W-:Y:S01]  /*1b30*/  IMAD R0, R3, R4.reuse, RZ ;  /* 0x0000000403007224 */ /* 0x081fe200078e02ff */
[----:B-1----:R-:W-:Y:S01]  /*1b40*/  ISETP.GE.AND P0, PT, R16, R59, PT ;  /* 0x0000003b1000720c */ /* 0x002fe20003f06270 */
[----:B------:R-:W-:Y:S01]  /*1b50*/  IMAD.WIDE.U32 R8, R23, R4, R152 ;  /* 0x0000000417087225 */ /* 0x000fe200078e0098 */
[----:B-----5:R-:W-:-:S03]  /*1b60*/  SHF.R.S32.HI R7, RZ, 0x1f, R24 ;  /* 0x0000001fff077819 */ /* 0x020fc60000011418 */
[C---:B------:R-:W-:Y:S02]  /*1b70*/  IMAD R13, R23.reuse, R5, R0 ;  /* 0x00000005170d7224 */ /* 0x040fe400078e0200 */
[----:B------:R-:W-:-:S04]  /*1b80*/  IMAD.WIDE.U32 R10, R23, R4, R16 ;  /* 0x00000004170a7225 */ /* 0x000fc800078e0010 */
[----:B------:R-:W-:Y:S01]  /*1b90*/  IMAD R0, R3, R62, RZ ;  /* 0x0000003e03007224 */ /* 0x000fe200078e02ff */
[----:B------:R-:W-:Y:S01]  /*1ba0*/  SEL R3, R59, RZ, P0 ;  /* 0x000000ff3b037207 */ /* 0x000fe20000000000 */
[----:B------:R-:W-:Y:S01]  /*1bb0*/  VIADD R36, R32, 0xffffff80 ;  /* 0xffffff8020247836 */ /* 0x000fe20000000000 */
[----:B------:R-:W-:Y:S01]  /*1bc0*/  IADD3 R9, R9, R13, RZ ;  /* 0x0000000d09097210 */ /* 0x000fe20007ffe0ff */
[----:B------:R-:W-:Y:S02]  /*1bd0*/  IMAD R6, R7, R4, RZ ;  /* 0x0000000407067224 */ /* 0x000fe400078e02ff */
[----:B------:R-:W-:Y:S02]  /*1be0*/  IMAD.IADD R11, R13, 0x1, R11 ;  /* 0x000000010d0b7824 */ /* 0x000fe400078e020b */
[-C--:B------:R-:W-:Y:S02]  /*1bf0*/  IMAD R7, R7, R62.reuse, RZ ;  /* 0x0000003e07077224 */ /* 0x080fe400078e02ff */
[----:B------:R-:W-:Y:S01]  /*1c00*/  IMAD.WIDE.U32 R52, R23, R62, R152 ;  /* 0x0000003e17347225 */ /* 0x000fe200078e0098 */
[----:B------:R-:W-:-:S03]  /*1c10*/  SHF.L.U64.HI R66, R4, 0x7, R5 ;  /* 0x0000000704427819 */ /* 0x000fc60000010205 */
[C---:B------:R-:W-:Y:S02]  /*1c20*/  IMAD R15, R23.reuse, R63, R0 ;  /* 0x0000003f170f7224 */ /* 0x040fe400078e0200 */
[----:B------:R-:W-:Y:S01]  /*1c30*/  IMAD.WIDE.U32 R54, R23, R62, R16 ;  /* 0x0000003e17367225 */ /* 0x000fe200078e0010 */
[----:B------:R-:W-:-:S03]  /*1c40*/  SHF.L.U64.HI R64, R62, 0x7, R63 ;  /* 0x000000073e407819 */ /* 0x000fc6000001023f */
[----:B------:R-:W-:Y:S02]  /*1c50*/  IMAD.IADD R3, R16, 0x1, R3 ;  /* 0x0000000110037824 */ /* 0x000fe400078e0203 */
[----:B------:R-:W-:Y:S02]  /*1c60*/  IMAD.IADD R68, R31, 0x1, R30 ;  /* 0x000000011f447824 */ /* 0x000fe400078e021e */
[----:B------:R-:W-:Y:S01]  /*1c70*/  IMAD.WIDE.U32 R20, R24, R4, R8 ;  /* 0x0000000418147225 */ /* 0x000fe200078e0008 */
[----:B------:R-:W-:-:S03]  /*1c80*/  SHF.R.S32.HI R0, RZ, 0x1f, R3 ;  /* 0x0000001fff007819 */ /* 0x000fc60000011403 */
[----:B------:R-:W-:-:S04]  /*1c90*/  IMAD.WIDE.U32 R30, R24, R4, R10 ;  /* 0x00000004181e7225 */ /* 0x000fc800078e000a */
[----:B------:R-:W-:Y:S02]  /*1ca0*/  IMAD.SHL.U32 R65, R4, 0x80, RZ ;  /* 0x0000008004417824 */ /* 0x000fe400078e00ff */
[----:B------:R-:W-:Y:S02]  /*1cb0*/  IMAD R7, R24, R63, R7 ;  /* 0x0000003f18077224 */ /* 0x000fe400078e0207 */
[----:B------:R-:W-:Y:S02]  /*1cc0*/  IMAD.IADD R53, R53, 0x1, R15 ;  /* 0x0000000135357824 */ /* 0x000fe400078e020f */
[----:B------:R-:W-:Y:S01]  /*1cd0*/  IMAD.IADD R55, R15, 0x1, R55 ;  /* 0x000000010f377824 */ /* 0x000fe200078e0237 */
[----:B------:R-:W-:Y:S01]  /*1ce0*/  LEA.HI R0, R0, R3, RZ, 0x3 ;  /* 0x0000000300007211 */ /* 0x000fe200078f18ff */
[----:B------:R-:W-:-:S04]  /*1cf0*/  IMAD.WIDE.U32 R52, R24, R62, R52 ;  /* 0x0000003e18347225 */ /* 0x000fc800078e0034 */
[----:B------:R-:W-:-:S04]  /*1d00*/  IMAD.WIDE.U32 R54, R24, R62, R54 ;  /* 0x0000003e18367225 */ /* 0x000fc800078e0036 */
[----:B------:R-:W-:Y:S01]  /*1d10*/  IMAD R3, R24, R5, R6 ;  /* 0x0000000518037224 */ /* 0x000fe200078e0206 */
[----:B------:R-:W-:-:S03]  /*1d20*/  LOP3.LUT R6, R0, 0xfffffff8, RZ, 0xc0, !PT ;  /* 0xfffffff800067812 */ /* 0x000fc600078ec0ff */
[----:B------:R-:W-:Y:S02]  /*1d30*/  IMAD.IADD R57, R21, 0x1, R3 ;  /* 0x0000000115397824 */ /* 0x000fe400078e0203 */
[----:B------:R-:W-:Y:S01]  /*1d40*/  IMAD.IADD R56, R3, 0x1, R31 ;  /* 0x0000000103387824 */ /* 0x000fe200078e021f */
[----:B------:R-:W-:Y:S01]  /*1d50*/  SHF.R.S32.HI R61, RZ, 0x1f, R34 ;  /* 0x0000001fff3d7819 */ /* 0x000fe20000011422 */
[----:B------:R-:W-:Y:S02]  /*1d60*/  IMAD.SHL.U32 R62, R62, 0x80, RZ ;  /* 0x000000803e3e7824 */ /* 0x000fe400078e00ff */
[----:B------:R-:W-:Y:S01]  /*1d70*/  IMAD.SHL.U32 R59, R59, 0x2, RZ ;  /* 0x000000023b3b7824 */ /* 0x000fe200078e00ff */
[C---:B--2---:R-:W-:Y:S01]  /*1d80*/  LOP3.LUT P1, RZ, R35.reuse, 0x4, RZ, 0xc0, !PT ;  /* 0x0000000423ff7812 */ /* 0x044fe2000782c0ff */
[----:B------:R-:W-:Y:S01]  /*1d90*/  IMAD.SHL.U32 R67, R35, 0x40, RZ ;  /* 0x0000004023437824 */ /* 0x000fe200078e00ff */
[----:B------:R-:W-:Y:S02]  /*1da0*/  SHF.R.U32.HI R35, RZ, 0x7, R32 ;  /* 0x00000007ff237819 */ /* 0x000fe40000011620 */
[----:B---3--:R-:W-:-:S02]  /*1db0*/  LOP3.LUT R14, R14, 0xfffffffd, RZ, 0xc0, !PT ;  /* 0xfffffffd0e0e7812 */ /* 0x008fc400078ec0ff */
[----:B------:R-:W-:-:S04]  /*1dc0*/  SHF.R.S32.HI R32, RZ, 0x1f, R36 ;  /* 0x0000001fff207819 */ /* 0x000fc80000011424 */
[----:B------:R-:W-:-:S03]  /*1dd0*/  LEA.HI R32, R32, R36, RZ, 0x2 ;  /* 0x0000002420207211 */ /* 0x000fc600078f10ff */
[----:B------:R-:W-:Y:S02]  /*1de0*/  @P1 LOP3.LUT R14, R14, 0x2, RZ, 0xfc, !PT ;  /* 0x000000020e0e1812 */ /* 0x000fe400078efcff */
[----:B------:R-:W-:-:S03]  /*1df0*/  LOP3.LUT R32, R32, 0xfffffffc, RZ, 0xc0, !PT ;  /* 0xfffffffc20207812 */ /* 0x000fc600078ec0ff */
[----:B------:R0:W-:Y:S01]  /*1e00*/  STL [R1+0x4], R14 ;  /* 0x0000040e01007387 */ /* 0x0001e20000100800 */
[----:B------:R-:W-:Y:S01]  /*1e10*/  LOP3.LUT R67, R67, 0x1c0, RZ, 0xc0, !PT ;  /* 0x000001c043437812 */ /* 0x000fe200078ec0ff */
[----:B------:R-:W-:Y:S01]  /*1e20*/  IMAD.IADD R32, R36, 0x1, -R32 ;  /* 0x0000000124207824 */ /* 0x000fe200078e0a20 */
[----:B------:R-:W-:Y:S02]  /*1e30*/  ISETP.NE.AND P6, PT, R35, 0x1, PT ;  /* 0x000000012300780c */ /* 0x000fe40003fc5270 */
[----:B0-----:R-:W-:-:S04]  /*1e40*/  SHF.R.S32.HI R14, RZ, 0x1f, R36 ;  /* 0x0000001fff0e7819 */ /* 0x001fc80000011424 */
[----:B------:R-:W-:Y:S01]  /*1e50*/  LEA.HI R14, R14, R36, RZ, 0x5 ;  /* 0x000000240e0e7211 */ /* 0x000fe200078f28ff */
[----:B------:R-:W-:Y:S01]  /*1e60*/  VIADD R36, R23, 0x60 ;  /* 0x0000006017247836 */ /* 0x000fe20000000000 */
[----:B------:R-:W-:Y:S02]  /*1e70*/  SHF.R.U32.HI R63, RZ, 0x3, R67 ;  /* 0x00000003ff3f7819 */ /* 0x000fe40000011643 */
[----:B------:R-:W-:Y:S02]  /*1e80*/  LOP3.LUT R4, R67, 0x18, R16, 0xf8, !PT ;  /* 0x0000001843047812 */ /* 0x000fe400078ef810 */
[----:B------:R-:W-:Y:S02]  /*1e90*/  SHF.L.U32 R36, R36, 0x6, RZ ;  /* 0x0000000624247819 */ /* 0x000fe400000006ff */
[----:B------:R-:W-:Y:S02]  /*1ea0*/  LOP3.LUT R4, R4, R63, RZ, 0x3c, !PT ;  /* 0x0000003f04047212 */ /* 0x000fe400078e3cff */
[----:B------:R-:W-:Y:S01]  /*1eb0*/  SHF.R.S32.HI R14, RZ, 0x5, R14 ;  /* 0x00000005ff0e7819 */ /* 0x000fe2000001140e */
[----:B------:R-:W-:Y:S01]  /*1ec0*/  IMAD R60, R32, 0x60, R23 ;  /* 0x00000060203c7824 */ /* 0x000fe200078e0217 */
[----:B------:R-:W-:Y:S01]  /*1ed0*/  LOP3.LUT R36, R36, 0x1c0, RZ, 0xc0, !PT ;  /* 0x000001c024247812 */ /* 0x000fe200078ec0ff */
[----:B------:R-:W-:Y:S01]  /*1ee0*/  IMAD.IADD R32, R7, 0x1, R55 ;  /* 0x0000000107207824 */ /* 0x000fe200078e0237 */
[----:B------:R-:W-:Y:S01]  /*1ef0*/  IADD3 R82, R35, 0x8, RZ ;  /* 0x0000000823527810 */ /* 0x000fe20007ffe0ff */
[----:B------:R-:W-:Y:S01]  /*1f00*/  IMAD R58, R14, 0x200, R4 ;  /* 0x000002000e3a7824 */ /* 0x000fe200078e0204 */
[--C-:B------:R-:W-:Y:S01]  /*1f10*/  LOP3.LUT R4, R67, 0x38, R0.reuse, 0xf8, !PT ;  /* 0x0000003843047812 */ /* 0x100fe200078ef800 */
[----:B------:R-:W-:Y:S01]  /*1f20*/  IMAD.IADD R35, R53, 0x1, R7 ;  /* 0x0000000135237824 */ /* 0x000fe200078e0207 */
[----:B------:R-:W-:-:S02]  /*1f30*/  SHF.R.S32.HI R7, RZ, 0x3, R0 ;  /* 0x00000003ff077819 */ /* 0x000fc40000011400 */
[----:B------:R-:W-:Y:S01]  /*1f40*/  LOP3.LUT R0, R36, 0x38, R0, 0xf8, !PT ;  /* 0x0000003824007812 */ /* 0x000fe200078ef800 */
[----:B------:R-:W-:Y:S01]  /*1f50*/  VIADD R36, R23, 0x60 ;  /* 0x0000006017247836 */ /* 0x000fe20000000000 */
[----:B------:R-:W-:Y:S05]  /*1f60*/  @!P6 WARPSYNC.ALL ;  /* 0x000000000000e948 */ /* 0x000fea0003800000 */
[----:B------:R-:W-:Y:S01]  /*1f70*/  IMAD.SHL.U32 R36, R36, 0x40, RZ ;  /* 0x0000004024247824 */ /* 0x000fe200078e00ff */
[----:B------:R-:W-:Y:S01]  /*1f80*/  LOP3.LUT R3, R4, R63, RZ, 0x3c, !PT ;  /* 0x0000003f04037212 */ /* 0x000fe200078e3cff */
[----:B------:R-:W-:-:S03]  /*1f90*/  ULDC UR4, c[0x0][0x2f4] ;  /* 0x0000bd0000047ab9 */ /* 0x000fc60000000800 */
[----:B------:R-:W-:-:S04]  /*1fa0*/  LOP3.LUT R36, R36, 0x1c0, RZ, 0xc0, !PT ;  /* 0x000001c024247812 */ /* 0x000fc800078ec0ff */
[----:B------:R-:W-:-:S04]  /*1fb0*/  SHF.R.U32.HI R36, RZ, 0x3, R36 ;  /* 0x00000003ff247819 */ /* 0x000fc80000011624 */
[----:B------:R-:W-:Y:S01]  /*1fc0*/  LOP3.LUT R0, R0, R36, RZ, 0x3c, !PT ;  /* 0x0000002400007212 */ /* 0x000fe200078e3cff */
[----:B------:R-:W-:Y:S01]  /*1fd0*/  IMAD R3, R14, 0x200, R3 ;  /* 0x000002000e037824 */ /* 0x000fe200078e0203 */
[----:B------:R-:W-:Y:S01]  /*1fe0*/  @!P6 BAR.SYNC.DEFER_BLOCKING 0x9, 0x100 ;  /* 0x024400000000eb1d */ /* 0x000fe20000010000 */
[----:B------:R-:W-:Y:S02]  /*1ff0*/  ISETP.GE.AND P1, PT, R16, UR4, PT ;  /* 0x0000000410007c0c */ /* 0x000fe4000bf26270 */
[----:B------:R-:W-:Y:S01]  /*2000*/  ISETP.GE.AND P2, PT, R18, UR4, PT ;  /* 0x0000000412007c0c */ /* 0x000fe2000bf46270 */
[----:B----4-:R-:W-:Y:S01]  /*2010*/  IMAD.IADD R0, R12, 0x1, R0 ;  /* 0x000000010c007824 */ /* 0x010fe200078e0200 */
[----:B------:R-:W-:Y:S02]  /*2020*/  SHF.R.S32.HI R5, RZ, 0x1f, R28 ;  /* 0x0000001fff057819 */ /* 0x000fe4000001141c */
[----:B------:R-:W-:-:S09]  /*2030*/  SHF.R.S32.HI R4, RZ, 0x1f, R6 ;  /* 0x0000001fff047819 */ /* 0x000fd20000011406 */
.L_x_2695:
[----:B--2---:R-:W2:Y:S01]  /*2040*/  LDL R38, [R1+0x30] ;  /* 0x0000300001267983 */ /* 0x004ea20000100800 */
[----:B------:R-:W0:Y:S03]  /*2050*/  LDC R73, c[0x0][0x430] ;  /* 0x00010c00ff497b82 */ /* 0x000e260000000800 */
[----:B---34-:R-:W3:Y:S01]  /*2060*/  LDL.LU R37, [R1+0x4] ;  /* 0x0000040001257983 */ /* 0x018ee20000300800 */
[----:B------:R-:W-:Y:S02]  /*2070*/  VIADD R26, R26, 0xffffffff ;  /* 0xffffffff1a1a7836 */ /* 0x000fe40000000000 */
[----:B------:R-:W-:Y:S02]  /*2080*/  IMAD.MOV.U32 R72, RZ, RZ, RZ ;  /* 0x000000ffff487224 */ /* 0x000fe400078e00ff */
        /* <DEDUP_REMOVED lines=16> */
[----:B------:R-:W-:-:S05]  /*2190*/  @!P3 IMAD.WIDE.U32 R10, R28, R10, R12 ;  /* 0x0000000a1c0ab225 */ /* 0x000fca00078e000c */
[----:B------:R-:W-:Y:S02]  /*21a0*/  @!P3 IADD3 R11, R11, R15, RZ ;  /* 0x0000000f0b0bb210 */ /* 0x000fe40007ffe0ff */
        /* <DEDUP_REMOVED lines=8> */
[----:B------:R-:W-:-:S02]  /*2230*/  IMAD.MOV R12, RZ, RZ, -R12 ;  /* 0x000000ffff0c7224 */ /* 0x000fc400078e0a0c */
[----:B------:R-:W-:Y:S02]  /*2240*/  IMAD R71, R10, 0x2, R25 ;  /* 0x000000020a477824 */ /* 0x000fe400078e0219 */
[----:B------:R-:W-:Y:S01]  /*2250*/  IMAD R73, R73, R12, R36 ;  /* 0x0000000c49497224 */ /* 0x000fe200078e0224 */
[----:B--2---:R-:W-:Y:S02]  /*2260*/  LOP3.LUT P5, RZ, R38, 0x4, RZ, 0xc0, !PT ;  /* 0x0000000426ff7812 */ /* 0x004fe400078ac0ff */
[----:B---3--:R-:W-:-:S04]  /*2270*/  LOP3.LUT R37, R37, 0xfffffffe, RZ, 0xc0, !PT ;  /* 0xfffffffe25257812 */ /* 0x008fc800078ec0ff */
[----:B------:R-:W-:Y:S02]  /*2280*/  @P3 LOP3.LUT R37, R37, 0x1, RZ, 0xfc, !PT ;  /* 0x0000000125253812 */ /* 0x000fe400078efcff */
[----:B------:R-:W-:-:S03]  /*2290*/  ISETP.GE.AND P3, PT, R78, 0x1, PT ;  /* 0x000000014e00780c */ /* 0x000fc60003f66270 */
[----:B------:R0:W-:Y:S02]  /*22a0*/  STL [R1+0x4], R37 ;  /* 0x0000042501007387 */ /* 0x0001e40000100800 */
[----:B------:R-:W-:-:S04]  /*22b0*/  @P5 VIADD R70, R10, 0xffffffe0 ;  /* 0xffffffe00a465836 */ /* 0x000fc80000000000 */
[----:B------:R-:W-:-:S04]  /*22c0*/  IMAD R70, R70, 0x2, R25 ;  /* 0x0000000246467824 */ /* 0x000fc800078e0219 */
[----:B0-----:R-:W-:Y:S05]  /*22d0*/  @!P3 BRA `(.L_x_2641) ;  /* 0x0000002c0074b947 */ /* 0x001fea0003800000 */
[----:B------:R-:W-:Y:S01]  /*22e0*/  SHF.R.S32.HI R74, RZ, 0x1f, R73 ;  /* 0x0000001fff4a7819 */ /* 0x000fe20000011449 */
[----:B------:R-:W-:Y:S01]  /*22f0*/  ULDC.64 UR4, c[0x0][0x300] ;  /* 0x0000c00000047ab9 */ /* 0x000fe20000000a00 */
[----:B-----5:R-:W-:Y:S01]  /*2300*/  SHF.R.S32.HI R75, RZ, 0x1f, R72 ;  /* 0x0000001fff4b7819 */ /* 0x020fe20000011448 */
[----:B------:R-:W-:-:S04]  /*2310*/  IMAD.WIDE.U32 R8, R73, UR4, RZ ;  /* 0x0000000449087c25 */ /* 0x000fc8000f8e00ff */
[----:B------:R-:W-:Y:S02]  /*2320*/  IMAD R10, R74, UR4, RZ ;  /* 0x000000044a0a7c24 */ /* 0x000fe4000f8e02ff */
[----:B------:R-:W-:Y:S02]  /*2330*/  IMAD R76, R26, -0x80, R29 ;  /* 0xffffff801a4c7824 */ /* 0x000fe400078e021d */
[----:B------:R-:W-:Y:S01]  /*2340*/  IMAD R11, R73, UR5, R10 ;  /* 0x00000005490b7c24 */ /* 0x000fe2000f8e020a */
[----:B------:R-:W-:Y:S01]  /*2350*/  ULDC.64 UR4, c[0x0][0x310] ;  /* 0x0000c40000047ab9 */ /* 0x000fe20000000a00 */
[----:B------:R-:W-:Y:S01]  /*2360*/  IMAD R10, R66, R26, RZ ;  /* 0x0000001a420a7224 */ /* 0x000fe200078e02ff */
[----:B------:R-:W-:Y:S01]  /*2370*/  VIMNMX R76, R76, 0x80, PT ;  /* 0x000000804c4c7848 */ /* 0x000fe20003fe0100 */
[----:B------:R-:W-:Y:S02]  /*2380*/  IMAD R13, R75, UR4, RZ ;  /* 0x000000044b0d7c24 */ /* 0x000fe4000f8e02ff */
[----:B------:R-:W-:-:S02]  /*2390*/  IMAD.IADD R9, R9, 0x1, R11 ;  /* 0x0000000109097824 */ /* 0x000fc400078e020b */
[C---:B------:R-:W-:Y:S02]  /*23a0*/  IMAD R13, R72.reuse, UR5, R13 ;  /* 0x00000005480d7c24 */ /* 0x040fe4000f8e020d */
[----:B------:R-:W-:Y:S01]  /*23b0*/  IMAD.WIDE.U32 R8, R72, UR4, R8 ;  /* 0x0000000448087c25 */ /* 0x000fe2000f8e0008 */
[----:B------:R-:W-:-:S03]  /*23c0*/  ULDC.64 UR4, c[0x0][0x308] ;  /* 0x0000c20000047ab9 */ /* 0x000fc60000000a00 */
[----:B------:R-:W-:Y:S01]  /*23d0*/  IMAD R11, R61, UR4, RZ ;  /* 0x000000043d0b7c24 */ /* 0x000fe2000f8e02ff */
[----:B------:R-:W-:Y:S01]  /*23e0*/  IADD3 R9, R9, R13, RZ ;  /* 0x0000000d09097210 */ /* 0x000fe20007ffe0ff */
[----:B------:R-:W-:Y:S02]  /*23f0*/  IMAD R13, R64, R26, RZ ;  /* 0x0000001a400d7224 */ /* 0x000fe400078e02ff */
[C---:B------:R-:W-:Y:S02]  /*2400*/  IMAD R11, R34.reuse, UR5, R11 ;  /* 0x00000005220b7c24 */ /* 0x040fe4000f8e020b */
[----:B------:R-:W-:Y:S01]  /*2410*/  IMAD.WIDE.U32 R86, R34, UR4, R8 ;  /* 0x0000000422567c25 */ /* 0x000fe2000f8e0008 */
[----:B------:R-:W-:Y:S01]  /*2420*/  ULDC.64 UR4, c[0x0][0x2e8] ;  /* 0x0000ba0000047ab9 */ /* 0x000fe20000000a00 */
[----:B------:R-:W-:Y:S02]  /*2430*/  SHF.R.S32.HI R8, RZ, 0x1f, R26 ;  /* 0x0000001fff087819 */ /* 0x000fe4000001141a */
[----:B------:R-:W-:Y:S01]  /*2440*/  IMAD.IADD R9, R87, 0x1, R11 ;  /* 0x0000000157097824 */ /* 0x000fe200078e020b */
[----:B------:R-:W-:Y:S01]  /*2450*/  LEA R85, P3, R86, UR4, 0x1 ;  /* 0x0000000456557c11 */ /* 0x000fe2000f8608ff */
[----:B------:R-:W-:Y:S01]  /*2460*/  ULDC.U8 UR4, c[0x0][0x410] ;  /* 0x0001040000047ab9 */ /* 0x000fe20000000000 */
[----:B------:R-:W-:-:S02]  /*2470*/  IMAD R77, R8, R65, R10 ;  /* 0x00000041084d7224 */ /* 0x000fc400078e020a */
[----:B------:R-:W-:Y:S01]  /*2480*/  LEA.HI.X R86, R86, UR5, R9, 0x1, P3 ;  /* 0x0000000556567c11 */ /* 0x000fe200098f0c09 */
[----:B------:R-:W-:Y:S01]  /*2490*/  IMAD R13, R8, R62, R13 ;  /* 0x0000003e080d7224 */ /* 0x000fe200078e020d */
[----:B------:R-:W-:Y:S01]  /*24a0*/  ISETP.NE.AND P3, PT, RZ, UR4, PT ;  /* 0x00000004ff007c0c */ /* 0x000fe2000bf65270 */
[----:B------:R-:W-:-:S04]  /*24b0*/  IMAD.WIDE.U32 R10, R65, R26, RZ ;  /* 0x0000001a410a7225 */ /* 0x000fc800078e00ff */
[----:B------:R-:W-:-:S04]  /*24c0*/  IMAD.WIDE.U32 R8, R62, R26, RZ ;  /* 0x0000001a3e087225 */ /* 0x000fc800078e00ff */
[----:B------:R-:W-:Y:S02]  /*24d0*/  IMAD.IADD R77, R11, 0x1, R77 ;  /* 0x000000010b4d7824 */ /* 0x000fe400078e024d */
[----:B------:R-:W-:Y:S02]  /*24e0*/  IMAD.IADD R69, R9, 0x1, R13 ;  /* 0x0000000109457824 */ /* 0x000fe400078e020d */
[----:B------:R-:W-:Y:S05]  /*24f0*/  @!P3 BRA `(.L_x_2642) ;  /* 0x00000014005cb947 */ /* 0x000fea0003800000 */
[----:B------:R0:W5:Y:S01]  /*2500*/  LDL R80, [R1] ;  /* 0x0000000001507983 */ /* 0x0001620000100800 */
        /* <DEDUP_REMOVED lines=31> */
.L_x_2644:
[----:B------:R-:W-:Y:S05]  /*2700*/  BSYNC B1 ;  /* 0x0000000000017941 */ /* 0x000fea0003800000 */
.L_x_2643:
[----:B0-----:R-:W-:Y:S01]  /*2710*/  VIADD R12, R23, 0x60 ;  /* 0x00000060170c7836 */ /* 0x001fe20000000000 */
[----:B------:R-:W-:Y:S01]  /*2720*/  BSSY B1, `(.L_x_2645) ;  /* 0x0000021000017945 */ /* 0x000fe20003800000 */
[----:B-----5:R-:W-:Y:S02]  /*2730*/  IMAD.MOV.U32 R15, RZ, RZ, R44 ;  /* 0x000000ffff0f7224 */ /* 0x020fe400078e002c */
[----:B------:R-:W-:Y:S01]  /*2740*/  IMAD.MOV.U32 R79, RZ, RZ, R45 ;  /* 0x000000ffff4f7224 */ /* 0x000fe200078e002d */
[----:B------:R-:W-:-:S13]  /*2750*/  ISETP.GE.AND P4, PT, R12, R76, PT ;  /* 0x0000004c0c00720c */ /* 0x000fda0003f86270 */
[----:B------:R-:W-:Y:S05]  /*2760*/  @P4 BRA `(.L_x_2646) ;  /* 0x0000000000704947 */ /* 0x000fea0003800000 */
[----:B------:R-:W0:Y:S01]  /*2770*/  LDC.64 R12, c[0x0][0x3f8] ;  /* 0x0000fe00ff0c7b82 */ /* 0x000e220000000a00 */
[----:B------:R-:W-:Y:S01]  /*2780*/  MOV R11, R77 ;  /* 0x0000004d000b7202 */ /* 0x000fe20000000f00 */
[----:B------:R-:W-:Y:S01]  /*2790*/  IMAD.MOV.U32 R9, RZ, RZ, R69 ;  /* 0x000000ffff097224 */ /* 0x000fe200078e0045 */
[----:B------:R-:W-:Y:S01]  /*27a0*/  ULDC.64 UR4, c[0x0][0x3e8] ;  /* 0x0000fa0000047ab9 */ /* 0x000fe20000000a00 */
        /* <DEDUP_REMOVED lines=24> */
.L_x_2646:
[----:B------:R-:W-:Y:S05]  /*2930*/  BSYNC B1 ;  /* 0x0000000000017941 */ /* 0x000fea0003800000 */
.L_x_2645:
[----:B0-----:R-:W-:Y:S01]  /*2940*/  IMAD.MOV.U32 R8, RZ, RZ, R48 ;  /* 0x000000ffff087224 */ /* 0x001fe200078e0030 */
[----:B------:R-:W-:Y:S01]  /*2950*/  ISETP.NE.AND P5, PT, R156, 0x3, PT ;  /* 0x000000039c00780c */ /* 0x000fe20003fa5270 */
        /* <DEDUP_REMOVED lines=10> */
[----:B-----5:R-:W-:Y:S01]  /*2a00*/  IMAD.MOV.U32 R8, RZ, RZ, R36 ;  /* 0x000000ffff087224 */ /* 0x020fe200078e0024 */
[----:B------:R-:W-:Y:S01]  /*2a10*/  PRMT R87, R87, 0x5410, R11 ;  /* 0x0000541057577816 */ /* 0x000fe2000000000b */
[----:B------:R-:W-:Y:S01]  /*2a20*/  IMAD.MOV.U32 R10, RZ, RZ, R40 ;  /* 0x000000ffff0a7224 */ /* 0x000fe200078e0028 */
[----:B------:R-:W-:Y:S01]  /*2a30*/  PRMT R93, R9, 0x7610, R93 ;  /* 0x00007610095d7816 */ /* 0x000fe2000000005d */
[----:B------:R-:W-:Y:S01]  /*2a40*/  IMAD.MOV.U32 R11, RZ, RZ, R41 ;  /* 0x000000ffff0b7224 */ /* 0x000fe200078e0029 */
[----:B------:R-:W-:-:S02]  /*2a50*/  MOV R9, R37 ;  /* 0x0000002500097202 */ /* 0x000fc40000000f00 */
        /* <DEDUP_REMOVED lines=8> */
[----:B------:R-:W-:Y:S02]  /*2ae0*/  PRMT R95, R79, 0x7610, R95 ;  /* 0x000076104f5f7816 */ /* 0x000fe4000000005f */
[----:B------:R-:W-:-:S02]  /*2af0*/  PRMT R87, R8, 0x7610, R87 ;  /* 0x0000761008577816 */ /* 0x000fc40000000057 */
[----:B------:R-:W-:Y:S02]  /*2b00*/  PRMT R88, R9, 0x7610, R88 ;  /* 0x0000761009587816 */ /* 0x000fe40000000058 */
[----:B------:R-:W-:Y:S02]  /*2b10*/  PRMT R91, R10, 0x7610, R91 ;  /* 0x000076100a5b7816 */ /* 0x000fe4000000005b */
[----:B------:R-:W-:Y:S01]  /*2b20*/  PRMT R92, R11, 0x7610, R92 ;  /* 0x000076100b5c7816 */ /* 0x000fe2000000005c */
[----:B------:R-:W-:Y:S06]  /*2b30*/  @!P5 BRA `(.L_x_2647) ;  /* 0x000000000004d947 */ /* 0x000fec0003800000 */
[----:B------:R-:W-:Y:S01]  /*2b40*/  BPT.TRAP 0x1 ;  /* 0x000000040000795c */ /* 0x000fe20000300000 */
.L_x_2647:
[----:B------:R-:W-:Y:S01]  /*2b50*/  IMAD R69, R19, 0x8, R2 ;  /* 0x0000000813457824 */ /* 0x000fe200078e0202 */
[----:B------:R-:W-:Y:S01]  /*2b60*/  SHF.L.U32 R77, R157, 0x1f, RZ ;  /* 0x0000001f9d4d7819 */ /* 0x000fe200000006ff */
[----:B------:R-:W-:Y:S03]  /*2b70*/  BSSY B1, `(.L_x_2648) ;  /* 0x0000003000017945 */ /* 0x000fe60003800000 */
[----:B------:R-:W0:Y:S02]  /*2b80*/  SYNCS.PHASECHK.TRANS64.TRYWAIT P6, [R69+URZ+0x16890], R77 ;  /* 0x0168904d450075a7 */ /* 0x000e2400080c017f */
[----:B0-----:R-:W-:Y:S05]  /*2b90*/  @!P6 BRA `(.L_x_2649) ;  /* 0x000001780058e947 */ /* 0x001fea0003800000 */
.L_x_2891:
[----:B------:R-:W-:Y:S05]  /*2ba0*/  BSYNC B1 ;  /* 0x0000000000017941 */ /* 0x000fea0003800000 */
.L_x_2648:
[----:B------:R-:W-:-:S03]  /*2bb0*/  UMOV UR4, 0xffffffff ;  /* 0xffffffff00047882 */ /* 0x000fc60000000000 */
[----:B------:R-:W-:Y:S05]  /*2bc0*/  BRA.DIV UR4, `(.L_x_2650) ;  /* 0x0000017a04607947 */ /* 0x000fea000b800000 */
[----:B------:R1:W2:Y:S04]  /*2bd0*/  SHFL.IDX PT, R79, R86, RZ, 0x1c1f ;  /* 0x001c1fff564f7589 */ /* 0x0002a800000e0000 */
[----:B------:R1:W3:Y:S02]  /*2be0*/  SHFL.IDX PT, R14, R85, RZ, 0x1c1f ;  /* 0x001c1fff550e7589 */ /* 0x0002e400000e0000 */
.L_x_2895:
        /* <DEDUP_REMOVED lines=10> */
[--C-:B------:R-:W-:Y:S02]  /*2c90*/  SHF.R.U64 R100, R50, 0x10, R51.reuse ;  /* 0x0000001032647819 */ /* 0x100fe40000001233 */
[----:B------:R-:W-:Y:S01]  /*2ca0*/  SHF.R.U32.HI R102, RZ, 0x10, R51 ;  /* 0x00000010ff667819 */ /* 0x000fe20000011633 */
[----:B0-----:R-:W-:Y:S01]  /*2cb0*/  IMAD.U32 R51, R9, 0x10000, RZ ;  /* 0x0001000009337824 */ /* 0x001fe200078e00ff */
[--C-:B------:R-:W-:Y:S02]  /*2cc0*/  SHF.R.U32.HI R98, RZ, 0x10, R49.reuse ;  /* 0x00000010ff627819 */ /* 0x100fe40000011631 */
[----:B------:R-:W-:Y:S01]  /*2cd0*/  SHF.R.U64 R97, R48, 0x10, R49 ;  /* 0x0000001030617819 */ /* 0x000fe20000001231 */
[C---:B------:R-:W-:Y:S01]  /*2ce0*/  IMAD.U32 R48, R10.reuse, 0x10000, RZ ;  /* 0x000100000a307824 */ /* 0x040fe200078e00ff */
[----:B------:R-:W-:Y:S02]  /*2cf0*/  LOP3.LUT R49, R10, 0xffff0000, RZ, 0xc0, !PT ;  /* 0xffff00000a317812 */ /* 0x000fe400078ec0ff */
[----:B------:R-:W-:-:S02]  /*2d00*/  PRMT R100, R81, 0x5432, R100 ;  /* 0x0000543251647816 */ /* 0x000fc40000000064 */
[----:B------:R-:W-:Y:S02]  /*2d10*/  PRMT R102, R87, 0x5432, R102 ;  /* 0x0000543257667816 */ /* 0x000fe40000000066 */
[C---:B------:R-:W-:Y:S02]  /*2d20*/  LOP3.LUT R15, R11.reuse, 0xffff0000, RZ, 0xc0, !PT ;  /* 0xffff00000b0f7812 */ /* 0x040fe400078ec0ff */
[----:B------:R-:W-:Y:S01]  /*2d30*/  SHF.L.U32 R10, R11, 0x10, RZ ;  /* 0x000000100b0a7819 */ /* 0x000fe200000006ff */
[----:B------:R-:W-:Y:S01]  /*2d40*/  IMAD.U32 R103, R102, 0x10000, RZ ;  /* 0x0001000066677824 */ /* 0x000fe200078e00ff */
[----:B------:R-:W-:Y:S02]  /*2d50*/  PRMT R98, R80, 0x5432, R98 ;  /* 0x0000543250627816 */ /* 0x000fe40000000062 */
[----:B------:R-:W-:Y:S01]  /*2d60*/  PRMT R11, R99, 0x5410, R97 ;  /* 0x00005410630b7816 */ /* 0x000fe20000000061 */
[----:B------:R-:W-:Y:S01]  /*2d70*/  FMUL.FTZ R105, R49, R103 ;  /* 0x0000006731697220 */ /* 0x000fe20000410000 */
[----:B------:R-:W-:Y:S01]  /*2d80*/  LOP3.LUT R50, R9, 0xffff0000, RZ, 0xc0, !PT ;  /* 0xffff000009327812 */ /* 0x000fe200078ec0ff */
        /* <DEDUP_REMOVED lines=8> */
[-C--:B------:R-:W-:Y:S01]  /*2e10*/  FMUL.FTZ R106, R50, R97.reuse ;  /* 0x00000061326a7220 */ /* 0x080fe20000410000 */
[----:B------:R-:W-:Y:S01]  /*2e20*/  LOP3.LUT R50, R8, 0xffff0000, RZ, 0xc0, !PT ;  /* 0xffff000008327812 */ /* 0x000fe200078ec0ff */
[----:B------:R-:W-:Y:S01]  /*2e30*/  FFMA.FTZ R8, R51, R97, -R104 ;  /* 0x0000006133087223 */ /* 0x000fe20000010868 */
[----:B------:R-:W-:-:S02]  /*2e40*/  IMAD.U32 R100, R100, 0x10000, RZ ;  /* 0x0001000064647824 */ /* 0x000fc400078e00ff */
[C---:B------:R-:W-:Y:S01]  /*2e50*/  FFMA.FTZ R104, R48.reuse, R103, R49 ;  /* 0x0000006730687223 */ /* 0x040fe20000010031 */
[----:B------:R-:W-:Y:S02]  /*2e60*/  IMAD.U32 R11, R11, 0x10000, RZ ;  /* 0x000100000b0b7824 */ /* 0x000fe400078e00ff */
[C---:B------:R-:W-:Y:S01]  /*2e70*/  FMUL.FTZ R49, R15.reuse, R102 ;  /* 0x000000660f317220 */ /* 0x040fe20000410000 */
[----:B------:R-:W-:Y:S01]  /*2e80*/  FFMA.FTZ R105, R48, R99, -R105 ;  /* 0x0000006330697223 */ /* 0x000fe20000010869 */
[----:B------:R-:W-:Y:S01]  /*2e90*/  FMUL.FTZ R97, R15, R98 ;  /* 0x000000620f617220 */ /* 0x000fe20000410000 */
[C---:B------:R-:W-:Y:S01]  /*2ea0*/  FMUL.FTZ R48, R50.reuse, R100 ;  /* 0x0000006432307220 */ /* 0x040fe20000410000 */
[----:B------:R-:W-:Y:S01]  /*2eb0*/  FMUL.FTZ R15, R50, R11 ;  /* 0x0000000b320f7220 */ /* 0x000fe20000410000 */
[C---:B------:R-:W-:Y:S01]  /*2ec0*/  FFMA.FTZ R49, R10.reuse, R98, -R49 ;  /* 0x000000620a317223 */ /* 0x040fe20000010831 */
[----:B------:R-:W-:Y:S01]  /*2ed0*/  FFMA.FTZ R51, R51, R101, R106 ;  /* 0x0000006533337223 */ /* 0x000fe2000001006a */
[----:B------:R-:W-:Y:S01]  /*2ee0*/  FFMA.FTZ R10, R10, R102, R97 ;  /* 0x000000660a0a7223 */ /* 0x000fe20000010061 */
[C---:B------:R-:W-:Y:S01]  /*2ef0*/  FFMA.FTZ R48, R9.reuse, R11, -R48 ;  /* 0x0000000b09307223 */ /* 0x040fe20000010830 */
[----:B------:R-:W-:-:S02]  /*2f00*/  FFMA.FTZ R15, R9, R100, R15 ;  /* 0x00000064090f7223 */ /* 0x000fc4000001000f */
[----:B------:R-:W-:Y:S02]  /*2f10*/  F2FP.BF16.F32.PACK_AB R9, R51, R8 ;  /* 0x000000083309723e */ /* 0x000fe400000010ff */
[----:B------:R-:W-:Y:S02]  /*2f20*/  F2FP.BF16.F32.PACK_AB R11, R10, R49 ;  /* 0x000000310a0b723e */ /* 0x000fe400000010ff */
[----:B------:R-:W-:Y:S02]  /*2f30*/  F2FP.BF16.F32.PACK_AB R10, R104, R105 ;  /* 0x00000069680a723e */ /* 0x000fe400000010ff */
[----:B------:R-:W-:-:S07]  /*2f40*/  F2FP.BF16.F32.PACK_AB R8, R15, R48 ;  /* 0x000000300f08723e */ /* 0x000fce00000010ff */
.L_x_2656:
[----:B------:R-:W-:Y:S05]  /*2f50*/  BSYNC B3 ;  /* 0x0000000000037941 */ /* 0x000fea0003800000 */
.L_x_2655:
[----:B0-----:R4:W-:Y:S02]  /*2f60*/  ST.E.128 desc[UR40][R12.64], R8 ;  /* 0x000000080c007985 */ /* 0x0019e4000c101d28 */
.L_x_2654:
[----:B------:R-:W-:Y:S05]  /*2f70*/  BSYNC B2 ;  /* 0x0000000000027941 */ /* 0x000fea0003800000 */
.L_x_2653:
[----:B------:R-:W-:Y:S05]  /*2f80*/  @P2 BRA `(.L_x_2652) ;  /* 0x0000000000d82947 */ /* 0x000fea0003800000 */
[----:B------:R-:W5:Y:S01]  /*2f90*/  LDL R15, [R1] ;  /* 0x00000000010f7983 */ /* 0x000f620000100800 */
[C---:B---34-:R-:W-:Y:S01]  /*2fa0*/  LEA R12, P3, R18.reuse, R14, 0x1 ;  /* 0x0000000e120c7211 */ /* 0x058fe200078608ff */
[----:B------:R-:W-:Y:S02]  /*2fb0*/  BSSY B2, `(.L_x_2657) ;  /* 0x0000032000027945 */ /* 0x000fe40003800000 */
[----:B------:R3:W4:Y:S01]  /*2fc0*/  LDS.128 R8, [R70+0xe000] ;  /* 0x00e0000046087984 */ /* 0x0007220000000c00 */
[----:B--2---:R-:W-:Y:S02]  /*2fd0*/  LEA.HI.X R13, R18, R79, R155, 0x1, P3 ;  /* 0x0000004f120d7211 */ /* 0x004fe400018f0c9b */
[----:B-----5:R-:W-:-:S13]  /*2fe0*/  ISETP.GE.AND P3, PT, R15, R78, PT ;  /* 0x0000004e0f00720c */ /* 0x020fda0003f66270 */
[----:B---34-:R-:W-:Y:S05]  /*2ff0*/  @P3 BRA `(.L_x_2658) ;  /* 0x0000000000b43947 */ /* 0x018fea0003800000 */
[----:B------:R-:W-:Y:S01]  /*3000*/  SHF.R.U64 R51, R44, 0x10, R45 ;  /* 0x000000102c337819 */ /* 0x000fe2000000122d */
[----:B------:R-:W-:Y:S01]  /*3010*/  IMAD.U32 R15, R10, 0x10000, RZ ;  /* 0x000100000a0f7824 */ /* 0x000fe200078e00ff */
[--C-:B------:R-:W-:Y:S02]  /*3020*/  SHF.R.U64 R49, R46, 0x10, R47.reuse ;  /* 0x000000102e317819 */ /* 0x100fe4000000122f */
[----:B------:R-:W-:Y:S02]  /*3030*/  SHF.R.U32.HI R46, RZ, 0x10, R47 ;  /* 0x00000010ff2e7819 */ /* 0x000fe4000001162f */
[----:B------:R-:W-:Y:S02]  /*3040*/  SHF.R.U32.HI R14, RZ, 0x10, R45 ;  /* 0x00000010ff0e7819 */ /* 0x000fe4000001162d */
        /* <DEDUP_REMOVED lines=8> */
[----:B------:R-:W-:Y:S01]  /*30d0*/  LOP3.LUT R46, R96, 0xffff0000, RZ, 0xc0, !PT ;  /* 0xffff0000602e7812 */ /* 0x000fe200078ec0ff */
[----:B------:R-:W-:Y:S01]  /*30e0*/  IMAD.U32 R94, R94, 0x10000, RZ ;  /* 0x000100005e5e7824 */ /* 0x000fe200078e00ff */
[----:B------:R-:W-:Y:S01]  /*30f0*/  LOP3.LUT R44, R10, 0xffff0000, RZ, 0xc0, !PT ;  /* 0xffff00000a2c7812 */ /* 0x000fe200078ec0ff */
[C---:B------:R-:W-:Y:S01]  /*3100*/  IMAD.U32 R10, R11.reuse, 0x10000, RZ ;  /* 0x000100000b0a7824 */ /* 0x040fe200078e00ff */
[----:B------:R-:W-:Y:S01]  /*3110*/  LOP3.LUT R45, R11, 0xffff0000, RZ, 0xc0, !PT ;  /* 0xffff00000b2d7812 */ /* 0x000fe200078ec0ff */
[C---:B------:R-:W-:Y:S01]  /*3120*/  FMUL.FTZ R50, R14.reuse, R48 ;  /* 0x000000300e327220 */ /* 0x040fe20000410000 */
[-C--:B------:R-:W-:Y:S01]  /*3130*/  FMUL.FTZ R51, R14, R46.reuse ;  /* 0x0000002e0e337220 */ /* 0x080fe20000410000 */
[----:B------:R-:W-:Y:S01]  /*3140*/  SHF.L.U32 R11, R9, 0x10, RZ ;  /* 0x00000010090b7819 */ /* 0x000fe200000006ff */
[C---:B------:R-:W-:Y:S01]  /*3150*/  FMUL.FTZ R14, R44.reuse, R49 ;  /* 0x000000312c0e7220 */ /* 0x040fe20000410000 */
[-C--:B------:R-:W-:Y:S01]  /*3160*/  FMUL.FTZ R44, R44, R47.reuse ;  /* 0x0000002f2c2c7220 */ /* 0x080fe20000410000 */
[----:B------:R-:W-:Y:S01]  /*3170*/  LOP3.LUT R93, R93, 0xffff0000, RZ, 0xc0, !PT ;  /* 0xffff00005d5d7812 */ /* 0x000fe200078ec0ff */
[C---:B------:R-:W-:Y:S01]  /*3180*/  IMAD.U32 R9, R8.reuse, 0x10000, RZ ;  /* 0x0001000008097824 */ /* 0x040fe200078e00ff */
[----:B------:R-:W-:Y:S01]  /*3190*/  LOP3.LUT R95, R95, 0xffff0000, RZ, 0xc0, !PT ;  /* 0xffff00005f5f7812 */ /* 0x000fe200078ec0ff */
[----:B------:R-:W-:Y:S01]  /*31a0*/  FFMA.FTZ R50, R11, R46, -R50 ;  /* 0x0000002e0b327223 */ /* 0x000fe20000010832 */
[----:B------:R-:W-:Y:S01]  /*31b0*/  LOP3.LUT R8, R8, 0xffff0000, RZ, 0xc0, !PT ;  /* 0xffff000008087812 */ /* 0x000fe200078ec0ff */
[C---:B------:R-:W-:Y:S01]  /*31c0*/  FFMA.FTZ R47, R15.reuse, R47, -R14 ;  /* 0x0000002f0f2f7223 */ /* 0x040fe2000001080e */
[----:B------:R-:W-:Y:S01]  /*31d0*/  FFMA.FTZ R44, R15, R49, R44 ;  /* 0x000000310f2c7223 */ /* 0x000fe2000001002c */
[----:B------:R-:W-:-:S02]  /*31e0*/  IMAD.U32 R96, R96, 0x10000, RZ ;  /* 0x0001000060607824 */ /* 0x000fc400078e00ff */
        /* <DEDUP_REMOVED lines=14> */
.L_x_2658:
[----:B------:R-:W-:Y:S05]  /*32d0*/  BSYNC B2 ;  /* 0x0000000000027941 */ /* 0x000fea0003800000 */
.L_x_2657:
[----:B------:R2:W-:Y:S02]  /*32e0*/  ST.E.128 desc[UR40][R12.64], R8 ;  /* 0x000000080c007985 */ /* 0x0005e4000c101d28 */
.L_x_2652:
[----:B------:R-:W-:Y:S05]  /*32f0*/  BSYNC B1 ;  /* 0x0000000000017941 */ /* 0x000fea0003800000 */
.L_x_2651:
[----:B------:R-:W-:-:S03]  /*3300*/  UMOV UR4, 0xffffffff ;  /* 0xffffffff00047882 */ /* 0x000fc60000000000 */
[----:B------:R-:W-:Y:S05]  /*3310*/  BRA.DIV UR4, `(.L_x_2659) ;  /* 0x0000017204d47947 */ /* 0x000fea000b800000 */
[----:B------:R0:W0:Y:S04]  /*3320*/  SHFL.IDX PT, R45, R86, 0x1, 0x1c1f ;  /* 0x003c1f00562d7f89 */ /* 0x00002800000e0000 */
[----:B---3--:R3:W0:Y:S02]  /*3330*/  SHFL.IDX PT, R14, R85, 0x1, 0x1c1f ;  /* 0x003c1f00550e7f89 */ /* 0x00862400000e0000 */
.L_x_2899:
[----:B------:R-:W-:Y:S05]  /*3340*/  @P4 BRA `(.L_x_2660) ;  /* 0x0000002000684947 */ /* 0x000fea0003800000 */
[----:B------:R-:W-:Y:S04]  /*3350*/  BSSY B1, `(.L_x_2661) ;  /* 0x0000038000017945 */ /* 0x000fe80003800000 */
[----:B------:R-:W-:Y:S05]  /*3360*/  @P1 BRA `(.L_x_2662) ;  /* 0x0000000000d81947 */ /* 0x000fea0003800000 */
[----:B--2-4-:R2:W4:Y:S01]  /*3370*/  LDS.128 R8, [R71+0x11000] ;  /* 0x0110000047087984 */ /* 0x0145220000000c00 */
[C---:B0-----:R-:W-:Y:S01]  /*3380*/  LEA R12, P3, R16.reuse, R14, 0x1 ;  /* 0x0000000e100c7211 */ /* 0x041fe200078608ff */
[----:B------:R-:W-:Y:S03]  /*3390*/  BSSY B2, `(.L_x_2663) ;  /* 0x0000032000027945 */ /* 0x000fe60003800000 */
[----:B------:R-:W-:Y:S02]  /*33a0*/  LEA.HI.X R13, R16, R45, R17, 0x1, P3 ;  /* 0x0000002d100d7211 */ /* 0x000fe400018f0c11 */
[----:B------:R-:W-:-:S13]  /*33b0*/  ISETP.GE.AND P3, PT, R152, R78, PT ;  /* 0x0000004e9800720c */ /* 0x000fda0003f66270 */
[----:B--2---:R-:W-:Y:S05]  /*33c0*/  @P3 BRA `(.L_x_2664) ;  /* 0x0000000000b83947 */ /* 0x004fea0003800000 */
[----:B------:R-:W-:Y:S01]  /*33d0*/  SHF.R.U64 R44, R42, 0x10, R43 ;  /* 0x000000102a2c7819 */ /* 0x000fe2000000122b */
[----:B----4-:R-:W-:Y:S01]  /*33e0*/  IMAD.U32 R15, R10, 0x10000, RZ ;  /* 0x000100000a0f7824 */ /* 0x010fe200078e00ff */
[----:B------:R-:W-:Y:S02]  /*33f0*/  SHF.R.U64 R46, R40, 0x10, R41 ;  /* 0x00000010282e7819 */ /* 0x000fe40000001229 */
[----:B------:R-:W-:Y:S02]  /*3400*/  SHF.R.U32.HI R43, RZ, 0x10, R43 ;  /* 0x00000010ff2b7819 */ /* 0x000fe4000001162b */
[----:B------:R-:W-:Y:S01]  /*3410*/  SHF.R.U32.HI R47, RZ, 0x10, R41 ;  /* 0x00000010ff2f7819 */ /* 0x000fe20000011629 */
[----:B------:R-:W-:Y:S01]  /*3420*/  IMAD.U32 R41, R11, 0x10000, RZ ;  /* 0x000100000b297824 */ /* 0x000fe200078e00ff */
[----:B------:R-:W-:Y:S02]  /*3430*/  PRMT R91, R91, 0x5410, R44 ;  /* 0x000054105b5b7816 */ /* 0x000fe4000000002c */
[----:B------:R-:W-:-:S02]  /*3440*/  PRMT R89, R89, 0x5410, R46 ;  /* 0x0000541059597816 */ /* 0x000fc4000000002e */
[----:B------:R-:W-:Y:S02]  /*3450*/  PRMT R92, R92, 0x5410, R43 ;  /* 0x000054105c5c7816 */ /* 0x000fe4000000002b */
[----:B------:R-:W-:Y:S02]  /*3460*/  LOP3.LUT R42, R11, 0xffff0000, RZ, 0xc0, !PT ;  /* 0xffff00000b2a7812 */ /* 0x000fe400078ec0ff */
[----:B------:R-:W-:Y:S01]  /*3470*/  PRMT R90, R90, 0x5410, R47 ;  /* 0x000054105a5a7816 */ /* 0x000fe2000000002f */
[----:B------:R-:W-:Y:S01]  /*3480*/  IMAD.U32 R47, R92, 0x10000, RZ ;  /* 0x000100005c2f7824 */ /* 0x000fe200078e00ff */
[----:B------:R-:W-:Y:S02]  /*3490*/  LOP3.LUT R11, R9, 0xffff0000, RZ, 0xc0, !PT ;  /* 0xffff0000090b7812 */ /* 0x000fe400078ec0ff */
[----:B------:R-:W-:Y:S01]  /*34a0*/  LOP3.LUT R46, R91, 0xffff0000, RZ, 0xc0, !PT ;  /* 0xffff00005b2e7812 */ /* 0x000fe200078ec0ff */
[----:B------:R-:W-:Y:S01]  /*34b0*/  IMAD.U32 R44, R90, 0x10000, RZ ;  /* 0x000100005a2c7824 */ /* 0x000fe200078e00ff */
[----:B------:R-:W-:Y:S01]  /*34c0*/  LOP3.LUT R43, R89, 0xffff0000, RZ, 0xc0, !PT ;  /* 0xffff0000592b7812 */ /* 0x000fe200078ec0ff */
[----:B------:R-:W-:Y:S01]  /*34d0*/  IMAD.U32 R91, R91, 0x10000, RZ ;  /* 0x000100005b5b7824 */ /* 0x000fe200078e00ff */
[----:B------:R-:W-:Y:S01]  /*34e0*/  LOP3.LUT R40, R10, 0xffff0000, RZ, 0xc0, !PT ;  /* 0xffff00000a287812 */ /* 0x000fe200078ec0ff */
[----:B------:R-:W-:Y:S01]  /*34f0*/  FMUL.FTZ R49, R11, R46 ;  /* 0x0000002e0b317220 */ /* 0x000fe20000410000 */
[----:B------:R-:W-:Y:S01]  /*3500*/  SHF.L.U32 R10, R9, 0x10, RZ ;  /* 0x00000010090a7819 */ /* 0x000fe200000006ff */
[----:B------:R-:W-:-:S02]  /*3510*/  IMAD.U32 R9, R8, 0x10000, RZ ;  /* 0x0001000008097824 */ /* 0x000fc400078e00ff */
[----:B------:R-:W-:Y:S01]  /*3520*/  FMUL.FTZ R11, R11, R43 ;  /* 0x0000002b0b0b7220 */ /* 0x000fe20000410000 */
[----:B------:R-:W-:Y:S01]  /*3530*/  LOP3.LUT R8, R8, 0xffff0000, RZ, 0xc0, !PT ;  /* 0xffff000008087812 */ /* 0x000fe200078ec0ff */
[C---:B------:R-:W-:Y:S01]  /*3540*/  FMUL.FTZ R48, R40.reuse, R47 ;  /* 0x0000002f28307220 */ /* 0x040fe20000410000 */
[----:B------:R-:W-:Y:S01]  /*3550*/  FMUL.FTZ R40, R40, R44 ;  /* 0x0000002c28287220 */ /* 0x000fe20000410000 */
[----:B------:R-:W-:Y:S01]  /*3560*/  LOP3.LUT R92, R92, 0xffff0000, RZ, 0xc0, !PT ;  /* 0xffff00005c5c7812 */ /* 0x000fe200078ec0ff */
[----:B------:R-:W-:Y:S01]  /*3570*/  IMAD.U32 R89, R89, 0x10000, RZ ;  /* 0x0001000059597824 */ /* 0x000fe200078e00ff */
[----:B------:R-:W-:Y:S01]  /*3580*/  LOP3.LUT R90, R90, 0xffff0000, RZ, 0xc0, !PT ;  /* 0xffff00005a5a7812 */ /* 0x000fe200078ec0ff */
[C---:B------:R-:W-:Y:S01]  /*3590*/  FFMA.FTZ R49, R10.reuse, R43, -R49 ;  /* 0x0000002b0a317223 */ /* 0x040fe20000010831 */
        /* <DEDUP_REMOVED lines=17> */
.L_x_2664:
[----:B------:R-:W-:Y:S05]  /*36b0*/  BSYNC B2 ;  /* 0x0000000000027941 */ /* 0x000fea0003800000 */
.L_x_2663:
[----:B----4-:R0:W-:Y:S02]  /*36c0*/  ST.E.128 desc[UR40][R12.64], R8 ;  /* 0x000000080c007985 */ /* 0x0101e4000c101d28 */
.L_x_2662:
[----:B------:R-:W-:Y:S05]  /*36d0*/  BSYNC B1 ;  /* 0x0000000000017941 */ /* 0x000fea0003800000 */
.L_x_2661:
[----:B------:R-:W-:Y:S05]  /*36e0*/  @P2 BRA `(.L_x_2660) ;  /* 0x0000001c00802947 */ /* 0x000fea0003800000 */
[----:B------:R-:W5:Y:S01]  /*36f0*/  LDL R15, [R1] ;  /* 0x00000000010f7983 */ /* 0x000f620000100800 */
[C---:B0-2-4-:R-:W-:Y:S01]  /*3700*/  LEA R12, P3, R18.reuse, R14, 0x1 ;  /* 0x0000000e120c7211 */ /* 0x055fe200078608ff */
[----:B------:R-:W-:Y:S02]  /*3710*/  BSSY B1, `(.L_x_2665) ;  /* 0x0000033000017945 */ /* 0x000fe40003800000 */
[----:B------:R0:W2:Y:S01]  /*3720*/  LDS.128 R8, [R70+0x11000] ;  /* 0x0110000046087984 */ /* 0x0000a20000000c00 */
[----:B------:R-:W-:Y:S02]  /*3730*/  LEA.HI.X R13, R18, R45, R155, 0x1, P3 ;  /* 0x0000002d120d7211 */ /* 0x000fe400018f0c9b */
[----:B-----5:R-:W-:-:S13]  /*3740*/  ISETP.GE.AND P3, PT, R15, R78, PT ;  /* 0x0000004e0f00720c */ /* 0x020fda0003f66270 */
[----:B0-2---:R-:W-:Y:S05]  /*3750*/  @P3 BRA `(.L_x_2666) ;  /* 0x0000000000b83947 */ /* 0x005fea0003800000 */
[----:B------:R-:W-:Y:S01]  /*3760*/  SHF.R.U64 R38, R38, 0x10, R39 ;  /* 0x0000001026267819 */ /* 0x000fe20000001227 */
[----:B------:R-:W-:Y:S01]  /*3770*/  IMAD.U32 R14, R10, 0x10000, RZ ;  /* 0x000100000a0e7824 */ /* 0x000fe200078e00ff */
[----:B------:R-:W-:Y:S02]  /*3780*/  SHF.R.U64 R41, R36, 0x10, R37 ;  /* 0x0000001024297819 */ /* 0x000fe40000001225 */
[----:B------:R-:W-:Y:S02]  /*3790*/  SHF.R.U32.HI R39, RZ, 0x10, R39 ;  /* 0x00000010ff277819 */ /* 0x000fe40000011627 */
[----:B------:R-:W-:Y:S02]  /*37a0*/  SHF.R.U32.HI R40, RZ, 0x10, R37 ;  /* 0x00000010ff287819 */ /* 0x000fe40000011625 */
[----:B------:R-:W-:Y:S02]  /*37b0*/  PRMT R87, R87, 0x5410, R38 ;  /* 0x0000541057577816 */ /* 0x000fe40000000026 */
[----:B------:R-:W-:-:S02]  /*37c0*/  PRMT R80, R80, 0x5410, R41 ;  /* 0x0000541050507816 */ /* 0x000fc40000000029 */
[----:B------:R-:W-:Y:S02]  /*37d0*/  PRMT R88, R88, 0x5410, R39 ;  /* 0x0000541058587816 */ /* 0x000fe40000000027 */
[C---:B------:R-:W-:Y:S02]  /*37e0*/  LOP3.LUT R37, R11.reuse, 0xffff0000, RZ, 0xc0, !PT ;  /* 0xffff00000b257812 */ /* 0x040fe400078ec0ff */
[----:B------:R-:W-:Y:S01]  /*37f0*/  SHF.L.U32 R36, R11, 0x10, RZ ;  /* 0x000000100b247819 */ /* 0x000fe200000006ff */
[----:B------:R-:W-:Y:S01]  /*3800*/  IMAD.U32 R41, R88, 0x10000, RZ ;  /* 0x0001000058297824 */ /* 0x000fe200078e00ff */
[----:B------:R-:W-:Y:S02]  /*3810*/  PRMT R81, R81, 0x5410, R40 ;  /* 0x0000541051517816 */ /* 0x000fe40000000028 */
[----:B------:R-:W-:Y:S02]  /*3820*/  LOP3.LUT R11, R9, 0xffff0000, RZ, 0xc0, !PT ;  /* 0xffff0000090b7812 */ /* 0x000fe400078ec0ff */
[----:B------:R-:W-:Y:S01]  /*3830*/  LOP3.LUT R40, R87, 0xffff0000, RZ, 0xc0, !PT ;  /* 0xffff000057287812 */ /* 0x000fe200078ec0ff */
[----:B------:R-:W-:Y:S01]  /*3840*/  IMAD.U32 R39, R81, 0x10000, RZ ;  /* 0x0001000051277824 */ /* 0x000fe200078e00ff */
[----:B------:R-:W-:Y:S01]  /*3850*/  LOP3.LUT R38, R80, 0xffff0000, RZ, 0xc0, !PT ;  /* 0xffff000050267812 */ /* 0x000fe200078ec0ff */
        /* <DEDUP_REMOVED lines=8> */
[----:B------:R-:W-:Y:S01]  /*38e0*/  LOP3.LUT R88, R88, 0xffff0000, RZ, 0xc0, !PT ;  /* 0xffff000058587812 */ /* 0x000fe200078ec0ff */
[-C--:B------:R-:W-:Y:S01]  /*38f0*/  FMUL.FTZ R15, R15, R39.reuse ;  /* 0x000000270f0f7220 */ /* 0x080fe20000410000 */
[----:B------:R-:W-:Y:S01]  /*3900*/  LOP3.LUT R81, R81, 0xffff0000, RZ, 0xc0, !PT ;  /* 0xffff000051517812 */ /* 0x000fe200078ec0ff */
[----:B------:R-:W-:Y:S02]  /*3910*/  IMAD.U32 R80, R80, 0x10000, RZ ;  /* 0x0001000050507824 */ /* 0x000fe400078e00ff */
[C---:B------:R-:W-:Y:S01]  /*3920*/  FFMA.FTZ R43, R10.reuse, R38, -R43 ;  /* 0x000000260a2b7223 */ /* 0x040fe2000001082b */
[----:B------:R-:W-:Y:S01]  /*3930*/  FFMA.FTZ R40, R10, R40, R11 ;  /* 0x000000280a287223 */ /* 0x000fe2000001000b */
[----:B------:R-:W-:Y:S01]  /*3940*/  FFMA.FTZ R45, R14, R39, -R45 ;  /* 0x000000270e2d7223 */ /* 0x000fe2000001082d */
[----:B------:R-:W-:Y:S01]  /*3950*/  FMUL.FTZ R10, R8, R87 ;  /* 0x00000057080a7220 */ /* 0x000fe20000410000 */
[----:B------:R-:W-:Y:S01]  /*3960*/  FFMA.FTZ R14, R14, R41, R15 ;  /* 0x000000290e0e7223 */ /* 0x000fe2000001000f */
[C---:B------:R-:W-:Y:S01]  /*3970*/  FMUL.FTZ R11, R37.reuse, R88 ;  /* 0x00000058250b7220 */ /* 0x040fe20000410000 */
[-C--:B------:R-:W-:Y:S01]  /*3980*/  FMUL.FTZ R8, R8, R80.reuse ;  /* 0x0000005008087220 */ /* 0x080fe20000410000 */
[-C--:B------:R-:W-:Y:S01]  /*3990*/  FMUL.FTZ R37, R37, R81.reuse ;  /* 0x0000005125257220 */ /* 0x080fe20000410000 */
[C---:B------:R-:W-:Y:S01]  /*39a0*/  FFMA.FTZ R10, R9.reuse, R80, -R10 ;  /* 0x00000050090a7223 */ /* 0x040fe2000001080a */
[C---:B------:R-:W-:Y:S01]  /*39b0*/  FFMA.FTZ R11, R36.reuse, R81, -R11 ;  /* 0x00000051240b7223 */ /* 0x040fe2000001080b */
[----:B------:R-:W-:Y:S01]  /*39c0*/  FFMA.FTZ R9, R9, R87, R8 ;  /* 0x0000005709097223 */ /* 0x000fe20000010008 */
[----:B------:R-:W-:Y:S01]  /*39d0*/  FFMA.FTZ R36, R36, R88, R37 ;  /* 0x0000005824247223 */ /* 0x000fe20000010025 */
[----:B------:R-:W-:-:S02]  /*39e0*/  F2FP.BF16.F32.PACK_AB R40, R40, R43 ;  /* 0x0000002b2828723e */ /* 0x000fc400000010ff */
[----:B------:R-:W-:Y:S02]  /*39f0*/  F2FP.BF16.F32.PACK_AB R14, R14, R45 ;  /* 0x0000002d0e0e723e */ /* 0x000fe400000010ff */
[----:B------:R-:W-:Y:S01]  /*3a00*/  F2FP.BF16.F32.PACK_AB R8, R9, R10 ;  /* 0x0000000a0908723e */ /* 0x000fe200000010ff */
[----:B------:R-:W-:Y:S01]  /*3a10*/  IMAD.MOV.U32 R9, RZ, RZ, R40 ;  /* 0x000000ffff097224 */ /* 0x000fe200078e0028 */
[----:B------:R-:W-:Y:S01]  /*3a20*/  F2FP.BF16.F32.PACK_AB R11, R36, R11 ;  /* 0x0000000b240b723e */ /* 0x000fe200000010ff */
[----:B------:R-:W-:-:S07]  /*3a30*/  IMAD.MOV.U32 R10, RZ, RZ, R14 ;  /* 0x000000ffff0a7224 */ /* 0x000fce00078e000e */
.L_x_2666:
[----:B------:R-:W-:Y:S05]  /*3a40*/  BSYNC B1 ;  /* 0x0000000000017941 */ /* 0x000fea0003800000 */
.L_x_2665:
[----:B------:R0:W-:Y:S01]  /*3a50*/  ST.E.128 desc[UR40][R12.64], R8 ;  /* 0x000000080c007985 */ /* 0x0001e2000c101d28 */
[----:B------:R-:W-:Y:S05]  /*3a60*/  BRA `(.L_x_2660) ;  /* 0x0000001800a07947 */ /* 0x000fea0003800000 */
.L_x_2642:
[C---:B------:R-:W-:Y:S01]  /*3a70*/  ISETP.GE.AND P3, PT, R23.reuse, R76, PT ;  /* 0x0000004c1700720c */ /* 0x040fe20003f66270 */
[----:B------:R-:W-:Y:S01]  /*3a80*/  VIADD R44, R23, 0x60 ;  /* 0x00000060172c7836 */ /* 0x000fe20000000000 */
[----:B------:R-:W-:Y:S02]  /*3a90*/  CS2R R38, SRZ ;  /* 0x0000000000267805 */ /* 0x000fe4000001ff00 */
[----:B------:R-:W-:Y:S02]  /*3aa0*/  CS2R R42, SRZ ;  /* 0x00000000002a7805 */ /* 0x000fe4000001ff00 */
[----:B------:R-:W-:Y:S02]  /*3ab0*/  ISETP.GE.OR P3, PT, R16, R78, P3 ;  /* 0x0000004e1000720c */ /* 0x000fe40001f66670 */
[----:B------:R-:W-:-:S11]  /*3ac0*/  CS2R R40, SRZ ;  /* 0x0000000000287805 */ /* 0x000fd6000001ff00 */
[----:B------:R-:W0:Y:S01]  /*3ad0*/  @!P3 LDC.64 R12, c[0x0][0x3e8] ;  /* 0x0000fa00ff0cbb82 */ /* 0x000e220000000a00 */
[----:B------:R-:W-:-:S04]  /*3ae0*/  @!P3 IADD3 R14, P4, R30, R10, RZ ;  /* 0x0000000a1e0eb210 */ /* 0x000fc80007f9e0ff */
[----:B------:R-:W-:Y:S02]  /*3af0*/  @!P3 IADD3.X R15, R77, R56, RZ, P4, !PT ;  /* 0x000000384d0fb210 */ /* 0x000fe400027fe4ff */
        /* <DEDUP_REMOVED lines=39> */
.L_x_2668:
[----:B------:R-:W-:Y:S05]  /*3d70*/  BSYNC B1 ;  /* 0x0000000000017941 */ /* 0x000fea0003800000 */
.L_x_2667:
[----:B-----5:R-:W-:Y:S01]  /*3d80*/  IMAD.MOV.U32 R10, RZ, RZ, R44 ;  /* 0x000000ffff0a7224 */ /* 0x020fe200078e002c */
[----:B------:R-:W-:Y:S01]  /*3d90*/  ISETP.NE.AND P5, PT, R156, 0x3, PT ;  /* 0x000000039c00780c */ /* 0x000fe20003fa5270 */
        /* <DEDUP_REMOVED lines=33> */
.L_x_2669:
[----:B------:R-:W-:Y:S01]  /*3fb0*/  IMAD R69, R19, 0x8, R2 ;  /* 0x0000000813457824 */ /* 0x000fe200078e0202 */
[----:B------:R-:W-:Y:S01]  /*3fc0*/  SHF.L.U32 R77, R157, 0x1f, RZ ;  /* 0x0000001f9d4d7819 */ /* 0x000fe200000006ff */
[----:B------:R-:W1:Y:S01]  /*3fd0*/  LDC R88, c[0x0][0x2f4] ;  /* 0x0000bd00ff587b82 */ /* 0x000e620000000800 */
[----:B------:R-:W-:Y:S02]  /*3fe0*/  BSSY B1, `(.L_x_2670) ;  /* 0x0000003000017945 */ /* 0x000fe40003800000 */
[----:B------:R-:W2:Y:S02]  /*3ff0*/  SYNCS.PHASECHK.TRANS64.TRYWAIT P4, [R69+URZ+0x16890], R77 ;  /* 0x0168904d450075a7 */ /* 0x000ea4000808017f */
[----:B--2---:R-:W-:Y:S05]  /*4000*/  @!P4 BRA `(.L_x_2671) ;  /* 0x0000016400e0c947 */ /* 0x004fea0003800000 */
.L_x_2900:
[----:B------:R-:W-:Y:S05]  /*4010*/  BSYNC B1 ;  /* 0x0000000000017941 */ /* 0x000fea0003800000 */
.L_x_2670:
[----:B------:R-:W-:Y:S01]  /*4020*/  UMOV UR4, 0xffffffff ;  /* 0xffffffff00047882 */ /* 0x000fe20000000000 */
[----:B-1----:R-:W-:Y:S02]  /*4030*/  IMAD.IADD R90, R88, 0x1, -R59 ;  /* 0x00000001585a7824 */ /* 0x002fe400078e0a3b */
[----:B------:R-:W-:Y:S05]  /*4040*/  BRA.DIV UR4, `(.L_x_2672) ;  /* 0x0000016604e47947 */ /* 0x000fea000b800000 */
[----:B------:R1:W3:Y:S04]  /*4050*/  SHFL.IDX PT, R81, R86, RZ, 0x1c1f ;  /* 0x001c1fff56517589 */ /* 0x0002e800000e0000 */
[----:B------:R1:W4:Y:S02]  /*4060*/  SHFL.IDX PT, R80, R85, RZ, 0x1c1f ;  /* 0x001c1fff55507589 */ /* 0x00032400000e0000 */
.L_x_2904:
        /* <DEDUP_REMOVED lines=20> */
[----:B------:R-:W-:-:S05]  /*41b0*/  IMAD R8, R10, 0x200, R8 ;  /* 0x000002000a087824 */ /* 0x000fca00078e0208 */
[----:B------:R-:W-:-:S05]  /*41c0*/  LEA R11, R19, R8, 0xd ;  /* 0x00000008130b7211 */ /* 0x000fca00078e68ff */
[----:B0-----:R-:W-:Y:S02]  /*41d0*/  IMAD R12, R11, 0x2, R2 ;  /* 0x000000020b0c7824 */ /* 0x001fe400078e0202 */
[----:B------:R-:W0:Y:S04]  /*41e0*/  LDS.128 R8, [R9+0xe400] ;  /* 0x00e4000009087984 */ /* 0x000e280000000c00 */
[----:B------:R-:W3:Y:S01]  /*41f0*/  LDS.128 R12, [R12+0xe400] ;  /* 0x00e400000c0c7984 */ /* 0x000ee20000000c00 */
[----:B------:R-:W-:Y:S05]  /*4200*/  @P3 BRA `(.L_x_2676) ;  /* 0x00000004007c3947 */ /* 0x000fea0003800000 */
[----:B------:R-:W-:Y:S01]  /*4210*/  SHF.R.U64 R36, R36, 0x10, R37 ;  /* 0x0000001024247819 */ /* 0x000fe20000001225 */
[----:B---3--:R-:W-:Y:S01]  /*4220*/  IMAD.U32 R103, R13, 0x10000, RZ ;  /* 0x000100000d677824 */ /* 0x008fe200078e00ff */
[----:B------:R-:W-:Y:S02]  /*4230*/  SHF.R.U32.HI R105, RZ, 0x10, R41 ;  /* 0x00000010ff697819 */ /* 0x000fe40000011629 */
[----:B------:R-:W-:Y:S02]  /*4240*/  SHF.R.U32.HI R37, RZ, 0x10, R37 ;  /* 0x00000010ff257819 */ /* 0x000fe40000011625 */
[----:B------:R-:W-:Y:S02]  /*4250*/  PRMT R109, R109, 0x5410, R105 ;  /* 0x000054106d6d7816 */ /* 0x000fe40000000069 */
[----:B------:R-:W-:Y:S02]  /*4260*/  PRMT R106, R106, 0x5410, R37 ;  /* 0x000054106a6a7816 */ /* 0x000fe40000000025 */
[----:B------:R-:W-:Y:S01]  /*4270*/  SHF.R.U32.HI R89, RZ, 0x10, R39 ;  /* 0x00000010ff597819 */ /* 0x000fe20000011627 */
[----:B------:R-:W-:Y:S01]  /*4280*/  IMAD.U32 R105, R109, 0x10000, RZ ;  /* 0x000100006d697824 */ /* 0x000fe200078e00ff */
[--C-:B------:R-:W-:Y:S01]  /*4290*/  SHF.R.U64 R91, R42, 0x10, R43.reuse ;  /* 0x000000102a5b7819 */ /* 0x100fe2000000122b */
[----:B------:R-:W-:Y:S01]  /*42a0*/  IMAD.U32 R37, R106, 0x10000, RZ ;  /* 0x000100006a257824 */ /* 0x000fe200078e00ff */
[----:B------:R-:W-:Y:S01]  /*42b0*/  SHF.R.U32.HI R92, RZ, 0x10, R43 ;  /* 0x00000010ff5c7819 */ /* 0x000fe2000001162b */
[----:B0-----:R-:W-:Y:S01]  /*42c0*/  IMAD.U32 R42, R9, 0x10000, RZ ;  /* 0x00010000092a7824 */ /* 0x001fe200078e00ff */
[----:B------:R-:W-:Y:S01]  /*42d0*/  PRMT R89, R108, 0x5410, R89 ;  /* 0x000054106c597816 */ /* 0x000fe20000000059 */
[----:B------:R-:W-:Y:S01]  /*42e0*/  FMUL.FTZ R111, R103, R105 ;  /* 0x00000069676f7220 */ /* 0x000fe20000410000 */
[----:B------:R-:W-:Y:S01]  /*42f0*/  PRMT R91, R107, 0x5410, R91 ;  /* 0x000054106b5b7816 */ /* 0x000fe2000000005b */
[-C--:B------:R-:W-:Y:S01]  /*4300*/  FMUL.FTZ R103, R103, R37.reuse ;  /* 0x0000002567677220 */ /* 0x080fe20000410000 */
[----:B------:R-:W-:Y:S01]  /*4310*/  PRMT R108, R95, 0x5432, R92 ;  /* 0x000054325f6c7816 */ /* 0x000fe2000000005c */
[C---:B------:R-:W-:Y:S01]  /*4320*/  FFMA.FTZ R37, R42.reuse, R37, -R111 ;  /* 0x000000252a257223 */ /* 0x040fe2000001086f */
[----:B------:R-:W-:Y:S01]  /*4330*/  LOP3.LUT R94, R13, 0xffff0000, RZ, 0xc0, !PT ;  /* 0xffff00000d5e7812 */ /* 0x000fe200078ec0ff */
[----:B------:R-:W-:Y:S01]  /*4340*/  FFMA.FTZ R42, R42, R105, R103 ;  /* 0x000000692a2a7223 */ /* 0x000fe20000010067 */
[----:B------:R-:W-:Y:S01]  /*4350*/  LOP3.LUT R107, R109, 0xffff0000, RZ, 0xc0, !PT ;  /* 0xffff00006d6b7812 */ /* 0x000fe200078ec0ff */
[----:B------:R-:W-:Y:S01]  /*4360*/  IMAD.U32 R109, R108, 0x10000, RZ ;  /* 0x000100006c6d7824 */ /* 0x000fe200078e00ff */
[----:B------:R-:W-:Y:S01]  /*4370*/  LOP3.LUT R92, R106, 0xffff0000, RZ, 0xc0, !PT ;  /* 0xffff00006a5c7812 */ /* 0x000fe200078ec0ff */
[----:B------:R-:W-:Y:S01]  /*4380*/  IMAD.U32 R103, R89, 0x10000, RZ ;  /* 0x0001000059677824 */ /* 0x000fe200078e00ff */
[----:B------:R-:W-:Y:S01]  /*4390*/  SHF.R.U64 R38, R38, 0x10, R39 ;  /* 0x0000001026267819 */ /* 0x000fe20000001227 */
[C---:B------:R-:W-:Y:S01]  /*43a0*/  FMUL.FTZ R106, R94.reuse, R107 ;  /* 0x0000006b5e6a7220 */ /* 0x040fe20000410000 */
[----:B------:R-:W-:Y:S01]  /*43b0*/  SHF.L.U32 R104, R15, 0x10, RZ ;  /* 0x000000100f687819 */ /* 0x000fe200000006ff */
[-C--:B------:R-:W-:Y:S01]  /*43c0*/  FMUL.FTZ R94, R94, R92.reuse ;  /* 0x0000005c5e5e7220 */ /* 0x080fe20000410000 */
[----:B------:R-:W-:Y:S01]  /*43d0*/  SHF.R.U64 R40, R40, 0x10, R41 ;  /* 0x0000001028287819 */ /* 0x000fe20000001229 */
[----:B------:R-:W-:Y:S01]  /*43e0*/  IMAD.U32 R43, R11, 0x10000, RZ ;  /* 0x000100000b2b7824 */ /* 0x000fe200078e00ff */
[----:B------:R-:W-:Y:S01]  /*43f0*/  LOP3.LUT R39, R9, 0xffff0000, RZ, 0xc0, !PT ;  /* 0xffff000009277812 */ /* 0x000fe200078ec0ff */
[----:B------:R-:W-:Y:S01]  /*4400*/  FMUL.FTZ R110, R104, R109 ;  /* 0x0000006d686e7220 */ /* 0x000fe20000410000 */
[----:B------:R-:W-:Y:S01]  /*4410*/  PRMT R40, R98, 0x5432, R40 ;  /* 0x0000543262287816 */ /* 0x000fe20000000028 */
[----:B------:R-:W-:Y:S01]  /*4420*/  FMUL.FTZ R104, R104, R103 ;  /* 0x0000006768687220 */ /* 0x000fe20000410000 */
[----:B------:R-:W-:Y:S01]  /*4430*/  PRMT R36, R97, 0x5432, R36 ;  /* 0x0000543261247816 */ /* 0x000fe20000000024 */
[C---:B------:R-:W-:Y:S01]  /*4440*/  FFMA.FTZ R92, R39.reuse, R92, -R106 ;  /* 0x0000005c275c7223 */ /* 0x040fe2000001086a */
[----:B------:R-:W-:Y:S01]  /*4450*/  LOP3.LUT R106, R108, 0xffff0000, RZ, 0xc0, !PT ;  /* 0xffff00006c6a7812 */ /* 0x000fe200078ec0ff */
[----:B------:R-:W-:Y:S01]  /*4460*/  FFMA.FTZ R39, R39, R107, R94 ;  /* 0x0000006b27277223 */ /* 0x000fe2000001005e */
[----:B------:R-:W-:Y:S01]  /*4470*/  LOP3.LUT R15, R15, 0xffff0000, RZ, 0xc0, !PT ;  /* 0xffff00000f0f7812 */ /* 0x000fe200078ec0ff */
[----:B------:R-:W-:Y:S01]  /*4480*/  FFMA.FTZ R94, R43, R103, -R110 ;  /* 0x000000672b5e7223 */ /* 0x000fe2000001086e */
[----:B------:R-:W-:Y:S01]  /*4490*/  LOP3.LUT R108, R89, 0xffff0000, RZ, 0xc0, !PT ;  /* 0xffff0000596c7812 */ /* 0x000fe200078ec0ff */
[----:B------:R-:W-:-:S02]  /*44a0*/  IMAD.U32 R13, R12, 0x10000, RZ ;  /* 0x000100000c0d7824 */ /* 0x000fc400078e00ff */
[----:B------:R-:W-:Y:S01]  /*44b0*/  FFMA.FTZ R43, R43, R109, R104 ;  /* 0x0000006d2b2b7223 */ /* 0x000fe20000010068 */
[----:B------:R-:W-:Y:S01]  /*44c0*/  IMAD.U32 R110, R40, 0x10000, RZ ;  /* 0x00010000286e7824 */ /* 0x000fe200078e00ff */
[----:B------:R-:W-:Y:S01]  /*44d0*/  LOP3.LUT R11, R11, 0xffff0000, RZ, 0xc0, !PT ;  /* 0xffff00000b0b7812 */ /* 0x000fe200078ec0ff */
[----:B------:R-:W-:Y:S02]  /*44e0*/  IMAD.U32 R104, R36, 0x10000, RZ ;  /* 0x0001000024687824 */ /* 0x000fe400078e00ff */
[C---:B------:R-:W-:Y:S01]  /*44f0*/  FMUL.FTZ R112, R15.reuse, R106 ;  /* 0x0000006a0f707220 */ /* 0x040fe20000410000 */
[----:B------:R-:W-:Y:S01]  /*4500*/  FMUL.FTZ R114, R15, R108 ;  /* 0x0000006c0f727220 */ /* 0x000fe20000410000 */
[----:B------:R-:W-:Y:S01]  /*4510*/  LOP3.LUT R103, R40, 0xffff0000, RZ, 0xc0, !PT ;  /* 0xffff000028677812 */ /* 0x000fe200078ec0ff */
[----:B------:R-:W-:Y:S01]  /*4520*/  IMAD.U32 R9, R8, 0x10000, RZ ;  /* 0x0001000008097824 */ /* 0x000fe200078e00ff */
[----:B------:R-:W-:Y:S01]  /*4530*/  LOP3.LUT R12, R12, 0xffff0000, RZ, 0xc0, !PT ;  /* 0xffff00000c0c7812 */ /* 0x000fe200078ec0ff */
[C---:B------:R-:W-:Y:S01]  /*4540*/  FMUL.FTZ R40, R13.reuse, R110 ;  /* 0x0000006e0d287220 */ /* 0x040fe20000410000 */
[----:B------:R-:W-:Y:S01]  /*4550*/  LOP3.LUT R89, R36, 0xffff0000, RZ, 0xc0, !PT ;  /* 0xffff000024597812 */ /* 0x000fe200078ec0ff */
[----:B------:R-:W-:Y:S01]  /*4560*/  FMUL.FTZ R13, R13, R104 ;  /* 0x000000680d0d7220 */ /* 0x000fe20000410000 */
[----:B------:R-:W-:Y:S01]  /*4570*/  PRMT R38, R96, 0x5432, R38 ;  /* 0x0000543260267816 */ /* 0x000fe20000000026 */
[C---:B------:R-:W-:Y:S01]  /*4580*/  FFMA.FTZ R15, R11.reuse, R108, -R112 ;  /* 0x0000006c0b0f7223 */ /* 0x040fe20000010870 */
[----:B------:R-:W-:Y:S01]  /*4590*/  FFMA.FTZ R36, R11, R106, R114 ;  /* 0x0000006a0b247223 */ /* 0x000fe20000010072 */
[C---:B------:R-:W-:Y:S01]  /*45a0*/  FFMA.FTZ R11, R9.reuse, R104, -R40 ;  /* 0x00000068090b7223 */ /* 0x040fe20000010828 */
[C---:B------:R-:W-:Y:S01]  /*45b0*/  IMAD.U32 R41, R10.reuse, 0x10000, RZ ;  /* 0x000100000a297824 */ /* 0x040fe200078e00ff */
[----:B------:R-:W-:Y:S01]  /*45c0*/  LOP3.LUT R93, R10, 0xffff0000, RZ, 0xc0, !PT ;  /* 0xffff00000a5d7812 */ /* 0x000fe200078ec0ff */
[C---:B------:R-:W-:Y:S01]  /*45d0*/  FMUL.FTZ R105, R12.reuse, R103 ;  /* 0x000000670c697220 */ /* 0x040fe20000410000 */
[----:B------:R-:W-:Y:S01]  /*45e0*/  FFMA.FTZ R9, R9, R110, R13 ;  /* 0x0000006e09097223 */ /* 0x000fe2000001000d */
[----:B------:R-:W-:Y:S01]  /*45f0*/  FMUL.FTZ R107, R12, R89 ;  /* 0x000000590c6b7220 */ /* 0x000fe20000410000 */
[----:B------:R-:W-:Y:S01]  /*4600*/  IMAD.U32 R10, R14, 0x10000, RZ ;  /* 0x000100000e0a7824 */ /* 0x000fe200078e00ff */
[----:B------:R-:W-:Y:S01]  /*4610*/  SHF.L.U32 R12, R38, 0x10, RZ ;  /* 0x00000010260c7819 */ /* 0x000fe200000006ff */
[----:B------:R-:W-:Y:S01]  /*4620*/  IMAD.U32 R13, R91, 0x10000, RZ ;  /* 0x000100005b0d7824 */ /* 0x000fe200078e00ff */
[----:B------:R-:W-:-:S02]  /*4630*/  LOP3.LUT R14, R14, 0xffff0000, RZ, 0xc0, !PT ;  /* 0xffff00000e0e7812 */ /* 0x000fc400078ec0ff */
[----:B------:R-:W-:Y:S01]  /*4640*/  LOP3.LUT R91, R91, 0xffff0000, RZ, 0xc0, !PT ;  /* 0xffff00005b5b7812 */ /* 0x000fe200078ec0ff */
[----:B------:R-:W-:Y:S01]  /*4650*/  FMUL.FTZ R104, R10, R13 ;  /* 0x0000000d0a687220 */ /* 0x000fe20000410000 */
[----:B------:R-:W-:Y:S01]  /*4660*/  LOP3.LUT R38, R38, 0xffff0000, RZ, 0xc0, !PT ;  /* 0xffff000026267812 */ /* 0x000fe200078ec0ff */
[-C--:B------:R-:W-:Y:S01]  /*4670*/  FMUL.FTZ R10, R10, R12.reuse ;  /* 0x0000000c0a0a7220 */ /* 0x080fe20000410000 */
[----:B------:R-:W-:Y:S01]  /*4680*/  LOP3.LUT R8, R8, 0xffff0000, RZ, 0xc0, !PT ;  /* 0xffff000008087812 */ /* 0x000fe200078ec0ff */
[C---:B------:R-:W-:Y:S01]  /*4690*/  FMUL.FTZ R106, R14.reuse, R91 ;  /* 0x0000005b0e6a7220 */ /* 0x040fe20000410000 */
[C---:B------:R-:W-:Y:S01]  /*46a0*/  FFMA.FTZ R104, R41.reuse, R12, -R104 ;  /* 0x0000000c29687223 */ /* 0x040fe20000010868 */
[-C--:B------:R-:W-:Y:S01]  /*46b0*/  FMUL.FTZ R14, R14, R38.reuse ;  /* 0x000000260e0e7220 */ /* 0x080fe20000410000 */
[----:B------:R-:W-:Y:S01]  /*46c0*/  FFMA.FTZ R10, R41, R13, R10 ;  /* 0x0000000d290a7223 */ /* 0x000fe2000001000a */
[C---:B------:R-:W-:Y:S01]  /*46d0*/  FFMA.FTZ R13, R93.reuse, R38, -R106 ;  /* 0x000000265d0d7223 */ /* 0x040fe2000001086a */
[C---:B------:R-:W-:Y:S01]  /*46e0*/  FFMA.FTZ R40, R8.reuse, R89, -R105 ;  /* 0x0000005908287223 */ /* 0x040fe20000010869 */
[----:B------:R-:W-:Y:S01]  /*46f0*/  FFMA.FTZ R91, R93, R91, R14 ;  /* 0x0000005b5d5b7223 */ /* 0x000fe2000001000e */
[----:B------:R-:W-:Y:S01]  /*4700*/  FFMA.FTZ R8, R8, R103, R107 ;  /* 0x0000006708087223 */ /* 0x000fe2000001006b */
[----:B------:R-:W-:-:S02]  /*4710*/  F2FP.BF16.F32.PACK_AB R15, R15, R94 ;  /* 0x0000005e0f0f723e */ /* 0x000fc400000010ff */
[----:B------:R-:W-:Y:S02]  /*4720*/  F2FP.BF16.F32.PACK_AB R39, R39, R42 ;  /* 0x0000002a2727723e */ /* 0x000fe400000010ff */
[----:B------:R-:W-:Y:S02]  /*4730*/  F2FP.BF16.F32.PACK_AB R43, R36, R43 ;  /* 0x0000002b242b723e */ /* 0x000fe400000010ff */
[----:B------:R-:W-:Y:S01]  /*4740*/  F2FP.BF16.F32.PACK_AB R14, R13, R104 ;  /* 0x000000680d0e723e */ /* 0x000fe200000010ff */
[----:B------:R-:W-:Y:S01]  /*4750*/  IMAD.MOV.U32 R13, RZ, RZ, R39 ;  /* 0x000000ffff0d7224 */ /* 0x000fe200078e0027 */
[----:B------:R-:W-:Y:S02]  /*4760*/  F2FP.BF16.F32.PACK_AB R37, R92, R37 ;  /* 0x000000255c25723e */ /* 0x000fe400000010ff */
[----:B------:R-:W-:Y:S01]  /*4770*/  F2FP.BF16.F32.PACK_AB R36, R40, R11 ;  /* 0x0000000b2824723e */ /* 0x000fe200000010ff */
[----:B------:R-:W-:Y:S01]  /*4780*/  IMAD.MOV.U32 R11, RZ, RZ, R15 ;  /* 0x000000ffff0b7224 */ /* 0x000fe200078e000f */
[----:B------:R-:W-:Y:S01]  /*4790*/  F2FP.BF16.F32.PACK_AB R42, R91, R10 ;  /* 0x0000000a5b2a723e */ /* 0x000fe200000010ff */
[----:B------:R-:W-:Y:S01]  /*47a0*/  IMAD.MOV.U32 R10, RZ, RZ, R14 ;  /* 0x000000ffff0a7224 */ /* 0x000fe200078e000e */
[----:B------:R-:W-:Y:S01]  /*47b0*/  F2FP.BF16.F32.PACK_AB R12, R8, R9 ;  /* 0x00000009080c723e */ /* 0x000fe200000010ff */
[----:B------:R-:W-:-:S02]  /*47c0*/  IMAD.MOV.U32 R8, RZ, RZ, R36 ;  /* 0x000000ffff087224 */ /* 0x000fc400078e0024 */
[----:B------:R-:W-:Y:S02]  /*47d0*/  IMAD.MOV.U32 R9, RZ, RZ, R37 ;  /* 0x000000ffff097224 */ /* 0x000fe400078e0025 */
[----:B------:R-:W-:Y:S02]  /*47e0*/  IMAD.MOV.U32 R14, RZ, RZ, R42 ;  /* 0x000000ffff0e7224 */ /* 0x000fe400078e002a */
[----:B------:R-:W-:-:S07]  /*47f0*/  IMAD.MOV.U32 R15, RZ, RZ, R43 ;  /* 0x000000ffff0f7224 */ /* 0x000fce00078e002b */
.L_x_2676:
[----:B------:R-:W-:Y:S05]  /*4800*/  BSYNC B2 ;  /* 0x0000000000027941 */ /* 0x000fea0003800000 */
.L_x_2675:
[----:B------:R-:W-:Y:S01]  /*4810*/  ISETP.GE.AND P4, PT, R87, R88, PT ;  /* 0x000000585700720c */ /* 0x000fe20003f86270 */
[----:B0-----:R0:W-:-:S12]  /*4820*/  ST.E.128 desc[UR40][R78.64], R8 ;  /* 0x000000084e007985 */ /* 0x0011d8000c101d28 */
[----:B------:R-:W-:-:S05]  /*4830*/  @!P4 IMAD.WIDE R80, R87, 0x2, R80 ;  /* 0x000000025750c825 */ /* 0x000fca00078e0250 */
[----:B---3--:R0:W-:Y:S02]  /*4840*/  @!P4 ST.E.128 desc[UR40][R80.64], R12 ;  /* 0x0000000c5000c985 */ /* 0x0081e4000c101d28 */
.L_x_2674:
[----:B------:R-:W-:Y:S05]  /*4850*/  BSYNC B1 ;  /* 0x0000000000017941 */ /* 0x000fea0003800000 */
.L_x_2673:
[----:B------:R-:W-:-:S03]  /*4860*/  UMOV UR4, 0xffffffff ;  /* 0xffffffff00047882 */ /* 0x000fc60000000000 */
[----:B------:R-:W-:Y:S05]  /*4870*/  BRA.DIV UR4, `(.L_x_2677) ;  /* 0x0000016204247947 */ /* 0x000fea000b800000 */
[----:B------:R0:W0:Y:S04]  /*4880*/  SHFL.IDX PT, R39, R86, 0x1, 0x1c1f ;  /* 0x003c1f0056277f89 */ /* 0x00002800000e0000 */
[----:B------:R0:W0:Y:S02]  /*4890*/  SHFL.IDX PT, R38, R85, 0x1, 0x1c1f ;  /* 0x003c1f0055267f89 */ /* 0x00002400000e0000 */
.L_x_2908:
[----:B0-----:R-:W-:-:S05]  /*48a0*/  VIADD R8, R23, 0x60 ;  /* 0x0000006017087836 */ /* 0x001fca0000000000 */
[----:B------:R-:W-:-:S13]  /*48b0*/  ISETP.GE.OR P4, PT, R8, R76, P1 ;  /* 0x0000004c0800720c */ /* 0x000fda0000f86670 */
[----:B------:R-:W-:Y:S05]  /*48c0*/  @P4 BRA `(.L_x_2660) ;  /* 0x0000000c00084947 */ /* 0x000fea0003800000 */
[----:B------:R-:W5:Y:S01]  /*48d0*/  LDL R10, [R1+0x34] ;  /* 0x00003400010a7983 */ /* 0x000f620000100800 */
[----:B------:R-:W-:Y:S01]  /*48e0*/  SEL R90, R59, R90, !P0 ;  /* 0x0000005a3b5a7207 */ /* 0x000fe20004000000 */
[C---:B------:R-:W-:Y:S01]  /*48f0*/  VIADD R8, R23.reuse, 0x60 ;  /* 0x0000006017087836 */ /* 0x040fe20000000000 */
[----:B------:R-:W-:Y:S01]  /*4900*/  IADD3 R11, R23, 0x60, RZ ;  /* 0x00000060170b7810 */ /* 0x000fe20007ffe0ff */
[----:B------:R-:W-:Y:S01]  /*4910*/  BSSY B1, `(.L_x_2678) ;  /* 0x0000071000017945 */ /* 0x000fe20003800000 */
[----:B------:R-:W-:Y:S01]  /*4920*/  SHF.R.S32.HI R9, RZ, 0x1f, R90 ;  /* 0x0000001fff097819 */ /* 0x000fe2000001145a */
[----:B------:R-:W-:Y:S01]  /*4930*/  IMAD.SHL.U32 R8, R8, 0x40, RZ ;  /* 0x0000004008087824 */ /* 0x000fe200078e00ff */
[----:B------:R-:W-:Y:S01]  /*4940*/  LEA R36, P4, R6, R38, 0x1 ;  /* 0x0000002606247211 */ /* 0x000fe200078808ff */
[----:B------:R-:W-:Y:S01]  /*4950*/  IMAD.SHL.U32 R11, R11, 0x40, RZ ;  /* 0x000000400b0b7824 */ /* 0x000fe200078e00ff */
[----:B------:R-:W-:Y:S01]  /*4960*/  LEA.HI R90, R9, R90, RZ, 0x4 ;  /* 0x0000005a095a7211 */ /* 0x000fe200078f20ff */
[----:B------:R-:W-:Y:S01]  /*4970*/  IMAD R9, R19, 0x2000, R0 ;  /* 0x0000200013097824 */ /* 0x000fe200078e0200 */
[----:B------:R-:W-:-:S02]  /*4980*/  LOP3.LUT R8, R8, 0x1c0, RZ, 0xc0, !PT ;  /* 0x000001c008087812 */ /* 0x000fc400078ec0ff */
[----:B------:R-:W-:Y:S01]  /*4990*/  LEA.HI.SX32 R41, R90, R7, 0x1c ;  /* 0x000000075a297211 */ /* 0x000fe200078fe2ff */
[----:B------:R-:W-:Y:S01]  /*49a0*/  IMAD R9, R9, 0x2, R2 ;  /* 0x0000000209097824 */ /* 0x000fe200078e0202 */
[----:B------:R-:W-:Y:S02]  /*49b0*/  LOP3.LUT R11, R11, 0x1c0, RZ, 0xc0, !PT ;  /* 0x000001c00b0b7812 */ /* 0x000fe400078ec0ff */
[----:B------:R-:W-:Y:S01]  /*49c0*/  LEA.HI.X R37, R6, R39, R4, 0x1, P4 ;  /* 0x0000002706257211 */ /* 0x000fe200020f0c04 */
[----:B------:R-:W-:Y:S01]  /*49d0*/  IMAD.SHL.U32 R41, R41, 0x8, RZ ;  /* 0x0000000829297824 */ /* 0x000fe200078e00ff */
[----:B------:R-:W-:-:S04]  /*49e0*/  SHF.R.U32.HI R11, RZ, 0x3, R11 ;  /* 0x00000003ff0b7819 */ /* 0x000fc8000001160b */
[----:B------:R-:W-:-:S04]  /*49f0*/  LOP3.LUT R8, R8, 0x38, R41, 0xf8, !PT ;  /* 0x0000003808087812 */ /* 0x000fc800078ef829 */
[----:B------:R-:W-:-:S05]  /*4a00*/  LOP3.LUT R8, R8, R11, RZ, 0x3c, !PT ;  /* 0x0000000b08087212 */ /* 0x000fca00078e3cff */
[----:B-----5:R-:W-:-:S04]  /*4a10*/  IMAD.IADD R8, R10, 0x1, R8 ;  /* 0x000000010a087824 */ /* 0x020fc800078e0208 */
[----:B------:R-:W-:-:S05]  /*4a20*/  IMAD R11, R19, 0x2000, R8 ;  /* 0x00002000130b7824 */ /* 0x000fca00078e0208 */
[----:B------:R-:W-:Y:S02]  /*4a30*/  LEA R12, R11, R2, 0x1 ;  /* 0x000000020b0c7211 */ /* 0x000fe400078e08ff */
[----:B------:R-:W0:Y:S04]  /*4a40*/  LDS.128 R8, [R9+0xe400] ;  /* 0x00e4000009087984 */ /* 0x000e280000000c00 */
[----:B------:R-:W0:Y:S01]  /*4a50*/  LDS.128 R12, [R12+0xe400] ;  /* 0x00e400000c0c7984 */ /* 0x000e220000000c00 */
[----:B------:R-:W-:Y:S05]  /*4a60*/  @P3 BRA `(.L_x_2679) ;  /* 0x00000004006c3947 */ /* 0x000fea0003800000 */
[----:B------:R-:W-:Y:S01]  /*4a70*/  SHF.R.U32.HI R79, RZ, 0x10, R49 ;  /* 0x00000010ff4f7819 */ /* 0x000fe20000011631 */
[----:B0-----:R-:W-:Y:S01]  /*4a80*/  IMAD.U32 R43, R9, 0x10000, RZ ;  /* 0x00010000092b7824 */ /* 0x001fe200078e00ff */
[----:B-1----:R-:W-:Y:S01]  /*4a90*/  SHF.R.U32.HI R85, RZ, 0x10, R45 ;  /* 0x00000010ff557819 */ /* 0x002fe2000001162d */
[----:B------:R-:W-:Y:S01]  /*4aa0*/  IMAD.U32 R40, R8, 0x10000, RZ ;  /* 0x0001000008287824 */ /* 0x000fe200078e00ff */
[----:B------:R-:W-:Y:S02]  /*4ab0*/  PRMT R102, R102, 0x5410, R79 ;  /* 0x0000541066667816 */ /* 0x000fe4000000004f */
[----:B------:R-:W-:Y:S02]  /*4ac0*/  PRMT R98, R98, 0x5410, R85 ;  /* 0x0000541062627816 */ /* 0x000fe40000000055 */
[----:B------:R-:W-:Y:S02]  /*4ad0*/  SHF.R.U64 R78, R50, 0x10, R51 ;  /* 0x00000010324e7819 */ /* 0x000fe40000001233 */
[----:B------:R-:W-:Y:S01]  /*4ae0*/  SHF.R.U64 R90, R44, 0x10, R45 ;  /* 0x000000102c5a7819 */ /* 0x000fe2000000122d */
[----:B------:R-:W-:Y:S01]  /*4af0*/  IMAD.U32 R44, R13, 0x10000, RZ ;  /* 0x000100000d2c7824 */ /* 0x000fe200078e00ff */
[----:B----4-:R-:W-:Y:S01]  /*4b00*/  SHF.R.U64 R80, R48, 0x10, R49 ;  /* 0x0000001030507819 */ /* 0x010fe20000001231 */
[----:B------:R-:W-:Y:S01]  /*4b10*/  IMAD.U32 R49, R15, 0x10000, RZ ;  /* 0x000100000f317824 */ /* 0x000fe200078e00ff */
[----:B------:R-:W-:-:S02]  /*4b20*/  SHF.L.U32 R50, R102, 0x10, RZ ;  /* 0x0000001066327819 */ /* 0x000fc400000006ff */
[----:B------:R-:W-:Y:S02]  /*4b30*/  SHF.R.U32.HI R51, RZ, 0x10, R51 ;  /* 0x00000010ff337819 */ /* 0x000fe40000011633 */
[----:B------:R-:W-:Y:S01]  /*4b40*/  LOP3.LUT R45, R15, 0xffff0000, RZ, 0xc0, !PT ;  /* 0xffff00000f2d7812 */ /* 0x000fe200078ec0ff */
[----:B------:R-:W-:Y:S01]  /*4b50*/  IMAD.U32 R15, R98, 0x10000, RZ ;  /* 0x00010000620f7824 */ /* 0x000fe200078e00ff */
[----:B---3--:R-:W-:Y:S02]  /*4b60*/  SHF.R.U32.HI R81, RZ, 0x10, R47 ;  /* 0x00000010ff517819 */ /* 0x008fe4000001162f */
[----:B------:R-:W-:Y:S01]  /*4b70*/  PRMT R99, R99, 0x5410, R78 ;  /* 0x0000541063637816 */ /* 0x000fe2000000004e */
[-C--:B------:R-:W-:Y:S01]  /*4b80*/  FMUL.FTZ R78, R44, R50.reuse ;  /* 0x000000322c4e7220 */ /* 0x080fe20000410000 */
        /* <DEDUP_REMOVED lines=11> */
[----:B------:R-:W-:Y:S01]  /*4c40*/  FMUL.FTZ R81, R48, R79 ;  /* 0x0000004f30517220 */ /* 0x000fe20000410000 */
[----:B------:R-:W-:-:S02]  /*4c50*/  IMAD.U32 R47, R11, 0x10000, RZ ;  /* 0x000100000b2f7824 */ /* 0x000fc400078e00ff */
[----:B------:R-:W-:Y:S01]  /*4c60*/  FMUL.FTZ R85, R48, R51 ;  /* 0x0000003330557220 */ /* 0x000fe20000410000 */
[----:B------:R-:W-:Y:S01]  /*4c70*/  PRMT R101, R101, 0x5410, R80 ;  /* 0x0000541065657816 */ /* 0x000fe20000000050 */
[----:B------:R-:W-:Y:S01]  /*4c80*/  FMUL.FTZ R48, R49, R78 ;  /* 0x0000004e31307220 */ /* 0x000fe20000410000 */
[----:B------:R-:W-:Y:S01]  /*4c90*/  LOP3.LUT R46, R9, 0xffff0000, RZ, 0xc0, !PT ;  /* 0xffff0000092e7812 */ /* 0x000fe200078ec0ff */
[-C--:B------:R-:W-:Y:S01]  /*4ca0*/  FMUL.FTZ R49, R49, R50.reuse ;  /* 0x0000003231317220 */ /* 0x080fe20000410000 */
[----:B------:R-:W-:Y:S01]  /*4cb0*/  PRMT R97, R97, 0x5410, R90 ;  /* 0x0000541061617816 */ /* 0x000fe2000000005a */
[C---:B------:R-:W-:Y:S01]  /*4cc0*/  FFMA.FTZ R50, R47.reuse, R50, -R48 ;  /* 0x000000322f327223 */ /* 0x040fe20000010830 */
[----:B------:R-:W-:Y:S01]  /*4cd0*/  LOP3.LUT R100, R100, 0xffff0000, RZ, 0xc0, !PT ;  /* 0xffff000064647812 */ /* 0x000fe200078ec0ff */
[----:B------:R-:W-:Y:S01]  /*4ce0*/  IMAD.U32 R13, R12, 0x10000, RZ ;  /* 0x000100000c0d7824 */ /* 0x000fe200078e00ff */
[----:B------:R-:W-:Y:S01]  /*4cf0*/  LOP3.LUT R96, R96, 0xffff0000, RZ, 0xc0, !PT ;  /* 0xffff000060607812 */ /* 0x000fe200078ec0ff */
[----:B------:R-:W-:Y:S01]  /*4d00*/  FFMA.FTZ R78, R47, R78, R49 ;  /* 0x0000004e2f4e7223 */ /* 0x000fe20000010031 */
[----:B------:R-:W-:-:S02]  /*4d10*/  IMAD.U32 R48, R101, 0x10000, RZ ;  /* 0x0001000065307824 */ /* 0x000fc400078e00ff */
[C---:B------:R-:W-:Y:S01]  /*4d20*/  FFMA.FTZ R44, R46.reuse, R51, -R81 ;  /* 0x000000332e2c7223 */ /* 0x040fe20000010851 */
[----:B------:R-:W-:Y:S02]  /*4d30*/  IMAD.U32 R47, R97, 0x10000, RZ ;  /* 0x00010000612f7824 */ /* 0x000fe400078e00ff */
[----:B------:R-:W-:Y:S01]  /*4d40*/  FFMA.FTZ R46, R46, R79, R85 ;  /* 0x0000004f2e2e7223 */ /* 0x000fe20000010055 */
[C---:B------:R-:W-:Y:S01]  /*4d50*/  FMUL.FTZ R49, R45.reuse, R100 ;  /* 0x000000642d317220 */ /* 0x040fe20000410000 */
[----:B------:R-:W-:Y:S01]  /*4d60*/  FMUL.FTZ R79, R45, R96 ;  /* 0x000000602d4f7220 */ /* 0x000fe20000410000 */
[-C--:B------:R-:W-:Y:S01]  /*4d70*/  FMUL.FTZ R45, R13, R48.reuse ;  /* 0x000000300d2d7220 */ /* 0x080fe20000410000 */
[----:B------:R-:W-:Y:S01]  /*4d80*/  LOP3.LUT R42, R11, 0xffff0000, RZ, 0xc0, !PT ;  /* 0xffff00000b2a7812 */ /* 0x000fe200078ec0ff */
[-C--:B------:R-:W-:Y:S01]  /*4d90*/  FMUL.FTZ R13, R13, R47.reuse ;  /* 0x0000002f0d0d7220 */ /* 0x080fe20000410000 */
[----:B------:R-:W-:Y:S01]  /*4da0*/  LOP3.LUT R12, R12, 0xffff0000, RZ, 0xc0, !PT ;  /* 0xffff00000c0c7812 */ /* 0x000fe200078ec0ff */
[----:B------:R-:W-:Y:S01]  /*4db0*/  FFMA.FTZ R45, R40, R47, -R45 ;  /* 0x0000002f282d7223 */ /* 0x000fe2000001082d */
[----:B------:R-:W-:Y:S01]  /*4dc0*/  LOP3.LUT R101, R101, 0xffff0000, RZ, 0xc0, !PT ;  /* 0xffff000065657812 */ /* 0x000fe200078ec0ff */
[----:B------:R-:W-:Y:S01]  /*4dd0*/  IMAD.U32 R9, R10, 0x10000, RZ ;  /* 0x000100000a097824 */ /* 0x000fe200078e00ff */
[----:B------:R-:W-:Y:S01]  /*4de0*/  LOP3.LUT R97, R97, 0xffff0000, RZ, 0xc0, !PT ;  /* 0xffff000061617812 */ /* 0x000fe200078ec0ff */
[----:B------:R-:W-:Y:S01]  /*4df0*/  FFMA.FTZ R40, R40, R48, R13 ;  /* 0x0000003028287223 */ /* 0x000fe2000001000d */
[----:B------:R-:W-:Y:S01]  /*4e00*/  PRMT R95, R95, 0x5410, R86 ;  /* 0x000054105f5f7816 */ /* 0x000fe20000000056 */
[----:B------:R-:W-:Y:S01]  /*4e10*/  FFMA.FTZ R51, R42, R96, -R49 ;  /* 0x000000602a337223 */ /* 0x000fe20000010831 */
[----:B------:R-:W-:Y:S01]  /*4e20*/  LOP3.LUT R11, R10, 0xffff0000, RZ, 0xc0, !PT ;  /* 0xffff00000a0b7812 */ /* 0x000fe200078ec0ff */
[----:B------:R-:W-:Y:S01]  /*4e30*/  IMAD.U32 R10, R14, 0x10000, RZ ;  /* 0x000100000e0a7824 */ /* 0x000fe200078e00ff */
[----:B------:R-:W-:Y:S01]  /*4e40*/  LOP3.LUT R8, R8, 0xffff0000, RZ, 0xc0, !PT ;  /* 0xffff000008087812 */ /* 0x000fe200078ec0ff */
[C---:B------:R-:W-:Y:S01]  /*4e50*/  IMAD.U32 R13, R99.reuse, 0x10000, RZ ;  /* 0x00010000630d7824 */ /* 0x040fe200078e00ff */
[----:B------:R-:W-:Y:S01]  /*4e60*/  LOP3.LUT R14, R14, 0xffff0000, RZ, 0xc0, !PT ;  /* 0xffff00000e0e7812 */ /* 0x000fe200078ec0ff */
[C---:B------:R-:W-:Y:S01]  /*4e70*/  FMUL.FTZ R49, R12.reuse, R101 ;  /* 0x000000650c317220 */ /* 0x040fe20000410000 */
[----:B------:R-:W-:Y:S01]  /*4e80*/  FMUL.FTZ R47, R12, R97 ;  /* 0x000000610c2f7220 */ /* 0x000fe20000410000 */
[----:B------:R-:W-:Y:S01]  /*4e90*/  LOP3.LUT R99, R99, 0xffff0000, RZ, 0xc0, !PT ;  /* 0xffff000063637812 */ /* 0x000fe200078ec0ff */
[----:B------:R-:W-:-:S02]  /*4ea0*/  IMAD.U32 R12, R95, 0x10000, RZ ;  /* 0x000100005f0c7824 */ /* 0x000fc400078e00ff */
[----:B------:R-:W-:Y:S01]  /*4eb0*/  FFMA.FTZ R79, R42, R100, R79 ;  /* 0x000000642a4f7223 */ /* 0x000fe2000001004f */
[----:B------:R-:W-:Y:S01]  /*4ec0*/  LOP3.LUT R95, R95, 0xffff0000, RZ, 0xc0, !PT ;  /* 0xffff00005f5f7812 */ /* 0x000fe200078ec0ff */
[C---:B------:R-:W-:Y:S01]  /*4ed0*/  FFMA.FTZ R42, R8.reuse, R97, -R49 ;  /* 0x00000061082a7223 */ /* 0x040fe20000010831 */
[----:B------:R-:W-:Y:S01]  /*4ee0*/  FFMA.FTZ R47, R8, R101, R47 ;  /* 0x00000065082f7223 */ /* 0x000fe2000001002f */
[----:B------:R-:W-:Y:S01]  /*4ef0*/  FMUL.FTZ R8, R10, R13 ;  /* 0x0000000d0a087220 */ /* 0x000fe20000410000 */
[----:B------:R-:W-:Y:S01]  /*4f00*/  FMUL.FTZ R48, R14, R99 ;  /* 0x000000630e307220 */ /* 0x000fe20000410000 */
[-C--:B------:R-:W-:Y:S01]  /*4f10*/  FMUL.FTZ R10, R10, R12.reuse ;  /* 0x0000000c0a0a7220 */ /* 0x080fe20000410000 */
[-C--:B------:R-:W-:Y:S01]  /*4f20*/  FMUL.FTZ R14, R14, R95.reuse ;  /* 0x0000005f0e0e7220 */ /* 0x080fe20000410000 */
[----:B------:R-:W-:Y:S01]  /*4f30*/  FFMA.FTZ R8, R9, R12, -R8 ;  /* 0x0000000c09087223 */ /* 0x000fe20000010808 */
[----:B------:R-:W-:Y:S01]  /*4f40*/  FFMA.FTZ R95, R11, R95, -R48 ;  /* 0x0000005f0b5f7223 */ /* 0x000fe20000010830 */
[----:B------:R-:W-:Y:S01]  /*4f50*/  FFMA.FTZ R10, R9, R13, R10 ;  /* 0x0000000d090a7223 */ /* 0x000fe2000001000a */
        /* <DEDUP_REMOVED lines=10> */
[----:B------:R-:W-:Y:S02]  /*5000*/  F2FP.BF16.F32.PACK_AB R12, R47, R40 ;  /* 0x000000282f0c723e */ /* 0x000fe400000010ff */
[----:B------:R-:W-:-:S07]  /*5010*/  MOV R10, R95 ;  /* 0x0000005f000a7202 */ /* 0x000fce0000000f00 */
.L_x_2679:
[----:B------:R-:W-:Y:S05]  /*5020*/  BSYNC B1 ;  /* 0x0000000000017941 */ /* 0x000fea0003800000 */
.L_x_2678:
[----:B------:R-:W-:Y:S01]  /*5030*/  ISETP.GE.AND P3, PT, R41, R88, PT ;  /* 0x000000582900720c */ /* 0x000fe20003f66270 */
[----:B0-----:R0:W-:Y:S02]  /*5040*/  ST.E.128 desc[UR40][R36.64], R8 ;  /* 0x0000000824007985 */ /* 0x0011e4000c101d28 */
[----:B0-----:R-:W-:Y:S02]  /*5050*/  IMAD.MOV.U32 R8, RZ, RZ, R38 ;  /* 0x000000ffff087224 */ /* 0x001fe400078e0026 */
[----:B------:R-:W-:-:S08]  /*5060*/  IMAD.MOV.U32 R9, RZ, RZ, R39 ;  /* 0x000000ffff097224 */ /* 0x000fd000078e0027 */
[----:B------:R-:W-:Y:S05]  /*5070*/  @P3 BRA `(.L_x_2660) ;  /* 0x00000004001c3947 */ /* 0x000fea0003800000 */
[----:B------:R-:W-:-:S05]  /*5080*/  IMAD.WIDE R8, R41, 0x2, R8 ;  /* 0x0000000229087825 */ /* 0x000fca00078e0208 */
[----:B------:R0:W-:Y:S01]  /*5090*/  ST.E.128 desc[UR40][R8.64], R12 ;  /* 0x0000000c08007985 */ /* 0x0001e2000c101d28 */
[----:B------:R-:W-:Y:S05]  /*50a0*/  BRA `(.L_x_2660) ;  /* 0x0000000400107947 */ /* 0x000fea0003800000 */
.L_x_2641:
[----:B------:R-:W-:-:S13]  /*50b0*/  ISETP.NE.AND P5, PT, R156, 0x3, PT ;  /* 0x000000039c00780c */ /* 0x000fda0003fa5270 */
[----:B------:R-:W-:Y:S05]  /*50c0*/  @!P5 BRA `(.L_x_2680) ;  /* 0x000000000004d947 */ /* 0x000fea0003800000 */
[----:B------:R-:W-:Y:S01]  /*50d0*/  BPT.TRAP 0x1 ;  /* 0x000000040000795c */ /* 0x000fe20000300000 */
.L_x_2680:
[----:B------:R-:W-:Y:S01]  /*50e0*/  IMAD R69, R19, 0x8, R2 ;  /* 0x0000000813457824 */ /* 0x000fe200078e0202 */
[----:B------:R-:W-:Y:S01]  /*50f0*/  SHF.L.U32 R77, R157, 0x1f, RZ ;  /* 0x0000001f9d4d7819 */ /* 0x000fe200000006ff */
[----:B------:R-:W-:Y:S01]  /*5100*/  BSSY B1, `(.L_x_2681) ;  /* 0x0000004000017945 */ /* 0x000fe20003800000 */
[----:B------:R-:W-:Y:S02]  /*5110*/  SHF.R.S32.HI R74, RZ, 0x1f, R73 ;  /* 0x0000001fff4a7819 */ /* 0x000fe40000011449 */
[----:B------:R-:W0:Y:S02]  /*5120*/  SYNCS.PHASECHK.TRANS64.TRYWAIT P3, [R69+URZ+0x16890], R77 ;  /* 0x0168904d450075a7 */ /* 0x000e24000806017f */
[----:B0-----:R-:W-:Y:S05]  /*5130*/  @!P3 BRA `(.L_x_2682) ;  /* 0x000001580040b947 */ /* 0x001fea0003800000 */
.L_x_2909:
[----:B------:R-:W-:Y:S05]  /*5140*/  BSYNC B1 ;  /* 0x0000000000017941 */ /* 0x000fea0003800000 */
.L_x_2681:
        /* <DEDUP_REMOVED lines=19> */
[----:B------:R-:W-:Y:S01]  /*5280*/  LEA R36, P3, R8, UR4, 0x1 ;  /* 0x0000000408247c11 */ /* 0x000fe2000f8608ff */
[----:B------:R-:W-:Y:S01]  /*5290*/  IMAD.IADD R39, R76, 0x1, -R23 ;  /* 0x000000014c277824 */ /* 0x000fe200078e0a17 */
[----:B------:R-:W-:Y:S02]  /*52a0*/  UMOV UR4, 0xffffffff ;  /* 0xffffffff00047882 */ /* 0x000fe40000000000 */
[----:B------:R-:W-:Y:S02]  /*52b0*/  LEA.HI.X R38, R8, UR5, R11, 0x1, P3 ;  /* 0x0000000508267c11 */ /* 0x000fe400098f0c0b */
[----:B------:R-:W-:Y:S01]  /*52c0*/  ISETP.GE.AND P3, PT, R39, 0x1, PT ;  /* 0x000000012700780c */ /* 0x000fe20003f66270 */
[----:B------:R-:W-:-:S12]  /*52d0*/  BRA.DIV UR4, `(.L_x_2683) ;  /* 0x0000015604ec7947 */ /* 0x000fd8000b800000 */
[----:B------:R1:W2:Y:S04]  /*52e0*/  SHFL.IDX PT, R9, R38, RZ, 0x1c1f ;  /* 0x001c1fff26097589 */ /* 0x0002a800000e0000 */
[----:B------:R1:W3:Y:S02]  /*52f0*/  SHFL.IDX PT, R37, R36, RZ, 0x1c1f ;  /* 0x001c1fff24257589 */ /* 0x0002e400000e0000 */
.L_x_2913:
        /* <DEDUP_REMOVED lines=13> */
.L_x_2685:
[----:B------:R-:W-:Y:S05]  /*53d0*/  BSYNC B1 ;  /* 0x0000000000017941 */ /* 0x000fea0003800000 */
.L_x_2684:
[----:B------:R-:W-:-:S03]  /*53e0*/  UMOV UR4, 0xffffffff ;  /* 0xffffffff00047882 */ /* 0x000fc60000000000 */
[----:B------:R-:W-:Y:S05]  /*53f0*/  BRA.DIV UR4, `(.L_x_2686) ;  /* 0x0000015604f07947 */ /* 0x000fea000b800000 */
[----:B--2-4-:R2:W4:Y:S04]  /*5400*/  SHFL.IDX PT, R9, R38, 0x1, 0x1c1f ;  /* 0x003c1f0026097f89 */ /* 0x01452800000e0000 */
[----:B---3--:R2:W3:Y:S02]  /*5410*/  SHFL.IDX PT, R37, R36, 0x1, 0x1c1f ;  /* 0x003c1f0024257f89 */ /* 0x0084e400000e0000 */
.L_x_2917:
        /* <DEDUP_REMOVED lines=13> */
.L_x_2660:
[----:B------:R-:W-:Y:S05]  /*54f0*/  BSYNC B0 ;  /* 0x0000000000007941 */ /* 0x000fea0003800000 */
.L_x_2640:
        /* <DEDUP_REMOVED lines=11> */
[----:B------:R-:W-:-:S04]  /*55b0*/  @!P3 IADD3 R8, R69, 0x168a0, RZ ;  /* 0x000168a04508b810 */ /* 0x000fc80007ffe0ff */
[----:B------:R-:W-:-:S04]  /*55c0*/  @!P3 PRMT R8, RZ, 0x654, R8 ;  /* 0x00000654ff08b816 */ /* 0x000fc80000000008 */
[----:B------:R2:W-:Y:S01]  /*55d0*/  @!P3 SYNCS.ARRIVE.TRANS64.RED.A1T0 RZ, [R8+URZ], RZ ;  /* 0x000000ff08ffb9a7 */ /* 0x0005e2000810043f */
[----:B------:R-:W-:Y:S05]  /*55e0*/  @!P5 BRA `(.L_x_2688) ;  /* 0x000000000004d947 */ /* 0x000fea0003800000 */
[----:B------:R-:W-:Y:S01]  /*55f0*/  BPT.TRAP 0x1 ;  /* 0x000000040000795c */ /* 0x000fe20000300000 */
.L_x_2688:
[----:B------:R-:W-:Y:S05]  /*5600*/  BSYNC B0 ;  /* 0x0000000000007941 */ /* 0x000fea0003800000 */
.L_x_2687:
[----:B------:R-:W0:Y:S01]  /*5610*/  SYNCS.PHASECHK.TRANS64.TRYWAIT P4, [R69+URZ+0x168b0], R77 ;  /* 0x0168b04d450075a7 */ /* 0x000e22000808017f */
[----:B------:R-:W-:Y:S01]  /*5620*/  ULDC UR36, c[0x0][0x2f4] ;  /* 0x0000bd0000247ab9 */ /* 0x000fe20000000800 */
[----:B------:R-:W-:Y:S04]  /*5630*/  BSSY B0, `(.L_x_2689) ;  /* 0x0000002000007945 */ /* 0x000fe80003800000 */
[----:B0-----:R-:W-:Y:S05]  /*5640*/  @!P4 BRA `(.L_x_2690) ;  /* 0x0000015400a8c947 */ /* 0x001fea0003800000 */
.L_x_2918:
[----:B------:R-:W-:Y:S05]  /*5650*/  BSYNC B0 ;  /* 0x0000000000007941 */ /* 0x000fea0003800000 */
.L_x_2689:
        /* <DEDUP_REMOVED lines=18> */
[----:B-1----:R-:W-:-:S04]  /*5780*/  LEA R36, P4, R8, UR4, 0x1 ;  /* 0x0000000408247c11 */ /* 0x002fc8000f8808ff */
        /* <DEDUP_REMOVED lines=15> */
.L_x_2692:
[----:B------:R-:W-:Y:S05]  /*5880*/  BSYNC B0 ;  /* 0x0000000000007941 */ /* 0x000fea0003800000 */
.L_x_2691:
        /* <DEDUP_REMOVED lines=15> */
.L_x_2694:
[----:B------:R-:W-:Y:S05]  /*5980*/  BSYNC B0 ;  /* 0x0000000000007941 */ /* 0x000fea0003800000 */
.L_x_2693:
[----:B-1----:R-:W5:Y:S01]  /*5990*/  LDL R8, [R1+0x4] ;  /* 0x0000040001087983 */ /* 0x002f620000100800 */
[----:B0-----:R-:W-:Y:S02]  /*59a0*/  @!P3 VIADD R69, R69, 0x168c0 ;  /* 0x000168c04545b836 */ /* 0x001fe40000000000 */
        /* <DEDUP_REMOVED lines=11> */
[----:B------:R-:W-:Y:S02]  /*5a60*/  SEL R19, R19, RZ, P3 ;  /* 0x000000ff13137207 */ /* 0x000fe40001800000 */
[----:B-----5:R-:W-:Y:S02]  /*5a70*/  LOP3.LUT P4, RZ, R8, 0x1, RZ, 0xc0, !PT ;  /* 0x0000000108ff7812 */ /* 0x020fe4000788c0ff */
[----:B------:R-:W-:-:S04]  /*5a80*/  SEL R8, RZ, 0x1, P3 ;  /* 0x00000001ff087807 */ /* 0x000fc80001800000 */
[----:B------:R-:W-:-:S07]  /*5a90*/  LOP3.LUT R157, R157, R8, RZ, 0x3c, !PT ;  /* 0x000000089d9d7212 */ /* 0x000fce00078e3cff */
[----:B0-----:R-:W-:Y:S05]  /*5aa0*/  @P4 BRA `(.L_x_2695) ;  /* 0xffffffc400644947 */ /* 0x001fea000383ffff */
[----:B---3--:R-:W0:Y:S01]  /*5ab0*/  S2R R9, SR_TID.X ;  /* 0x0000000000097919 */ /* 0x008e220000002100 */
[----:B------:R-:W-:Y:S02]  /*5ac0*/  PLOP3.LUT P0, PT, PT, PT, PT, 0x8, 0x0 ;  /* 0x000000000000781c */ /* 0x000fe40003f0e170 */
[----:B0-----:R-:W-:-:S04]  /*5ad0*/  SHF.R.U32.HI R9, RZ, 0x7, R9 ;  /* 0x00000007ff097819 */ /* 0x001fc80000011609 */
[----:B------:R-:W-:-:S13]  /*5ae0*/  ISETP.NE.AND P4, PT, R9, 0x1, PT ;  /* 0x000000010900780c */ /* 0x000fda0003f85270 */
[----:B------:R-:W-:Y:S06]  /*5af0*/  @!P4 BAR.ARV 0x9, 0x100 ;  /* 0x024400000000cb1d */ /* 0x000fec0000002000 */
.L_x_2635:
[----:B------:R-:W3:Y:S01]  /*5b00*/  LDL R5, [R1+0x24] ;  /* 0x0000240001057983 */ /* 0x000ee20000100800 */
[----:B------:R-:W0:Y:S01]  /*5b10*/  LDC R0, c[0x0][0x448] ;  /* 0x00011200ff007b82 */ /* 0x000e220000000800 */
        /* <DEDUP_REMOVED lines=12> */
[----:B------:R-:W-:Y:S01]  /*5be0*/  CS2R R14, SRZ ;  /* 0x00000000000e7805 */ /* 0x000fe2000001ff00 */
[----:B------:R-:W-:Y:S02]  /*5bf0*/  IMAD.MOV.U32 R94, RZ, RZ, RZ ;  /* 0x000000ffff5e7224 */ /* 0x000fe400078e00ff */
[----:B------:R-:W-:Y:S02]  /*5c00*/  IMAD.MOV.U32 R25, RZ, RZ, RZ ;  /* 0x000000ffff197224 */ /* 0x000fe400078e00ff */
[----:B--2---:R-:W-:Y:S02]  /*5c10*/  IMAD.MOV.U32 R13, RZ, RZ, RZ ;  /* 0x000000ffff0d7224 */ /* 0x004fe400078e00ff */
[----:B------:R-:W-:Y:S01]  /*5c20*/  IMAD.MOV.U32 R90, RZ, RZ, RZ ;  /* 0x000000ffff5a7224 */ /* 0x000fe200078e00ff */
[----:B0-----:R-:W-:-:S13]  /*5c30*/  ISETP.NE.AND P1, PT, R0, 0x1, PT ;  /* 0x000000010000780c */ /* 0x001fda0003f25270 */
[----:B------:R-:W0:Y:S08]  /*5c40*/  @P1 LDC R3, c[0x0][0x44c] ;  /* 0x00011300ff031b82 */ /* 0x000e300000000800 */
[----:B------:R-:W1:Y:S01]  /*5c50*/  @P1 LDC R4, c[0x0][0x450] ;  /* 0x00011400ff041b82 */ /* 0x000e620000000800 */
[----:B---3--:R-:W-:-:S04]  /*5c60*/  VIADD R0, R5, 0xbf ;  /* 0x000000bf05007836 */ /* 0x008fc80000000000 */
[----:B0-----:R-:W-:-:S05]  /*5c70*/  @P1 IMAD.HI.U32 R3, R0, R3, RZ ;  /* 0x0000000300031227 */ /* 0x001fca00078e00ff */
[----:B-1----:R-:W-:Y:S02]  /*5c80*/  @P1 SHF.R.U32.HI R0, RZ, R4, R3 ;  /* 0x00000004ff001219 */ /* 0x002fe40000011603 */
[----:B------:R-:W-:-:S03]  /*5c90*/  PLOP3.LUT P1, PT, PT, PT, PT, 0x80, 0x0 ;  /* 0x000000000000781c */ /* 0x000fc60003f2f070 */
[----:B------:R-:W-:-:S05]  /*5ca0*/  IMAD.IADD R0, R83, 0x1, R0 ;  /* 0x0000000153007824 */ /* 0x000fca00078e0200 */
[----:B------:R-:W-:-:S04]  /*5cb0*/  SHF.R.S32.HI R3, RZ, 0x1f, R0 ;  /* 0x0000001fff037819 */ /* 0x000fc80000011400 */
[----:B------:R-:W-:Y:S02]  /*5cc0*/  LEA.HI R3, R3, R0, RZ, 0x7 ;  /* 0x0000000003037211 */ /* 0x000fe400078f38ff */
[----:B------:R-:W-:Y:S02]  /*5cd0*/  MOV R0, RZ ;  /* 0x000000ff00007202 */ /* 0x000fe40000000f00 */
[----:B------:R-:W-:-:S04]  /*5ce0*/  SHF.R.S32.HI R3, RZ, 0x7, R3 ;  /* 0x00000007ff037819 */ /* 0x000fc80000011403 */
[----:B------:R-:W-:Y:S01]  /*5cf0*/  VIMNMX R88, R84, R3, PT ;  /* 0x0000000354587248 */ /* 0x000fe20003fe0100 */
[----:B------:R-:W-:-:S03]  /*5d00*/  IMAD.MOV.U32 R3, RZ, RZ, RZ ;  /* 0x000000ffff037224 */ /* 0x000fc600078e00ff */
[----:B------:R-:W-:Y:S01]  /*5d10*/  ISETP.GE.AND P2, PT, R88, 0x1, PT ;  /* 0x000000015800780c */ /* 0x000fe20003f46270 */
[----:B------:R-:W-:-:S12]  /*5d20*/  @P0 BRA `(.L_x_2696) ;  /* 0x00000000000c0947 */ /* 0x000fd80003800000 */
[----:B------:R-:W0:Y:S01]  /*5d30*/  FENCE.VIEW.ASYNC.G ;  /* 0x00000000000073c6 */ /* 0x000e220000000100 */
[----:B------:R-:W-:Y:S05]  /*5d40*/  WARPSYNC.ALL ;  /* 0x0000000000007948 */ /* 0x000fea0003800000 */
[----:B0-----:R-:W-:Y:S06]  /*5d50*/  BAR.ARV 0xc, 0x200 ;  /* 0x0308000000007b1d */ /* 0x001fec0000002000 */
.L_x_2696:
        /* <DEDUP_REMOVED lines=12> */
.L_x_2921:
[----:B------:R-:W1:Y:S01]  /*5e20*/  LDL R3, [R1+0x14] ;  /* 0x0000140001037983 */ /* 0x000e620000100800 */
[----:B------:R-:W-:Y:S01]  /*5e30*/  BSSY B6, `(.L_x_2699) ;  /* 0x000001b000067945 */ /* 0x000fe20003800000 */
[----:B-1----:R-:W-:-:S05]  /*5e40*/  IMAD.HI R0, R3, 0x55555556, RZ ;  /* 0x5555555603007827 */ /* 0x002fca00078e02ff */
[----:B------:R-:W-:-:S05]  /*5e50*/  LEA.HI R0, R0, R0, RZ, 0x1 ;  /* 0x0000000000007211 */ /* 0x000fca00078f08ff */
[----:B------:R-:W-:Y:S01]  /*5e60*/  IMAD R0, R0, -0x3, R3 ;  /* 0xfffffffd00007824 */ /* 0x000fe200078e0203 */
[----:B------:R-:W-:-:S04]  /*5e70*/  IADD3 R3, R2, 0x8400, RZ ;  /* 0x0000840002037810 */ /* 0x000fc80007ffe0ff */
[----:B------:R-:W-:Y:S01]  /*5e80*/  LOP3.LUT P0, RZ, R3, 0x3ff, RZ, 0xc0, !PT ;  /* 0x000003ff03ff7812 */ /* 0x000fe2000780c0ff */
[----:B------:R-:W-:-:S03]  /*5e90*/  IMAD R0, R0, 0x2000, R3 ;  /* 0x0000200000007824 */ /* 0x000fc600078e0203 */
[----:B------:R-:W-:Y:S02]  /*5ea0*/  P2R R25, PR, RZ, 0x1 ;  /* 0x00000001ff197803 */ /* 0x000fe40000000000 */
[----:B------:R-:W-:-:S04]  /*5eb0*/  SHF.R.U32.HI R0, RZ, 0x4, R0 ;  /* 0x00000004ff007819 */ /* 0x000fc80000011600 */
[----:B------:R-:W-:-:S03]  /*5ec0*/  LOP3.LUT R30, R0, 0x3fff, RZ, 0xc0, !PT ;  /* 0x00003fff001e7812 */ /* 0x000fc600078ec0ff */
[----:B------:R-:W-:Y:S05]  /*5ed0*/  @!P0 BRA `(.L_x_2700) ;  /* 0x0000000000408947 */ /* 0x000fea0003800000 */
[----:B------:R-:W-:Y:S01]  /*5ee0*/  MOV R0, 0x0 ;  /* 0x0000000000007802 */ /* 0x000fe20000000f00 */
[----:B------:R-:W-:Y:S01]  /*5ef0*/  ULDC.64 UR4, c[0x4][0x88] ;  /* 0x0100220000047ab9 */ /* 0x000fe20000000a00 */
[----:B------:R-:W-:Y:S01]  /*5f00*/  ULDC.64 UR6, c[0x4][0x90] ;  /* 0x0100240000067ab9 */ /* 0x000fe20000000a00 */
[----:B------:R-:W-:Y:S01]  /*5f10*/  IMAD.U32 R4, RZ, RZ, UR4 ;  /* 0x00000004ff047e24 */ /* 0x000fe2000f8e00ff */
[----:B0-----:R0:W1:Y:S01]  /*5f20*/  LDC.64 R14, c[0x4][R0] ;  /* 0x01000000000e7b82 */ /* 0x0010620000000a00 */
        /* <DEDUP_REMOVED lines=10> */
[----:B-1--45:R-:W-:Y:S05]  /*5fd0*/  CALL.ABS.NOINC R14 ;  /* 0x000000000e007343 */ /* 0x032fea0003c00000 */
.L_x_2700:
[----:B------:R-:W-:Y:S05]  /*5fe0*/  BSYNC B6 ;  /* 0x0000000000067941 */ /* 0x000fea0003800000 */
.L_x_2699:
[----:B------:R-:W-:Y:S02]  /*5ff0*/  ULDC UR4, c[0x0][0x3f4] ;  /* 0x0000fd0000047ab9 */ /* 0x000fe40000000800 */
[----:B------:R-:W-:-:S13]  /*6000*/  ISETP.LT.AND P0, PT, RZ, UR4, PT ;  /* 0x00000004ff007c0c */ /* 0x000fda000bf01270 */
[----:B------:R-:W-:Y:S05]  /*6010*/  @P0 BRA `(.L_x_2701) ;  /* 0x0000000000400947 */ /* 0x000fea0003800000 */
[----:B------:R-:W2:Y:S02]  /*6020*/  LDL R20, [R1+0x54] ;  /* 0x0000540001147983 */ /* 0x000ea40000100800 */
[----:B--2---:R-:W-:-:S04]  /*6030*/  LEA.HI R0, R20, R20, RZ, 0x1 ;  /* 0x0000001414007211 */ /* 0x004fc800078f08ff */
[----:B------:R-:W-:-:S05]  /*6040*/  LOP3.LUT R0, R0, 0xfffffffe, RZ, 0xc0, !PT ;  /* 0xfffffffe00007812 */ /* 0x000fca00078ec0ff */
[----:B------:R-:W-:-:S05]  /*6050*/  IMAD.IADD R0, R20, 0x1, -R0 ;  /* 0x0000000114007824 */ /* 0x000fca00078e0a00 */
[----:B------:R-:W-:-:S04]  /*6060*/  SHF.L.U32 R3, R0, 0x1f, RZ ;  /* 0x0000001f00037819 */ /* 0x000fc800000006ff */
[----:B------:R1:W2:Y:S03]  /*6070*/  SYNCS.PHASECHK.TRANS64.TRYWAIT P0, [R2+URZ+0x16800], R3 ;  /* 0x01680003020075a7 */ /* 0x0002a6000800017f */
[----:B--2---:R-:W-:Y:S05]  /*6080*/  @!P0 NANOSLEEP.SYNCS 0x989680 ;  /* 0x009896800000895d */ /* 0x004fea0003900000 */
[----:B------:R-:W2:Y:S01]  /*6090*/  @!P0 SYNCS.PHASECHK.TRANS64 P0, [R2+URZ+0x16800], R3 ;  /* 0x01680003020085a7 */ /* 0x000ea2000800007f */
[----:B------:R-:W-:Y:S04]  /*60a0*/  BSSY B0, `(.L_x_2702) ;  /* 0x0000006000007945 */ /* 0x000fe80003800000 */
[----:B--2---:R-:W-:Y:S05]  /*60b0*/  @P0 BRA `(.L_x_2703) ;  /* 0x0000000000100947 */ /* 0x004fea0003800000 */
.L_x_2704:
[----:B--2---:R2:W3:Y:S02]  /*60c0*/  SYNCS.PHASECHK.TRANS64.TRYWAIT P0, [R2+URZ+0x16800], R3 ;  /* 0x01680003020075a7 */ /* 0x0044e4000800017f */
[----:B---3--:R-:W-:Y:S05]  /*60d0*/  @!P0 NANOSLEEP.SYNCS 0x989680 ;  /* 0x009896800000895d */ /* 0x008fea0003900000 */
[----:B------:R-:W3:Y:S02]  /*60e0*/  @!P0 SYNCS.PHASECHK.TRANS64 P0, [R2+URZ+0x16800], R3 ;  /* 0x01680003020085a7 */ /* 0x000ee4000800007f */
[----:B---3--:R-:W-:Y:S05]  /*60f0*/  @!P0 BRA `(.L_x_2704) ;  /* 0xfffffffc00f08947 */ /* 0x008fea000383ffff */
.L_x_2703:
[----:B------:R-:W-:Y:S05]  /*6100*/  BSYNC B0 ;  /* 0x0000000000007941 */ /* 0x000fea0003800000 */
.L_x_2702:
[----:B------:R-:W-:Y:S05]  /*6110*/  BRA `(.L_x_2705) ;  /* 0x00000030003c7947 */ /* 0x000fea0003800000 */
.L_x_2701:
        /* <DEDUP_REMOVED lines=12> */
[----:B------:R-:W-:Y:S01]  /*61e0*/  IMAD.IADD R31, R5, 0x1, R25 ;  /* 0x00000001051f7824 */ /* 0x000fe200078e0219 */
[----:B------:R-:W-:Y:S06]  /*61f0*/  @!P0 BRA `(.L_x_2707) ;  /* 0x0000000000408947 */ /* 0x000fec0003800000 */
        /* <DEDUP_REMOVED lines=15> */
[----:B-1--4-:R-:W-:Y:S05]  /*62f0*/  CALL.ABS.NOINC R14 ;  /* 0x000000000e007343 */ /* 0x012fea0003c00000 */
.L_x_2707:
[----:B------:R-:W-:Y:S05]  /*6300*/  BSYNC B6 ;  /* 0x0000000000067941 */ /* 0x000fea0003800000 */
.L_x_2706:
[----:B------:R-:W2:Y:S01]  /*6310*/  LDL R20, [R1+0x24] ;  /* 0x0000240001147983 */ /* 0x000ea20000100800 */
[----:B------:R-:W-:Y:S01]  /*6320*/  ULDC.U8 UR4, c[0x0][0x410] ;  /* 0x0001040000047ab9 */ /* 0x000fe20000000000 */
[----:B------:R-:W-:Y:S01]  /*6330*/  BSSY B0, `(.L_x_2708) ;  /* 0x00002e5000007945 */ /* 0x000fe20003800000 */
[----:B------:R-:W-:Y:S01]  /*6340*/  ISETP.NE.AND P0, PT, RZ, UR4, PT ;  /* 0x00000004ff007c0c */ /* 0x000fe2000bf05270 */
[----:B--2---:R-:W-:-:S12]  /*6350*/  IMAD.IADD R41, R23, 0x1, R20 ;  /* 0x0000000117297824 */ /* 0x004fd800078e0214 */
[----:B------:R-:W-:Y:S05]  /*6360*/  @!P0 BRA `(.L_x_2709) ;  /* 0x0000001400f08947 */ /* 0x000fea0003800000 */
[----:B------:R-:W1:Y:S01]  /*6370*/  LDC R32, c[0x0][0x448] ;  /* 0x00011200ff207b82 */ /* 0x000e620000000800 */
[----:B------:R-:W2:Y:S01]  /*6380*/  S2R R20, SR_TID.X ;  /* 0x0000000000147919 */ /* 0x000ea20000002100 */
[----:B------:R-:W-:Y:S01]  /*6390*/  ULDC.64 UR4, c[0x0][0x3f8] ;  /* 0x0000fe0000047ab9 */ /* 0x000fe20000000a00 */
[----:B------:R-:W-:Y:S01]  /*63a0*/  MOV R9, R29 ;  /* 0x0000001d00097202 */ /* 0x000fe20000000f00 */
[----:B------:R-:W-:Y:S01]  /*63b0*/  ULDC.64 UR6, c[0x0][0x408] ;  /* 0x0001020000067ab9 */ /* 0x000fe20000000a00 */
[----:B------:R-:W-:Y:S02]  /*63c0*/  IMAD.MOV.U32 R8, RZ, RZ, R26 ;  /* 0x000000ffff087224 */ /* 0x000fe400078e001a */
[----:B------:R-:W-:Y:S02]  /*63d0*/  IMAD.MOV.U32 R10, RZ, RZ, R24 ;  /* 0x000000ffff0a7224 */ /* 0x000fe400078e0018 */
[----:B------:R-:W-:Y:S01]  /*63e0*/  IMAD.MOV.U32 R11, RZ, RZ, R31 ;  /* 0x000000ffff0b7224 */ /* 0x000fe200078e001f */
[----:B-1----:R-:W-:Y:S01]  /*63f0*/  ISETP.NE.AND P0, PT, R32, 0x1, PT ;  /* 0x000000012000780c */ /* 0x002fe20003f05270 */
[----:B--2---:R-:W-:-:S12]  /*6400*/  VIADD R21, R20, 0xffffff80 ;  /* 0xffffff8014157836 */ /* 0x004fd80000000000 */
[----:B------:R-:W1:Y:S01]  /*6410*/  @P0 LDC R0, c[0x0][0x44c] ;  /* 0x00011300ff000b82 */ /* 0x000e620000000800 */
[----:B------:R-:W-:-:S04]  /*6420*/  SHF.R.S32.HI R20, RZ, 0x1f, R21 ;  /* 0x0000001fff147819 */ /* 0x000fc80000011415 */
[----:B------:R-:W-:-:S03]  /*6430*/  LEA.HI R20, R20, R21, RZ, 0x2 ;  /* 0x0000001514147211 */ /* 0x000fc600078f10ff */
[----:B------:R-:W2:Y:S01]  /*6440*/  @P0 LDC R5, c[0x0][0x450] ;  /* 0x00011400ff050b82 */ /* 0x000ea20000000800 */
[----:B------:R-:W-:-:S05]  /*6450*/  LOP3.LUT R20, R20, 0xfffffffc, RZ, 0xc0, !PT ;  /* 0xfffffffc14147812 */ /* 0x000fca00078ec0ff */
[----:B------:R-:W-:-:S04]  /*6460*/  IMAD.IADD R20, R21, 0x1, -R20 ;  /* 0x0000000115147824 */ /* 0x000fc800078e0a14 */
[----:B------:R-:W-:-:S04]  /*6470*/  IMAD R3, R20, 0x60, R41 ;  /* 0x0000006014037824 */ /* 0x000fc800078e0229 */
[----:B-1----:R-:W-:-:S05]  /*6480*/  @P0 IMAD.HI.U32 R0, R3, R0, RZ ;  /* 0x0000000003000227 */ /* 0x002fca00078e00ff */
[----:B--2---:R-:W-:-:S04]  /*6490*/  @P0 SHF.R.U32.HI R3, RZ, R5, R0 ;  /* 0x00000005ff030219 */ /* 0x004fc80000011600 */
        /* <DEDUP_REMOVED lines=17> */
[----:B------:R1:W2:Y:S04]  /*65b0*/  SHFL.IDX PT, R3, R6, RZ, 0x1c1f ;  /* 0x001c1fff06037589 */ /* 0x0002a800000e0000 */
[----:B------:R1:W3:Y:S04]  /*65c0*/  SHFL.IDX PT, R0, R4, RZ, 0x1c1f ;  /* 0x001c1fff04007589 */ /* 0x0002e800000e0000 */
[----:B------:R1:W1:Y:S04]  /*65d0*/  SHFL.IDX PT, R5, R8, RZ, 0x1c1f ;  /* 0x001c1fff08057589 */ /* 0x00026800000e0000 */
[----:B0-----:R0:W0:Y:S02]  /*65e0*/  SHFL.IDX PT, R14, R7, RZ, 0x1c1f ;  /* 0x001c1fff070e7589 */ /* 0x00102400000e0000 */
.L_x_2927:
[----:B------:R-:W5:Y:S01]  /*65f0*/  LDL R9, [R1+0x10] ;  /* 0x0000100001097983 */ /* 0x000f620000100800 */
[----:B------:R-:W-:Y:S01]  /*6600*/  BSSY B1, `(.L_x_2711) ;  /* 0x0000020000017945 */ /* 0x000fe20003800000 */
[----:B------:R-:W-:Y:S02]  /*6610*/  CS2R R34, SRZ ;  /* 0x0000000000227805 */ /* 0x000fe4000001ff00 */
[----:B------:R-:W-:Y:S02]  /*6620*/  CS2R R20, SRZ ;  /* 0x0000000000147805 */ /* 0x000fe4000001ff00 */
[----:B------:R-:W-:Y:S02]  /*6630*/  CS2R R28, SRZ ;  /* 0x00000000001c7805 */ /* 0x000fe4000001ff00 */
[----:B------:R-:W-:Y:S01]  /*6640*/  CS2R R24, SRZ ;  /* 0x0000000000187805 */ /* 0x000fe2000001ff00 */
[----:B-----5:R-:W-:-:S05]  /*6650*/  IMAD R32, R9, R32, RZ ;  /* 0x0000002009207224 */ /* 0x020fca00078e02ff */
[----:B------:R-:W-:-:S13]  /*6660*/  ISETP.GE.AND P0, PT, R41, R32, PT ;  /* 0x000000202900720c */ /* 0x000fda0003f06270 */
[----:B------:R-:W-:Y:S05]  /*6670*/  @P0 BRA `(.L_x_2712) ;  /* 0x0000000000600947 */ /* 0x000fea0003800000 */
[----:B------:R-:W4:Y:S01]  /*6680*/  LDL R9, [R1] ;  /* 0x0000000001097983 */ /* 0x000f220000100800 */
[----:B------:R-:W-:-:S03]  /*6690*/  ULDC UR4, c[0x0][0x3f4] ;  /* 0x0000fd0000047ab9 */ /* 0x000fc60000000800 */
[----:B------:R-:W4:Y:S01]  /*66a0*/  LDL R12, [R1+0x5c] ;  /* 0x00005c00010c7983 */ /* 0x000f220000100800 */
[----:B------:R-:W-:Y:S01]  /*66b0*/  ISETP.GE.AND P2, PT, R152, UR4, PT ;  /* 0x0000000498007c0c */ /* 0x000fe2000bf46270 */
[----:B---3--:R-:W-:Y:S02]  /*66c0*/  IMAD.MOV.U32 R10, RZ, RZ, R0 ;  /* 0x000000ffff0a7224 */ /* 0x008fe400078e0000 */
[----:B--2---:R-:W-:Y:S02]  /*66d0*/  IMAD.MOV.U32 R11, RZ, RZ, R3 ;  /* 0x000000ffff0b7224 */ /* 0x004fe400078e0003 */
[----:B-1----:R-:W-:Y:S01]  /*66e0*/  IMAD.MOV.U32 R15, RZ, RZ, R5 ;  /* 0x000000ffff0f7224 */ /* 0x002fe200078e0005 */
[----:B------:R-:W-:Y:S02]  /*66f0*/  CS2R R28, SRZ ;  /* 0x00000000001c7805 */ /* 0x000fe4000001ff00 */
[----:B------:R-:W-:Y:S02]  /*6700*/  CS2R R34, SRZ ;  /* 0x0000000000227805 */ /* 0x000fe4000001ff00 */
[----:B------:R-:W-:-:S03]  /*6710*/  CS2R R24, SRZ ;  /* 0x0000000000187805 */ /* 0x000fc6000001ff00 */
[----:B------:R-:W-:-:S05]  /*6720*/  @!P2 IMAD.WIDE R10, R152, 0x2, R10 ;  /* 0x00000002980aa825 */ /* 0x000fca00078e020a */
[----:B------:R1:W5:Y:S01]  /*6730*/  @!P2 LD.E.64 R28, desc[UR40][R10.64] ;  /* 0x000000280a1ca980 */ /* 0x000362000c101b00 */
[----:B----4-:R-:W-:-:S13]  /*6740*/  ISETP.GE.AND P3, PT, R9, UR4, PT ;  /* 0x0000000409007c0c */ /* 0x010fda000bf66270 */
[C---:B------:R-:W-:Y:S01]  /*6750*/  @!P3 IMAD.SHL.U32 R37, R9.reuse, 0x2, RZ ;  /* 0x000000020925b824 */ /* 0x040fe200078e00ff */
[----:B------:R-:W-:-:S04]  /*6760*/  @!P3 SHF.L.U64.HI R20, R9, 0x1, R12 ;  /* 0x000000010914b819 */ /* 0x000fc8000001020c */
[-C--:B0-----:R-:W-:Y:S02]  /*6770*/  @!P3 IADD3 R36, P1, R14, R37.reuse, RZ ;  /* 0x000000250e24b210 */ /* 0x081fe40007f3e0ff */
[----:B------:R-:W-:Y:S01]  /*6780*/  @!P3 IADD3 R26, P0, R0, R37, RZ ;  /* 0x00000025001ab210 */ /* 0x000fe20007f1e0ff */
[----:B------:R-:W-:-:S03]  /*6790*/  @!P2 IMAD.WIDE R12, R152, 0x2, R14 ;  /* 0x00000002980ca825 */ /* 0x000fc600078e020e */
[----:B------:R-:W-:Y:S01]  /*67a0*/  @!P3 IADD3.X R27, R3, R20, RZ, P0, !PT ;  /* 0x00000014031bb210 */ /* 0x000fe200007fe4ff */
[----:B------:R-:W-:Y:S01]  /*67b0*/  @!P3 IMAD.X R37, R5, 0x1, R20, P1 ;  /* 0x000000010525b824 */ /* 0x000fe200008e0614 */
[----:B------:R-:W-:Y:S01]  /*67c0*/  CS2R R20, SRZ ;  /* 0x0000000000147805 */ /* 0x000fe2000001ff00 */
[----:B------:R1:W5:Y:S04]  /*67d0*/  @!P2 LD.E.64 R34, desc[UR40][R12.64] ;  /* 0x000000280c22a980 */ /* 0x000368000c101b00 */
[----:B------:R1:W5:Y:S04]  /*67e0*/  @!P3 LD.E.64 R24, desc[UR40][R26.64] ;  /* 0x000000281a18b980 */ /* 0x000368000c101b00 */
[----:B------:R1:W5:Y:S02]  /*67f0*/  @!P3 LD.E.64 R20, desc[UR40][R36.64] ;  /* 0x000000282414b980 */ /* 0x000364000c101b00 */
.L_x_2712:
[----:B------:R-:W-:Y:S05]  /*6800*/  BSYNC B1 ;  /* 0x0000000000017941 */ /* 0x000fea0003800000 */
.L_x_2711:
[----:B---3-5:R-:W-:Y:S01]  /*6810*/  IMAD.MOV.U32 R0, RZ, RZ, R34 ;  /* 0x000000ffff007224 */ /* 0x028fe200078e0022 */
[----:B------:R-:W-:Y:S01]  /*6820*/  UMOV UR4, 0xffffffff ;  /* 0xffffffff00047882 */ /* 0x000fe20000000000 */
[----:B--2---:R-:W-:Y:S01]  /*6830*/  IMAD.MOV.U32 R3, RZ, RZ, R35 ;  /* 0x000000ffff037224 */ /* 0x004fe200078e0023 */
[----:B-1----:R-:W-:Y:S01]  /*6840*/  CS2R R26, SRZ ;  /* 0x00000000001a7805 */ /* 0x002fe2000001ff00 */
        /* <DEDUP_REMOVED lines=9> */
[----:B------:R-:W-:Y:S02]  /*68e0*/  PRMT R46, R0, 0x7610, R46 ;  /* 0x00007610002e7816 */ /* 0x000fe4000000002e */
[----:B------:R-:W-:Y:S02]  /*68f0*/  PRMT R39, R39, 0x5410, R3 ;  /* 0x0000541027277816 */ /* 0x000fe40000000003 */
[----:B------:R-:W-:Y:S02]  /*6900*/  PRMT R40, R40, 0x5410, R5 ;  /* 0x0000541028287816 */ /* 0x000fe40000000005 */
[----:B------:R-:W-:Y:S01]  /*6910*/  PRMT R50, R9, 0x7610, R50 ;  /* 0x0000761009327816 */ /* 0x000fe20000000032 */
[----:B------:R-:W-:Y:S06]  /*6920*/  BRA.DIV UR4, `(.L_x_2713) ;  /* 0x0000014604b47947 */ /* 0x000fec000b800000 */
[----:B------:R1:W2:Y:S04]  /*6930*/  SHFL.IDX PT, R3, R6, 0x1, 0x1c1f ;  /* 0x003c1f0006037f89 */ /* 0x0002a800000e0000 */
[----:B------:R1:W3:Y:S04]  /*6940*/  SHFL.IDX PT, R0, R4, 0x1, 0x1c1f ;  /* 0x003c1f0004007f89 */ /* 0x0002e800000e0000 */
[----:B------:R1:W1:Y:S04]  /*6950*/  SHFL.IDX PT, R5, R8, 0x1, 0x1c1f ;  /* 0x003c1f0008057f89 */ /* 0x00026800000e0000 */
[----:B0-----:R0:W0:Y:S02]  /*6960*/  SHFL.IDX PT, R14, R7, 0x1, 0x1c1f ;  /* 0x003c1f00070e7f89 */ /* 0x00102400000e0000 */
.L_x_2933:
[----:B-1----:R-:W5:Y:S04]  /*6970*/  LDL R6, [R1+0x54] ;  /* 0x0000540001067983 */ /* 0x002f680000100800 */
[----:B------:R-:W4:Y:S01]  /*6980*/  LDL R42, [R1+0x30] ;  /* 0x00003000012a7983 */ /* 0x000f220000100800 */
[----:B------:R-:W-:Y:S01]  /*6990*/  VIADD R41, R41, 0x60 ;  /* 0x0000006029297836 */ /* 0x000fe20000000000 */
[----:B------:R-:W-:Y:S01]  /*69a0*/  BSSY B1, `(.L_x_2714) ;  /* 0x0000023000017945 */ /* 0x000fe20003800000 */
[----:B------:R-:W-:Y:S02]  /*69b0*/  CS2R R10, SRZ ;  /* 0x00000000000a7805 */ /* 0x000fe4000001ff00 */
[----:B------:R-:W-:Y:S02]  /*69c0*/  CS2R R12, SRZ ;  /* 0x00000000000c7805 */ /* 0x000fe4000001ff00 */
[----:B------:R-:W-:-:S02]  /*69d0*/  CS2R R8, SRZ ;  /* 0x0000000000087805 */ /* 0x000fc4000001ff00 */
[----:B------:R-:W-:Y:S02]  /*69e0*/  ISETP.GE.AND P0, PT, R41, R32, PT ;  /* 0x000000202900720c */ /* 0x000fe40003f06270 */
[----:B-----5:R-:W-:-:S04]  /*69f0*/  LEA.HI R4, R6, R6, RZ, 0x1 ;  /* 0x0000000606047211 */ /* 0x020fc800078f08ff */
[----:B------:R-:W-:Y:S01]  /*6a00*/  LOP3.LUT R4, R4, 0xfffffffe, RZ, 0xc0, !PT ;  /* 0xfffffffe04047812 */ /* 0x000fe200078ec0ff */
[----:B----4-:R-:W-:-:S04]  /*6a10*/  IMAD.SHL.U32 R31, R42, 0x40, RZ ;  /* 0x000000402a1f7824 */ /* 0x010fc800078e00ff */
[----:B------:R-:W-:-:S05]  /*6a20*/  IMAD.IADD R4, R6, 0x1, -R4 ;  /* 0x0000000106047824 */ /* 0x000fca00078e0a04 */
[----:B------:R-:W-:Y:S01]  /*6a30*/  SHF.L.U32 R41, R4, 0x1f, RZ ;  /* 0x0000001f04297819 */ /* 0x000fe200000006ff */
[----:B------:R-:W-:Y:S06]  /*6a40*/  @P0 BRA `(.L_x_2715) ;  /* 0x0000000000600947 */ /* 0x000fec0003800000 */
[----:B------:R-:W4:Y:S01]  /*6a50*/  LDL R15, [R1] ;  /* 0x00000000010f7983 */ /* 0x000f220000100800 */
[----:B------:R-:W-:-:S03]  /*6a60*/  ULDC UR4, c[0x0][0x3f4] ;  /* 0x0000fd0000047ab9 */ /* 0x000fc60000000800 */
[----:B------:R-:W4:Y:S01]  /*6a70*/  LDL R36, [R1+0x5c] ;  /* 0x00005c0001247983 */ /* 0x000f220000100800 */
[----:B------:R-:W-:Y:S01]  /*6a80*/  ISETP.GE.AND P2, PT, R152, UR4, PT ;  /* 0x0000000498007c0c */ /* 0x000fe2000bf46270 */
[----:B---3--:R-:W-:Y:S02]  /*6a90*/  IMAD.MOV.U32 R6, RZ, RZ, R0 ;  /* 0x000000ffff067224 */ /* 0x008fe400078e0000 */
[----:B0-2---:R-:W-:Y:S01]  /*6aa0*/  IMAD.MOV.U32 R7, RZ, RZ, R3 ;  /* 0x000000ffff077224 */ /* 0x005fe200078e0003 */
[----:B------:R-:W-:Y:S02]  /*6ab0*/  CS2R R12, SRZ ;  /* 0x00000000000c7805 */ /* 0x000fe4000001ff00 */
[----:B------:R-:W-:-:S07]  /*6ac0*/  CS2R R26, SRZ ;  /* 0x00000000001a7805 */ /* 0x000fce000001ff00 */
[----:B------:R-:W-:-:S05]  /*6ad0*/  @!P2 IMAD.WIDE R6, R152, 0x2, R6 ;  /* 0x000000029806a825 */ /* 0x000fca00078e0206 */
[----:B------:R1:W5:Y:S01]  /*6ae0*/  @!P2 LD.E.64 R12, desc[UR40][R6.64] ;  /* 0x00000028060ca980 */ /* 0x000362000c101b00 */
[----:B----4-:R-:W-:-:S13]  /*6af0*/  ISETP.GE.AND P3, PT, R15, UR4, PT ;  /* 0x000000040f007c0c */ /* 0x010fda000bf66270 */
[C---:B------:R-:W-:Y:S01]  /*6b00*/  @!P3 IMAD.SHL.U32 R9, R15.reuse, 0x2, RZ ;  /* 0x000000020f09b824 */ /* 0x040fe200078e00ff */
[----:B------:R-:W-:Y:S01]  /*6b10*/  @!P3 SHF.L.U64.HI R10, R15, 0x1, R36 ;  /* 0x000000010f0ab819 */ /* 0x000fe20000010224 */
[----:B------:R-:W-:-:S03]  /*6b20*/  IMAD.MOV.U32 R15, RZ, RZ, R5 ;  /* 0x000000ffff0f7224 */ /* 0x000fc600078e0005 */
[-C--:B------:R-:W-:Y:S02]  /*6b30*/  @!P3 IADD3 R36, P0, R0, R9.reuse, RZ ;  /* 0x000000090024b210 */ /* 0x080fe40007f1e0ff */
[----:B------:R-:W-:Y:S02]  /*6b40*/  @!P3 IADD3 R4, P1, R14, R9, RZ ;  /* 0x000000090e04b210 */ /* 0x000fe40007f3e0ff */
[----:B------:R-:W-:Y:S01]  /*6b50*/  CS2R R8, SRZ ;  /* 0x0000000000087805 */ /* 0x000fe2000001ff00 */
[----:B------:R-:W-:Y:S01]  /*6b60*/  @!P3 IMAD.X R37, R3, 0x1, R10, P0 ;  /* 0x000000010325b824 */ /* 0x000fe200000e060a */
[----:B------:R-:W-:Y:S02]  /*6b70*/  @!P3 IADD3.X R5, R5, R10, RZ, P1, !PT ;  /* 0x0000000a0505b210 */ /* 0x000fe40000ffe4ff */
[----:B------:R-:W-:Y:S01]  /*6b80*/  CS2R R10, SRZ ;  /* 0x00000000000a7805 */ /* 0x000fe2000001ff00 */
[----:B------:R-:W-:Y:S01]  /*6b90*/  @!P2 IMAD.WIDE R14, R152, 0x2, R14 ;  /* 0x00000002980ea825 */ /* 0x000fe200078e020e */
[----:B------:R1:W5:Y:S04]  /*6ba0*/  @!P3 LD.E.64 R8, desc[UR40][R36.64] ;  /* 0x000000282408b980 */ /* 0x000368000c101b00 */
[----:B------:R1:W5:Y:S04]  /*6bb0*/  @!P2 LD.E.64 R26, desc[UR40][R14.64] ;  /* 0x000000280e1aa980 */ /* 0x000368000c101b00 */
[----:B------:R1:W5:Y:S02]  /*6bc0*/  @!P3 LD.E.64 R10, desc[UR40][R4.64] ;  /* 0x00000028040ab980 */ /* 0x000364000c101b00 */
.L_x_2715:
[----:B------:R-:W-:Y:S05]  /*6bd0*/  BSYNC B1 ;  /* 0x0000000000017941 */ /* 0x000fea0003800000 */
.L_x_2714:
[----:B01----:R-:W0:Y:S01]  /*6be0*/  S2R R7, SR_TID.X ;  /* 0x0000000000077919 */ /* 0x003e220000002100 */
[----:B------:R-:W1:Y:S01]  /*6bf0*/  SYNCS.PHASECHK.TRANS64.TRYWAIT P0, [R2+URZ+0x16800], R41 ;  /* 0x01680029020075a7 */ /* 0x000e62000800017f */
[----:B------:R-:W-:Y:S01]  /*6c00*/  LOP3.LUT R31, R31, 0x1c0, RZ, 0xc0, !PT ;  /* 0x000001c01f1f7812 */ /* 0x000fe200078ec0ff */
[----:B--2--5:R-:W-:Y:S01]  /*6c10*/  IMAD.MOV.U32 R3, RZ, RZ, R26 ;  /* 0x000000ffff037224 */ /* 0x024fe200078e001a */
[----:B------:R-:W-:Y:S01]  /*6c20*/  BSSY B1, `(.L_x_2716) ;  /* 0x000001f000017945 */ /* 0x000fe20003800000 */
[----:B------:R-:W-:Y:S01]  /*6c30*/  IMAD.MOV.U32 R4, RZ, RZ, R10 ;  /* 0x000000ffff047224 */ /* 0x000fe200078e000a */
[----:B---3--:R-:W-:Y:S01]  /*6c40*/  LOP3.LUT R0, R31, 0x18, R16, 0xf8, !PT ;  /* 0x000000181f007812 */ /* 0x008fe200078ef810 */
[----:B------:R-:W-:Y:S01]  /*6c50*/  IMAD R14, R33, -0xc0, R32 ;  /* 0xffffff40210e7824 */ /* 0x000fe200078e0220 */
[----:B------:R-:W-:Y:S01]  /*6c60*/  SHF.R.U32.HI R31, RZ, 0x3, R31 ;  /* 0x00000003ff1f7819 */ /* 0x000fe2000001161f */
[----:B------:R-:W-:Y:S01]  /*6c70*/  IMAD.MOV.U32 R5, RZ, RZ, R11 ;  /* 0x000000ffff057224 */ /* 0x000fe200078e000b */
[----:B------:R-:W-:Y:S01]  /*6c80*/  PRMT R37, R3, 0x7610, R37 ;  /* 0x0000761003257816 */ /* 0x000fe20000000025 */
[----:B------:R-:W-:Y:S01]  /*6c90*/  IMAD.MOV.U32 R3, RZ, RZ, R27 ;  /* 0x000000ffff037224 */ /* 0x000fe200078e001b */
[----:B------:R-:W-:Y:S01]  /*6ca0*/  LOP3.LUT R0, R0, R31, RZ, 0x3c, !PT ;  /* 0x0000001f00007212 */ /* 0x000fe200078e3cff */
[----:B------:R-:W-:Y:S01]  /*6cb0*/  IMAD.MOV.U32 R6, RZ, RZ, R12 ;  /* 0x000000ffff067224 */ /* 0x000fe200078e000c */
[----:B------:R-:W-:-:S02]  /*6cc0*/  PRMT R15, R4, 0x7610, R15 ;  /* 0x00007610040f7816 */ /* 0x000fc4000000000f */
[----:B------:R-:W-:Y:S02]  /*6cd0*/  PRMT R36, R3, 0x7610, R36 ;  /* 0x0000761003247816 */ /* 0x000fe40000000024 */
[----:B------:R-:W-:Y:S02]  /*6ce0*/  MOV R4, R8 ;  /* 0x0000000800047202 */ /* 0x000fe40000000f00 */
[----:B------:R-:W-:Y:S02]  /*6cf0*/  VIMNMX R14, R14, 0xc0, PT ;  /* 0x000000c00e0e7848 */ /* 0x000fe40003fe0100 */
[----:B------:R-:W-:Y:S01]  /*6d00*/  PRMT R31, R5, 0x7610, R31 ;  /* 0x00007610051f7816 */ /* 0x000fe2000000001f */
[----:B------:R-:W-:Y:S01]  /*6d10*/  IMAD.MOV.U32 R5, RZ, RZ, R9 ;  /* 0x000000ffff057224 */ /* 0x000fe200078e0009 */
[----:B------:R-:W-:Y:S02]  /*6d20*/  PRMT R32, R4, 0x7610, R32 ;  /* 0x0000761004207816 */ /* 0x000fe40000000020 */
[----:B------:R-:W-:-:S02]  /*6d30*/  PRMT R40, R6, 0x7610, R40 ;  /* 0x0000761006287816 */ /* 0x000fc40000000028 */
[----:B------:R-:W-:Y:S02]  /*6d40*/  LOP3.LUT P2, RZ, R42, 0x4, RZ, 0xc0, !PT ;  /* 0x000000042aff7812 */ /* 0x000fe4000784c0ff */
[----:B------:R-:W-:Y:S01]  /*6d50*/  ISETP.GE.AND P1, PT, R23, R14, PT ;  /* 0x0000000e1700720c */ /* 0x000fe20003f26270 */
[----:B0-----:R-:W-:-:S05]  /*6d60*/  VIADD R44, R7, 0xffffff80 ;  /* 0xffffff80072c7836 */ /* 0x001fca0000000000 */
[----:B------:R-:W-:-:S04]  /*6d70*/  SHF.R.S32.HI R7, RZ, 0x1f, R44 ;  /* 0x0000001fff077819 */ /* 0x000fc8000001142c */
[----:B------:R-:W-:-:S04]  /*6d80*/  LEA.HI R7, R7, R44, RZ, 0x5 ;  /* 0x0000002c07077211 */ /* 0x000fc800078f28ff */
[----:B------:R-:W-:-:S05]  /*6d90*/  SHF.R.S32.HI R7, RZ, 0x5, R7 ;  /* 0x00000005ff077819 */ /* 0x000fca0000011407 */
[----:B------:R-:W-:Y:S02]  /*6da0*/  IMAD R3, R7, 0x200, R0 ;  /* 0x0000020007037824 */ /* 0x000fe400078e0200 */
[----:B------:R-:W-:Y:S02]  /*6db0*/  IMAD.MOV.U32 R0, RZ, RZ, R13 ;  /* 0x000000ffff007224 */ /* 0x000fe400078e000d */
[----:B------:R-:W-:-:S03]  /*6dc0*/  IMAD R3, R3, 0x2, R2 ;  /* 0x0000000203037824 */ /* 0x000fc600078e0202 */
[----:B------:R-:W-:Y:S01]  /*6dd0*/  PRMT R51, R0, 0x7610, R51 ;  /* 0x0000761000337816 */ /* 0x000fe20000000033 */
[C---:B------:R-:W-:Y:S02]  /*6de0*/  VIADD R4, R3.reuse, 0x8400 ;  /* 0x0000840003047836 */ /* 0x040fe40000000000 */
[----:B------:R-:W-:Y:S01]  /*6df0*/  VIADD R0, R3, 0x8440 ;  /* 0x0000844003007836 */ /* 0x000fe20000000000 */
[----:B-1----:R-:W-:Y:S06]  /*6e00*/  @!P0 BRA `(.L_x_2717) ;  /* 0x0000014000ec8947 */ /* 0x002fec0003800000 */
.L_x_2934:
[----:B------:R-:W-:Y:S05]  /*6e10*/  BSYNC B1 ;  /* 0x0000000000017941 */ /* 0x000fea0003800000 */
.L_x_2716:
[----:B------:R-:W-:Y:S01]  /*6e20*/  BSSY B1, `(.L_x_2718) ;  /* 0x0000068000017945 */ /* 0x000fe20003800000 */
[----:B------:R-:W-:Y:S01]  /*6e30*/  PRMT R33, R5, 0x7610, R33 ;  /* 0x0000761005217816 */ /* 0x000fe20000000021 */
[----:B------:R-:W-:Y:S02]  /*6e40*/  @P2 VIADD R0, R4, 0xffffffc0 ;  /* 0xffffffc004002836 */ /* 0x000fe40000000000 */
[----:B------:R-:W-:Y:S05]  /*6e50*/  @P1 BRA `(.L_x_2719) ;  /* 0x0000000400901947 */ /* 0x000fea0003800000 */
[----:B------:R-:W2:Y:S01]  /*6e60*/  LDL R6, [R1] ;  /* 0x0000000001067983 */ /* 0x000ea20000100800 */
[----:B------:R-:W1:Y:S01]  /*6e70*/  LDC R5, c[0x0][0x3f4] ;  /* 0x0000fd00ff057b82 */ /* 0x000e620000000800 */
[----:B------:R-:W-:Y:S01]  /*6e80*/  BSSY B2, `(.L_x_2720) ;  /* 0x0000032000027945 */ /* 0x000fe20003800000 */
[-C--:B-1----:R-:W-:Y:S02]  /*6e90*/  ISETP.GE.AND P0, PT, R152, R5.reuse, PT ;  /* 0x000000059800720c */ /* 0x082fe40003f06270 */
[----:B--2---:R-:W-:-:S11]  /*6ea0*/  ISETP.GE.AND P1, PT, R6, R5, PT ;  /* 0x000000050600720c */ /* 0x004fd60003f26270 */
[----:B------:R-:W-:Y:S05]  /*6eb0*/  @P0 BRA `(.L_x_2721) ;  /* 0x0000000000b80947 */ /* 0x000fea0003800000 */
[----:B------:R-:W1:Y:S01]  /*6ec0*/  LDS.128 R4, [R3+0x8400] ;  /* 0x0084000003047984 */ /* 0x000e620000000c00 */
[----:B------:R-:W-:Y:S02]  /*6ed0*/  SHF.R.U32.HI R45, RZ, 0x10, R35 ;  /* 0x00000010ff2d7819 */ /* 0x000fe40000011623 */
[--C-:B------:R-:W-:Y:S02]  /*6ee0*/  SHF.R.U32.HI R42, RZ, 0x10, R29.reuse ;  /* 0x00000010ff2a7819 */ /* 0x100fe4000001161d */
[----:B0-----:R-:W-:Y:S02]  /*6ef0*/  SHF.R.U64 R41, R28, 0x10, R29 ;  /* 0x000000101c297819 */ /* 0x001fe4000000121d */
[----:B------:R-:W-:Y:S02]  /*6f00*/  PRMT R45, R43, 0x5410, R45 ;  /* 0x000054102b2d7816 */ /* 0x000fe4000000002d */
[----:B------:R-:W-:Y:S02]  /*6f10*/  PRMT R42, R39, 0x5432, R42 ;  /* 0x00005432272a7816 */ /* 0x000fe4000000002a */
[----:B------:R-:W-:-:S02]  /*6f20*/  PRMT R41, R46, 0x5410, R41 ;  /* 0x000054102e297816 */ /* 0x000fc40000000029 */
[C---:B------:R-:W-:Y:S01]  /*6f30*/  SHF.L.U32 R46, R45.reuse, 0x10, RZ ;  /* 0x000000102d2e7819 */ /* 0x040fe200000006ff */
[----:B------:R-:W-:Y:S01]  /*6f40*/  IMAD.U32 R43, R42, 0x10000, RZ ;  /* 0x000100002a2b7824 */ /* 0x000fe200078e00ff */
[----:B------:R-:W-:Y:S02]  /*6f50*/  SHF.R.U64 R44, R34, 0x10, R35 ;  /* 0x00000010222c7819 */ /* 0x000fe40000001223 */
[----:B------:R-:W-:Y:S02]  /*6f60*/  LOP3.LUT R45, R45, 0xffff0000, RZ, 0xc0, !PT ;  /* 0xffff00002d2d7812 */ /* 0x000fe400078ec0ff */
[----:B------:R-:W-:Y:S02]  /*6f70*/  LOP3.LUT R42, R42, 0xffff0000, RZ, 0xc0, !PT ;  /* 0xffff00002a2a7812 */ /* 0x000fe400078ec0ff */
[----:B------:R-:W-:Y:S02]  /*6f80*/  PRMT R44, R38, 0x5432, R44 ;  /* 0x00005432262c7816 */ /* 0x000fe4000000002c */
[C---:B-1----:R-:W-:Y:S01]  /*6f90*/  LOP3.LUT R29, R6.reuse, 0xffff0000, RZ, 0xc0, !PT ;  /* 0xffff0000061d7812 */ /* 0x042fe200078ec0ff */
[----:B------:R-:W-:Y:S01]  /*6fa0*/  IMAD.U32 R28, R6, 0x10000, RZ ;  /* 0x00010000061c7824 */ /* 0x000fe200078e00ff */
[C---:B------:R-:W-:Y:S01]  /*6fb0*/  LOP3.LUT R35, R7.reuse, 0xffff0000, RZ, 0xc0, !PT ;  /* 0xffff000007237812 */ /* 0x040fe200078ec0ff */
[----:B------:R-:W-:-:S02]  /*6fc0*/  IMAD.U32 R34, R7, 0x10000, RZ ;  /* 0x0001000007227824 */ /* 0x000fc400078e00ff */
[C---:B------:R-:W-:Y:S01]  /*6fd0*/  FMUL.FTZ R47, R29.reuse, R46 ;  /* 0x0000002e1d2f7220 */ /* 0x040fe20000410000 */
[----:B------:R-:W-:Y:S01]  /*6fe0*/  FMUL.FTZ R29, R29, R43 ;  /* 0x0000002b1d1d7220 */ /* 0x000fe20000410000 */
[C---:B------:R-:W-:Y:S01]  /*6ff0*/  FMUL.FTZ R49, R35.reuse, R45 ;  /* 0x0000002d23317220 */ /* 0x040fe20000410000 */
[----:B------:R-:W-:Y:S02]  /*7000*/  IMAD.U32 R6, R4, 0x10000, RZ ;  /* 0x0001000004067824 */ /* 0x000fe400078e00ff */
[C---:B------:R-:W-:Y:S01]  /*7010*/  FFMA.FTZ R47, R28.reuse, R43, -R47 ;  /* 0x0000002b1c2f7223 */ /* 0x040fe2000001082f */
[----:B------:R-:W-:Y:S01]  /*7020*/  FMUL.FTZ R43, R35, R42 ;  /* 0x0000002a232b7220 */ /* 0x000fe20000410000 */
[----:B------:R-:W-:Y:S02]  /*7030*/  IMAD.U32 R7, R5, 0x10000, RZ ;  /* 0x0001000005077824 */ /* 0x000fe400078e00ff */
[----:B------:R-:W-:Y:S01]  /*7040*/  FFMA.FTZ R46, R28, R46, R29 ;  /* 0x0000002e1c2e7223 */ /* 0x000fe2000001001d */
[----:B------:R-:W-:Y:S01]  /*7050*/  IMAD.U32 R35, R44, 0x10000, RZ ;  /* 0x000100002c237824 */ /* 0x000fe200078e00ff */
[----:B------:R-:W-:Y:S01]  /*7060*/  LOP3.LUT R4, R4, 0xffff0000, RZ, 0xc0, !PT ;  /* 0xffff000004047812 */ /* 0x000fe200078ec0ff */
[----:B------:R-:W-:Y:S01]  /*7070*/  IMAD.U32 R29, R41, 0x10000, RZ ;  /* 0x00010000291d7824 */ /* 0x000fe200078e00ff */
[----:B------:R-:W-:Y:S01]  /*7080*/  LOP3.LUT R5, R5, 0xffff0000, RZ, 0xc0, !PT ;  /* 0xffff000005057812 */ /* 0x000fe200078ec0ff */
[----:B------:R-:W-:Y:S01]  /*7090*/  FFMA.FTZ R49, R34, R42, -R49 ;  /* 0x0000002a22317223 */ /* 0x000fe20000010831 */
        /* <DEDUP_REMOVED lines=15> */
[----:B------:R1:W-:Y:S02]  /*7190*/  STS.128 [R3+0x8400], R4 ;  /* 0x0084000403007388 */ /* 0x0003e40000000c00 */
.L_x_2721:
[----:B------:R-:W-:Y:S05]  /*71a0*/  BSYNC B2 ;  /* 0x0000000000027941 */ /* 0x000fea0003800000 */
.L_x_2720:
[----:B------:R-:W-:Y:S05]  /*71b0*/  @P1 BRA `(.L_x_2719) ;  /* 0x0000000000b81947 */ /* 0x000fea0003800000 */
[----:B-1----:R-:W1:Y:S01]  /*71c0*/  LDS.128 R4, [R0] ;  /* 0x0000000000047984 */ /* 0x002e620000000c00 */
[--C-:B------:R-:W-:Y:S02]  /*71d0*/  SHF.R.U64 R28, R24, 0x10, R25.reuse ;  /* 0x00000010181c7819 */ /* 0x100fe40000001219 */
[----:B------:R-:W-:Y:S02]  /*71e0*/  SHF.R.U32.HI R29, RZ, 0x10, R25 ;  /* 0x00000010ff1d7819 */ /* 0x000fe40000011619 */
[--C-:B------:R-:W-:Y:S02]  /*71f0*/  SHF.R.U64 R25, R20, 0x10, R21.reuse ;  /* 0x0000001014197819 */ /* 0x100fe40000001215 */
[----:B------:R-:W-:Y:S02]  /*7200*/  SHF.R.U32.HI R20, RZ, 0x10, R21 ;  /* 0x00000010ff147819 */ /* 0x000fe40000011615 */
[----:B------:R-:W-:Y:S02]  /*7210*/  PRMT R29, R50, 0x5410, R29 ;  /* 0x00005410321d7816 */ /* 0x000fe4000000001d */
[----:B------:R-:W-:-:S02]  /*7220*/  PRMT R39, R39, 0x5410, R20 ;  /* 0x0000541027277816 */ /* 0x000fc40000000014 */
[----:B------:R-:W-:Y:S02]  /*7230*/  PRMT R38, R38, 0x5410, R25 ;  /* 0x0000541026267816 */ /* 0x000fe40000000019 */
[----:B------:R-:W-:Y:S01]  /*7240*/  SHF.L.U32 R34, R29, 0x10, RZ ;  /* 0x000000101d227819 */ /* 0x000fe200000006ff */
[C---:B------:R-:W-:Y:S01]  /*7250*/  IMAD.U32 R35, R39.reuse, 0x10000, RZ ;  /* 0x0001000027237824 */ /* 0x040fe200078e00ff */
[----:B------:R-:W-:Y:S02]  /*7260*/  LOP3.LUT R39, R39, 0xffff0000, RZ, 0xc0, !PT ;  /* 0xffff000027277812 */ /* 0x000fe400078ec0ff */
[----:B------:R-:W-:Y:S02]  /*7270*/  LOP3.LUT R29, R29, 0xffff0000, RZ, 0xc0, !PT ;  /* 0xffff00001d1d7812 */ /* 0x000fe400078ec0ff */
[----:B------:R-:W-:Y:S02]  /*7280*/  PRMT R28, R40, 0x5432, R28 ;  /* 0x00005432281c7816 */ /* 0x000fe4000000001c */
[C---:B-1----:R-:W-:Y:S01]  /*7290*/  LOP3.LUT R21, R6.reuse, 0xffff0000, RZ, 0xc0, !PT ;  /* 0xffff000006157812 */ /* 0x042fe200078ec0ff */
[----:B------:R-:W-:Y:S01]  /*72a0*/  IMAD.U32 R20, R6, 0x10000, RZ ;  /* 0x0001000006147824 */ /* 0x000fe200078e00ff */
[C---:B------:R-:W-:Y:S01]  /*72b0*/  LOP3.LUT R25, R7.reuse, 0xffff0000, RZ, 0xc0, !PT ;  /* 0xffff000007197812 */ /* 0x040fe200078ec0ff */
[----:B------:R-:W-:-:S02]  /*72c0*/  IMAD.U32 R24, R7, 0x10000, RZ ;  /* 0x0001000007187824 */ /* 0x000fc400078e00ff */
[C---:B0-----:R-:W-:Y:S01]  /*72d0*/  FMUL.FTZ R41, R21.reuse, R35 ;  /* 0x0000002315297220 */ /* 0x041fe20000410000 */
[-C--:B------:R-:W-:Y:S01]  /*72e0*/  FMUL.FTZ R42, R21, R34.reuse ;  /* 0x00000022152a7220 */ /* 0x080fe20000410000 */
[C---:B------:R-:W-:Y:S01]  /*72f0*/  FMUL.FTZ R21, R25.reuse, R39 ;  /* 0x0000002719157220 */ /* 0x040fe20000410000 */
[----:B------:R-:W-:Y:S02]  /*7300*/  IMAD.U32 R6, R4, 0x10000, RZ ;  /* 0x0001000004067824 */ /* 0x000fe400078e00ff */
[C---:B------:R-:W-:Y:S01]  /*7310*/  FFMA.FTZ R41, R20.reuse, R34, -R41 ;  /* 0x0000002214297223 */ /* 0x040fe20000010829 */
[----:B------:R-:W-:Y:S01]  /*7320*/  FFMA.FTZ R42, R20, R35, R42 ;  /* 0x00000023142a7223 */ /* 0x000fe2000001002a */
[-C--:B------:R-:W-:Y:S01]  /*7330*/  FMUL.FTZ R35, R25, R29.reuse ;  /* 0x0000001d19237220 */ /* 0x080fe20000410000 */
[----:B------:R-:W-:Y:S01]  /*7340*/  FFMA.FTZ R34, R24, R29, -R21 ;  /* 0x0000001d18227223 */ /* 0x000fe20000010815 */
[C---:B------:R-:W-:Y:S01]  /*7350*/  IMAD.U32 R7, R5.reuse, 0x10000, RZ ;  /* 0x0001000005077824 */ /* 0x040fe200078e00ff */
[----:B------:R-:W-:Y:S01]  /*7360*/  LOP3.LUT R4, R4, 0xffff0000, RZ, 0xc0, !PT ;  /* 0xffff000004047812 */ /* 0x000fe200078ec0ff */
[----:B------:R-:W-:Y:S01]  /*7370*/  IMAD.U32 R25, R38, 0x10000, RZ ;  /* 0x0001000026197824 */ /* 0x000fe200078e00ff */
[----:B------:R-:W-:Y:S01]  /*7380*/  LOP3.LUT R5, R5, 0xffff0000, RZ, 0xc0, !PT ;  /* 0xffff000005057812 */ /* 0x000fe200078ec0ff */
[----:B------:R-:W-:Y:S01]  /*7390*/  IMAD.U32 R21, R28, 0x10000, RZ ;  /* 0x000100001c157824 */ /* 0x000fe200078e00ff */
        /* <DEDUP_REMOVED lines=16> */
.L_x_2719:
[----:B------:R-:W-:Y:S05]  /*74a0*/  BSYNC B1 ;  /* 0x0000000000017941 */ /* 0x000fea0003800000 */
.L_x_2718:
[----:B-12---:R-:W-:-:S05]  /*74b0*/  VIADD R4, R23, 0x60 ;  /* 0x0000006017047836 */ /* 0x006fca0000000000 */
[----:B------:R-:W-:-:S13]  /*74c0*/  ISETP.GE.AND P0, PT, R4, R14, PT ;  /* 0x0000000e0400720c */ /* 0x000fda0003f06270 */
        /* <DEDUP_REMOVED lines=8> */
[----:B------:R-:W-:Y:S02]  /*7550*/  SHF.R.U64 R25, R12, 0x10, R13 ;  /* 0x000000100c197819 */ /* 0x000fe4000000120d */
[----:B------:R-:W-:Y:S02]  /*7560*/  SHF.R.U64 R12, R26, 0x10, R27 ;  /* 0x000000101a0c7819 */ /* 0x000fe4000000121b */
[----:B------:R-:W-:Y:S02]  /*7570*/  SHF.R.U32.HI R21, RZ, 0x10, R13 ;  /* 0x00000010ff157819 */ /* 0x000fe4000001160d */
[----:B------:R-:W-:Y:S02]  /*7580*/  SHF.R.U32.HI R27, RZ, 0x10, R27 ;  /* 0x00000010ff1b7819 */ /* 0x000fe4000001161b */
[----:B------:R-:W-:Y:S02]  /*7590*/  PRMT R21, R51, 0x5410, R21 ;  /* 0x0000541033157816 */ /* 0x000fe40000000015 */
[----:B------:R-:W-:-:S02]  /*75a0*/  PRMT R36, R36, 0x5410, R27 ;  /* 0x0000541024247816 */ /* 0x000fc4000000001b */
[----:B------:R-:W-:Y:S02]  /*75b0*/  PRMT R40, R40, 0x5410, R25 ;  /* 0x0000541028287816 */ /* 0x000fe40000000019 */
[----:B------:R-:W-:Y:S01]  /*75c0*/  SHF.L.U32 R24, R21, 0x10, RZ ;  /* 0x0000001015187819 */ /* 0x000fe200000006ff */
[C---:B------:R-:W-:Y:S01]  /*75d0*/  IMAD.U32 R25, R36.reuse, 0x10000, RZ ;  /* 0x0001000024197824 */ /* 0x040fe200078e00ff */
[----:B------:R-:W-:Y:S02]  /*75e0*/  LOP3.LUT R27, R36, 0xffff0000, RZ, 0xc0, !PT ;  /* 0xffff0000241b7812 */ /* 0x000fe400078ec0ff */
[----:B------:R-:W-:Y:S02]  /*75f0*/  PRMT R37, R37, 0x5410, R12 ;  /* 0x0000541025257816 */ /* 0x000fe4000000000c */
[----:B------:R-:W-:Y:S02]  /*7600*/  LOP3.LUT R21, R21, 0xffff0000, RZ, 0xc0, !PT ;  /* 0xffff000015157812 */ /* 0x000fe400078ec0ff */
[C---:B-1----:R-:W-:Y:S01]  /*7610*/  LOP3.LUT R13, R6.reuse, 0xffff0000, RZ, 0xc0, !PT ;  /* 0xffff0000060d7812 */ /* 0x042fe200078ec0ff */
[----:B------:R-:W-:Y:S01]  /*7620*/  IMAD.U32 R12, R6, 0x10000, RZ ;  /* 0x00010000060c7824 */ /* 0x000fe200078e00ff */
[C---:B------:R-:W-:Y:S01]  /*7630*/  LOP3.LUT R20, R7.reuse, 0xffff0000, RZ, 0xc0, !PT ;  /* 0xffff000007147812 */ /* 0x040fe200078ec0ff */
[----:B------:R-:W-:-:S02]  /*7640*/  IMAD.U32 R14, R7, 0x10000, RZ ;  /* 0x00010000070e7824 */ /* 0x000fc400078e00ff */
[C---:B------:R-:W-:Y:S01]  /*7650*/  FMUL.FTZ R29, R13.reuse, R25 ;  /* 0x000000190d1d7220 */ /* 0x040fe20000410000 */
[-C--:B------:R-:W-:Y:S01]  /*7660*/  FMUL.FTZ R26, R13, R24.reuse ;  /* 0x000000180d1a7220 */ /* 0x080fe20000410000 */
[----:B------:R-:W-:Y:S01]  /*7670*/  FMUL.FTZ R13, R20, R27 ;  /* 0x0000001b140d7220 */ /* 0x000fe20000410000 */
[----:B------:R-:W-:Y:S02]  /*7680*/  IMAD.U32 R6, R4, 0x10000, RZ ;  /* 0x0001000004067824 */ /* 0x000fe400078e00ff */
[----:B------:R-:W-:Y:S01]  /*7690*/  FFMA.FTZ R29, R12, R24, -R29 ;  /* 0x000000180c1d7223 */ /* 0x000fe2000001081d */
[C---:B------:R-:W-:Y:S02]  /*76a0*/  IMAD.U32 R7, R5.reuse, 0x10000, RZ ;  /* 0x0001000005077824 */ /* 0x040fe400078e00ff */
        /* <DEDUP_REMOVED lines=23> */
.L_x_2724:
[----:B------:R-:W-:Y:S05]  /*7820*/  BSYNC B1 ;  /* 0x0000000000017941 */ /* 0x000fea0003800000 */
.L_x_2723:
[----:B------:R-:W-:Y:S05]  /*7830*/  @P1 BRA `(.L_x_2722) ;  /* 0x0000001800501947 */ /* 0x000fea0003800000 */
[----:B-1----:R-:W1:Y:S01]  /*7840*/  LDS.128 R4, [R0+0x3000] ;  /* 0x0030000000047984 */ /* 0x002e620000000c00 */
        /* <DEDUP_REMOVED lines=12> */
[C---:B-1----:R-:W-:Y:S01]  /*7910*/  LOP3.LUT R9, R6.reuse, 0xffff0000, RZ, 0xc0, !PT ;  /* 0xffff000006097812 */ /* 0x042fe200078ec0ff */
[C---:B------:R-:W-:Y:S01]  /*7920*/  IMAD.U32 R10, R7.reuse, 0x10000, RZ ;  /* 0x00010000070a7824 */ /* 0x040fe200078e00ff */
[----:B------:R-:W-:Y:S01]  /*7930*/  LOP3.LUT R7, R7, 0xffff0000, RZ, 0xc0, !PT ;  /* 0xffff000007077812 */ /* 0x000fe200078ec0ff */
[----:B------:R-:W-:Y:S01]  /*7940*/  IMAD.U32 R8, R6, 0x10000, RZ ;  /* 0x0001000006087824 */ /* 0x000fe200078e00ff */
[----:B------:R-:W-:Y:S01]  /*7950*/  SHF.L.U32 R6, R5, 0x10, RZ ;  /* 0x0000001005067819 */ /* 0x000fe200000006ff */
[C---:B------:R-:W-:Y:S01]  /*7960*/  FMUL.FTZ R13, R9.reuse, R12 ;  /* 0x0000000c090d7220 */ /* 0x040fe20000410000 */
[----:B------:R-:W-:Y:S01]  /*7970*/  FMUL.FTZ R9, R9, R11 ;  /* 0x0000000b09097220 */ /* 0x000fe20000410000 */
[----:B------:R-:W-:Y:S01]  /*7980*/  FMUL.FTZ R21, R7, R31 ;  /* 0x0000001f07157220 */ /* 0x000fe20000410000 */
[----:B------:R-:W-:-:S02]  /*7990*/  IMAD.U32 R3, R4, 0x10000, RZ ;  /* 0x0001000004037824 */ /* 0x000fc400078e00ff */
[C---:B------:R-:W-:Y:S01]  /*79a0*/  FFMA.FTZ R13, R8.reuse, R11, -R13 ;  /* 0x0000000b080d7223 */ /* 0x040fe2000001080d */
[----:B------:R-:W-:Y:S01]  /*79b0*/  FFMA.FTZ R14, R8, R12, R9 ;  /* 0x0000000c080e7223 */ /* 0x000fe20000010009 */
[-C--:B------:R-:W-:Y:S01]  /*79c0*/  FMUL.FTZ R9, R7, R33.reuse ;  /* 0x0000002107097220 */ /* 0x080fe20000410000 */
[----:B------:R-:W-:Y:S01]  /*79d0*/  IMAD.U32 R8, R15, 0x10000, RZ ;  /* 0x000100000f087824 */ /* 0x000fe200078e00ff */
[----:B------:R-:W-:Y:S01]  /*79e0*/  LOP3.LUT R4, R4, 0xffff0000, RZ, 0xc0, !PT ;  /* 0xffff000004047812 */ /* 0x000fe200078ec0ff */
[----:B------:R-:W-:Y:S01]  /*79f0*/  IMAD.U32 R7, R32, 0x10000, RZ ;  /* 0x0001000020077824 */ /* 0x000fe200078e00ff */
[----:B------:R-:W-:Y:S01]  /*7a00*/  LOP3.LUT R5, R5, 0xffff0000, RZ, 0xc0, !PT ;  /* 0xffff000005057812 */ /* 0x000fe200078ec0ff */
[C---:B------:R-:W-:Y:S01]  /*7a10*/  FFMA.FTZ R21, R10.reuse, R33, -R21 ;  /* 0x000000210a157223 */ /* 0x040fe20000010815 */
[----:B------:R-:W-:Y:S01]  /*7a20*/  LOP3.LUT R15, R15, 0xffff0000, RZ, 0xc0, !PT ;  /* 0xffff00000f0f7812 */ /* 0x000fe200078ec0ff */
[----:B------:R-:W-:Y:S01]  /*7a30*/  FFMA.FTZ R20, R10, R31, R9 ;  /* 0x0000001f0a147223 */ /* 0x000fe20000010009 */
[----:B------:R-:W-:Y:S01]  /*7a40*/  LOP3.LUT R32, R32, 0xffff0000, RZ, 0xc0, !PT ;  /* 0xffff000020207812 */ /* 0x000fe200078ec0ff */
[C---:B------:R-:W-:Y:S01]  /*7a50*/  FMUL.FTZ R10, R4.reuse, R8 ;  /* 0x00000008040a7220 */ /* 0x040fe20000410000 */
[----:B------:R-:W-:Y:S01]  /*7a60*/  FMUL.FTZ R9, R4, R7 ;  /* 0x0000000704097220 */ /* 0x000fe20000410000 */
[----:B------:R-:W-:-:S02]  /*7a70*/  FMUL.FTZ R11, R5, R15 ;  /* 0x0000000f050b7220 */ /* 0x000fc40000410000 */
[----:B------:R-:W-:Y:S01]  /*7a80*/  FMUL.FTZ R12, R5, R32 ;  /* 0x00000020050c7220 */ /* 0x000fe20000410000 */
        /* <DEDUP_REMOVED lines=8> */
[----:B------:R2:W-:Y:S01]  /*7b10*/  STS.128 [R0+0x3000], R4 ;  /* 0x0030000400007388 */ /* 0x0005e20000000c00 */
[----:B------:R-:W-:Y:S05]  /*7b20*/  BRA `(.L_x_2722) ;  /* 0x0000001400947947 */ /* 0x000fea0003800000 */
.L_x_2709:
[----:B------:R-:W1:Y:S01]  /*7b30*/  S2R R0, SR_TID.X ;  /* 0x0000000000007919 */ /* 0x000e620000002100 */
[----:B------:R-:W2:Y:S01]  /*7b40*/  LDC R32, c[0x0][0x448] ;  /* 0x00011200ff207b82 */ /* 0x000ea20000000800 */
[----:B------:R-:W-:Y:S01]  /*7b50*/  ULDC.64 UR4, c[0x0][0x3f8] ;  /* 0x0000fe0000047ab9 */ /* 0x000fe20000000a00 */
[----:B------:R-:W-:Y:S01]  /*7b60*/  ULDC.64 UR6, c[0x0][0x408] ;  /* 0x0001020000067ab9 */ /* 0x000fe20000000a00 */
[----:B------:R-:W-:Y:S02]  /*7b70*/  IMAD.MOV.U32 R4, RZ, RZ, R26 ;  /* 0x000000ffff047224 */ /* 0x000fe400078e001a */
[----:B------:R-:W-:Y:S02]  /*7b80*/  IMAD.MOV.U32 R6, RZ, RZ, R24 ;  /* 0x000000ffff067224 */ /* 0x000fe400078e0018 */
[----:B------:R-:W-:Y:S01]  /*7b90*/  IMAD.MOV.U32 R7, RZ, RZ, R31 ;  /* 0x000000ffff077224 */ /* 0x000fe200078e001f */
[----:B--2---:R-:W-:Y:S01]  /*7ba0*/  ISETP.NE.AND P0, PT, R32, 0x1, PT ;  /* 0x000000012000780c */ /* 0x004fe20003f05270 */
[----:B-1----:R-:W-:-:S05]  /*7bb0*/  VIADD R0, R0, 0xffffff80 ;  /* 0xffffff8000007836 */ /* 0x002fca0000000000 */
[----:B------:R-:W-:-:S07]  /*7bc0*/  SHF.R.S32.HI R3, RZ, 0x1f, R0 ;  /* 0x0000001fff037819 */ /* 0x000fce0000011400 */
[----:B------:R-:W1:Y:S01]  /*7bd0*/  @P0 LDC R5, c[0x0][0x450] ;  /* 0x00011400ff050b82 */ /* 0x000e620000000800 */
[----:B------:R-:W-:-:S04]  /*7be0*/  LEA.HI R3, R3, R0, RZ, 0x2 ;  /* 0x0000000003037211 */ /* 0x000fc800078f10ff */
[----:B------:R-:W-:-:S05]  /*7bf0*/  LOP3.LUT R3, R3, 0xfffffffc, RZ, 0xc0, !PT ;  /* 0xfffffffc03037812 */ /* 0x000fca00078ec0ff */
[----:B------:R-:W-:Y:S02]  /*7c00*/  IMAD.IADD R3, R0, 0x1, -R3 ;  /* 0x0000000100037824 */ /* 0x000fe400078e0a03 */
[----:B------:R-:W2:Y:S02]  /*7c10*/  @P0 LDC R0, c[0x0][0x44c] ;  /* 0x00011300ff000b82 */ /* 0x000ea40000000800 */
[----:B------:R-:W-:-:S04]  /*7c20*/  IMAD R3, R3, 0x60, R41 ;  /* 0x0000006003037824 */ /* 0x000fc800078e0229 */
[----:B--2---:R-:W-:-:S05]  /*7c30*/  @P0 IMAD.HI.U32 R0, R3, R0, RZ ;  /* 0x0000000003000227 */ /* 0x004fca00078e00ff */
[----:B-1----:R-:W-:Y:S01]  /*7c40*/  @P0 SHF.R.U32.HI R3, RZ, R5, R0 ;  /* 0x00000005ff030219 */ /* 0x002fe20000011600 */
[----:B------:R-:W-:-:S03]  /*7c50*/  IMAD.MOV.U32 R5, RZ, RZ, R29 ;  /* 0x000000ffff057224 */ /* 0x000fc600078e001d */
[----:B------:R-:W-:Y:S01]  /*7c60*/  SHF.R.S32.HI R0, RZ, 0x1f, R3 ;  /* 0x0000001fff007819 */ /* 0x000fe20000011403 */
[----:B------:R-:W-:-:S04]  /*7c70*/  IMAD.WIDE.U32 R4, R3, UR4, R4 ;  /* 0x0000000403047c25 */ /* 0x000fc8000f8e0004 */
[C---:B------:R-:W-:Y:S02]  /*7c80*/  IMAD R8, R0.reuse, UR4, RZ ;  /* 0x0000000400087c24 */ /* 0x040fe4000f8e02ff */
[----:B------:R-:W-:Y:S02]  /*7c90*/  IMAD R0, R0, UR6, RZ ;  /* 0x0000000600007c24 */ /* 0x000fe4000f8e02ff */
[C---:B------:R-:W-:Y:S01]  /*7ca0*/  IMAD R9, R3.reuse, UR5, R8 ;  /* 0x0000000503097c24 */ /* 0x040fe2000f8e0208 */
[----:B------:R-:W-:Y:S01]  /*7cb0*/  ULDC.64 UR4, c[0x0][0x3e8] ;  /* 0x0000fa0000047ab9 */ /* 0x000fe20000000a00 */
[----:B------:R-:W-:Y:S01]  /*7cc0*/  IMAD.WIDE.U32 R6, R3, UR6, R6 ;  /* 0x0000000603067c25 */ /* 0x000fe2000f8e0006 */
[----:B------:R-:W-:Y:S01]  /*7cd0*/  LEA R25, P0, R4, UR4, 0x1 ;  /* 0x0000000404197c11 */ /* 0x000fe2000f8008ff */
[----:B------:R-:W-:Y:S01]  /*7ce0*/  UMOV UR4, 0xffffffff ;  /* 0xffffffff00047882 */ /* 0x000fe20000000000 */
[----:B------:R-:W-:Y:S01]  /*7cf0*/  IADD3 R5, R5, R9, RZ ;  /* 0x0000000905057210 */ /* 0x000fe20007ffe0ff */
[----:B------:R-:W-:Y:S01]  /*7d00*/  IMAD R3, R3, UR7, R0 ;  /* 0x0000000703037c24 */ /* 0x000fe2000f8e0200 */
[----:B------:R-:W-:-:S02]  /*7d10*/  ULDC.64 UR6, c[0x0][0x400] ;  /* 0x0001000000067ab9 */ /* 0x000fc40000000a00 */
[----:B------:R-:W-:Y:S01]  /*7d20*/  LEA R27, P1, R6, UR6, 0x1 ;  /* 0x00000006061b7c11 */ /* 0x000fe2000f8208ff */
[----:B------:R-:W-:Y:S01]  /*7d30*/  IMAD.IADD R3, R7, 0x1, R3 ;  /* 0x0000000107037824 */ /* 0x000fe200078e0203 */
[----:B------:R-:W-:-:S04]  /*7d40*/  LEA.HI.X R26, R4, UR5, R5, 0x1, P0 ;  /* 0x00000005041a7c11 */ /* 0x000fc800080f0c05 */
[----:B------:R-:W-:Y:S01]  /*7d50*/  LEA.HI.X R24, R6, UR7, R3, 0x1, P1 ;  /* 0x0000000706187c11 */ /* 0x000fe200088f0c03 */
[----:B------:R-:W-:Y:S06]  /*7d60*/  BRA.DIV UR4, `(.L_x_2725) ;  /* 0x0000013604287947 */ /* 0x000fec000b800000 */
[----:B------:R-:W2:Y:S01]  /*7d70*/  LDL R6, [R1+0x10] ;  /* 0x0000100001067983 */ /* 0x000ea20000100800 */
[----:B------:R-:W1:Y:S03]  /*7d80*/  LDC R35, c[0x0][0x3f4] ;  /* 0x0000fd00ff237b82 */ /* 0x000e660000000800 */
[----:B------:R-:W3:Y:S04]  /*7d90*/  SHFL.IDX PT, R3, R25, RZ, 0x1c1f ;  /* 0x001c1fff19037589 */ /* 0x000ee800000e0000 */
[----:B------:R-:W5:Y:S04]  /*7da0*/  SHFL.IDX PT, R0, R26, RZ, 0x1c1f ;  /* 0x001c1fff1a007589 */ /* 0x000f6800000e0000 */
[----:B0-----:R-:W0:Y:S04]  /*7db0*/  SHFL.IDX PT, R14, R27, RZ, 0x1c1f ;  /* 0x001c1fff1b0e7589 */ /* 0x001e2800000e0000 */
[----:B------:R-:W4:Y:S01]  /*7dc0*/  SHFL.IDX PT, R4, R24, RZ, 0x1c1f ;  /* 0x001c1fff18047589 */ /* 0x000f2200000e0000 */
[----:B-1----:R-:W-:Y:S01]  /*7dd0*/  ISETP.GE.AND P0, PT, R16, R35, PT ;  /* 0x000000231000720c */ /* 0x002fe20003f06270 */
[----:B--2---:R-:W-:-:S05]  /*7de0*/  IMAD R32, R6, R32, RZ ;  /* 0x0000002006207224 */ /* 0x004fca00078e02ff */
[----:B------:R-:W-:-:S13]  /*7df0*/  ISETP.GE.OR P1, PT, R41, R32, P0 ;  /* 0x000000202900720c */ /* 0x000fda0000726670 */
[C---:B------:R-:W-:Y:S01]  /*7e00*/  @!P1 IMAD.SHL.U32 R5, R16.reuse, 0x2, RZ ;  /* 0x0000000210059824 */ /* 0x040fe200078e00ff */
[----:B------:R-:W-:-:S04]  /*7e10*/  @!P1 SHF.L.U64.HI R21, R16, 0x1, R17 ;  /* 0x0000000110159819 */ /* 0x000fc80000010211 */
[----:B---3--:R-:W-:-:S05]  /*7e20*/  @!P1 IADD3 R6, P2, R3, R5, RZ ;  /* 0x0000000503069210 */ /* 0x008fca0007f5e0ff */
[----:B-----5:R-:W-:-:S05]  /*7e30*/  @!P1 IMAD.X R7, R0, 0x1, R21, P2 ;  /* 0x0000000100079824 */ /* 0x020fca00010e0615 */
[----:B------:R-:W2:Y:S01]  /*7e40*/  @!P1 LD.E.128 R8, desc[UR40][R6.64] ;  /* 0x0000002806089980 */ /* 0x000ea2000c101d00 */
[----:B0-----:R-:W-:-:S05]  /*7e50*/  @!P1 IADD3 R14, P2, R14, R5, RZ ;  /* 0x000000050e0e9210 */ /* 0x001fca0007f5e0ff */
[----:B----4-:R-:W-:-:S04]  /*7e60*/  @!P1 IMAD.X R3, R4, 0x1, R21, P2 ;  /* 0x0000000104039824 */ /* 0x010fc800010e0615 */
[----:B------:R-:W-:-:S05]  /*7e70*/  @!P1 IMAD.MOV.U32 R15, RZ, RZ, R3 ;  /* 0x000000ffff0f9224 */ /* 0x000fca00078e0003 */
[----:B------:R0:W3:Y:S01]  /*7e80*/  @!P1 LD.E.128 R4, desc[UR40][R14.64] ;  /* 0x000000280e049980 */ /* 0x0000e2000c101d00 */
[----:B------:R-:W-:Y:S02]  /*7e90*/  CS2R R36, SRZ ;  /* 0x0000000000247805 */ /* 0x000fe4000001ff00 */
[----:B------:R-:W-:Y:S02]  /*7ea0*/  CS2R R38, SRZ ;  /* 0x0000000000267805 */ /* 0x000fe4000001ff00 */
[----:B------:R-:W-:Y:S01]  /*7eb0*/  CS2R R28, SRZ ;  /* 0x00000000001c7805 */ /* 0x000fe2000001ff00 */
[----:B------:R-:W1:Y:S01]  /*7ec0*/  SHFL.IDX PT, R24, R24, 0x1, 0x1c1f ;  /* 0x003c1f0018187f89 */ /* 0x000e6200000e0000 */
[----:B------:R-:W-:-:S03]  /*7ed0*/  CS2R R20, SRZ ;  /* 0x0000000000147805 */ /* 0x000fc6000001ff00 */
[----:B0-----:R0:W4:Y:S01]  /*7ee0*/  SHFL.IDX PT, R14, R27, 0x1, 0x1c1f ;  /* 0x003c1f001b0e7f89 */ /* 0x00112200000e0000 */
[----:B--2---:R-:W-:Y:S02]  /*7ef0*/  @!P1 IMAD.MOV.U32 R37, RZ, RZ, R9 ;  /* 0x000000ffff259224 */ /* 0x004fe400078e0009 */
[----:B------:R-:W-:Y:S02]  /*7f00*/  @!P1 IMAD.MOV.U32 R36, RZ, RZ, R8 ;  /* 0x000000ffff249224 */ /* 0x000fe400078e0008 */
[----:B------:R-:W-:Y:S01]  /*7f10*/  @!P1 IMAD.MOV.U32 R38, RZ, RZ, R10 ;  /* 0x000000ffff269224 */ /* 0x000fe200078e000a */
[----:B------:R-:W-:Y:S01]  /*7f20*/  MOV R3, R37 ;  /* 0x0000002500037202 */ /* 0x000fe20000000f00 */
[----:B------:R-:W-:Y:S02]  /*7f30*/  IMAD.MOV.U32 R0, RZ, RZ, R36 ;  /* 0x000000ffff007224 */ /* 0x000fe400078e0024 */
[----:B------:R-:W-:Y:S01]  /*7f40*/  @!P1 IMAD.MOV.U32 R39, RZ, RZ, R11 ;  /* 0x000000ffff279224 */ /* 0x000fe200078e000b */
[----:B------:R-:W-:Y:S01]  /*7f50*/  PRMT R34, R34, 0x5410, R3 ;  /* 0x0000541022227816 */ /* 0x000fe20000000003 */
[----:B------:R-:W-:Y:S01]  /*7f60*/  IMAD.MOV.U32 R8, RZ, RZ, R38 ;  /* 0x000000ffff087224 */ /* 0x000fe200078e0026 */
[----:B------:R-:W-:Y:S01]  /*7f70*/  PRMT R48, R0, 0x7610, R48 ;  /* 0x0000761000307816 */ /* 0x000fe20000000030 */
[----:B------:R0:W2:Y:S01]  /*7f80*/  SHFL.IDX PT, R3, R25, 0x1, 0x1c1f ;  /* 0x003c1f0019037f89 */ /* 0x0000a200000e0000 */
[----:B------:R-:W-:-:S02]  /*7f90*/  IMAD.MOV.U32 R9, RZ, RZ, R39 ;  /* 0x000000ffff097224 */ /* 0x000fc400078e0027 */
[----:B---3--:R-:W-:Y:S01]  /*7fa0*/  @!P1 IMAD.MOV.U32 R28, RZ, RZ, R4 ;  /* 0x000000ffff1c9224 */ /* 0x008fe200078e0004 */
[----:B------:R0:W3:Y:S01]  /*7fb0*/  SHFL.IDX PT, R0, R26, 0x1, 0x1c1f ;  /* 0x003c1f001a007f89 */ /* 0x0000e200000e0000 */
[----:B------:R-:W-:Y:S01]  /*7fc0*/  @!P1 IMAD.MOV.U32 R29, RZ, RZ, R5 ;  /* 0x000000ffff1d9224 */ /* 0x000fe200078e0005 */
[----:B------:R-:W-:Y:S01]  /*7fd0*/  PRMT R31, R8, 0x7610, R31 ;  /* 0x00007610081f7816 */ /* 0x000fe2000000001f */
[----:B------:R-:W-:Y:S01]  /*7fe0*/  @!P1 IMAD.MOV.U32 R20, RZ, RZ, R6 ;  /* 0x000000ffff149224 */ /* 0x000fe200078e0006 */
[----:B------:R-:W-:Y:S01]  /*7ff0*/  MOV R4, R28 ;  /* 0x0000001c00047202 */ /* 0x000fe20000000f00 */
[----:B------:R-:W-:Y:S01]  /*8000*/  @!P1 IMAD.MOV.U32 R21, RZ, RZ, R7 ;  /* 0x000000ffff159224 */ /* 0x000fe200078e0007 */
[----:B------:R-:W-:Y:S01]  /*8010*/  PRMT R34, R9, 0x7610, R34 ;  /* 0x0000761009227816 */ /* 0x000fe20000000022 */
[----:B------:R-:W-:Y:S01]  /*8020*/  IMAD.MOV.U32 R5, RZ, RZ, R29 ;  /* 0x000000ffff057224 */ /* 0x000fe200078e001d */
[----:B------:R-:W-:Y:S01]  /*8030*/  PRMT R50, R4, 0x7610, R50 ;  /* 0x0000761004327816 */ /* 0x000fe20000000032 */
[----:B------:R-:W-:-:S02]  /*8040*/  IMAD.MOV.U32 R6, RZ, RZ, R20 ;  /* 0x000000ffff067224 */ /* 0x000fc400078e0014 */
[----:B------:R-:W-:Y:S01]  /*8050*/  IMAD.MOV.U32 R7, RZ, RZ, R21 ;  /* 0x000000ffff077224 */ /* 0x000fe200078e0015 */
[----:B------:R-:W-:Y:S02]  /*8060*/  PRMT R54, R5, 0x7610, R54 ;  /* 0x0000761005367816 */ /* 0x000fe40000000036 */
[----:B------:R-:W-:Y:S02]  /*8070*/  CS2R R4, SRZ ;  /* 0x0000000000047805 */ /* 0x000fe4000001ff00 */
[----:B------:R-:W-:Y:S02]  /*8080*/  PRMT R31, R31, 0x5410, R6 ;  /* 0x000054101f1f7816 */ /* 0x000fe40000000006 */
[----:B01--4-:R-:W-:-:S07]  /*8090*/  PRMT R55, R7, 0x7610, R55 ;  /* 0x0000761007377816 */ /* 0x013fce0000000037 */
.L_x_2944:
[----:B------:R-:W4:Y:S01]  /*80a0*/  LDL R7, [R1+0x54] ;  /* 0x0000540001077983 */ /* 0x000f220000100800 */
[----:B------:R-:W-:Y:S01]  /*80b0*/  VIADD R41, R41, 0x60 ;  /* 0x0000006029297836 */ /* 0x000fe20000000000 */
[----:B------:R-:W-:Y:S01]  /*80c0*/  BSSY B1, `(.L_x_2726) ;  /* 0x0000016000017945 */ /* 0x000fe20003800000 */
[----:B------:R-:W-:Y:S02]  /*80d0*/  CS2R R8, SRZ ;  /* 0x0000000000087805 */ /* 0x000fe4000001ff00 */
[----:B------:R-:W-:Y:S02]  /*80e0*/  CS2R R10, SRZ ;  /* 0x00000000000a7805 */ /* 0x000fe4000001ff00 */
[----:B------:R-:W-:Y:S02]  /*80f0*/  ISETP.GE.AND P1, PT, R41, R32, PT ;  /* 0x000000202900720c */ /* 0x000fe40003f26270 */
[----:B----4-:R-:W-:-:S04]  /*8100*/  LEA.HI R6, R7, R7, RZ, 0x1 ;  /* 0x0000000707067211 */ /* 0x010fc800078f08ff */
[----:B------:R-:W-:-:S05]  /*8110*/  LOP3.LUT R6, R6, 0xfffffffe, RZ, 0xc0, !PT ;  /* 0xfffffffe06067812 */ /* 0x000fca00078ec0ff */
[----:B------:R-:W-:Y:S01]  /*8120*/  IMAD.IADD R13, R7, 0x1, -R6 ;  /* 0x00000001070d7824 */ /* 0x000fe200078e0a06 */
[----:B------:R-:W-:-:S04]  /*8130*/  CS2R R6, SRZ ;  /* 0x0000000000067805 */ /* 0x000fc8000001ff00 */
[----:B------:R-:W-:Y:S01]  /*8140*/  SHF.L.U32 R13, R13, 0x1f, RZ ;  /* 0x0000001f0d0d7819 */ /* 0x000fe200000006ff */
[----:B------:R-:W-:Y:S06]  /*8150*/  @P1 BRA `(.L_x_2727) ;  /* 0x0000000000301947 */ /* 0x000fec0003800000 */
[----:B------:R-:W-:Y:S02]  /*8160*/  CS2R R6, SRZ ;  /* 0x0000000000067805 */ /* 0x000fe4000001ff00 */
[----:B------:R-:W-:Y:S02]  /*8170*/  CS2R R8, SRZ ;  /* 0x0000000000087805 */ /* 0x000fe4000001ff00 */
[----:B------:R-:W-:Y:S01]  /*8180*/  CS2R R10, SRZ ;  /* 0x00000000000a7805 */ /* 0x000fe2000001ff00 */
[----:B------:R-:W-:Y:S06]  /*8190*/  @P0 BRA `(.L_x_2727) ;  /* 0x0000000000200947 */ /* 0x000fec0003800000 */
[C---:B------:R-:W-:Y:S01]  /*81a0*/  IMAD.SHL.U32 R4, R16.reuse, 0x2, RZ ;  /* 0x0000000210047824 */ /* 0x040fe200078e00ff */
[----:B------:R-:W-:-:S04]  /*81b0*/  SHF.L.U64.HI R5, R16, 0x1, R17 ;  /* 0x0000000110057819 */ /* 0x000fc80000010211 */
[-C--:B--2---:R-:W-:Y:S02]  /*81c0*/  IADD3 R8, P1, R3, R4.reuse, RZ ;  /* 0x0000000403087210 */ /* 0x084fe40007f3e0ff */
[----:B------:R-:W-:-:S03]  /*81d0*/  IADD3 R4, P2, R14, R4, RZ ;  /* 0x000000040e047210 */ /* 0x000fc60007f5e0ff */
[--C-:B---3--:R-:W-:Y:S02]  /*81e0*/  IMAD.X R9, R0, 0x1, R5.reuse, P1 ;  /* 0x0000000100097824 */ /* 0x108fe400008e0605 */
[----:B------:R-:W-:-:S04]  /*81f0*/  IMAD.X R5, R24, 0x1, R5, P2 ;  /* 0x0000000118057824 */ /* 0x000fc800010e0605 */
[----:B------:R-:W5:Y:S04]  /*8200*/  LD.E.128 R8, desc[UR40][R8.64] ;  /* 0x0000002808087980 */ /* 0x000f68000c101d00 */
[----:B------:R-:W5:Y:S02]  /*8210*/  LD.E.128 R4, desc[UR40][R4.64] ;  /* 0x0000002804047980 */ /* 0x000f64000c101d00 */
.L_x_2727:
[----:B------:R-:W-:Y:S05]  /*8220*/  BSYNC B1 ;  /* 0x0000000000017941 */ /* 0x000fea0003800000 */
.L_x_2726:
[----:B------:R-:W0:Y:S01]  /*8230*/  SYNCS.PHASECHK.TRANS64.TRYWAIT P1, [R2+URZ+0x16800], R13 ;  /* 0x0168000d020075a7 */ /* 0x000e22000802017f */
[----:B------:R-:W-:Y:S01]  /*8240*/  IMAD R32, R33, -0xc0, R32 ;  /* 0xffffff4021207824 */ /* 0x000fe200078e0220 */
[C---:B------:R-:W-:Y:S01]  /*8250*/  IADD3 R12, R23.reuse, 0x60, RZ ;  /* 0x00000060170c7810 */ /* 0x040fe20007ffe0ff */
[----:B---3-5:R-:W-:Y:S01]  /*8260*/  IMAD.MOV.U32 R0, RZ, RZ, R4 ;  /* 0x000000ffff007224 */ /* 0x028fe200078e0004 */
[----:B------:R-:W-:Y:S01]  /*8270*/  BSSY B1, `(.L_x_2728) ;  /* 0x0000012000017945 */ /* 0x000fe20003800000 */
[----:B--2---:R-:W-:Y:S01]  /*8280*/  IMAD.MOV.U32 R3, RZ, RZ, R5 ;  /* 0x000000ffff037224 */ /* 0x004fe200078e0005 */
[----:B------:R-:W-:Y:S01]  /*8290*/  VIMNMX R32, R32, 0xc0, PT ;  /* 0x000000c020207848 */ /* 0x000fe20003fe0100 */
[----:B------:R-:W-:Y:S01]  /*82a0*/  IMAD.MOV.U32 R14, RZ, RZ, R9 ;  /* 0x000000ffff0e7224 */ /* 0x000fe200078e0009 */
[----:B------:R-:W-:Y:S01]  /*82b0*/  PRMT R43, R0, 0x7610, R43 ;  /* 0x00007610002b7816 */ /* 0x000fe2000000002b */
[----:B------:R-:W-:Y:S01]  /*82c0*/  IMAD.MOV.U32 R0, RZ, RZ, R6 ;  /* 0x000000ffff007224 */ /* 0x000fe200078e0006 */
[----:B------:R-:W-:-:S02]  /*82d0*/  ISETP.GE.OR P2, PT, R23, R32, P0 ;  /* 0x000000201700720c */ /* 0x000fc40000746670 */
[----:B------:R-:W-:Y:S01]  /*82e0*/  PRMT R42, R3, 0x7610, R42 ;  /* 0x00007610032a7816 */ /* 0x000fe2000000002a */
[----:B------:R-:W-:Y:S01]  /*82f0*/  IMAD.MOV.U32 R3, RZ, RZ, R7 ;  /* 0x000000ffff037224 */ /* 0x000fe200078e0007 */
[----:B------:R-:W-:Y:S01]  /*8300*/  ISETP.GE.OR P0, PT, R12, R32, P0 ;  /* 0x000000200c00720c */ /* 0x000fe20000706670 */
[----:B------:R-:W-:Y:S01]  /*8310*/  IMAD.MOV.U32 R12, RZ, RZ, R8 ;  /* 0x000000ffff0c7224 */ /* 0x000fe200078e0008 */
[----:B------:R-:W-:Y:S01]  /*8320*/  PRMT R41, R0, 0x7610, R41 ;  /* 0x0000761000297816 */ /* 0x000fe20000000029 */
[----:B------:R-:W-:Y:S01]  /*8330*/  IMAD.MOV.U32 R0, RZ, RZ, R10 ;  /* 0x000000ffff007224 */ /* 0x000fe200078e000a */
[----:B------:R-:W-:Y:S01]  /*8340*/  PRMT R40, R3, 0x7610, R40 ;  /* 0x0000761003287816 */ /* 0x000fe20000000028 */
[----:B------:R-:W-:Y:S01]  /*8350*/  IMAD.MOV.U32 R3, RZ, RZ, R11 ;  /* 0x000000ffff037224 */ /* 0x000fe200078e000b */
[----:B------:R-:W-:Y:S02]  /*8360*/  PRMT R45, R12, 0x7610, R45 ;  /* 0x000076100c2d7816 */ /* 0x000fe4000000002d */
[----:B------:R-:W-:Y:S01]  /*8370*/  PRMT R44, R14, 0x7610, R44 ;  /* 0x000076100e2c7816 */ /* 0x000fe2000000002c */
[----:B0-----:R-:W-:Y:S06]  /*8380*/  @!P1 BRA `(.L_x_2729) ;  /* 0x0000013400149947 */ /* 0x001fec0003800000 */
.L_x_2945:
[----:B------:R-:W-:Y:S05]  /*8390*/  BSYNC B1 ;  /* 0x0000000000017941 */ /* 0x000fea0003800000 */
.L_x_2728:
[----:B------:R-:W-:Y:S04]  /*83a0*/  BSSY B1, `(.L_x_2730) ;  /* 0x0000070000017945 */ /* 0x000fe80003800000 */
[----:B------:R-:W-:Y:S05]  /*83b0*/  @P2 BRA `(.L_x_2731) ;  /* 0x0000000400b82947 */ /* 0x000fea0003800000 */
[----:B------:R-:W2:Y:S01]  /*83c0*/  LDL R12, [R1+0x30] ;  /* 0x00003000010c7983 */ /* 0x000ea20000100800 */
[----:B0-----:R-:W-:Y:S01]  /*83d0*/  IMAD.IADD R13, R16, 0x1, R35 ;  /* 0x00000001100d7824 */ /* 0x001fe200078e0223 */
[----:B------:R-:W-:Y:S01]  /*83e0*/  SHF.R.U64 R47, R36, 0x10, R37 ;  /* 0x00000010242f7819 */ /* 0x000fe20000001225 */
[----:B------:R-:W0:Y:S01]  /*83f0*/  S2R R14, SR_TID.X ;  /* 0x00000000000e7919 */ /* 0x000e220000002100 */
[----:B------:R-:W-:Y:S02]  /*8400*/  SHF.R.U64 R49, R28, 0x10, R29 ;  /* 0x000000101c317819 */ /* 0x000fe4000000121d */
[--C-:B------:R-:W-:Y:S02]  /*8410*/  SHF.R.U64 R36, R38, 0x10, R39.reuse ;  /* 0x0000001026247819 */ /* 0x100fe40000001227 */
[----:B------:R-:W-:Y:S02]  /*8420*/  SHF.R.U32.HI R39, RZ, 0x10, R39 ;  /* 0x00000010ff277819 */ /* 0x000fe40000011627 */
[----:B------:R-:W-:-:S02]  /*8430*/  SHF.R.U64 R52, R20, 0x10, R21 ;  /* 0x0000001014347819 */ /* 0x000fc40000001215 */
[----:B------:R-:W-:Y:S02]  /*8440*/  PRMT R38, R48, 0x5410, R47 ;  /* 0x0000541030267816 */ /* 0x000fe4000000002f */
[----:B------:R-:W-:Y:S02]  /*8450*/  PRMT R49, R50, 0x5410, R49 ;  /* 0x0000541032317816 */ /* 0x000fe40000000031 */
[----:B------:R-:W-:Y:S02]  /*8460*/  SHF.R.U32.HI R53, RZ, 0x10, R21 ;  /* 0x00000010ff357819 */ /* 0x000fe40000011615 */
[----:B------:R-:W-:Y:S01]  /*8470*/  PRMT R47, R31, 0x5410, R36 ;  /* 0x000054101f2f7816 */ /* 0x000fe20000000024 */
[----:B------:R-:W-:Y:S01]  /*8480*/  IMAD.U32 R50, R49, 0x10000, RZ ;  /* 0x0001000031327824 */ /* 0x000fe200078e00ff */
[----:B------:R-:W-:Y:S01]  /*8490*/  PRMT R48, R34, 0x5410, R39 ;  /* 0x0000541022307816 */ /* 0x000fe20000000027 */
[----:B------:R-:W-:Y:S01]  /*84a0*/  IMAD.U32 R39, R38, 0x10000, RZ ;  /* 0x0001000026277824 */ /* 0x000fe200078e00ff */
[----:B------:R-:W-:-:S02]  /*84b0*/  PRMT R52, R31, 0x5432, R52 ;  /* 0x000054321f347816 */ /* 0x000fc40000000034 */
[----:B------:R-:W-:Y:S02]  /*84c0*/  SHF.R.U32.HI R46, RZ, 0x10, R37 ;  /* 0x00000010ff2e7819 */ /* 0x000fe40000011625 */
        /* <DEDUP_REMOVED lines=8> */
[----:B------:R-:W-:Y:S02]  /*8550*/  SHF.R.S32.HI R24, RZ, 0x5, R24 ;  /* 0x00000005ff187819 */ /* 0x000fe40000011418 */
[----:B--2---:R-:W-:-:S04]  /*8560*/  SHF.L.U32 R12, R12, 0x6, RZ ;  /* 0x000000060c0c7819 */ /* 0x004fc800000006ff */
[----:B------:R-:W-:-:S04]  /*8570*/  LOP3.LUT R14, R12, 0x1c0, RZ, 0xc0, !PT ;  /* 0x000001c00c0e7812 */ /* 0x000fc800078ec0ff */
[C---:B------:R-:W-:Y:S02]  /*8580*/  LOP3.LUT R12, R14.reuse, 0x38, R16, 0xf8, !PT ;  /* 0x000000380e0c7812 */ /* 0x040fe400078ef810 */
[----:B------:R-:W-:Y:S02]  /*8590*/  SHF.R.U32.HI R15, RZ, 0x3, R14 ;  /* 0x00000003ff0f7819 */ /* 0x000fe4000001160e */
        /* <DEDUP_REMOVED lines=13> */
[C---:B-1----:R-:W-:Y:S01]  /*8670*/  IMAD.U32 R31, R24.reuse, 0x10000, RZ ;  /* 0x00010000181f7824 */ /* 0x042fe200078e00ff */
[----:B------:R-:W-:Y:S01]  /*8680*/  LOP3.LUT R24, R24, 0xffff0000, RZ, 0xc0, !PT ;  /* 0xffff000018187812 */ /* 0x000fe200078ec0ff */
[C---:B------:R-:W-:Y:S01]  /*8690*/  IMAD.U32 R34, R25.reuse, 0x10000, RZ ;  /* 0x0001000019227824 */ /* 0x040fe200078e00ff */
[----:B------:R-:W-:Y:S01]  /*86a0*/  LOP3.LUT R25, R25, 0xffff0000, RZ, 0xc0, !PT ;  /* 0xffff000019197812 */ /* 0x000fe200078ec0ff */
[C---:B------:R-:W-:Y:S01]  /*86b0*/  FMUL.FTZ R55, R31.reuse, R50 ;  /* 0x000000321f377220 */ /* 0x040fe20000410000 */
[----:B------:R-:W-:Y:S01]  /*86c0*/  FMUL.FTZ R57, R31, R39 ;  /* 0x000000271f397220 */ /* 0x000fe20000410000 */
[----:B------:R-:W-:Y:S01]  /*86d0*/  LOP3.LUT R31, R38, 0xffff0000, RZ, 0xc0, !PT ;  /* 0xffff0000261f7812 */ /* 0x000fe200078ec0ff */
[----:B------:R-:W-:-:S02]  /*86e0*/  IMAD.U32 R38, R51, 0x10000, RZ ;  /* 0x0001000033267824 */ /* 0x000fc400078e00ff */
[C---:B------:R-:W-:Y:S01]  /*86f0*/  FFMA.FTZ R55, R20.reuse, R39, -R55 ;  /* 0x0000002714377223 */ /* 0x040fe20000010837 */
[----:B------:R-:W-:Y:S01]  /*8700*/  FFMA.FTZ R57, R20, R50, R57 ;  /* 0x0000003214397223 */ /* 0x000fe20000010039 */
[----:B------:R-:W-:Y:S01]  /*8710*/  FMUL.FTZ R39, R24, R49 ;  /* 0x0000003118277220 */ /* 0x000fe20000410000 */
[----:B------:R-:W-:Y:S01]  /*8720*/  SHF.L.U32 R20, R46, 0x10, RZ ;  /* 0x000000102e147819 */ /* 0x000fe200000006ff */
[-C--:B------:R-:W-:Y:S01]  /*8730*/  FMUL.FTZ R59, R24, R31.reuse ;  /* 0x0000001f183b7220 */ /* 0x080fe20000410000 */
[----:B------:R-:W-:Y:S01]  /*8740*/  FMUL.FTZ R54, R34, R38 ;  /* 0x0000002622367220 */ /* 0x000fe20000410000 */
[----:B------:R-:W-:Y:S01]  /*8750*/  FFMA.FTZ R50, R12, R31, -R39 ;  /* 0x0000001f0c327223 */ /* 0x000fe20000010827 */
[----:B------:R-:W-:Y:S01]  /*8760*/  LOP3.LUT R24, R51, 0xffff0000, RZ, 0xc0, !PT ;  /* 0xffff000033187812 */ /* 0x000fe200078ec0ff */
[----:B------:R-:W-:Y:S01]  /*8770*/  FMUL.FTZ R31, R34, R20 ;  /* 0x00000014221f7220 */ /* 0x000fe20000410000 */
[----:B------:R-:W-:Y:S01]  /*8780*/  LOP3.LUT R46, R46, 0xffff0000, RZ, 0xc0, !PT ;  /* 0xffff00002e2e7812 */ /* 0x000fe200078ec0ff */
[----:B------:R-:W-:-:S02]  /*8790*/  IMAD.U32 R36, R26, 0x10000, RZ ;  /* 0x000100001a247824 */ /* 0x000fc400078e00ff */
[----:B------:R-:W-:Y:S01]  /*87a0*/  FFMA.FTZ R34, R12, R49, R59 ;  /* 0x000000310c227223 */ /* 0x000fe2000001003b */
[C---:B------:R-:W-:Y:S01]  /*87b0*/  FFMA.FTZ R38, R21.reuse, R38, R31 ;  /* 0x0000002615267223 */ /* 0x040fe2000001001f */
[----:B------:R-:W-:Y:S01]  /*87c0*/  FFMA.FTZ R54, R21, R20, -R54 ;  /* 0x0000001415367223 */ /* 0x000fe20000010836 */
[----:B------:R-:W-:Y:S02]  /*87d0*/  IMAD.U32 R31, R52, 0x10000, RZ ;  /* 0x00010000341f7824 */ /* 0x000fe400078e00ff */
[----:B------:R-:W-:Y:S01]  /*87e0*/  FMUL.FTZ R12, R25, R24 ;  /* 0x00000018190c7220 */ /* 0x000fe20000410000 */
[----:B------:R-:W-:Y:S02]  /*87f0*/  IMAD.U32 R21, R47, 0x10000, RZ ;  /* 0x000100002f157824 */ /* 0x000fe400078e00ff */
[----:B------:R-:W-:Y:S01]  /*8800*/  FMUL.FTZ R56, R25, R46 ;  /* 0x0000002e19387220 */ /* 0x000fe20000410000 */
[----:B------:R-:W-:Y:S01]  /*8810*/  IMAD.U32 R37, R27, 0x10000, RZ ;  /* 0x000100001b257824 */ /* 0x000fe200078e00ff */
[----:B------:R-:W-:Y:S01]  /*8820*/  SHF.L.U32 R28, R14, 0x10, RZ ;  /* 0x000000100e1c7819 */ /* 0x000fe200000006ff */
[----:B------:R-:W-:-:S02]  /*8830*/  IMAD.U32 R20, R53, 0x10000, RZ ;  /* 0x0001000035147824 */ /* 0x000fc400078e00ff */
[C---:B------:R-:W-:Y:S01]  /*8840*/  FMUL.FTZ R49, R36.reuse, R31 ;  /* 0x0000001f24317220 */ /* 0x040fe20000410000 */
[C---:B------:R-:W-:Y:S01]  /*8850*/  FFMA.FTZ R25, R13.reuse, R46, -R12 ;  /* 0x0000002e0d197223 */ /* 0x040fe2000001080c */
[-C--:B------:R-:W-:Y:S01]  /*8860*/  FMUL.FTZ R36, R36, R21.reuse ;  /* 0x0000001524247220 */ /* 0x080fe20000410000 */
[----:B------:R-:W-:Y:S01]  /*8870*/  FFMA.FTZ R39, R13, R24, R56 ;  /* 0x000000180d277223 */ /* 0x000fe20000010038 */
[----:B------:R-:W-:Y:S02]  /*8880*/  IMAD.U32 R29, R15, 0x10000, RZ ;  /* 0x000100000f1d7824 */ /* 0x000fe400078e00ff */
[C---:B------:R-:W-:Y:S01]  /*8890*/  FMUL.FTZ R24, R37.reuse, R20 ;  /* 0x0000001425187220 */ /* 0x040fe20000410000 */
[----:B------:R-:W-:Y:S02]  /*88a0*/  IMAD.U32 R12, R48, 0x10000, RZ ;  /* 0x00010000300c7824 */ /* 0x000fe400078e00ff */
[C---:B------:R-:W-:Y:S01]  /*88b0*/  FFMA.FTZ R49, R28.reuse, R21, -R49 ;  /* 0x000000151c317223 */ /* 0x040fe20000010831 */
[----:B------:R-:W-:Y:S01]  /*88c0*/  FFMA.FTZ R36, R28, R31, R36 ;  /* 0x0000001f1c247223 */ /* 0x000fe20000010024 */
[----:B------:R-:W-:Y:S01]  /*88d0*/  LOP3.LUT R26, R26, 0xffff0000, RZ, 0xc0, !PT ;  /* 0xffff00001a1a7812 */ /* 0x000fe200078ec0ff */
[-C--:B------:R-:W-:Y:S01]  /*88e0*/  FMUL.FTZ R46, R37, R12.reuse ;  /* 0x0000000c252e7220 */ /* 0x080fe20000410000 */
[----:B------:R-:W-:Y:S01]  /*88f0*/  FFMA.FTZ R28, R29, R12, -R24 ;  /* 0x0000000c1d1c7223 */ /* 0x000fe20000010818 */
[----:B------:R-:W-:-:S02]  /*8900*/  LOP3.LUT R27, R27, 0xffff0000, RZ, 0xc0, !PT ;  /* 0xffff00001b1b7812 */ /* 0x000fc400078ec0ff */
        /* <DEDUP_REMOVED lines=25> */
.L_x_2731:
[----:B------:R-:W-:Y:S05]  /*8aa0*/  BSYNC B1 ;  /* 0x0000000000017941 */ /* 0x000fea0003800000 */
.L_x_2730:
[----:B------:R-:W-:Y:S02]  /*8ab0*/  PRMT R28, R0, 0x7610, R28 ;  /* 0x00007610001c7816 */ /* 0x000fe4000000001c */
[----:B------:R-:W-:Y:S01]  /*8ac0*/  PRMT R31, R3, 0x7610, R31 ;  /* 0x00007610031f7816 */ /* 0x000fe2000000001f */
[----:B------:R-:W-:Y:S06]  /*8ad0*/  @P0 BRA `(.L_x_2722) ;  /* 0x0000000400a80947 */ /* 0x000fec0003800000 */
[----:B-1----:R-:W2:Y:S01]  /*8ae0*/  LDL R12, [R1+0x34] ;  /* 0x00003400010c7983 */ /* 0x002ea20000100800 */
[C---:B0-----:R-:W-:Y:S02]  /*8af0*/  VIADD R13, R23.reuse, 0x60 ;  /* 0x00000060170d7836 */ /* 0x041fe40000000000 */
[----:B------:R-:W-:Y:S01]  /*8b00*/  VIADD R14, R23, 0x60 ;  /* 0x00000060170e7836 */ /* 0x000fe20000000000 */
[----:B------:R-:W3:Y:S01]  /*8b10*/  LDL R33, [R1+0x60] ;  /* 0x0000600001217983 */ /* 0x000ee20000100800 */
[----:B------:R-:W-:Y:S02]  /*8b20*/  IMAD.SHL.U32 R13, R13, 0x40, RZ ;  /* 0x000000400d0d7824 */ /* 0x000fe400078e00ff */
[----:B------:R-:W-:Y:S01]  /*8b30*/  IMAD.SHL.U32 R14, R14, 0x40, RZ ;  /* 0x000000400e0e7824 */ /* 0x000fe200078e00ff */
[----:B------:R-:W-:Y:S02]  /*8b40*/  IADD3 R0, R16, R35, RZ ;  /* 0x0000002310007210 */ /* 0x000fe40007ffe0ff */
[----:B------:R-:W-:-:S02]  /*8b50*/  LOP3.LUT R13, R13, 0x1c0, RZ, 0xc0, !PT ;  /* 0x000001c00d0d7812 */ /* 0x000fc400078ec0ff */
[----:B------:R-:W-:Y:S02]  /*8b60*/  LOP3.LUT R14, R14, 0x1c0, RZ, 0xc0, !PT ;  /* 0x000001c00e0e7812 */ /* 0x000fe400078ec0ff */
[----:B------:R-:W-:Y:S02]  /*8b70*/  SHF.R.U32.HI R13, RZ, 0x3, R13 ;  /* 0x00000003ff0d7819 */ /* 0x000fe4000001160d */
[----:B------:R-:W-:-:S04]  /*8b80*/  LOP3.LUT R0, R14, 0x38, R0, 0xf8, !PT ;  /* 0x000000380e007812 */ /* 0x000fc800078ef800 */
[----:B------:R-:W-:Y:S02]  /*8b90*/  LOP3.LUT R0, R0, R13, RZ, 0x3c, !PT ;  /* 0x0000000d00007212 */ /* 0x000fe400078e3cff */
[----:B------:R-:W-:Y:S02]  /*8ba0*/  SHF.R.U64 R20, R8, 0x10, R9 ;  /* 0x0000001008147819 */ /* 0x000fe40000001209 */
[----:B------:R-:W-:Y:S02]  /*8bb0*/  SHF.R.U64 R8, R4, 0x10, R5 ;  /* 0x0000001004087819 */ /* 0x000fe40000001205 */
[----:B------:R-:W-:Y:S02]  /*8bc0*/  SHF.R.U32.HI R9, RZ, 0x10, R9 ;  /* 0x00000010ff097819 */ /* 0x000fe40000011609 */
[----:B------:R-:W-:Y:S02]  /*8bd0*/  PRMT R43, R43, 0x5410, R8 ;  /* 0x000054102b2b7816 */ /* 0x000fe40000000008 */
[----:B------:R-:W-:-:S02]  /*8be0*/  SHF.R.U64 R21, R10, 0x10, R11 ;  /* 0x000000100a157819 */ /* 0x000fc4000000120b */
[----:B------:R-:W-:Y:S02]  /*8bf0*/  SHF.R.U32.HI R5, RZ, 0x10, R5 ;  /* 0x00000010ff057819 */ /* 0x000fe40000011605 */
[----:B------:R-:W-:Y:S02]  /*8c00*/  PRMT R45, R45, 0x5410, R20 ;  /* 0x000054102d2d7816 */ /* 0x000fe40000000014 */
[----:B------:R-:W-:Y:S02]  /*8c10*/  PRMT R44, R44, 0x5410, R9 ;  /* 0x000054102c2c7816 */ /* 0x000fe40000000009 */
[----:B------:R-:W-:Y:S02]  /*8c20*/  SHF.L.U32 R32, R43, 0x10, RZ ;  /* 0x000000102b207819 */ /* 0x000fe400000006ff */
[----:B------:R-:W-:Y:S01]  /*8c30*/  PRMT R21, R28, 0x5410, R21 ;  /* 0x000054101c157816 */ /* 0x000fe20000000015 */
[----:B------:R-:W-:Y:S01]  /*8c40*/  IMAD.U32 R28, R45, 0x10000, RZ ;  /* 0x000100002d1c7824 */ /* 0x000fe200078e00ff */
[----:B------:R-:W-:-:S02]  /*8c50*/  PRMT R42, R42, 0x5410, R5 ;  /* 0x000054102a2a7816 */ /* 0x000fc40000000005 */
[----:B------:R-:W-:Y:S02]  /*8c60*/  SHF.R.U32.HI R29, RZ, 0x10, R11 ;  /* 0x00000010ff1d7819 */ /* 0x000fe4000001160b */
[--C-:B------:R-:W-:Y:S02]  /*8c70*/  SHF.R.U64 R4, R6, 0x10, R7.reuse ;  /* 0x0000001006047819 */ /* 0x100fe40000001207 */
[----:B------:R-:W-:Y:S01]  /*8c80*/  SHF.R.U32.HI R7, RZ, 0x10, R7 ;  /* 0x00000010ff077819 */ /* 0x000fe20000011607 */
[----:B------:R-:W-:Y:S01]  /*8c90*/  IMAD.U32 R34, R42, 0x10000, RZ ;  /* 0x000100002a227824 */ /* 0x000fe200078e00ff */
[----:B------:R-:W-:Y:S02]  /*8ca0*/  PRMT R29, R31, 0x5410, R29 ;  /* 0x000054101f1d7816 */ /* 0x000fe4000000001d */
[----:B------:R-:W-:Y:S02]  /*8cb0*/  PRMT R40, R40, 0x5410, R7 ;  /* 0x0000541028287816 */ /* 0x000fe40000000007 */
[----:B------:R-:W-:-:S02]  /*8cc0*/  LOP3.LUT R43, R43, 0xffff0000, RZ, 0xc0, !PT ;  /* 0xffff00002b2b7812 */ /* 0x000fc400078ec0ff */
[----:B------:R-:W-:Y:S02]  /*8cd0*/  PRMT R41, R41, 0x5410, R4 ;  /* 0x0000541029297816 */ /* 0x000fe40000000004 */
[----:B------:R-:W-:Y:S01]  /*8ce0*/  LOP3.LUT R45, R45, 0xffff0000, RZ, 0xc0, !PT ;  /* 0xffff00002d2d7812 */ /* 0x000fe200078ec0ff */
[----:B--2---:R-:W-:-:S04]  /*8cf0*/  IMAD.IADD R3, R12, 0x1, R0 ;  /* 0x000000010c037824 */ /* 0x004fc800078e0200 */
[----:B------:R-:W-:Y:S01]  /*8d00*/  IMAD R0, R3, 0x2, R2 ;  /* 0x0000000203007824 */ /* 0x000fe200078e0202 */
[----:B---3--:R-:W0:Y:S04]  /*8d10*/  LDS.128 R12, [R33+0x8400] ;  /* 0x00840000210c7984 */ /* 0x008e280000000c00 */
[----:B------:R-:W1:Y:S01]  /*8d20*/  LDS.128 R24, [R0+0x8400] ;  /* 0x0084000000187984 */ /* 0x000e620000000c00 */
[----:B0-----:R-:W-:Y:S02]  /*8d30*/  IMAD.U32 R3, R12, 0x10000, RZ ;  /* 0x000100000c037824 */ /* 0x001fe400078e00ff */
[----:B-1----:R-:W-:Y:S02]  /*8d40*/  IMAD.U32 R9, R24, 0x10000, RZ ;  /* 0x0001000018097824 */ /* 0x002fe400078e00ff */
[----:B------:R-:W-:-:S02]  /*8d50*/  IMAD.U32 R11, R25, 0x10000, RZ ;  /* 0x00010000190b7824 */ /* 0x000fc400078e00ff */
[C---:B------:R-:W-:Y:S01]  /*8d60*/  FMUL.FTZ R36, R9.reuse, R32 ;  /* 0x0000002009247220 */ /* 0x040fe20000410000 */
[-C--:B------:R-:W-:Y:S01]  /*8d70*/  FMUL.FTZ R38, R9, R28.reuse ;  /* 0x0000001c09267220 */ /* 0x080fe20000410000 */
[----:B------:R-:W-:Y:S02]  /*8d80*/  IMAD.U32 R5, R13, 0x10000, RZ ;  /* 0x000100000d057824 */ /* 0x000fe400078e00ff */
[----:B------:R-:W-:Y:S01]  /*8d90*/  FFMA.FTZ R36, R3, R28, -R36 ;  /* 0x0000001c03247223 */ /* 0x000fe20000010824 */
[----:B------:R-:W-:Y:S02]  /*8da0*/  IMAD.U32 R28, R44, 0x10000, RZ ;  /* 0x000100002c1c7824 */ /* 0x000fe400078e00ff */
[----:B------:R-:W-:Y:S01]  /*8db0*/  FMUL.FTZ R46, R11, R34 ;  /* 0x000000220b2e7220 */ /* 0x000fe20000410000 */
[----:B------:R-:W-:Y:S01]  /*8dc0*/  FFMA.FTZ R38, R3, R32, R38 ;  /* 0x0000002003267223 */ /* 0x000fe20000010026 */
[----:B------:R-:W-:Y:S02]  /*8dd0*/  IMAD.U32 R20, R27, 0x10000, RZ ;  /* 0x000100001b147824 */ /* 0x000fe400078e00ff */
[----:B------:R-:W-:Y:S01]  /*8de0*/  IMAD.U32 R3, R29, 0x10000, RZ ;  /* 0x000100001d037824 */ /* 0x000fe200078e00ff */
[----:B------:R-:W-:Y:S01]  /*8df0*/  LOP3.LUT R10, R24, 0xffff0000, RZ, 0xc0, !PT ;  /* 0xffff0000180a7812 */ /* 0x000fe200078ec0ff */
[----:B------:R-:W-:-:S02]  /*8e00*/  IMAD.U32 R9, R40, 0x10000, RZ ;  /* 0x0001000028097824 */ /* 0x000fc400078e00ff */
[-C--:B------:R-:W-:Y:S01]  /*8e10*/  FMUL.FTZ R32, R11, R28.reuse ;  /* 0x0000001c0b207220 */ /* 0x080fe20000410000 */
[----:B------:R-:W-:Y:S01]  /*8e20*/  FFMA.FTZ R46, R5, R28, -R46 ;  /* 0x0000001c052e7223 */ /* 0x000fe2000001082e */
[----:B------:R-:W-:Y:S02]  /*8e30*/  IMAD.U32 R8, R15, 0x10000, RZ ;  /* 0x000100000f087824 */ /* 0x000fe400078e00ff */
[C---:B------:R-:W-:Y:S01]  /*8e40*/  FMUL.FTZ R28, R20.reuse, R3 ;  /* 0x00000003141c7220 */ /* 0x040fe20000410000 */
[----:B------:R-:W-:Y:S01]  /*8e50*/  FMUL.FTZ R11, R20, R9 ;  /* 0x00000009140b7220 */ /* 0x000fe20000410000 */
[----:B------:R-:W-:Y:S01]  /*8e60*/  LOP3.LUT R4, R12, 0xffff0000, RZ, 0xc0, !PT ;  /* 0xffff00000c047812 */ /* 0x000fe200078ec0ff */
[----:B------:R-:W-:Y:S01]  /*8e70*/  FFMA.FTZ R32, R5, R34, R32 ;  /* 0x0000002205207223 */ /* 0x000fe20000010020 */
[----:B------:R-:W-:Y:S01]  /*8e80*/  FMUL.FTZ R5, R10, R43 ;  /* 0x0000002b0a057220 */ /* 0x000fe20000410000 */
[C---:B------:R-:W-:Y:S01]  /*8e90*/  FFMA.FTZ R28, R8.reuse, R9, R28 ;  /* 0x00000009081c7223 */ /* 0x040fe2000001001c */
[----:B------:R-:W-:Y:S01]  /*8ea0*/  LOP3.LUT R24, R25, 0xffff0000, RZ, 0xc0, !PT ;  /* 0xffff000019187812 */ /* 0x000fe200078ec0ff */
[----:B------:R-:W-:Y:S01]  /*8eb0*/  FFMA.FTZ R20, R8, R3, -R11 ;  /* 0x0000000308147223 */ /* 0x000fe2000001080b */
[----:B------:R-:W-:Y:S01]  /*8ec0*/  LOP3.LUT R9, R42, 0xffff0000, RZ, 0xc0, !PT ;  /* 0xffff00002a097812 */ /* 0x000fe200078ec0ff */
[-C--:B------:R-:W-:Y:S01]  /*8ed0*/  FMUL.FTZ R11, R10, R45.reuse ;  /* 0x0000002d0a0b7220 */ /* 0x080fe20000410000 */
[----:B------:R-:W-:Y:S01]  /*8ee0*/  LOP3.LUT R12, R13, 0xffff0000, RZ, 0xc0, !PT ;  /* 0xffff00000d0c7812 */ /* 0x000fe200078ec0ff */
[----:B------:R-:W-:Y:S01]  /*8ef0*/  FFMA.FTZ R45, R4, R45, -R5 ;  /* 0x0000002d042d7223 */ /* 0x000fe20000010805 */
[C---:B------:R-:W-:Y:S01]  /*8f00*/  IMAD.U32 R6, R14.reuse, 0x10000, RZ ;  /* 0x000100000e067824 */ /* 0x040fe200078e00ff */
[----:B------:R-:W-:Y:S01]  /*8f10*/  LOP3.LUT R7, R14, 0xffff0000, RZ, 0xc0, !PT ;  /* 0xffff00000e077812 */ /* 0x000fe200078ec0ff */
[----:B------:R-:W-:Y:S01]  /*8f20*/  IMAD.U32 R13, R26, 0x10000, RZ ;  /* 0x000100001a0d7824 */ /* 0x000fe200078e00ff */
[----:B------:R-:W-:Y:S01]  /*8f30*/  SHF.L.U32 R5, R21, 0x10, RZ ;  /* 0x0000001015057819 */ /* 0x000fe200000006ff */
[----:B------:R-:W-:Y:S01]  /*8f40*/  IMAD.U32 R8, R41, 0x10000, RZ ;  /* 0x0001000029087824 */ /* 0x000fe200078e00ff */
[----:B------:R-:W-:Y:S01]  /*8f50*/  LOP3.LUT R14, R15, 0xffff0000, RZ, 0xc0, !PT ;  /* 0xffff00000f0e7812 */ /* 0x000fe200078ec0ff */
[----:B------:R-:W-:Y:S01]  /*8f60*/  FMUL.FTZ R25, R24, R9 ;  /* 0x0000000918197220 */ /* 0x000fe20000410000 */
[----:B------:R-:W-:-:S02]  /*8f70*/  LOP3.LUT R3, R44, 0xffff0000, RZ, 0xc0, !PT ;  /* 0xffff00002c037812 */ /* 0x000fc400078ec0ff */
[----:B------:R-:W-:Y:S02]  /*8f80*/  LOP3.LUT R15, R26, 0xffff0000, RZ, 0xc0, !PT ;  /* 0xffff00001a0f7812 */ /* 0x000fe400078ec0ff */
[----:B------:R-:W-:Y:S01]  /*8f90*/  LOP3.LUT R26, R27, 0xffff0000, RZ, 0xc0, !PT ;  /* 0xffff00001b1a7812 */ /* 0x000fe200078ec0ff */
[CC--:B------:R-:W-:Y:S01]  /*8fa0*/  FMUL.FTZ R27, R13.reuse, R8.reuse ;  /* 0x000000080d1b7220 */ /* 0x0c0fe20000410000 */
[----:B------:R-:W-:Y:S01]  /*8fb0*/  FFMA.FTZ R11, R4, R43, R11 ;  /* 0x0000002b040b7223 */ /* 0x000fe2000001000b */
[----:B------:R-:W-:Y:S01]  /*8fc0*/  FMUL.FTZ R13, R13, R5 ;  /* 0x000000050d0d7220 */ /* 0x000fe20000410000 */
[----:B------:R-:W-:Y:S01]  /*8fd0*/  LOP3.LUT R10, R41, 0xffff0000, RZ, 0xc0, !PT ;  /* 0xffff0000290a7812 */ /* 0x000fe200078ec0ff */
[-C--:B------:R-:W-:Y:S01]  /*8fe0*/  FMUL.FTZ R24, R24, R3.reuse ;  /* 0x0000000318187220 */ /* 0x080fe20000410000 */
[----:B------:R-:W-:Y:S01]  /*8ff0*/  FFMA.FTZ R25, R12, R3, -R25 ;  /* 0x000000030c197223 */ /* 0x000fe20000010819 */
[----:B------:R-:W-:Y:S02]  /*9000*/  LOP3.LUT R4, R21, 0xffff0000, RZ, 0xc0, !PT ;  /* 0xffff000015047812 */ /* 0x000fe400078ec0ff */
[----:B------:R-:W-:Y:S01]  /*9010*/  LOP3.LUT R3, R40, 0xffff0000, RZ, 0xc0, !PT ;  /* 0xffff000028037812 */ /* 0x000fe200078ec0ff */
[C---:B------:R-:W-:Y:S01]  /*9020*/  FFMA.FTZ R27, R6.reuse, R5, -R27 ;  /* 0x00000005061b7223 */ /* 0x040fe2000001081b */
[----:B------:R-:W-:Y:S01]  /*9030*/  LOP3.LUT R29, R29, 0xffff0000, RZ, 0xc0, !PT ;  /* 0xffff00001d1d7812 */ /* 0x000fe200078ec0ff */
[----:B------:R-:W-:Y:S01]  /*9040*/  FFMA.FTZ R13, R6, R8, R13 ;  /* 0x00000008060d7223 */ /* 0x000fe2000001000d */
[C---:B------:R-:W-:Y:S01]  /*9050*/  FMUL.FTZ R6, R15.reuse, R10 ;  /* 0x0000000a0f067220 */ /* 0x040fe20000410000 */
[-C--:B------:R-:W-:Y:S01]  /*9060*/  FMUL.FTZ R15, R15, R4.reuse ;  /* 0x000000040f0f7220 */ /* 0x080fe20000410000 */
[C---:B------:R-:W-:Y:S01]  /*9070*/  FMUL.FTZ R5, R26.reuse, R3 ;  /* 0x000000031a057220 */ /* 0x040fe20000410000 */
[-C--:B------:R-:W-:Y:S01]  /*9080*/  FMUL.FTZ R26, R26, R29.reuse ;  /* 0x0000001d1a1a7220 */ /* 0x080fe20000410000 */
[C---:B------:R-:W-:Y:S01]  /*9090*/  FFMA.FTZ R6, R7.reuse, R4, -R6 ;  /* 0x0000000407067223 */ /* 0x040fe20000010806 */
[----:B------:R-:W-:Y:S01]  /*90a0*/  FFMA.FTZ R10, R7, R10, R15 ;  /* 0x0000000a070a7223 */ /* 0x000fe2000001000f */
[----:B------:R-:W-:Y:S01]  /*90b0*/  FFMA.FTZ R7, R14, R29, -R5 ;  /* 0x0000001d0e077223 */ /* 0x000fe20000010805 */
        /* <DEDUP_REMOVED lines=12> */
.L_x_2722:
[----:B------:R-:W-:Y:S05]  /*9180*/  BSYNC B0 ;  /* 0x0000000000007941 */ /* 0x000fea0003800000 */
.L_x_2708:
        /* <DEDUP_REMOVED lines=8> */
.L_x_2705:
[----:B------:R-:W-:-:S13]  /*9210*/  ISETP.NE.AND P0, PT, R156, 0x3, PT ;  /* 0x000000039c00780c */ /* 0x000fda0003f05270 */
[----:B------:R-:W-:Y:S05]  /*9220*/  @!P0 BRA `(.L_x_2732) ;  /* 0x0000000000048947 */ /* 0x000fea0003800000 */
[----:B------:R-:W-:Y:S01]  /*9230*/  BPT.TRAP 0x1 ;  /* 0x000000040000795c */ /* 0x000fe20000300000 */
.L_x_2732:
[----:B--23--:R-:W-:Y:S01]  /*9240*/  IMAD R0, R22, 0x8, R2 ;  /* 0x0000000816007824 */ /* 0x00cfe200078e0202 */
[----:B-1----:R-:W-:-:S04]  /*9250*/  SHF.L.U32 R7, R154, 0x1f, RZ ;  /* 0x0000001f9a077819 */ /* 0x002fc800000006ff */
[----:B------:R1:W2:Y:S01]  /*9260*/  SYNCS.PHASECHK.TRANS64.TRYWAIT P1, [R0+URZ+0x16830], R7 ;  /* 0x01683007000075a7 */ /* 0x0002a2000802017f */
[----:B------:R-:W-:Y:S05]  /*9270*/  @!P0 BRA `(.L_x_2733) ;  /* 0x0000000000048947 */ /* 0x000fea0003800000 */
[----:B------:R-:W-:Y:S01]  /*9280*/  BPT.TRAP 0x1 ;  /* 0x000000040000795c */ /* 0x000fe20000300000 */
.L_x_2733:
[----:B------:R-:W-:Y:S01]  /*9290*/  VIADD R3, R2, 0xe400 ;  /* 0x0000e40002037836 */ /* 0x000fe20000000000 */
[----:B------:R-:W-:Y:S01]  /*92a0*/  LOP3.LUT R4, R30, 0x10000, RZ, 0xfc, !PT ;  /* 0x000100001e047812 */ /* 0x000fe200078efcff */
[----:B------:R-:W-:-:S03]  /*92b0*/  IMAD.MOV.U32 R5, RZ, RZ, 0x40000040 ;  /* 0x40000040ff057424 */ /* 0x000fc600078e00ff */
[----:B------:R-:W-:-:S04]  /*92c0*/  SHF.R.U32.HI R3, RZ, 0x4, R3 ;  /* 0x00000004ff037819 */ /* 0x000fc80000011603 */
[----:B------:R-:W-:-:S04]  /*92d0*/  LOP3.LUT R3, R3, 0x3fff, RZ, 0xc0, !PT ;  /* 0x00003fff03037812 */ /* 0x000fc800078ec0ff */
[----:B------:R-:W-:-:S05]  /*92e0*/  LOP3.LUT R3, R3, 0x10000, RZ, 0xfc, !PT ;  /* 0x0001000003037812 */ /* 0x000fca00078efcff */
[----:B------:R3:W-:Y:S01]  /*92f0*/  STL [R1+0x18], R3 ;  /* 0x0000180301007387 */ /* 0x0007e20000100800 */
[----:B--2---:R-:W-:Y:S05]  /*9300*/  @P1 BRA `(.L_x_2734) ;  /* 0x0000000000081947 */ /* 0x004fea0003800000 */
[----:B------:R-:W2:Y:S02]  /*9310*/  SYNCS.PHASECHK.TRANS64.TRYWAIT P1, [R0+URZ+0x16830], R7 ;  /* 0x01683007000075a7 */ /* 0x000ea4000802017f */
[----:B--2---:R-:W-:Y:S05]  /*9320*/  @!P1 BRA `(.L_x_2735) ;  /* 0x0000012400409947 */ /* 0x004fea0003800000 */
.L_x_2734:
[----:B---3--:R-:W3:Y:S01]  /*9330*/  LDL R3, [R1+0x18] ;  /* 0x0000180001037983 */ /* 0x008ee20000100800 */
[----:B-12---:R-:W-:Y:S01]  /*9340*/  IMAD.MOV.U32 R7, RZ, RZ, 0x40000040 ;  /* 0x40000040ff077424 */ /* 0x006fe200078e00ff */
[----:B------:R-:W-:Y:S05]  /*9350*/  WARPSYNC.ALL ;  /* 0x0000000000007948 */ /* 0x000fea0003800000 */
[C---:B------:R-:W-:Y:S01]  /*9360*/  R2UR UR4, R4.reuse ;  /* 0x00000000040472ca */ /* 0x040fe200000e0000 */
[----:B0---45:R-:W-:Y:S01]  /*9370*/  WARPGROUP.ARRIVE ;  /* 0x00000000000079c5 */ /* 0x031fe20000000000 */
        /* <DEDUP_REMOVED lines=11> */
[----:B---3--:R-:W-:-:S04]  /*9430*/  IMAD R6, R22, 0x400, R3 ;  /* 0x0000040016067824 */ /* 0x008fc800078e0203 */
        /* <DEDUP_REMOVED lines=30> */
.L_x_2736:
[----:B------:R-:W2:Y:S01]  /*9620*/  LDL.LU R92, [R1+0x4] ;  /* 0x00000400015c7983 */ /* 0x000ea20000300800 */
[----:B------:R-:W-:Y:S01]  /*9630*/  ULDC UR4, c[0x0][0x9d8] ;  /* 0x0002760000047ab9 */ /* 0x000fe20000000800 */
[----:B------:R-:W0:Y:S01]  /*9640*/  LDC R93, c[0x0][0x448] ;  /* 0x00011200ff5d7b82 */ /* 0x000e220000000800 */
[----:B------:R-:W-:Y:S01]  /*9650*/  ULDC UR5, c[0x0][0x988] ;  /* 0x0002620000057ab9 */ /* 0x000fe20000000800 */
[----:B------:R-:W3:Y:S04]  /*9660*/  LDL R90, [R1+0x3c] ;  /* 0x00003c00015a7983 */ /* 0x000ee80000100800 */
[----:B------:R-:W3:Y:S01]  /*9670*/  LDL R100, [R1+0x24] ;  /* 0x0000240001647983 */ /* 0x000ee20000100800 */
[----:B------:R-:W-:Y:S01]  /*9680*/  FMUL.FTZ R11, R36, UR4 ;  /* 0x00000004240b7c20 */ /* 0x000fe20008410000 */
[----:B------:R-:W-:Y:S01]  /*9690*/  FMUL.FTZ R36, R39, UR4 ;  /* 0x0000000427247c20 */ /* 0x000fe20008410000 */
[----:B------:R-:W-:Y:S01]  /*96a0*/  FMUL.FTZ R6, R25, UR4 ;  /* 0x0000000419067c20 */ /* 0x000fe20008410000 */
[----:B------:R-:W4:Y:S01]  /*96b0*/  LDL R96, [R1+0x1c] ;  /* 0x00001c0001607983 */ /* 0x000f220000100800 */
[----:B------:R-:W-:Y:S01]  /*96c0*/  FMUL.FTZ R91, R34, UR4 ;  /* 0x00000004225b7c20 */ /* 0x000fe20008410000 */
[----:B------:R-:W-:Y:S01]  /*96d0*/  FMUL.FTZ R12, R37, UR4 ;  /* 0x00000004250c7c20 */ /* 0x000fe20008410000 */
[----:B------:R-:W-:Y:S01]  /*96e0*/  FMUL.FTZ R111, R26, UR4 ;  /* 0x000000041a6f7c20 */ /* 0x000fe20008410000 */
[----:B------:R-:W5:Y:S01]  /*96f0*/  LDL R39, [R1+0x38] ;  /* 0x0000380001277983 */ /* 0x000f620000100800 */
[----:B------:R-:W-:Y:S01]  /*9700*/  FMUL.FTZ R107, R27, UR4 ;  /* 0x000000041b6b7c20 */ /* 0x000fe20008410000 */
[----:B------:R-:W-:Y:S01]  /*9710*/  FMUL.FTZ R89, R35, UR4 ;  /* 0x0000000423597c20 */ /* 0x000fe20008410000 */
[----:B------:R-:W-:Y:S01]  /*9720*/  FMUL.FTZ R105, R30, UR4 ;  /* 0x000000041e697c20 */ /* 0x000fe20008410000 */
[----:B------:R-:W5:Y:S01]  /*9730*/  LDL R98, [R1+0x10] ;  /* 0x0000100001627983 */ /* 0x000f620000100800 */
[----:B------:R-:W1:Y:S01]  /*9740*/  MUFU.TANH R111, R111 ;  /* 0x0000006f006f7308 */ /* 0x000e620000002400 */
[----:B------:R-:W-:Y:S01]  /*9750*/  FMUL.FTZ R3, R24, UR4 ;  /* 0x0000000418037c20 */ /* 0x000fe20008410000 */
[----:B------:R-:W-:Y:S01]  /*9760*/  FMUL.FTZ R24, R31, UR4 ;  /* 0x000000041f187c20 */ /* 0x000fe20008410000 */
[----:B------:R-:W-:Y:S01]  /*9770*/  FMUL.FTZ R38, R38, UR4 ;  /* 0x0000000426267c20 */ /* 0x000fe20008410000 */
[----:B------:R-:W-:Y:S01]  /*9780*/  FMUL.FTZ R13, R40, UR4 ;  /* 0x00000004280d7c20 */ /* 0x000fe20008410000 */
[----:B0-----:R-:W-:Y:S01]  /*9790*/  ISETP.NE.AND P4, PT, R93, 0x1, PT ;  /* 0x000000015d00780c */ /* 0x001fe20003f85270 */
        /* <DEDUP_REMOVED lines=12> */
[----:B------:R-:W1:Y:S01]  /*9860*/  @P4 LDC R25, c[0x0][0x44c] ;  /* 0x00011300ff194b82 */ /* 0x000e620000000800 */
[----:B------:R-:W-:Y:S01]  /*9870*/  FMUL.FTZ R62, R62, UR4 ;  /* 0x000000043e3e7c20 */ /* 0x000fe20008410000 */
[----:B------:R-:W-:-:S04]  /*9880*/  FMUL.FTZ R9, R32, UR4 ;  /* 0x0000000420097c20 */ /* 0x000fc80008410000 */
[----:B------:R-:W0:Y:S02]  /*9890*/  MUFU.TANH R24, R24 ;  /* 0x0000001800187308 */ /* 0x000e240000002400 */
[----:B------:R-:W0:Y:S06]  /*98a0*/  @P4 LDC R34, c[0x0][0x450] ;  /* 0x00011400ff224b82 */ /* 0x000e2c0000000800 */
[----:B------:R-:W5:Y:S08]  /*98b0*/  MUFU.TANH R91, R91 ;  /* 0x0000005b005b7308 */ /* 0x000f700000002400 */
[----:B------:R-:W5:Y:S08]  /*98c0*/  MUFU.TANH R89, R89 ;  /* 0x0000005900597308 */ /* 0x000f700000002400 */
[----:B------:R-:W5:Y:S08]  /*98d0*/  MUFU.TANH R38, R38 ;  /* 0x0000002600267308 */ /* 0x000f700000002400 */
[----:B------:R-:W5:Y:S08]  /*98e0*/  MUFU.TANH R36, R36 ;  /* 0x0000002400247308 */ /* 0x000f700000002400 */
[----:B------:R-:W5:Y:S01]  /*98f0*/  MUFU.TANH R40, R40 ;  /* 0x0000002800287308 */ /* 0x000f620000002400 */
[----:B------:R-:W-:-:S07]  /*9900*/  FMUL.FTZ R48, R50, UR4 ;  /* 0x0000000432307c20 */ /* 0x000fce0008410000 */
[----:B------:R-:W5:Y:S01]  /*9910*/  MUFU.TANH R42, R42 ;  /* 0x0000002a002a7308 */ /* 0x000f620000002400 */
[----:B------:R-:W-:Y:S01]  /*9920*/  FMUL.FTZ R50, R51, UR4 ;  /* 0x0000000433327c20 */ /* 0x000fe20008410000 */
[----:B------:R-:W-:-:S06]  /*9930*/  FMUL.FTZ R31, R52, UR4 ;  /* 0x00000004341f7c20 */ /* 0x000fcc0008410000 */
[----:B------:R-:W5:Y:S01]  /*9940*/  MUFU.TANH R44, R44 ;  /* 0x0000002c002c7308 */ /* 0x000f620000002400 */
[----:B------:R-:W-:Y:S01]  /*9950*/  FMUL.FTZ R52, R54, UR4 ;  /* 0x0000000436347c20 */ /* 0x000fe20008410000 */
[----:B------:R-:W-:-:S06]  /*9960*/  FMUL.FTZ R28, R45, UR4 ;  /* 0x000000042d1c7c20 */ /* 0x000fcc0008410000 */
        /* <DEDUP_REMOVED lines=8> */
[----:B------:R-:W5:Y:S08]  /*99f0*/  MUFU.TANH R52, R52 ;  /* 0x0000003400347308 */ /* 0x000f700000002400 */
[----:B------:R-:W5:Y:S01]  /*9a00*/  MUFU.TANH R54, R54 ;  /* 0x0000003600367308 */ /* 0x000f620000002400 */
[----:B------:R-:W-:Y:S01]  /*9a10*/  FMUL.FTZ R32, R53, UR4 ;  /* 0x0000000435207c20 */ /* 0x000fe20008410000 */
[----:B------:R-:W-:-:S06]  /*9a20*/  FMUL.FTZ R93, R63, UR4 ;  /* 0x000000043f5d7c20 */ /* 0x000fcc0008410000 */
[----:B------:R-:W5:Y:S08]  /*9a30*/  MUFU.TANH R56, R56 ;  /* 0x0000003800387308 */ /* 0x000f700000002400 */
[----:B------:R-:W5:Y:S08]  /*9a40*/  MUFU.TANH R58, R58 ;  /* 0x0000003a003a7308 */ /* 0x000f700000002400 */
[----:B------:R-:W5:Y:S08]  /*9a50*/  MUFU.TANH R62, R62 ;  /* 0x0000003e003e7308 */ /* 0x000f700000002400 */
[----:B------:R-:W-:Y:S01]  /*9a60*/  MUFU.TANH R93, R93 ;  /* 0x0000005d005d7308 */ /* 0x000fe20000002400 */
[----:B------:R-:W-:Y:S01]  /*9a70*/  FMUL.FTZ R75, R75, UR4 ;  /* 0x000000044b4b7c20 */ /* 0x000fe20008410000 */
[----:B--2---:R-:W-:Y:S01]  /*9a80*/  LOP3.LUT R92, R92, 0xfffffffe, RZ, 0xc0, !PT ;  /* 0xfffffffe5c5c7812 */ /* 0x004fe200078ec0ff */
[----:B------:R-:W-:Y:S01]  /*9a90*/  FMUL.FTZ R78, R78, UR4 ;  /* 0x000000044e4e7c20 */ /* 0x000fe20008410000 */
[----:B------:R-:W-:Y:S01]  /*9aa0*/  FMUL.FTZ R82, R82, UR4 ;  /* 0x0000000452527c20 */ /* 0x000fe20008410000 */
[----:B------:R-:W-:Y:S01]  /*9ab0*/  FMUL.FTZ R86, R86, UR4 ;  /* 0x0000000456567c20 */ /* 0x000fe20008410000 */
[----:B------:R-:W-:-:S02]  /*9ac0*/  @P4 LOP3.LUT R92, R92, 0x1, RZ, 0xfc, !PT ;  /* 0x000000015c5c4812 */ /* 0x000fc400078efcff */
[----:B------:R-:W-:Y:S03]  /*9ad0*/  MUFU.TANH R3, R3 ;  /* 0x0000000300037308 */ /* 0x000fe60000002400 */
[----:B------:R3:W-:Y:S05]  /*9ae0*/  STL [R1+0x4], R92 ;  /* 0x0000045c01007387 */ /* 0x0007ea0000100800 */
[----:B------:R-:W-:Y:S01]  /*9af0*/  MUFU.TANH R6, R6 ;  /* 0x0000000600067308 */ /* 0x000fe20000002400 */
[----:B---3--:R-:W-:-:S07]  /*9b00*/  IADD3 R92, R90, R100, RZ ;  /* 0x000000645a5c7210 */ /* 0x008fce0007ffe0ff */
[----:B------:R-:W-:Y:S01]  /*9b10*/  MUFU.TANH R7, R7 ;  /* 0x0000000700077308 */ /* 0x000fe20000002400 */
[----:B-1----:R-:W-:-:S05]  /*9b20*/  @P4 IMAD.HI.U32 R25, R92, R25, RZ ;  /* 0x000000195c194227 */ /* 0x002fca00078e00ff */
[----:B0-----:R-:W-:Y:S01]  /*9b30*/  @P4 SHF.R.U32.HI R92, RZ, R34, R25 ;  /* 0x00000022ff5c4219 */ /* 0x001fe20000011619 */
[----:B------:R-:W-:Y:S01]  /*9b40*/  IMAD.MOV.U32 R25, RZ, RZ, -0x80 ;  /* 0xffffff80ff197424 */ /* 0x000fe200078e00ff */
[----:B------:R-:W-:Y:S03]  /*9b50*/  MUFU.TANH R8, R8 ;  /* 0x0000000800087308 */ /* 0x000fe60000002400 */
[----:B------:R-:W0:Y:S01]  /*9b60*/  SHFL.IDX PT, R37, R92, 0x1, 0x1c1f ;  /* 0x003c1f005c257f89 */ /* 0x000e2200000e0000 */
[----:B------:R-:W-:-:S04]  /*9b70*/  IMAD R25, R88, R25, 0x80 ;  /* 0x0000008058197424 */ /* 0x000fc800078e0219 */
[----:B------:R-:W-:Y:S01]  /*9b80*/  VIADD R35, R25, 0x1 ;  /* 0x0000000119237836 */ /* 0x000fe20000000000 */
[----:B------:R-:W-:Y:S01]  /*9b90*/  MUFU.TANH R9, R9 ;  /* 0x0000000900097308 */ /* 0x000fe20000002400 */
[----:B----4-:R-:W-:Y:S02]  /*9ba0*/  IMAD.IADD R90, R96, 0x1, R25 ;  /* 0x00000001605a7824 */ /* 0x010fe400078e0219 */
[C---:B-----5:R-:W-:Y:S02]  /*9bb0*/  IMAD R35, R39.reuse, -0x2, R35 ;  /* 0xfffffffe27237824 */ /* 0x060fe400078e0223 */
[----:B------:R-:W-:-:S03]  /*9bc0*/  IMAD R90, R39, -0x2, R90 ;  /* 0xfffffffe275a7824 */ /* 0x000fc600078e025a */
[----:B------:R-:W-:Y:S01]  /*9bd0*/  IADD3 R109, -R98, R35, R96 ;  /* 0x00000023626d7210 */ /* 0x000fe20007ffe160 */
[----:B------:R-:W-:Y:S08]  /*9be0*/  MUFU.TANH R10, R10 ;  /* 0x0000000a000a7308 */ /* 0x000ff00000002400 */
[----:B------:R-:W-:Y:S01]  /*9bf0*/  MUFU.TANH R11, R11 ;  /* 0x0000000b000b7308 */ /* 0x000fe20000002400 */
[----:B0-----:R-:W-:-:S04]  /*9c00*/  VIADDMNMX R25, R37, R109, R90, PT ;  /* 0x0000006d25197246 */ /* 0x001fc8000380015a */
[C---:B------:R-:W-:Y:S02]  /*9c10*/  ISETP.GT.AND P1, PT, R25.reuse, RZ, PT ;  /* 0x000000ff1900720c */ /* 0x040fe40003f24270 */
[C---:B------:R-:W-:Y:S01]  /*9c20*/  ISETP.GT.AND P2, PT, R25.reuse, 0x1, PT ;  /* 0x000000011900780c */ /* 0x040fe20003f44270 */
[----:B------:R-:W-:Y:S01]  /*9c30*/  MUFU.TANH R12, R12 ;  /* 0x0000000c000c7308 */ /* 0x000fe20000002400 */
[----:B------:R-:W-:Y:S02]  /*9c40*/  ISETP.GT.AND P3, PT, R25, 0x8, PT ;  /* 0x000000081900780c */ /* 0x000fe40003f64270 */
[----:B------:R-:W-:Y:S02]  /*9c50*/  FSEL R111, R111, -INF , P1 ;  /* 0xff8000006f6f7808 */ /* 0x000fe40000800000 */
[----:B------:R-:W-:Y:S02]  /*9c60*/  FSEL R107, R107, -INF , P2 ;  /* 0xff8000006b6b7808 */ /* 0x000fe40001000000 */
[----:B------:R-:W-:Y:S01]  /*9c70*/  ISETP.GT.AND P1, PT, R25, 0x9, PT ;  /* 0x000000091900780c */ /* 0x000fe20003f24270 */
[----:B------:R-:W-:Y:S01]  /*9c80*/  MUFU.TANH R13, R13 ;  /* 0x0000000d000d7308 */ /* 0x000fe20000002400 */
[----:B------:R-:W-:-:S02]  /*9c90*/  FSEL R105, R105, -INF , P3 ;  /* 0xff80000069697808 */ /* 0x000fc40001800000 */
[----:B------:R-:W-:Y:S02]  /*9ca0*/  FMNMX.FTZ R94, R111, R107, !PT ;  /* 0x0000006b6f5e7209 */ /* 0x000fe40007810000 */
[----:B------:R-:W-:Y:S02]  /*9cb0*/  ISETP.GT.AND P2, PT, R25, 0x10, PT ;  /* 0x000000101900780c */ /* 0x000fe40003f44270 */
[----:B------:R-:W-:Y:S01]  /*9cc0*/  FSEL R35, R24, -INF , P1 ;  /* 0xff80000018237808 */ /* 0x000fe20000800000 */
[----:B------:R-:W-:Y:S01]  /*9cd0*/  MUFU.TANH R26, R26 ;  /* 0x0000001a001a7308 */ /* 0x000fe20000002400 */
[----:B------:R-:W-:Y:S02]  /*9ce0*/  FMNMX.FTZ R94, R105, R94, !PT ;  /* 0x0000005e695e7209 */ /* 0x000fe40007810000 */
[----:B------:R-:W-:Y:S02]  /*9cf0*/  ISETP.GT.AND P1, PT, R25, 0x11, PT ;  /* 0x000000111900780c */ /* 0x000fe40003f24270 */
[----:B------:R-:W-:-:S02]  /*9d00*/  FSEL R39, R91, -INF , P2 ;  /* 0xff8000005b277808 */ /* 0x000fc40001000000 */
[----:B------:R-:W-:Y:S01]  /*9d10*/  FMNMX.FTZ R94, R35, R94, !PT ;  /* 0x0000005e235e7209 */ /* 0x000fe20007810000 */
[----:B------:R-:W-:Y:S01]  /*9d20*/  MUFU.TANH R27, R27 ;  /* 0x0000001b001b7308 */ /* 0x000fe20000002400 */
[----:B------:R-:W-:Y:S02]  /*9d30*/  ISETP.GT.AND P2, PT, R25, 0x18, PT ;  /* 0x000000181900780c */ /* 0x000fe40003f44270 */
[----:B------:R-:W-:Y:S02]  /*9d40*/  FSEL R37, R89, -INF , P1 ;  /* 0xff80000059257808 */ /* 0x000fe40000800000 */
[----:B------:R-:W-:Y:S02]  /*9d50*/  FMNMX.FTZ R94, R39, R94, !PT ;  /* 0x0000005e275e7209 */ /* 0x000fe40007810000 */
        /* <DEDUP_REMOVED lines=10> */
[----:B------:R-:W-:Y:S02]  /*9e00*/  FMNMX.FTZ R94, R41, R94, !PT ;  /* 0x0000005e295e7209 */ /* 0x000fe40007810000 */
[----:B------:R-:W-:Y:S02]  /*9e10*/  ISETP.GT.AND P2, PT, R25, 0x28, PT ;  /* 0x000000281900780c */ /* 0x000fe40003f44270 */
[----:B------:R-:W-:Y:S02]  /*9e20*/  FSEL R45, R42, -INF , P1 ;  /* 0xff8000002a2d7808 */ /* 0x000fe40000800000 */
        /* <DEDUP_REMOVED lines=12> */
[----:B------:R-:W-:Y:S01]  /*9ef0*/  FMNMX.FTZ R94, R55, R94, !PT ;  /* 0x0000005e375e7209 */ /* 0x000fe20007810000 */
[----:B------:R-:W-:Y:S01]  /*9f00*/  FMUL.FTZ R34, R57, UR4 ;  /* 0x0000000439227c20 */ /* 0x000fe20008410000 */
[----:B------:R-:W-:Y:S01]  /*9f10*/  ISETP.GT.AND P1, PT, R25, 0x39, PT ;  /* 0x000000391900780c */ /* 0x000fe20003f24270 */
[----:B------:R-:W-:Y:S01]  /*9f20*/  FMUL.FTZ R24, R66, UR4 ;  /* 0x0000000442187c20 */ /* 0x000fe20008410000 */
[----:B------:R-:W-:-:S02]  /*9f30*/  FSEL R57, R52, -INF , P2 ;  /* 0xff80000034397808 */ /* 0x000fc40001000000 */
[----:B------:R-:W-:Y:S01]  /*9f40*/  FMNMX.FTZ R94, R53, R94, !PT ;  /* 0x0000005e355e7209 */ /* 0x000fe20007810000 */
[----:B------:R-:W-:Y:S01]  /*9f50*/  FMUL.FTZ R89, R67, UR4 ;  /* 0x0000000443597c20 */ /* 0x000fe20008410000 */
[----:B------:R-:W-:Y:S02]  /*9f60*/  ISETP.GT.AND P2, PT, R25, 0x40, PT ;  /* 0x000000401900780c */ /* 0x000fe40003f44270 */
[----:B------:R-:W-:Y:S02]  /*9f70*/  FSEL R59, R54, -INF , P1 ;  /* 0xff800000363b7808 */ /* 0x000fe40000800000 */
[----:B------:R-:W-:Y:S01]  /*9f80*/  FMNMX.FTZ R94, R57, R94, !PT ;  /* 0x0000005e395e7209 */ /* 0x000fe20007810000 */
[----:B------:R-:W0:Y:S01]  /*9f90*/  MUFU.TANH R24, R24 ;  /* 0x0000001800187308 */ /* 0x000e220000002400 */
[----:B------:R-:W-:Y:S01]  /*9fa0*/  ISETP.GT.AND P1, PT, R25, 0x41, PT ;  /* 0x000000411900780c */ /* 0x000fe20003f24270 */
[----:B------:R-:W-:Y:S01]  /*9fb0*/  FMUL.FTZ R36, R70, UR4 ;  /* 0x0000000446247c20 */ /* 0x000fe20008410000 */
[----:B------:R-:W-:-:S02]  /*9fc0*/  FSEL R67, R56, -INF , P2 ;  /* 0xff80000038437808 */ /* 0x000fc40001000000 */
[----:B------:R-:W-:Y:S01]  /*9fd0*/  FMNMX.FTZ R94, R59, R94, !PT ;  /* 0x0000005e3b5e7209 */ /* 0x000fe20007810000 */
[----:B------:R-:W-:Y:S01]  /*9fe0*/  FMUL.FTZ R91, R71, UR4 ;  /* 0x00000004475b7c20 */ /* 0x000fe20008410000 */
[----:B------:R-:W-:Y:S01]  /*9ff0*/  ISETP.GT.AND P2, PT, R25, 0x48, PT ;  /* 0x000000481900780c */ /* 0x000fe20003f44270 */
[----:B------:R-:W1:Y:S01]  /*a000*/  MUFU.TANH R89, R89 ;  /* 0x0000005900597308 */ /* 0x000e620000002400 */
[----:B------:R-:W-:Y:S02]  /*a010*/  FSEL R63, R58, -INF , P1 ;  /* 0xff8000003a3f7808 */ /* 0x000fe40000800000 */
[----:B------:R-:W-:Y:S01]  /*a020*/  FMNMX.FTZ R94, R67, R94, !PT ;  /* 0x0000005e435e7209 */ /* 0x000fe20007810000 */
[----:B------:R-:W-:Y:S01]  /*a030*/  FMUL.FTZ R38, R74, UR4 ;  /* 0x000000044a267c20 */ /* 0x000fe20008410000 */
[----:B------:R-:W-:Y:S02]  /*a040*/  ISETP.GT.AND P1, PT, R25, 0x49, PT ;  /* 0x000000491900780c */ /* 0x000fe40003f24270 */
[----:B------:R-:W-:Y:S01]  /*a050*/  FSEL R71, R62, -INF , P2 ;  /* 0xff8000003e477808 */ /* 0x000fe20001000000 */
[----:B------:R-:W2:Y:S01]  /*a060*/  MUFU.TANH R36, R36 ;  /* 0x0000002400247308 */ /* 0x000ea20000002400 */
[----:B------:R-:W-:-:S02]  /*a070*/  FMNMX.FTZ R94, R63, R94, !PT ;  /* 0x0000005e3f5e7209 */ /* 0x000fc40007810000 */
[----:B------:R-:W-:Y:S02]  /*a080*/  ISETP.GT.AND P2, PT, R25, 0x50, PT ;  /* 0x000000501900780c */ /* 0x000fe40003f44270 */
[----:B------:R-:W-:-:S03]  /*a090*/  FMNMX.FTZ R94, R71, R94, !PT ;  /* 0x0000005e475e7209 */ /* 0x000fc60007810000 */
[----:B------:R-:W3:Y:S01]  /*a0a0*/  MUFU.TANH R91, R91 ;  /* 0x0000005b005b7308 */ /* 0x000ee20000002400 */
[----:B------:R-:W-:Y:S01]  /*a0b0*/  FMUL.FTZ R40, R79, UR4 ;  /* 0x000000044f287c20 */ /* 0x000fe20008410000 */
[----:B0-----:R-:W-:-:S06]  /*a0c0*/  FSEL R79, R24, -INF , P2 ;  /* 0xff800000184f7808 */ /* 0x001fcc0001000000 */
[----:B------:R0:W-:Y:S01]  /*a0d0*/  MUFU.TANH R95, R75 ;  /* 0x0000004b005f7308 */ /* 0x0001e20000002400 */
[----:B------:R-:W-:Y:S02]  /*a0e0*/  ISETP.GT.AND P2, PT, R25, 0x58, PT ;  /* 0x000000581900780c */ /* 0x000fe40003f44270 */
[----:B0-----:R-:W-:-:S05]  /*a0f0*/  FSEL R75, R93, -INF , P1 ;  /* 0xff8000005d4b7808 */ /* 0x001fca0000800000 */
[----:B------:R-:W0:Y:S01]  /*a100*/  MUFU.TANH R38, R38 ;  /* 0x0000002600267308 */ /* 0x000e220000002400 */
[----:B------:R-:W-:Y:S02]  /*a110*/  ISETP.GT.AND P1, PT, R25, 0x51, PT ;  /* 0x000000511900780c */ /* 0x000fe40003f24270 */
[----:B------:R-:W-:Y:S02]  /*a120*/  FMNMX.FTZ R94, R75, R94, !PT ;  /* 0x0000005e4b5e7209 */ /* 0x000fe40007810000 */
[----:B-1----:R-:W-:Y:S02]  /*a130*/  FSEL R89, R89, -INF , P1 ;  /* 0xff80000059597808 */ /* 0x002fe40000800000 */
[----:B------:R-:W-:Y:S01]  /*a140*/  FMNMX.FTZ R94, R79, R94, !PT ;  /* 0x0000005e4f5e7209 */ /* 0x000fe20007810000 */
[----:B------:R-:W1:Y:S01]  /*a150*/  MUFU.TANH R78, R78 ;  /* 0x0000004e004e7308 */ /* 0x000e620000002400 */
[----:B------:R-:W-:Y:S01]  /*a160*/  FMUL.FTZ R24, R83, UR4 ;  /* 0x0000000453187c20 */ /* 0x000fe20008410000 */
[----:B------:R-:W-:-:S02]  /*a170*/  ISETP.GT.AND P1, PT, R25, 0x59, PT ;  /* 0x000000591900780c */ /* 0x000fc40003f24270 */
[----:B--2---:R-:W-:Y:S02]  /*a180*/  FSEL R83, R36, -INF , P2 ;  /* 0xff80000024537808 */ /* 0x004fe40001000000 */
[----:B------:R-:W-:Y:S02]  /*a190*/  FMNMX.FTZ R94, R89, R94, !PT ;  /* 0x0000005e595e7209 */ /* 0x000fe40007810000 */
[----:B------:R-:W2:Y:S01]  /*a1a0*/  MUFU.TANH R40, R40 ;  /* 0x0000002800287308 */ /* 0x000ea20000002400 */
[----:B------:R-:W-:Y:S02]  /*a1b0*/  ISETP.GT.AND P2, PT, R25, 0x60, PT ;  /* 0x000000601900780c */ /* 0x000fe40003f44270 */
[----:B---3--:R-:W-:Y:S02]  /*a1c0*/  FSEL R91, R91, -INF , P1 ;  /* 0xff8000005b5b7808 */ /* 0x008fe40000800000 */
[----:B------:R-:W-:Y:S02]  /*a1d0*/  FMNMX.FTZ R94, R83, R94, !PT ;  /* 0x0000005e535e7209 */ /* 0x000fe40007810000 */
[----:B------:R-:W-:Y:S01]  /*a1e0*/  ISETP.GT.AND P1, PT, R25, 0x61, PT ;  /* 0x000000611900780c */ /* 0x000fe20003f24270 */
[----:B------:R-:W3:Y:S01]  /*a1f0*/  MUFU.TANH R82, R82 ;  /* 0x0000005200527308 */ /* 0x000ee20000002400 */
[----:B0-----:R-:W-:-:S02]  /*a200*/  FSEL R93, R38, -INF , P2 ;  /* 0xff800000265d7808 */ /* 0x001fc40001000000 */
[----:B------:R-:W-:Y:S02]  /*a210*/  FMNMX.FTZ R94, R91, R94, !PT ;  /* 0x0000005e5b5e7209 */ /* 0x000fe40007810000 */
[----:B------:R-:W-:Y:S02]  /*a220*/  ISETP.GT.AND P2, PT, R25, 0x68, PT ;  /* 0x000000681900780c */ /* 0x000fe40003f44270 */
[----:B------:R-:W-:Y:S01]  /*a230*/  FSEL R95, R95, -INF , P1 ;  /* 0xff8000005f5f7808 */ /* 0x000fe20000800000 */
[----:B------:R0:W4:Y:S01]  /*a240*/  MUFU.TANH R101, R24 ;  /* 0x0000001800657308 */ /* 0x0001220000002400 */
[----:B------:R-:W-:Y:S02]  /*a250*/  FMNMX.FTZ R94, R93, R94, !PT ;  /* 0x0000005e5d5e7209 */ /* 0x000fe40007810000 */
[----:B------:R-:W-:Y:S02]  /*a260*/  ISETP.GT.AND P1, PT, R25, 0x69, PT ;  /* 0x000000691900780c */ /* 0x000fe40003f24270 */
[----:B------:R-:W-:Y:S01]  /*a270*/  FMNMX.FTZ R94, R95, R94, !PT ;  /* 0x0000005e5f5e7209 */ /* 0x000fe20007810000 */
[----:B0-----:R-:W-:-:S02]  /*a280*/  FMUL.FTZ R24, R87, UR4 ;  /* 0x0000000457187c20 */ /* 0x001fc40008410000 */
[----:B------:R-:W0:Y:S01]  /*a290*/  MUFU.TANH R86, R86 ;  /* 0x0000005600567308 */ /* 0x000e220000002400 */
[----:B-1----:R-:W-:Y:S02]  /*a2a0*/  FSEL R87, R78, -INF , P2 ;  /* 0xff8000004e577808 */ /* 0x002fe40001000000 */
[----:B------:R-:W-:Y:S02]  /*a2b0*/  ISETP.GT.AND P2, PT, R25, 0x70, PT ;  /* 0x000000701900780c */ /* 0x000fe40003f44270 */
[----:B--2---:R-:W-:Y:S02]  /*a2c0*/  FSEL R97, R40, -INF , P1 ;  /* 0xff80000028617808 */ /* 0x004fe40000800000 */
[----:B------:R-:W-:Y:S01]  /*a2d0*/  FMNMX.FTZ R94, R87, R94, !PT ;  /* 0x0000005e575e7209 */ /* 0x000fe20007810000 */
[----:B------:R-:W1:Y:S01]  /*a2e0*/  MUFU.TANH R24, R24 ;  /* 0x0000001800187308 */ /* 0x000e620000002400 */
[----:B------:R-:W-:Y:S02]  /*a2f0*/  ISETP.GT.AND P1, PT, R25, 0x71, PT ;  /* 0x000000711900780c */ /* 0x000fe40003f24270 */
[----:B---3--:R-:W-:-:S02]  /*a300*/  FSEL R99, R82, -INF , P2 ;  /* 0xff80000052637808 */ /* 0x008fc40001000000 */
[----:B------:R-:W-:Y:S02]  /*a310*/  FMNMX.FTZ R94, R97, R94, !PT ;  /* 0x0000005e615e7209 */ /* 0x000fe40007810000 */
[----:B------:R-:W-:Y:S02]  /*a320*/  ISETP.GT.AND P2, PT, R25, 0x78, PT ;  /* 0x000000781900780c */ /* 0x000fe40003f44270 */
[----:B----4-:R-:W-:Y:S02]  /*a330*/  FSEL R101, R101, -INF , P1 ;  /* 0xff80000065657808 */ /* 0x010fe40000800000 */
[----:B------:R-:W-:Y:S02]  /*a340*/  FMNMX.FTZ R94, R99, R94, !PT ;  /* 0x0000005e635e7209 */ /* 0x000fe40007810000 */
[----:B------:R-:W-:Y:S02]  /*a350*/  ISETP.GT.AND P1, PT, R25, 0x79, PT ;  /* 0x000000791900780c */ /* 0x000fe40003f24270 */
[----:B0-----:R-:W-:-:S02]  /*a360*/  FSEL R103, R86, -INF , P2 ;  /* 0xff80000056677808 */ /* 0x001fc40001000000 */
[----:B------:R-:W-:Y:S01]  /*a370*/  FMNMX.FTZ R94, R101, R94, !PT ;  /* 0x0000005e655e7209 */ /* 0x000fe20007810000 */
[----:B------:R-:W-:Y:S01]  /*a380*/  FMUL.FTZ R38, R61, UR4 ;  /* 0x000000043d267c20 */ /* 0x000fe20008410000 */
[----:B-1----:R-:W-:Y:S02]  /*a390*/  FSEL R61, R24, -INF , P1 ;  /* 0xff800000183d7808 */ /* 0x002fe40000800000 */
[----:B------:R-:W-:-:S04]  /*a3a0*/  FMNMX.FTZ R94, R103, R94, !PT ;  /* 0x0000005e675e7209 */ /* 0x000fc80007810000 */
[----:B------:R-:W-:-:S05]  /*a3b0*/  FMNMX.FTZ R94, R61, R94, !PT ;  /* 0x0000005e3d5e7209 */ /* 0x000fca0007810000 */
[----:B------:R-:W0:Y:S01]  /*a3c0*/  SHFL.BFLY PT, R25, R94, 0x2, 0x1f ;  /* 0x0c401f005e197f89 */ /* 0x000e2200000e0000 */
[----:B------:R-:W-:-:S03]  /*a3d0*/  FMUL.FTZ R40, R64, UR4 ;  /* 0x0000000440287c20 */ /* 0x000fc60008410000 */
[----:B------:R-:W1:Y:S01]  /*a3e0*/  SHFL.IDX PT, R64, R92, RZ, 0x1c1f ;  /* 0x001c1fff5c407589 */ /* 0x000e6200000e0000 */
[----:B0-----:R-:W-:-:S05]  /*a3f0*/  FMNMX.FTZ R24, R94, R25, !PT ;  /* 0x000000195e187209 */ /* 0x001fca0007810000 */
[----:B------:R-:W0:Y:S01]  /*a400*/  SHFL.BFLY PT, R25, R24, 0x1, 0x1f ;  /* 0x0c201f0018197f89 */ /* 0x000e2200000e0000 */
[----:B------:R-:W-:Y:S01]  /*a410*/  FMUL.FTZ R36, R60, UR4 ;  /* 0x000000043c247c20 */ /* 0x000fe20008410000 */
[----:B-1----:R-:W-:-:S04]  /*a420*/  VIADDMNMX R64, R64, R109, R90, PT ;  /* 0x0000006d40407246 */ /* 0x002fc8000380015a */
[C---:B------:R-:W-:Y:S02]  /*a430*/  ISETP.GT.AND P2, PT, R64.reuse, 0x1, PT ;  /* 0x000000014000780c */ /* 0x040fe40003f44270 */
[----:B------:R-:W-:Y:S02]  /*a440*/  ISETP.GT.AND P3, PT, R64, 0x8, PT ;  /* 0x000000084000780c */ /* 0x000fe40003f64270 */
[----:B0-----:R-:W-:Y:S01]  /*a450*/  FMNMX.FTZ R25, R24, R25, !PT ;  /* 0x0000001918197209 */ /* 0x001fe20007810000 */
[----:B------:R-:W-:Y:S01]  /*a460*/  IMAD.U32 R24, RZ, RZ, UR5 ;  /* 0x00000005ff187e24 */ /* 0x000fe2000f8e00ff */
[----:B------:R-:W-:Y:S01]  /*a470*/  FSEL R6, R6, -INF , P2 ;  /* 0xff80000006067808 */ /* 0x000fe20001000000 */
[----:B------:R-:W-:Y:S01]  /*a480*/  FMUL.FTZ R44, R68, UR4 ;  /* 0x00000004442c7c20 */ /* 0x000fe20008410000 */
[C---:B------:R-:W-:Y:S01]  /*a490*/  FSETP.NEU.FTZ.AND P1, PT, R25.reuse, -INF , PT ;  /* 0xff8000001900780b */ /* 0x040fe20003f3d000 */
[----:B------:R-:W-:Y:S01]  /*a4a0*/  FMUL.FTZ R60, R25, R24 ;  /* 0x00000018193c7220 */ /* 0x000fe20000410000 */
[----:B------:R-:W-:Y:S01]  /*a4b0*/  FMUL.FTZ R46, R69, UR4 ;  /* 0x00000004452e7c20 */ /* 0x000fe20008410000 */
[----:B------:R-:W-:Y:S01]  /*a4c0*/  FMUL.FTZ R50, R73, UR4 ;  /* 0x0000000449327c20 */ /* 0x000fe20008410000 */
[----:B------:R-:W-:Y:S01]  /*a4d0*/  FMUL.FTZ R54, R77, UR4 ;  /* 0x000000044d367c20 */ /* 0x000fe20008410000 */
[----:B------:R-:W0:Y:S01]  /*a4e0*/  MUFU.TANH R30, R30 ;  /* 0x0000001e001e7308 */ /* 0x000e220000002400 */
[----:B------:R-:W-:-:S07]  /*a4f0*/  FSEL R60, R60, RZ, P1 ;  /* 0x000000ff3c3c7208 */ /* 0x000fce0000800000 */
[----:B------:R-:W1:Y:S01]  /*a500*/  MUFU.TANH R31, R31 ;  /* 0x0000001f001f7308 */ /* 0x000e620000002400 */
[----:B------:R-:W-:-:S07]  /*a510*/  ISETP.GT.AND P1, PT, R64, RZ, PT ;  /* 0x000000ff4000720c */ /* 0x000fce0003f24270 */
[----:B------:R-:W2:Y:S01]  /*a520*/  MUFU.TANH R32, R32 ;  /* 0x0000002000207308 */ /* 0x000ea20000002400 */
[----:B------:R-:W-:-:S07]  /*a530*/  FSEL R3, R3, -INF , P1 ;  /* 0xff80000003037808 */ /* 0x000fce0000800000 */
[----:B------:R-:W3:Y:S01]  /*a540*/  MUFU.TANH R33, R33 ;  /* 0x0000002100217308 */ /* 0x000ee20000002400 */
[----:B------:R-:W-:-:S07]  /*a550*/  ISETP.GT.AND P1, PT, R64, 0x9, PT ;  /* 0x000000094000780c */ /* 0x000fce0003f24270 */
[----:B------:R-:W4:Y:S01]  /*a560*/  MUFU.TANH R34, R34 ;  /* 0x0000002200227308 */ /* 0x000f220000002400 */
[----:B------:R-:W-:Y:S01]  /*a570*/  FSEL R69, R7, -INF , P3 ;  /* 0xff80000007457808 */ /* 0x000fe20001800000 */
[----:B------:R-:W-:Y:S01]  /*a580*/  FMUL.FTZ R42, R65, UR4 ;  /* 0x00000004412a7c20 */ /* 0x000fe20008410000 */
[----:B------:R-:W-:Y:S01]  /*a590*/  FMNMX.FTZ R68, R3, R6, !PT ;  /* 0x0000000603447209 */ /* 0x000fe20007810000 */
[----:B------:R-:W-:Y:S01]  /*a5a0*/  FMUL.FTZ R48, R72, UR4 ;  /* 0x0000000448307c20 */ /* 0x000fe20008410000 */
[----:B------:R-:W-:Y:S01]  /*a5b0*/  ISETP.GT.AND P2, PT, R64, 0x10, PT ;  /* 0x000000104000780c */ /* 0x000fe20003f44270 */
[----:B------:R-:W-:Y:S01]  /*a5c0*/  FMUL.FTZ R58, R81, UR4 ;  /* 0x00000004513a7c20 */ /* 0x000fe20008410000 */
[----:B------:R-:W-:Y:S01]  /*a5d0*/  FSEL R73, R8, -INF , P1 ;  /* 0xff80000008497808 */ /* 0x000fe20000800000 */
[----:B------:R-:W5:Y:S01]  /*a5e0*/  MUFU.TANH R36, R36 ;  /* 0x0000002400247308 */ /* 0x000f620000002400 */
[----:B------:R-:W-:Y:S01]  /*a5f0*/  FMNMX.FTZ R68, R69, R68, !PT ;  /* 0x0000004445447209 */ /* 0x000fe20007810000 */
[----:B------:R-:W-:Y:S01]  /*a600*/  FMUL.FTZ R52, R76, UR4 ;  /* 0x000000044c347c20 */ /* 0x000fe20008410000 */
[----:B------:R-:W-:Y:S01]  /*a610*/  ISETP.GT.AND P1, PT, R64, 0x11, PT ;  /* 0x000000114000780c */ /* 0x000fe20003f24270 */
[----:B------:R-:W-:Y:S01]  /*a620*/  FMUL.FTZ R56, R80, UR4 ;  /* 0x0000000450387c20 */ /* 0x000fe20008410000 */
[----:B------:R-:W-:Y:S01]  /*a630*/  FSEL R9, R9, -INF , P2 ;  /* 0xff80000009097808 */ /* 0x000fe20001000000 */
[----:B------:R-:W-:Y:S01]  /*a640*/  FMUL.FTZ R62, R84, UR4 ;  /* 0x00000004543e7c20 */ /* 0x000fe20008410000 */
[----:B------:R-:W-:Y:S01]  /*a650*/  FMNMX.FTZ R68, R73, R68, !PT ;  /* 0x0000004449447209 */ /* 0x000fe20007810000 */
[----:B------:R-:W5:Y:S01]  /*a660*/  MUFU.TANH R38, R38 ;  /* 0x0000002600267308 */ /* 0x000f620000002400 */
[----:B------:R-:W-:Y:S01]  /*a670*/  ISETP.GT.AND P2, PT, R64, 0x18, PT ;  /* 0x000000184000780c */ /* 0x000fe20003f44270 */
[----:B------:R-:W5:Y:S01]  /*a680*/  S2R R102, SR_CgaCtaId ;  /* 0x0000000000667919 */ /* 0x000f620000008800 */
[----:B------:R-:W-:Y:S01]  /*a690*/  FSEL R77, R10, -INF , P1 ;  /* 0xff8000000a4d7808 */ /* 0x000fe20000800000 */
[----:B------:R-:W-:Y:S01]  /*a6a0*/  VIADD R0, R0, 0x16840 ;  /* 0x0001684000007836 */ /* 0x000fe20000000000 */
[----:B------:R-:W-:Y:S01]  /*a6b0*/  FMNMX.FTZ R68, R9, R68, !PT ;  /* 0x0000004409447209 */ /* 0x000fe20007810000 */
[----:B------:R-:W-:Y:S01]  /*a6c0*/  ULDC UR5, c[0x0][0x9d8] ;  /* 0x0002760000057ab9 */ /* 0x000fe20000000800 */
[----:B------:R-:W-:-:S02]  /*a6d0*/  ISETP.GT.AND P1, PT, R64, 0x19, PT ;  /* 0x000000194000780c */ /* 0x000fc40003f24270 */
[----:B------:R-:W-:Y:S02]  /*a6e0*/  FSEL R11, R11, -INF , P2 ;  /* 0xff8000000b0b7808 */ /* 0x000fe40001000000 */
[----:B------:R-:W-:Y:S01]  /*a6f0*/  FMNMX.FTZ R68, R77, R68, !PT ;  /* 0x000000444d447209 */ /* 0x000fe20007810000 */
[----:B------:R-:W-:Y:S01]  /*a700*/  FFMA.FTZ R8, R35, R24, -R60 ;  /* 0x0000001823087223 */ /* 0x000fe2000001083c */
[----:B------:R-:W-:Y:S02]  /*a710*/  ISETP.GT.AND P2, PT, R64, 0x20, PT ;  /* 0x000000204000780c */ /* 0x000fe40003f44270 */
[----:B------:R-:W-:Y:S02]  /*a720*/  FSEL R35, R12, -INF , P1 ;  /* 0xff8000000c237808 */ /* 0x000fe40000800000 */
[----:B------:R-:W-:Y:S02]  /*a730*/  FMNMX.FTZ R68, R11, R68, !PT ;  /* 0x000000440b447209 */ /* 0x000fe40007810000 */
        /* <DEDUP_REMOVED lines=19> */
[----:B0-----:R-:W-:Y:S02]  /*a870*/  FSEL R43, R30, -INF , P1 ;  /* 0xff8000001e2b7808 */ /* 0x001fe40000800000 */
[----:B------:R-:W-:Y:S02]  /*a880*/  FMNMX.FTZ R68, R29, R68, !PT ;  /* 0x000000441d447209 */ /* 0x000fe40007810000 */
[----:B------:R-:W-:-:S02]  /*a890*/  ISETP.GT.AND P1, PT, R64, 0x39, PT ;  /* 0x000000394000780c */ /* 0x000fc40003f24270 */
[----:B-1----:R-:W-:Y:S02]  /*a8a0*/  FSEL R31, R31, -INF , P2 ;  /* 0xff8000001f1f7808 */ /* 0x002fe40001000000 */
[----:B------:R-:W-:Y:S01]  /*a8b0*/  FMNMX.FTZ R68, R43, R68, !PT ;  /* 0x000000442b447209 */ /* 0x000fe20007810000 */
[----:B------:R-:W-:Y:S01]  /*a8c0*/  FFMA.FTZ R12, R41, R24, -R60 ;  /* 0x00000018290c7223 */ /* 0x000fe2000001083c */
[----:B------:R-:W-:Y:S02]  /*a8d0*/  ISETP.GT.AND P2, PT, R64, 0x40, PT ;  /* 0x000000404000780c */ /* 0x000fe40003f44270 */
[----:B--2---:R-:W-:Y:S02]  /*a8e0*/  FSEL R41, R32, -INF , P1 ;  /* 0xff80000020297808 */ /* 0x004fe40000800000 */
[----:B------:R-:W-:Y:S01]  /*a8f0*/  FMNMX.FTZ R68, R31, R68, !PT ;  /* 0x000000441f447209 */ /* 0x000fe20007810000 */
[----:B------:R-:W0:Y:S01]  /*a900*/  MUFU.TANH R40, R40 ;  /* 0x0000002800287308 */ /* 0x000e220000002400 */
[----:B------:R-:W-:-:S02]  /*a910*/  ISETP.GT.AND P1, PT, R64, 0x41, PT ;  /* 0x000000414000780c */ /* 0x000fc40003f24270 */
[----:B---3--:R-:W-:Y:S02]  /*a920*/  FSEL R33, R33, -INF , P2 ;  /* 0xff80000021217808 */ /* 0x008fe40001000000 */
[----:B------:R-:W-:Y:S01]  /*a930*/  FMNMX.FTZ R68, R41, R68, !PT ;  /* 0x0000004429447209 */ /* 0x000fe20007810000 */
[--C-:B------:R-:W-:Y:S01]  /*a940*/  FFMA.FTZ R141, R47, R24, -R60.reuse ;  /* 0x000000182f8d7223 */ /* 0x100fe2000001083c */
[----:B------:R-:W-:Y:S01]  /*a950*/  ISETP.GT.AND P2, PT, R64, 0x48, PT ;  /* 0x000000484000780c */ /* 0x000fe20003f44270 */
[----:B------:R-:W1:Y:S01]  /*a960*/  MUFU.TANH R42, R42 ;  /* 0x0000002a002a7308 */ /* 0x000e620000002400 */
[----:B----4-:R-:W-:Y:S02]  /*a970*/  FSEL R47, R34, -INF , P1 ;  /* 0xff800000222f7808 */ /* 0x010fe40000800000 */
[----:B------:R-:W-:Y:S01]  /*a980*/  FMNMX.FTZ R68, R33, R68, !PT ;  /* 0x0000004421447209 */ /* 0x000fe20007810000 */
[----:B------:R-:W-:Y:S01]  /*a990*/  FFMA.FTZ R26, R45, R24, -R60 ;  /* 0x000000182d1a7223 */ /* 0x000fe2000001083c */
[----:B------:R-:W-:-:S02]  /*a9a0*/  ISETP.GT.AND P1, PT, R64, 0x49, PT ;  /* 0x000000494000780c */ /* 0x000fc40003f24270 */
[----:B-----5:R-:W-:Y:S01]  /*a9b0*/  FSEL R45, R36, -INF , P2 ;  /* 0xff800000242d7808 */ /* 0x020fe20001000000 */
[----:B------:R-:W2:Y:S01]  /*a9c0*/  MUFU.TANH R44, R44 ;  /* 0x0000002c002c7308 */ /* 0x000ea20000002400 */
[----:B------:R-:W-:Y:S02]  /*a9d0*/  FMNMX.FTZ R68, R47, R68, !PT ;  /* 0x000000442f447209 */ /* 0x000fe40007810000 */
[----:B------:R-:W-:Y:S02]  /*a9e0*/  ISETP.GT.AND P2, PT, R64, 0x50, PT ;  /* 0x000000504000780c */ /* 0x000fe40003f44270 */
[----:B------:R-:W-:Y:S02]  /*a9f0*/  FSEL R81, R38, -INF , P1 ;  /* 0xff80000026517808 */ /* 0x000fe40000800000 */
[----:B------:R-:W-:Y:S01]  /*aa00*/  FMNMX.FTZ R68, R45, R68, !PT ;  /* 0x000000442d447209 */ /* 0x000fe20007810000 */
[----:B------:R-:W3:Y:S01]  /*aa10*/  MUFU.TANH R46, R46 ;  /* 0x0000002e002e7308 */ /* 0x000ee20000002400 */
[----:B------:R-:W-:Y:S01]  /*aa20*/  FFMA.FTZ R143, R51, R24, -R60 ;  /* 0x00000018338f7223 */ /* 0x000fe2000001083c */
[----:B------:R-:W-:-:S02]  /*aa30*/  ISETP.GT.AND P1, PT, R64, 0x51, PT ;  /* 0x000000514000780c */ /* 0x000fc40003f24270 */
[----:B0-----:R-:W-:Y:S02]  /*aa40*/  FSEL R51, R40, -INF , P2 ;  /* 0xff80000028337808 */ /* 0x001fe40001000000 */
[----:B------:R-:W-:Y:S02]  /*aa50*/  FMNMX.FTZ R68, R81, R68, !PT ;  /* 0x0000004451447209 */ /* 0x000fe40007810000 */
[----:B------:R-:W0:Y:S01]  /*aa60*/  MUFU.TANH R48, R48 ;  /* 0x0000003000307308 */ /* 0x000e220000002400 */
[----:B------:R-:W-:Y:S01]  /*aa70*/  FMUL.FTZ R65, R85, UR4 ;  /* 0x0000000455417c20 */ /* 0x000fe20008410000 */
[----:B------:R-:W-:Y:S01]  /*aa80*/  ISETP.GT.AND P2, PT, R64, 0x58, PT ;  /* 0x000000584000780c */ /* 0x000fe20003f44270 */
[----:B------:R-:W-:Y:S01]  /*aa90*/  FFMA.FTZ R28, R49, R24, -R60 ;  /* 0x00000018311c7223 */ /* 0x000fe2000001083c */
[----:B-1----:R-:W-:-:S04]  /*aaa0*/  FSEL R85, R42, -INF , P1 ;  /* 0xff8000002a557808 */ /* 0x002fc80000800000 */
[----:B------:R-:W1:Y:S01]  /*aab0*/  MUFU.TANH R50, R50 ;  /* 0x0000003200327308 */ /* 0x000e620000002400 */
[----:B------:R-:W-:Y:S01]  /*aac0*/  FMNMX.FTZ R68, R51, R68, !PT ;  /* 0x0000004433447209 */ /* 0x000fe20007810000 */
[----:B------:R-:W-:Y:S01]  /*aad0*/  FFMA.FTZ R151, R105, R24, -R60 ;  /* 0x0000001869977223 */ /* 0x000fe2000001083c */
[----:B------:R-:W-:-:S05]  /*aae0*/  ISETP.GT.AND P1, PT, R64, 0x59, PT ;  /* 0x000000594000780c */ /* 0x000fca0003f24270 */
[----:B------:R-:W4:Y:S01]  /*aaf0*/  MUFU.TANH R52, R52 ;  /* 0x0000003400347308 */ /* 0x000f220000002400 */
[----:B--2---:R-:W-:Y:S01]  /*ab00*/  FSEL R49, R44, -INF , P2 ;  /* 0xff8000002c317808 */ /* 0x004fe20001000000 */
[----:B------:R-:W-:Y:S01]  /*ab10*/  FFMA.FTZ R137, R55, R24, -R60 ;  /* 0x0000001837897223 */ /* 0x000fe2000001083c */
[----:B------:R-:W-:-:S05]  /*ab20*/  FMNMX.FTZ R68, R85, R68, !PT ;  /* 0x0000004455447209 */ /* 0x000fca0007810000 */
[----:B------:R-:W2:Y:S01]  /*ab30*/  MUFU.TANH R54, R54 ;  /* 0x0000003600367308 */ /* 0x000ea20000002400 */
[----:B------:R-:W-:Y:S01]  /*ab40*/  ISETP.GT.AND P2, PT, R64, 0x60, PT ;  /* 0x000000604000780c */ /* 0x000fe20003f44270 */
[----:B------:R-:W-:Y:S01]  /*ab50*/  FFMA.FTZ R66, R107, R24, -R60 ;  /* 0x000000186b427223 */ /* 0x000fe2000001083c */
[----:B---3--:R-:W-:-:S05]  /*ab60*/  FSEL R105, R46, -INF , P1 ;  /* 0xff8000002e697808 */ /* 0x008fca0000800000 */
[----:B------:R-:W3:Y:S01]  /*ab70*/  MUFU.TANH R56, R56 ;  /* 0x0000003800387308 */ /* 0x000ee20000002400 */
[----:B------:R-:W-:-:S07]  /*ab80*/  FMNMX.FTZ R68, R49, R68, !PT ;  /* 0x0000004431447209 */ /* 0x000fce0007810000 */
[----:B------:R-:W5:Y:S01]  /*ab90*/  MUFU.TANH R58, R58 ;  /* 0x0000003a003a7308 */ /* 0x000f620000002400 */
[----:B------:R-:W-:-:S07]  /*aba0*/  ISETP.GT.AND P1, PT, R64, 0x61, PT ;  /* 0x000000614000780c */ /* 0x000fce0003f24270 */
[----:B------:R-:W5:Y:S01]  /*abb0*/  MUFU.TANH R62, R62 ;  /* 0x0000003e003e7308 */ /* 0x000f620000002400 */
[----:B0-----:R-:W-:Y:S01]  /*abc0*/  FSEL R55, R48, -INF , P2 ;  /* 0xff80000030377808 */ /* 0x001fe20001000000 */
[--C-:B------:R-:W-:Y:S01]  /*abd0*/  FFMA.FTZ R139, R57, R24, -R60.reuse ;  /* 0x00000018398b7223 */ /* 0x100fe2000001083c */
[----:B------:R-:W-:Y:S01]  /*abe0*/  FMNMX.FTZ R68, R105, R68, !PT ;  /* 0x0000004469447209 */ /* 0x000fe20007810000 */
[-CC-:B------:R-:W-:Y:S01]  /*abf0*/  FFMA.FTZ R149, R111, R24.reuse, -R60.reuse ;  /* 0x000000186f957223 */ /* 0x180fe2000001083c */
[----:B------:R-:W-:Y:S01]  /*ac00*/  ISETP.GT.AND P2, PT, R64, 0x68, PT ;  /* 0x000000684000780c */ /* 0x000fe20003f44270 */
[--C-:B------:R-:W-:Y:S01]  /*ac10*/  FFMA.FTZ R30, R63, R24, -R60.reuse ;  /* 0x000000183f1e7223 */ /* 0x100fe2000001083c */
[----:B-1----:R-:W-:Y:S01]  /*ac20*/  FSEL R107, R50, -INF , P1 ;  /* 0xff800000326b7808 */ /* 0x002fe20000800000 */
[----:B------:R-:W-:Y:S01]  /*ac30*/  MUFU.EX2 R8, R8 ;  /* 0x0000000800087308 */ /* 0x000fe20000000800 */
[----:B------:R-:W-:Y:S01]  /*ac40*/  FMNMX.FTZ R68, R55, R68, !PT ;  /* 0x0000004437447209 */ /* 0x000fe20007810000 */
[----:B------:R-:W-:Y:S01]  /*ac50*/  FFMA.FTZ R44, R53, R24, -R60 ;  /* 0x00000018352c7223 */ /* 0x000fe2000001083c */
[----:B------:R-:W-:-:S02]  /*ac60*/  ISETP.GT.AND P1, PT, R64, 0x69, PT ;  /* 0x000000694000780c */ /* 0x000fc40003f24270 */
[----:B------:R-:W-:-:S03]  /*ac70*/  PRMT R0, R102, 0x654, R0 ;  /* 0x0000065466007816 */ /* 0x000fc60000000000 */
[----:B------:R-:W-:Y:S01]  /*ac80*/  MUFU.EX2 R145, R145 ;  /* 0x0000009100917308 */ /* 0x000fe20000000800 */
[----:B----4-:R-:W-:-:S07]  /*ac90*/  FSEL R53, R52, -INF , P2 ;  /* 0xff80000034357808 */ /* 0x010fce0001000000 */
[----:B------:R-:W-:Y:S01]  /*aca0*/  MUFU.EX2 R10, R10 ;  /* 0x0000000a000a7308 */ /* 0x000fe20000000800 */
[----:B------:R-:W-:-:S07]  /*acb0*/  FMNMX.FTZ R68, R107, R68, !PT ;  /* 0x000000446b447209 */ /* 0x000fce0007810000 */
[----:B------:R-:W-:Y:S01]  /*acc0*/  MUFU.EX2 R147, R147 ;  /* 0x0000009300937308 */ /* 0x000fe20000000800 */
[----:B------:R-:W-:-:S07]  /*acd0*/  ISETP.GT.AND P2, PT, R64, 0x70, PT ;  /* 0x000000704000780c */ /* 0x000fce0003f44270 */
[----:B------:R-:W-:Y:S01]  /*ace0*/  MUFU.EX2 R12, R12 ;  /* 0x0000000c000c7308 */ /* 0x000fe20000000800 */
[----:B--2---:R-:W-:-:S07]  /*acf0*/  FSEL R109, R54, -INF , P1 ;  /* 0xff800000366d7808 */ /* 0x004fce0000800000 */
[----:B------:R-:W-:Y:S01]  /*ad00*/  MUFU.EX2 R141, R141 ;  /* 0x0000008d008d7308 */ /* 0x000fe20000000800 */
[----:B------:R-:W-:-:S07]  /*ad10*/  FMNMX.FTZ R68, R53, R68, !PT ;  /* 0x0000004435447209 */ /* 0x000fce0007810000 */
[----:B------:R-:W-:Y:S01]  /*ad20*/  MUFU.EX2 R26, R26 ;  /* 0x0000001a001a7308 */ /* 0x000fe20000000800 */
[----:B------:R-:W-:-:S07]  /*ad30*/  ISETP.GT.AND P1, PT, R64, 0x71, PT ;  /* 0x000000714000780c */ /* 0x000fce0003f24270 */
[----:B------:R-:W-:Y:S01]  /*ad40*/  MUFU.EX2 R143, R143 ;  /* 0x0000008f008f7308 */ /* 0x000fe20000000800 */
[----:B---3--:R-:W-:Y:S01]  /*ad50*/  FSEL R57, R56, -INF , P2 ;  /* 0xff80000038397808 */ /* 0x008fe20001000000 */
[--C-:B------:R-:W-:Y:S01]  /*ad60*/  FFMA.FTZ R133, R67, R24, -R60.reuse ;  /* 0x0000001843857223 */ /* 0x100fe2000001083c */
[----:B------:R-:W-:Y:S01]  /*ad70*/  FMNMX.FTZ R68, R109, R68, !PT ;  /* 0x000000446d447209 */ /* 0x000fe20007810000 */
[-CC-:B------:R-:W-:Y:S01]  /*ad80*/  FFMA.FTZ R135, R71, R24.reuse, -R60.reuse ;  /* 0x0000001847877223 */ /* 0x180fe2000001083c */
[-CC-:B------:R-:W-:Y:S01]  /*ad90*/  FFMA.FTZ R40, R75, R24.reuse, -R60.reuse ;  /* 0x000000184b287223 */ /* 0x180fe2000001083c */
[-CC-:B------:R-:W-:Y:S01]  /*ada0*/  FFMA.FTZ R129, R79, R24.reuse, -R60.reuse ;  /* 0x000000184f817223 */ /* 0x180fe2000001083c */
[-CC-:B------:R-:W-:Y:S01]  /*adb0*/  FFMA.FTZ R32, R89, R24.reuse, -R60.reuse ;  /* 0x0000001859207223 */ /* 0x180fe2000001083c */
[----:B------:R-:W0:Y:S01]  /*adc0*/  MUFU.TANH R65, R65 ;  /* 0x0000004100417308 */ /* 0x000e220000002400 */
[----:B------:R-:W-:Y:S01]  /*add0*/  ISETP.GT.AND P2, PT, R64, 0x78, PT ;  /* 0x000000784000780c */ /* 0x000fe20003f44270 */
[--C-:B------:R-:W-:Y:S01]  /*ade0*/  FFMA.FTZ R46, R59, R24, -R60.reuse ;  /* 0x000000183b2e7223 */ /* 0x100fe2000001083c */
[----:B-----5:R-:W-:Y:S01]  /*adf0*/  FSEL R111, R58, -INF , P1 ;  /* 0xff8000003a6f7808 */ /* 0x020fe20000800000 */
[----:B------:R-:W1:Y:S01]  /*ae00*/  @P4 LDC R50, c[0x0][0x450] ;  /* 0x00011400ff324b82 */ /* 0x000e620000000800 */
[----:B------:R-:W-:Y:S01]  /*ae10*/  FMNMX.FTZ R68, R57, R68, !PT ;  /* 0x0000004439447209 */ /* 0x000fe20007810000 */
[-CC-:B------:R-:W-:Y:S01]  /*ae20*/  FFMA.FTZ R131, R83, R24.reuse, -R60.reuse ;  /* 0x0000001853837223 */ /* 0x180fe2000001083c */
[----:B------:R-:W-:Y:S01]  /*ae30*/  ISETP.GT.AND P1, PT, R64, 0x79, PT ;  /* 0x000000794000780c */ /* 0x000fe20003f24270 */
[-CC-:B------:R-:W-:Y:S01]  /*ae40*/  FFMA.FTZ R34, R91, R24.reuse, -R60.reuse ;  /* 0x000000185b227223 */ /* 0x180fe2000001083c */
[----:B------:R-:W-:Y:S01]  /*ae50*/  FSEL R59, R62, -INF , P2 ;  /* 0xff8000003e3b7808 */ /* 0x000fe20001000000 */
[--C-:B------:R-:W-:Y:S01]  /*ae60*/  FFMA.FTZ R125, R93, R24, -R60.reuse ;  /* 0x000000185d7d7223 */ /* 0x100fe2000001083c */
[----:B------:R-:W-:Y:S01]  /*ae70*/  FMNMX.FTZ R68, R111, R68, !PT ;  /* 0x000000446f447209 */ /* 0x000fe20007810000 */
[----:B------:R-:W-:Y:S01]  /*ae80*/  MUFU.EX2 R149, R149 ;  /* 0x0000009500957308 */ /* 0x000fe20000000800 */
[----:B------:R2:W-:Y:S01]  /*ae90*/  SYNCS.ARRIVE.TRANS64.RED.A1T0 RZ, [R0+URZ], RZ ;  /* 0x000000ff00ff79a7 */ /* 0x0005e2000810043f */
[--C-:B------:R-:W-:Y:S01]  /*aea0*/  FFMA.FTZ R36, R95, R24, -R60.reuse ;  /* 0x000000185f247223 */ /* 0x100fe2000001083c */
[----:B------:R-:W-:Y:S01]  /*aeb0*/  FMNMX.FTZ R68, R59, R68, !PT ;  /* 0x000000443b447209 */ /* 0x000fe20007810000 */
[-CC-:B------:R-:W-:Y:S01]  /*aec0*/  FFMA.FTZ R127, R87, R24.reuse, -R60.reuse ;  /* 0x00000018577f7223 */ /* 0x180fe2000001083c */
[----:B0-----:R-:W-:Y:S01]  /*aed0*/  FSEL R65, R65, -INF , P1 ;  /* 0xff80000041417808 */ /* 0x001fe20000800000 */
[-CC-:B------:R-:W-:Y:S01]  /*aee0*/  FFMA.FTZ R38, R97, R24.reuse, -R60.reuse ;  /* 0x0000001861267223 */ /* 0x180fe2000001083c */
[-CC-:B------:R-:W-:Y:S01]  /*aef0*/  FFMA.FTZ R121, R99, R24.reuse, -R60.reuse ;  /* 0x0000001863797223 */ /* 0x180fe2000001083c */
[----:B------:R-:W-:Y:S01]  /*af00*/  FFMA.FTZ R123, R103, R24, -R60 ;  /* 0x00000018677b7223 */ /* 0x000fe2000001083c */
[----:B------:R-:W-:Y:S01]  /*af10*/  FMNMX.FTZ R68, R65, R68, !PT ;  /* 0x0000004441447209 */ /* 0x000fe20007810000 */
[----:B------:R-:W-:-:S04]  /*af20*/  ULDC UR4, c[0x0][0x9d8] ;  /* 0x0002760000047ab9 */ /* 0x000fc80000000800 */
[----:B------:R-:W0:Y:S02]  /*af30*/  SHFL.BFLY PT, R7, R68, 0x2, 0x1f ;  /* 0x0c401f0044077f89 */ /* 0x000e2400000e0000 */
[----:B0-----:R-:W-:-:S05]  /*af40*/  FMNMX.FTZ R42, R68, R7, !PT ;  /* 0x00000007442a7209 */ /* 0x001fca0007810000 */
[----:B------:R-:W0:Y:S02]  /*af50*/  SHFL.BFLY PT, R7, R42, 0x1, 0x1f ;  /* 0x0c201f002a077f89 */ /* 0x000e2400000e0000 */
[----:B0-----:R-:W-:-:S04]  /*af60*/  FMNMX.FTZ R7, R42, R7, !PT ;  /* 0x000000072a077209 */ /* 0x001fc80007810000 */
[C---:B------:R-:W-:Y:S01]  /*af70*/  FSETP.NEU.FTZ.AND P1, PT, R7.reuse, -INF , PT ;  /* 0xff8000000700780b */ /* 0x040fe20003f3d000 */
[----:B------:R-:W-:-:S05]  /*af80*/  FMUL.FTZ R48, R7, R24 ;  /* 0x0000001807307220 */ /* 0x000fca0000410000 */
[----:B------:R-:W-:-:S05]  /*af90*/  FSEL R48, R48, RZ, P1 ;  /* 0x000000ff30307208 */ /* 0x000fca0000800000 */
[-CC-:B------:R-:W-:Y:S01]  /*afa0*/  FFMA.FTZ R140, R13, R24.reuse, -R48.reuse ;  /* 0x000000180d8c7223 */ /* 0x180fe20000010830 */
[-CC-:B------:R-:W-:Y:S02]  /*afb0*/  FFMA.FTZ R13, R39, R24.reuse, -R48.reuse ;  /* 0x00000018270d7223 */ /* 0x180fe40000010830 */
[----:B------:R-:W0:Y:S01]  /*afc0*/  @P4 LDC R39, c[0x0][0x44c] ;  /* 0x00011300ff274b82 */ /* 0x000e220000000800 */
[-CC-:B------:R-:W-:Y:S01]  /*afd0*/  FFMA.FTZ R148, R3, R24.reuse, -R48.reuse ;  /* 0x0000001803947223 */ /* 0x180fe20000010830 */
[-CC-:B------:R-:W-:Y:S01]  /*afe0*/  FFMA.FTZ R3, R6, R24.reuse, -R48.reuse ;  /* 0x0000001806037223 */ /* 0x180fe20000010830 */
[-CC-:B------:R-:W-:Y:S01]  /*aff0*/  FFMA.FTZ R150, R69, R24.reuse, -R48.reuse ;  /* 0x0000001845967223 */ /* 0x180fe20000010830 */
[----:B------:R-:W-:Y:S01]  /*b000*/  MUFU.EX2 R66, R66 ;  /* 0x0000004200427308 */ /* 0x000fe20000000800 */
[-CC-:B------:R-:W-:Y:S01]  /*b010*/  FFMA.FTZ R63, R73, R24.reuse, -R48.reuse ;  /* 0x00000018493f7223 */ /* 0x180fe20000010830 */
[----:B------:R-:W-:-:S06]  /*b020*/  FFMA.FTZ R144, R9, R24, -R48 ;  /* 0x0000001809907223 */ /* 0x000fcc0000010830 */
[----:B------:R-:W-:Y:S08]  /*b030*/  MUFU.EX2 R148, R148 ;  /* 0x0000009400947308 */ /* 0x000ff00000000800 */
[----:B------:R-:W3:Y:S01]  /*b040*/  MUFU.EX2 R3, R3 ;  /* 0x0000000300037308 */ /* 0x000ee20000000800 */
[----:B------:R-:W-:-:S07]  /*b050*/  FFMA.FTZ R9, R77, R24, -R48 ;  /* 0x000000184d097223 */ /* 0x000fce0000010830 */
[----:B------:R-:W4:Y:S08]  /*b060*/  MUFU.EX2 R150, R150 ;  /* 0x0000009600967308 */ /* 0x000f300000000800 */
[----:B------:R-:W5:Y:S01]  /*b070*/  MUFU.EX2 R151, R151 ;  /* 0x0000009700977308 */ /* 0x000f620000000800 */
[----:B------:R-:W-:-:S07]  /*b080*/  FFMA.FTZ R146, R11, R24, -R48 ;  /* 0x000000180b927223 */ /* 0x000fce0000010830 */
[----:B------:R-:W5:Y:S01]  /*b090*/  MUFU.EX2 R63, R63 ;  /* 0x0000003f003f7308 */ /* 0x000f620000000800 */
[----:B------:R-:W-:Y:S01]  /*b0a0*/  FFMA.FTZ R142, R27, R24, -R48 ;  /* 0x000000181b8e7223 */ /* 0x000fe20000010830 */
[----:B0-----:R-:W-:-:S04]  /*b0b0*/  @P4 IMAD.HI.U32 R39, R100, R39, RZ ;  /* 0x0000002764274227 */ /* 0x001fc800078e00ff */
[-C--:B------:R-:W-:Y:S02]  /*b0c0*/  FFMA.FTZ R27, R37, R24.reuse, -R48 ;  /* 0x00000018251b7223 */ /* 0x080fe40000010830 */
[----:B------:R-:W0:Y:S01]  /*b0d0*/  MUFU.EX2 R144, R144 ;  /* 0x0000009000907308 */ /* 0x000e220000000800 */
[----:B---3--:R-:W-:Y:S01]  /*b0e0*/  FADD.FTZ R37, R148, R3 ;  /* 0x0000000394257221 */ /* 0x008fe20000010000 */
[----:B--2---:R-:W-:Y:S01]  /*b0f0*/  FADD.FTZ R0, R149, R66 ;  /* 0x0000004295007221 */ /* 0x004fe20000010000 */
[----:B------:R-:W-:Y:S01]  /*b100*/  FFMA.FTZ R11, R35, R24, -R48 ;  /* 0x00000018230b7223 */ /* 0x000fe20000010830 */
[----:B------:R-:W-:-:S04]  /*b110*/  IMAD.MOV.U32 R6, RZ, RZ, R100 ;  /* 0x000000ffff067224 */ /* 0x000fc800078e0064 */
[----:B------:R-:W2:Y:S01]  /*b120*/  MUFU.EX2 R9, R9 ;  /* 0x0000000900097308 */ /* 0x000ea20000000800 */
[----:B-1----:R-:W-:Y:S01]  /*b130*/  @P4 SHF.R.U32.HI R6, RZ, R50, R39 ;  /* 0x00000032ff064219 */ /* 0x002fe20000011627 */
[----:B----4-:R-:W-:Y:S01]  /*b140*/  FADD.FTZ R50, R150, R37 ;  /* 0x0000002596327221 */ /* 0x010fe20000010000 */
[----:B-----5:R-:W-:-:S05]  /*b150*/  FADD.FTZ R37, R151, R0 ;  /* 0x0000000097257221 */ /* 0x020fca0000010000 */
[----:B------:R-:W1:Y:S01]  /*b160*/  MUFU.EX2 R146, R146 ;  /* 0x0000009200927308 */ /* 0x000e620000000800 */
[----:B------:R-:W-:Y:S01]  /*b170*/  FADD.FTZ R39, R63, R50 ;  /* 0x000000323f277221 */ /* 0x000fe20000010000 */
[----:B------:R-:W-:Y:S01]  /*b180*/  FADD.FTZ R0, R8, R37 ;  /* 0x0000002508007221 */ /* 0x000fe20000010000 */
[-CC-:B------:R-:W-:Y:S01]  /*b190*/  FFMA.FTZ R138, R31, R24.reuse, -R48.reuse ;  /* 0x000000181f8a7223 */ /* 0x180fe20000010830 */
[----:B------:R-:W-:-:S04]  /*b1a0*/  FFMA.FTZ R31, R41, R24, -R48 ;  /* 0x00000018291f7223 */ /* 0x000fc80000010830 */
[----:B------:R-:W3:Y:S01]  /*b1b0*/  MUFU.EX2 R11, R11 ;  /* 0x0000000b000b7308 */ /* 0x000ee20000000800 */
[----:B0-----:R-:W-:Y:S01]  /*b1c0*/  FADD.FTZ R50, R144, R39 ;  /* 0x0000002790327221 */ /* 0x001fe20000010000 */
[----:B------:R-:W-:Y:S01]  /*b1d0*/  FADD.FTZ R41, R145, R0 ;  /* 0x0000000091297221 */ /* 0x000fe20000010000 */
[-CC-:B------:R-:W-:Y:S01]  /*b1e0*/  FFMA.FTZ R136, R29, R24.reuse, -R48.reuse ;  /* 0x000000181d887223 */ /* 0x180fe20000010830 */
[----:B------:R-:W-:-:S04]  /*b1f0*/  FFMA.FTZ R29, R43, R24, -R48 ;  /* 0x000000182b1d7223 */ /* 0x000fc80000010830 */
[----:B------:R-:W0:Y:S01]  /*b200*/  MUFU.EX2 R140, R140 ;  /* 0x0000008c008c7308 */ /* 0x000e220000000800 */
[----:B--2---:R-:W-:Y:S01]  /*b210*/  FADD.FTZ R43, R9, R50 ;  /* 0x00000032092b7221 */ /* 0x004fe20000010000 */
[----:B------:R-:W-:-:S06]  /*b220*/  FADD.FTZ R0, R10, R41 ;  /* 0x000000290a007221 */ /* 0x000fcc0000010000 */
[----:B------:R-:W2:Y:S01]  /*b230*/  MUFU.EX2 R13, R13 ;  /* 0x0000000d000d7308 */ /* 0x000ea20000000800 */
[----:B-1----:R-:W-:Y:S01]  /*b240*/  FADD.FTZ R50, R146, R43 ;  /* 0x0000002b92327221 */ /* 0x002fe20000010000 */
[----:B------:R-:W-:Y:S01]  /*b250*/  FADD.FTZ R43, R147, R0 ;  /* 0x00000000932b7221 */ /* 0x000fe20000010000 */
[----:B------:R-:W-:-:S05]  /*b260*/  FFMA.FTZ R134, R45, R24, -R48 ;  /* 0x000000182d867223 */ /* 0x000fca0000010830 */
[----:B------:R-:W1:Y:S01]  /*b270*/  MUFU.EX2 R142, R142 ;  /* 0x0000008e008e7308 */ /* 0x000e620000000800 */
[----:B---3--:R-:W-:Y:S01]  /*b280*/  FADD.FTZ R45, R11, R50 ;  /* 0x000000320b2d7221 */ /* 0x008fe20000010000 */
[----:B------:R-:W-:-:S06]  /*b290*/  FADD.FTZ R0, R12, R43 ;  /* 0x0000002b0c007221 */ /* 0x000fcc0000010000 */
[----:B------:R-:W-:Y:S01]  /*b2a0*/  MUFU.EX2 R28, R28 ;  /* 0x0000001c001c7308 */ /* 0x000fe20000000800 */
[----:B0-----:R-:W-:Y:S01]  /*b2b0*/  FADD.FTZ R50, R140, R45 ;  /* 0x0000002d8c327221 */ /* 0x001fe20000010000 */
[----:B------:R-:W-:-:S06]  /*b2c0*/  FADD.FTZ R43, R141, R0 ;  /* 0x000000008d2b7221 */ /* 0x000fcc0000010000 */
[----:B------:R-:W0:Y:S01]  /*b2d0*/  MUFU.EX2 R27, R27 ;  /* 0x0000001b001b7308 */ /* 0x000e220000000800 */
[----:B--2---:R-:W-:Y:S01]  /*b2e0*/  FADD.FTZ R45, R13, R50 ;  /* 0x000000320d2d7221 */ /* 0x004fe20000010000 */
[----:B------:R-:W-:-:S06]  /*b2f0*/  FADD.FTZ R0, R26, R43 ;  /* 0x0000002b1a007221 */ /* 0x000fcc0000010000 */
[----:B------:R-:W-:Y:S08]  /*b300*/  MUFU.EX2 R137, R137 ;  /* 0x0000008900897308 */ /* 0x000ff00000000800 */
[----:B------:R-:W2:Y:S01]  /*b310*/  MUFU.EX2 R136, R136 ;  /* 0x0000008800887308 */ /* 0x000ea20000000800 */
[----:B-1----:R-:W-:Y:S01]  /*b320*/  FADD.FTZ R50, R142, R45 ;  /* 0x0000002d8e327221 */ /* 0x002fe20000010000 */
[----:B------:R-:W-:-:S06]  /*b330*/  FADD.FTZ R43, R143, R0 ;  /* 0x000000008f2b7221 */ /* 0x000fcc0000010000 */
[----:B------:R-:W-:Y:S01]  /*b340*/  MUFU.EX2 R44, R44 ;  /* 0x0000002c002c7308 */ /* 0x000fe20000000800 */
[----:B------:R-:W-:-:S07]  /*b350*/  FFMA.FTZ R132, R33, R24, -R48 ;  /* 0x0000001821847223 */ /* 0x000fce0000010830 */
[----:B------:R-:W1:Y:S01]  /*b360*/  MUFU.EX2 R29, R29 ;  /* 0x0000001d001d7308 */ /* 0x000e620000000800 */
[----:B0-----:R-:W-:Y:S01]  /*b370*/  FADD.FTZ R45, R27, R50 ;  /* 0x000000321b2d7221 */ /* 0x001fe20000010000 */
[----:B------:R-:W-:-:S06]  /*b380*/  FADD.FTZ R0, R28, R43 ;  /* 0x0000002b1c007221 */ /* 0x000fcc0000010000 */
[----:B------:R-:W-:Y:S01]  /*b390*/  MUFU.EX2 R139, R139 ;  /* 0x0000008b008b7308 */ /* 0x000fe20000000800 */
[----:B------:R-:W-:-:S07]  /*b3a0*/  FFMA.FTZ R33, R47, R24, -R48 ;  /* 0x000000182f217223 */ /* 0x000fce0000010830 */
        /* <DEDUP_REMOVED lines=10> */
[----:B------:R-:W-:Y:S01]  /*b450*/  F2FP.BF16.F32.PACK_AB R151, R8, R151 ;  /* 0x000000970897723e */ /* 0x000fe200000010ff */
[----:B0-----:R-:W-:Y:S01]  /*b460*/  FADD.FTZ R8, R138, R45 ;  /* 0x0000002d8a087221 */ /* 0x001fe20000010000 */
[----:B------:R-:W-:-:S05]  /*b470*/  FADD.FTZ R43, R139, R0 ;  /* 0x000000008b2b7221 */ /* 0x000fca0000010000 */
[----:B------:R-:W-:Y:S01]  /*b480*/  MUFU.EX2 R30, R30 ;  /* 0x0000001e001e7308 */ /* 0x000fe20000000800 */
[----:B------:R-:W-:-:S07]  /*b490*/  FFMA.FTZ R128, R51, R24, -R48 ;  /* 0x0000001833807223 */ /* 0x000fce0000010830 */
[----:B------:R-:W0:Y:S01]  /*b4a0*/  MUFU.EX2 R33, R33 ;  /* 0x0000002100217308 */ /* 0x000e220000000800 */
[----:B--2---:R-:W-:Y:S01]  /*b4b0*/  FADD.FTZ R45, R31, R8 ;  /* 0x000000081f2d7221 */ /* 0x004fe20000010000 */
[----:B------:R-:W-:-:S06]  /*b4c0*/  FADD.FTZ R0, R46, R43 ;  /* 0x0000002b2e007221 */ /* 0x000fcc0000010000 */
[----:B------:R-:W-:Y:S01]  /*b4d0*/  MUFU.EX2 R135, R135 ;  /* 0x0000008700877308 */ /* 0x000fe20000000800 */
[----:B------:R-:W-:-:S07]  /*b4e0*/  FFMA.FTZ R37, R85, R24, -R48 ;  /* 0x0000001855257223 */ /* 0x000fce0000010830 */
        /* <DEDUP_REMOVED lines=11> */
[----:B------:R-:W-:Y:S01]  /*b5a0*/  F2FP.BF16.F32.PACK_AB R148, R3, R148 ;  /* 0x000000940394723e */ /* 0x000fe200000010ff */
[----:B--2---:R-:W-:Y:S01]  /*b5b0*/  FADD.FTZ R8, R134, R45 ;  /* 0x0000002d86087221 */ /* 0x004fe20000010000 */
[----:B------:R-:W-:-:S05]  /*b5c0*/  FADD.FTZ R3, R135, R0 ;  /* 0x0000000087037221 */ /* 0x000fca0000010000 */
[----:B------:R-:W-:Y:S01]  /*b5d0*/  MUFU.EX2 R32, R32 ;  /* 0x0000002000207308 */ /* 0x000fe20000000800 */
[----:B------:R-:W-:-:S07]  /*b5e0*/  FFMA.FTZ R124, R55, R24, -R48 ;  /* 0x00000018377c7223 */ /* 0x000fce0000010830 */
[----:B------:R-:W2:Y:S01]  /*b5f0*/  MUFU.EX2 R37, R37 ;  /* 0x0000002500257308 */ /* 0x000ea20000000800 */
[----:B------:R-:W-:Y:S01]  /*b600*/  F2FP.BF16.F32.PACK_AB R144, R9, R144 ;  /* 0x000000900990723e */ /* 0x000fe200000010ff */
[----:B-1----:R-:W-:Y:S01]  /*b610*/  FADD.FTZ R9, R35, R8 ;  /* 0x0000000823097221 */ /* 0x002fe20000010000 */
[----:B------:R-:W-:-:S05]  /*b620*/  FADD.FTZ R0, R40, R3 ;  /* 0x0000000328007221 */ /* 0x000fca0000010000 */
        /* <DEDUP_REMOVED lines=8> */
[----:B------:R-:W-:Y:S01]  /*b6b0*/  IADD3 R6, R6, R96, -R98 ;  /* 0x0000006006067210 */ /* 0x000fe20007ffe862 */
[----:B--2---:R-:W-:Y:S01]  /*b6c0*/  FADD.FTZ R9, R37, R8 ;  /* 0x0000000825097221 */ /* 0x004fe20000010000 */
[----:B------:R-:W-:-:S05]  /*b6d0*/  FADD.FTZ R0, R32, R3 ;  /* 0x0000000320007221 */ /* 0x000fca0000010000 */
[----:B------:R-:W-:Y:S08]  /*b6e0*/  MUFU.EX2 R125, R125 ;  /* 0x0000007d007d7308 */ /* 0x000ff00000000800 */
[----:B------:R-:W2:Y:S01]  /*b6f0*/  MUFU.EX2 R124, R124 ;  /* 0x0000007c007c7308 */ /* 0x000ea20000000800 */
[----:B------:R-:W-:Y:S01]  /*b700*/  FFMA.FTZ R109, R109, R24, -R48 ;  /* 0x000000186d6d7223 */ /* 0x000fe20000010830 */
[----:B------:R-:W-:Y:S01]  /*b710*/  SHF.R.S32.HI R47, RZ, 0x1f, R6 ;  /* 0x0000001fff2f7819 */ /* 0x000fe20000011406 */
[----:B-1----:R-:W-:-:S05]  /*b720*/  FADD.FTZ R8, R130, R9 ;  /* 0x0000000982087221 */ /* 0x002fca0000010000 */
[----:B------:R-:W-:Y:S01]  /*b730*/  MUFU.EX2 R36, R36 ;  /* 0x0000002400247308 */ /* 0x000fe20000000800 */
[----:B------:R-:W-:Y:S01]  /*b740*/  FADD.FTZ R3, R131, R0 ;  /* 0x0000000083037221 */ /* 0x000fe20000010000 */
[----:B------:R-:W-:-:S06]  /*b750*/  FFMA.FTZ R57, R57, R24, -R48 ;  /* 0x0000001839397223 */ /* 0x000fcc0000010830 */
[----:B------:R-:W1:Y:S01]  /*b760*/  MUFU.EX2 R41, R41 ;  /* 0x0000002900297308 */ /* 0x000e620000000800 */
[----:B------:R-:W-:Y:S01]  /*b770*/  LEA.HI R6, R47, R6, RZ, 0x7 ;  /* 0x000000062f067211 */ /* 0x000fe200078f38ff */
[----:B0-----:R-:W-:Y:S01]  /*b780*/  FADD.FTZ R9, R39, R8 ;  /* 0x0000000827097221 */ /* 0x001fe20000010000 */
[----:B------:R-:W-:-:S05]  /*b790*/  FADD.FTZ R0, R34, R3 ;  /* 0x0000000322007221 */ /* 0x000fca0000010000 */
[----:B------:R-:W-:Y:S01]  /*b7a0*/  MUFU.EX2 R127, R127 ;  /* 0x0000007f007f7308 */ /* 0x000fe20000000800 */
[----:B------:R-:W-:-:S07]  /*b7b0*/  FFMA.FTZ R42, R101, R24, -R60 ;  /* 0x00000018652a7223 */ /* 0x000fce000001083c */
[----:B------:R-:W0:Y:S01]  /*b7c0*/  MUFU.EX2 R53, R53 ;  /* 0x0000003500357308 */ /* 0x000e220000000800 */
[----:B------:R-:W-:Y:S01]  /*b7d0*/  FFMA.FTZ R111, R111, R24, -R48 ;  /* 0x000000186f6f7223 */ /* 0x000fe20000010830 */
[----:B------:R-:W-:Y:S01]  /*b7e0*/  SHF.R.S32.HI R6, RZ, 0x7, R6 ;  /* 0x00000007ff067819 */ /* 0x000fe20000011406 */
[----:B--2---:R-:W-:-:S05]  /*b7f0*/  FADD.FTZ R8, R124, R9 ;  /* 0x000000097c087221 */ /* 0x004fca0000010000 */
[----:B------:R-:W-:Y:S01]  /*b800*/  MUFU.EX2 R38, R38 ;  /* 0x0000002600267308 */ /* 0x000fe20000000800 */
[----:B------:R-:W-:Y:S01]  /*b810*/  FADD.FTZ R3, R125, R0 ;  /* 0x000000007d037221 */ /* 0x000fe20000010000 */
[----:B------:R-:W-:-:S06]  /*b820*/  FFMA.FTZ R59, R59, R24, -R48 ;  /* 0x000000183b3b7223 */ /* 0x000fcc0000010830 */
[----:B------:R-:W2:Y:S01]  /*b830*/  MUFU.EX2 R126, R109 ;  /* 0x0000006d007e7308 */ /* 0x000ea20000000800 */
[----:B------:R-:W-:Y:S01]  /*b840*/  VIMNMX R51, RZ, R6, !PT ;  /* 0x00000006ff337248 */ /* 0x000fe20007fe0100 */
[----:B-1----:R-:W-:Y:S01]  /*b850*/  FADD.FTZ R8, R41, R8 ;  /* 0x0000000829087221 */ /* 0x002fe20000010000 */
[----:B------:R-:W-:-:S05]  /*b860*/  FADD.FTZ R0, R36, R3 ;  /* 0x0000000324007221 */ /* 0x000fca0000010000 */
[----:B------:R-:W-:Y:S01]  /*b870*/  MUFU.EX2 R121, R121 ;  /* 0x0000007900797308 */ /* 0x000fe20000000800 */
[-C--:B------:R-:W-:Y:S01]  /*b880*/  FFMA.FTZ R60, R61, R24.reuse, -R60 ;  /* 0x000000183d3c7223 */ /* 0x080fe2000001083c */
[----:B------:R-:W-:-:S06]  /*b890*/  FFMA.FTZ R48, R65, R24, -R48 ;  /* 0x0000001841307223 */ /* 0x000fcc0000010830 */
[----:B------:R-:W1:Y:S01]  /*b8a0*/  MUFU.EX2 R57, R57 ;  /* 0x0000003900397308 */ /* 0x000e620000000800 */
[----:B------:R-:W-:Y:S01]  /*b8b0*/  F2FP.BF16.F32.PACK_AB R147, R12, R147 ;  /* 0x000000930c93723e */ /* 0x000fe200000010ff */
[----:B0-----:R-:W-:Y:S01]  /*b8c0*/  FADD.FTZ R3, R53, R8 ;  /* 0x0000000835037221 */ /* 0x001fe20000010000 */
[----:B------:R-:W-:-:S05]  /*b8d0*/  FADD.FTZ R9, R127, R0 ;  /* 0x000000007f097221 */ /* 0x000fca0000010000 */
[----:B------:R-:W-:Y:S01]  /*b8e0*/  MUFU.EX2 R42, R42 ;  /* 0x0000002a002a7308 */ /* 0x000fe20000000800 */
[----:B------:R-:W-:Y:S01]  /*b8f0*/  VIADD R12, R88, 0xfffffffe ;  /* 0xfffffffe580c7836 */ /* 0x000fe20000000000 */
[----:B------:R0:W-:Y:S06]  /*b900*/  STL [R1+0x20], R51 ;  /* 0x0000203301007387 */ /* 0x0001ec0000100800 */
[----:B------:R-:W3:Y:S01]  /*b910*/  MUFU.EX2 R120, R111 ;  /* 0x0000006f00787308 */ /* 0x000ee20000000800 */
[----:B--2---:R-:W-:Y:S01]  /*b920*/  FADD.FTZ R0, R126, R3 ;  /* 0x000000037e007221 */ /* 0x004fe20000010000 */
[----:B------:R-:W-:-:S06]  /*b930*/  FADD.FTZ R8, R38, R9 ;  /* 0x0000000926087221 */ /* 0x000fcc0000010000 */
[----:B------:R-:W-:Y:S01]  /*b940*/  MUFU.EX2 R123, R123 ;  /* 0x0000007b007b7308 */ /* 0x000fe20000000800 */
[----:B------:R-:W-:-:S07]  /*b950*/  ISETP.GE.AND P1, PT, R12, R51, PT ;  /* 0x000000330c00720c */ /* 0x000fce0003f26270 */
[----:B------:R-:W2:Y:S01]  /*b960*/  MUFU.EX2 R59, R59 ;  /* 0x0000003b003b7308 */ /* 0x000ea20000000800 */
[----:B-1----:R-:W-:Y:S01]  /*b970*/  FADD.FTZ R3, R57, R0 ;  /* 0x0000000039037221 */ /* 0x002fe20000010000 */
[----:B------:R-:W-:-:S06]  /*b980*/  FADD.FTZ R9, R121, R8 ;  /* 0x0000000879097221 */ /* 0x000fcc0000010000 */
[----:B------:R-:W1:Y:S08]  /*b990*/  MUFU.EX2 R48, R48 ;  /* 0x0000003000307308 */ /* 0x000e700000000800 */
[----:B------:R-:W4:Y:S01]  /*b9a0*/  MUFU.EX2 R60, R60 ;  /* 0x0000003c003c7308 */ /* 0x000f220000000800 */
[----:B---3--:R-:W-:Y:S01]  /*b9b0*/  FADD.FTZ R0, R120, R3 ;  /* 0x0000000378007221 */ /* 0x008fe20000010000 */
[----:B------:R-:W-:-:S03]  /*b9c0*/  FADD.FTZ R8, R42, R9 ;  /* 0x000000092a087221 */ /* 0x000fc60000010000 */
[----:B--2---:R-:W-:Y:S01]  /*b9d0*/  FADD.FTZ R3, R59, R0 ;  /* 0x000000003b037221 */ /* 0x004fe20000010000 */
[----:B------:R-:W-:Y:S01]  /*b9e0*/  FADD.FTZ R9, R123, R8 ;  /* 0x000000087b097221 */ /* 0x000fe20000010000 */
[----:B------:R-:W-:Y:S02]  /*b9f0*/  F2FP.BF16.F32.PACK_AB R149, R66, R149 ;  /* 0x000000954295723e */ /* 0x000fe400000010ff */
[----:B------:R-:W-:Y:S02]  /*ba00*/  CS2R R118, SRZ ;  /* 0x0000000000767805 */ /* 0x000fe4000001ff00 */
[----:B------:R-:W-:Y:S01]  /*ba10*/  F2FP.BF16.F32.PACK_AB R145, R10, R145 ;  /* 0x000000910a91723e */ /* 0x000fe200000010ff */
[----:B-1----:R-:W-:Y:S01]  /*ba20*/  FADD.FTZ R3, R48, R3 ;  /* 0x0000000330037221 */ /* 0x002fe20000010000 */
[----:B------:R-:W-:Y:S02]  /*ba30*/  F2FP.BF16.F32.PACK_AB R141, R26, R141 ;  /* 0x0000008d1a8d723e */ /* 0x000fe400000010ff */
[----:B------:R-:W-:-:S02]  /*ba40*/  CS2R R116, SRZ ;  /* 0x0000000000747805 */ /* 0x000fc4000001ff00 */
[----:B------:R-:W-:Y:S02]  /*ba50*/  F2FP.BF16.F32.PACK_AB R143, R28, R143 ;  /* 0x0000008f1c8f723e */ /* 0x000fe400000010ff */
[----:B------:R-:W-:Y:S02]  /*ba60*/  CS2R R114, SRZ ;  /* 0x0000000000727805 */ /* 0x000fe4000001ff00 */
[----:B------:R-:W-:Y:S02]  /*ba70*/  F2FP.BF16.F32.PACK_AB R137, R44, R137 ;  /* 0x000000892c89723e */ /* 0x000fe400000010ff */
[----:B------:R-:W-:Y:S02]  /*ba80*/  CS2R R112, SRZ ;  /* 0x0000000000707805 */ /* 0x000fe4000001ff00 */
[----:B------:R-:W-:Y:S01]  /*ba90*/  F2FP.BF16.F32.PACK_AB R139, R46, R139 ;  /* 0x0000008b2e8b723e */ /* 0x000fe200000010ff */
[----:B----4-:R-:W-:Y:S01]  /*baa0*/  FADD.FTZ R0, R60, R9 ;  /* 0x000000093c007221 */ /* 0x010fe20000010000 */
[----:B------:R-:W-:-:S02]  /*bab0*/  F2FP.BF16.F32.PACK_AB R150, R63, R150 ;  /* 0x000000963f96723e */ /* 0x000fc400000010ff */
[----:B------:R-:W-:Y:S02]  /*bac0*/  CS2R R110, SRZ ;  /* 0x00000000006e7805 */ /* 0x000fe4000001ff00 */
[----:B------:R-:W-:Y:S02]  /*bad0*/  F2FP.BF16.F32.PACK_AB R146, R11, R146 ;  /* 0x000000920b92723e */ /* 0x000fe400000010ff */
[----:B------:R-:W-:Y:S02]  /*bae0*/  CS2R R108, SRZ ;  /* 0x00000000006c7805 */ /* 0x000fe4000001ff00 */
[----:B------:R-:W-:Y:S02]  /*baf0*/  F2FP.BF16.F32.PACK_AB R140, R13, R140 ;  /* 0x0000008c0d8c723e */ /* 0x000fe400000010ff */
[----:B------:R-:W-:Y:S02]  /*bb00*/  CS2R R106, SRZ ;  /* 0x00000000006a7805 */ /* 0x000fe4000001ff00 */
        /* <DEDUP_REMOVED lines=27> */
[----:B------:R-:W-:Y:S01]  /*bcc0*/  F2FP.BF16.F32.PACK_AB R123, R60, R123 ;  /* 0x0000007b3c7b723e */ /* 0x000fe200000010ff */
[----:B0-----:R-:W-:Y:S06]  /*bcd0*/  @!P1 BRA `(.L_x_2737) ;  /* 0x0000003000549947 */ /* 0x001fec0003800000 */
[----:B------:R-:W-:Y:S01]  /*bce0*/  IMAD.MOV.U32 R10, RZ, RZ, R25 ;  /* 0x000000ffff0a7224 */ /* 0x000fe200078e0019 */
[----:B------:R-:W-:Y:S01]  /*bcf0*/  MOV R11, R7 ;  /* 0x00000007000b7202 */ /* 0x000fe20000000f00 */
[----:B------:R-:W-:Y:S02]  /*bd00*/  IMAD.MOV.U32 R6, RZ, RZ, R154 ;  /* 0x000000ffff067224 */ /* 0x000fe400078e009a */
[----:B------:R-:W-:Y:S02]  /*bd10*/  IMAD.MOV.U32 R13, RZ, RZ, R22 ;  /* 0x000000ffff0d7224 */ /* 0x000fe400078e0016 */
[----:B------:R-:W-:-:S07]  /*bd20*/  IMAD.MOV.U32 R119, RZ, RZ, RZ ;  /* 0x000000ffff777224 */ /* 0x000fce00078e00ff */
.L_x_2749:
        /* <DEDUP_REMOVED lines=9> */
.L_x_2739:
        /* <DEDUP_REMOVED lines=8> */
.L_x_2740:
[----:B------:R-:W-:Y:S04]  /*be40*/  BSSY B0, `(.L_x_2738) ;  /* 0x0000004000007945 */ /* 0x000fe80003800000 */
[----:B-1----:R-:W-:Y:S05]  /*be50*/  @P2 BRA `(.L_x_2741) ;  /* 0x0000000000082947 */ /* 0x002fea0003800000 */
[----:B------:R-:W1:Y:S02]  /*be60*/  SYNCS.PHASECHK.TRANS64.TRYWAIT P2, [R7+URZ+0x16830], R8 ;  /* 0x01683008070075a7 */ /* 0x000e64000804017f */
[----:B-1----:R-:W-:Y:S05]  /*be70*/  @!P2 BRA `(.L_x_2742) ;  /* 0x000000f80080a947 */ /* 0x002fea0003800000 */
.L_x_2741:
[----:B------:R-:W-:Y:S05]  /*be80*/  BSYNC B0 ;  /* 0x0000000000007941 */ /* 0x000fea0003800000 */
.L_x_2738:
        /* <DEDUP_REMOVED lines=48> */
.L_x_2744:
[----:B------:R-:W-:Y:S01]  /*c190*/  SHF.L.U32 R6, R6, 0x1f, RZ ;  /* 0x0000001f06067819 */ /* 0x000fe200000006ff */
[----:B------:R-:W-:-:S04]  /*c1a0*/  IMAD R7, R13, 0x8, R2 ;  /* 0x000000080d077824 */ /* 0x000fc800078e0202 */
[----:B------:R0:W1:Y:S01]  /*c1b0*/  SYNCS.PHASECHK.TRANS64.TRYWAIT P1, [R7+URZ+0x16850], R6 ;  /* 0x01685006070075a7 */ /* 0x000062000802017f */
[----:B------:R-:W-:Y:S05]  /*c1c0*/  @!P0 BRA `(.L_x_2745) ;  /* 0x0000000000048947 */ /* 0x000fea0003800000 */
[----:B------:R-:W-:Y:S01]  /*c1d0*/  BPT.TRAP 0x1 ;  /* 0x000000040000795c */ /* 0x000fe20000300000 */
.L_x_2745:
[----:B-1----:R-:W-:Y:S05]  /*c1e0*/  @P1 BRA `(.L_x_2743) ;  /* 0x0000000000081947 */ /* 0x002fea0003800000 */
[----:B------:R-:W1:Y:S02]  /*c1f0*/  SYNCS.PHASECHK.TRANS64.TRYWAIT P1, [R7+URZ+0x16850], R6 ;  /* 0x01685006070075a7 */ /* 0x000e64000802017f */
[----:B-1----:R-:W-:Y:S05]  /*c200*/  @!P1 BRA `(.L_x_2746) ;  /* 0x000000f400b09947 */ /* 0x002fea0003800000 */
.L_x_2743:
[----:B01----:R-:W-:Y:S01]  /*c210*/  VIADD R6, R2, 0x400 ;  /* 0x0000040002067836 */ /* 0x003fe20000000000 */
[----:B------:R-:W-:Y:S01]  /*c220*/  MOV R7, 0x40000040 ;  /* 0x4000004000077802 */ /* 0x000fe20000000f00 */
[----:B------:R-:W-:Y:S05]  /*c230*/  WARPSYNC.ALL ;  /* 0x0000000000007948 */ /* 0x000fea0003800000 */
[----:B------:R-:W-:Y:S01]  /*c240*/  SHF.R.U32.HI R6, RZ, 0x4, R6 ;  /* 0x00000004ff067819 */ /* 0x000fe20000011606 */
[----:B------:R-:W-:Y:S01]  /*c250*/  WARPGROUP.ARRIVE ;  /* 0x00000000000079c5 */ /* 0x000fe20000000000 */
[----:B------:R-:W-:Y:S01]  /*c260*/  R2UR UR7, R7 ;  /* 0x00000000070772ca */ /* 0x000fe200000e0000 */
[----:B------:R-:W-:Y:S01]  /*c270*/  IMAD.MOV.U32 R9, RZ, RZ, 0x40000040 ;  /* 0x40000040ff097424 */ /* 0x000fe200078e00ff */
[----:B------:R-:W-:Y:S01]  /*c280*/  LOP3.LUT R6, R6, 0x3fff, RZ, 0xc0, !PT ;  /* 0x00003fff06067812 */ /* 0x000fe200078ec0ff */
[----:B------:R-:W-:-:S04]  /*c290*/  IMAD.MOV.U32 R7, RZ, RZ, 0x40000040 ;  /* 0x40000040ff077424 */ /* 0x000fc800078e00ff */
        /* <DEDUP_REMOVED lines=8> */
[----:B------:R-:W-:Y:S02]  /*c320*/  WARPGROUP.DEPBAR.LE gsb0, 0x0 ;  /* 0x00008000000079c5 */ /* 0x000fe40000010000 */
[----:B------:R-:W-:-:S06]  /*c330*/  WARPGROUP.ARRIVE ;  /* 0x00000000000079c5 */ /* 0x000fcc0000000000 */
[----:B------:R-:W0:Y:S03]  /*c340*/  S2R R150, SR_TID.X ;  /* 0x0000000000967919 */ /* 0x000e260000002100 */
        /* <DEDUP_REMOVED lines=48> */
.L_x_2747:
[----:B------:R-:W2:Y:S01]  /*c650*/  LDL R9, [R1+0x24] ;  /* 0x0000240001097983 */ /* 0x000ea20000100800 */
[----:B0-----:R-:W0:Y:S03]  /*c660*/  LDC R6, c[0x0][0x448] ;  /* 0x00011200ff067b82 */ /* 0x001e260000000800 */
[----:B------:R-:W2:Y:S04]  /*c670*/  LDL R8, [R1+0x3c] ;  /* 0x00003c0001087983 */ /* 0x000ea80000100800 */
[----:B------:R-:W3:Y:S04]  /*c680*/  LDL R122, [R1+0x38] ;  /* 0x00003800017a7983 */ /* 0x000ee80000100800 */
[----:B------:R-:W4:Y:S04]  /*c690*/  LDL R127, [R1+0x1c] ;  /* 0x00001c00017f7983 */ /* 0x000f280000100800 */
[----:B------:R-:W4:Y:S01]  /*c6a0*/  LDL R123, [R1+0x10] ;  /* 0x00001000017b7983 */ /* 0x000f220000100800 */
[----:B0-----:R-:W-:-:S13]  /*c6b0*/  ISETP.NE.AND P1, PT, R6, 0x1, PT ;  /* 0x000000010600780c */ /* 0x001fda0003f25270 */
[----:B------:R-:W0:Y:S08]  /*c6c0*/  @P1 LDC R7, c[0x0][0x44c] ;  /* 0x00011300ff071b82 */ /* 0x000e300000000800 */
[----:B------:R-:W1:Y:S01]  /*c6d0*/  @P1 LDC R6, c[0x0][0x450] ;  /* 0x00011400ff061b82 */ /* 0x000e620000000800 */
[----:B------:R-:W-:Y:S01]  /*c6e0*/  FMUL.FTZ R137, R51, UR5 ;  /* 0x0000000533897c20 */ /* 0x000fe20008410000 */
[----:B------:R-:W-:Y:S01]  /*c6f0*/  FMUL.FTZ R141, R43, UR5 ;  /* 0x000000052b8d7c20 */ /* 0x000fe20008410000 */
[----:B------:R-:W-:Y:S01]  /*c700*/  FMUL.FTZ R43, R46, UR5 ;  /* 0x000000052e2b7c20 */ /* 0x000fe20008410000 */
[----:B------:R-:W-:-:S02]  /*c710*/  IMAD.MOV.U32 R46, RZ, RZ, -0x80 ;  /* 0xffffff80ff2e7424 */ /* 0x000fc400078e00ff */
[----:B------:R-:W-:Y:S02]  /*c720*/  FMUL.FTZ R148, R24, UR5 ;  /* 0x0000000518947c20 */ /* 0x000fe40008410000 */
[----:B------:R-:W-:Y:S02]  /*c730*/  IMAD R46, R12, R46, 0x1 ;  /* 0x000000010c2e7424 */ /* 0x000fe400078e022e */
[----:B------:R-:W-:Y:S02]  /*c740*/  FMUL.FTZ R144, R32, UR5 ;  /* 0x0000000520907c20 */ /* 0x000fe40008410000 */
[----:B------:R-:W5:Y:S01]  /*c750*/  MUFU.TANH R148, R148 ;  /* 0x0000009400947308 */ /* 0x000f620000002400 */
[----:B------:R-:W-:Y:S01]  /*c760*/  FMUL.FTZ R140, R40, UR5 ;  /* 0x00000005288c7c20 */ /* 0x000fe20008410000 */
[----:B------:R-:W-:-:S06]  /*c770*/  FMUL.FTZ R136, R48, UR5 ;  /* 0x0000000530887c20 */ /* 0x000fcc0008410000 */
[----:B------:R-:W5:Y:S01]  /*c780*/  MUFU.TANH R144, R144 ;  /* 0x0000009000907308 */ /* 0x000f620000002400 */
[----:B------:R-:W-:Y:S01]  /*c790*/  FMUL.FTZ R150, R28, UR5 ;  /* 0x000000051c967c20 */ /* 0x000fe20008410000 */
[----:B------:R-:W-:Y:S01]  /*c7a0*/  FMUL.FTZ R28, R37, UR5 ;  /* 0x00000005251c7c20 */ /* 0x000fe20008410000 */
[----:B------:R-:W-:-:S05]  /*c7b0*/  FMUL.FTZ R37, R56, UR5 ;  /* 0x0000000538257c20 */ /* 0x000fca0008410000 */
[----:B------:R-:W5:Y:S01]  /*c7c0*/  MUFU.TANH R140, R140 ;  /* 0x0000008c008c7308 */ /* 0x000f620000002400 */
[----:B------:R-:W-:-:S07]  /*c7d0*/  FMUL.FTZ R128, R64, UR5 ;  /* 0x0000000540807c20 */ /* 0x000fce0008410000 */
[----:B------:R-:W5:Y:S01]  /*c7e0*/  MUFU.TANH R136, R136 ;  /* 0x0000008800887308 */ /* 0x000f620000002400 */
[----:B------:R-:W-:Y:S01]  /*c7f0*/  FMUL.FTZ R121, R25, UR5 ;  /* 0x0000000519797c20 */ /* 0x000fe20008410000 */
[----:B------:R-:W-:-:S06]  /*c800*/  FMUL.FTZ R124, R72, UR5 ;  /* 0x00000005487c7c20 */ /* 0x000fcc0008410000 */
[----:B------:R-:W5:Y:S01]  /*c810*/  MUFU.TANH R37, R37 ;  /* 0x0000002500257308 */ /* 0x000f620000002400 */
[----:B------:R-:W-:-:S07]  /*c820*/  FMUL.FTZ R80, R80, UR5 ;  /* 0x0000000550507c20 */ /* 0x000fce0008410000 */
[----:B------:R-:W5:Y:S08]  /*c830*/  MUFU.TANH R128, R128 ;  /* 0x0000008000807308 */ /* 0x000f700000002400 */
[----:B------:R-:W5:Y:S08]  /*c840*/  MUFU.TANH R124, R124 ;  /* 0x0000007c007c7308 */ /* 0x000f700000002400 */
[----:B------:R-:W-:Y:S01]  /*c850*/  MUFU.TANH R121, R121 ;  /* 0x0000007900797308 */ /* 0x000fe20000002400 */
[----:B------:R-:W-:Y:S01]  /*c860*/  FMUL.FTZ R149, R27, UR5 ;  /* 0x000000051b957c20 */ /* 0x000fe20008410000 */
[----:B------:R-:W-:-:S06]  /*c870*/  FMUL.FTZ R27, R33, UR5 ;  /* 0x00000005211b7c20 */ /* 0x000fcc0008410000 */
[----:B------:R-:W-:Y:S01]  /*c880*/  MUFU.TANH R150, R150 ;  /* 0x0000009600967308 */ /* 0x000fe20000002400 */
[----:B------:R-:W-:Y:S01]  /*c890*/  FMUL.FTZ R146, R36, UR5 ;  /* 0x0000000524927c20 */ /* 0x000fe20008410000 */
[----:B------:R-:W-:Y:S01]  /*c8a0*/  FMUL.FTZ R147, R39, UR5 ;  /* 0x0000000527937c20 */ /* 0x000fe20008410000 */
[----:B------:R-:W-:Y:S01]  /*c8b0*/  FMUL.FTZ R40, R53, UR5 ;  /* 0x0000000535287c20 */ /* 0x000fe20008410000 */
[----:B------:R-:W-:-:S04]  /*c8c0*/  FMUL.FTZ R39, R54, UR5 ;  /* 0x0000000536277c20 */ /* 0x000fc80008410000 */
[----:B------:R-:W-:Y:S01]  /*c8d0*/  MUFU.TANH R27, R27 ;  /* 0x0000001b001b7308 */ /* 0x000fe20000002400 */
[----:B------:R-:W-:-:S07]  /*c8e0*/  FMUL.FTZ R138, R52, UR5 ;  /* 0x00000005348a7c20 */ /* 0x000fce0008410000 */
[----:B------:R-:W-:Y:S01]  /*c8f0*/  MUFU.TANH R146, R146 ;  /* 0x0000009200927308 */ /* 0x000fe20000002400 */
[----:B------:R-:W-:-:S07]  /*c900*/  FMUL.FTZ R142, R44, UR5 ;  /* 0x000000052c8e7c20 */ /* 0x000fce0008410000 */
[----:B------:R-:W-:Y:S01]  /*c910*/  MUFU.TANH R28, R28 ;  /* 0x0000001c001c7308 */ /* 0x000fe20000002400 */
[----:B------:R-:W-:Y:S01]  /*c920*/  FMUL.FTZ R44, R45, UR5 ;  /* 0x000000052d2c7c20 */ /* 0x000fe20008410000 */
[----:B------:R-:W-:-:S06]  /*c930*/  FMUL.FTZ R24, R42, UR5 ;  /* 0x000000052a187c20 */ /* 0x000fcc0008410000 */
[----:B------:R-:W-:Y:S01]  /*c940*/  MUFU.TANH R142, R142 ;  /* 0x0000008e008e7308 */ /* 0x000fe20000002400 */
[----:B------:R-:W-:-:S07]  /*c950*/  FMUL.FTZ R42, R49, UR5 ;  /* 0x00000005312a7c20 */ /* 0x000fce0008410000 */
[----:B------:R-:W-:Y:S08]  /*c960*/  MUFU.TANH R44, R44 ;  /* 0x0000002c002c7308 */ /* 0x000ff00000002400 */
[----:B------:R-:W-:Y:S01]  /*c970*/  MUFU.TANH R42, R42 ;  /* 0x0000002a002a7308 */ /* 0x000fe20000002400 */
[----:B------:R-:W-:-:S07]  /*c980*/  FMUL.FTZ R132, R57, UR5 ;  /* 0x0000000539847c20 */ /* 0x000fce0008410000 */
[----:B------:R-:W-:Y:S01]  /*c990*/  MUFU.TANH R138, R138 ;  /* 0x0000008a008a7308 */ /* 0x000fe20000002400 */
[----:B--2---:R-:W-:-:S04]  /*c9a0*/  IMAD.IADD R120, R8, 0x1, R9 ;  /* 0x0000000108787824 */ /* 0x004fc800078e0209 */
[----:B0-----:R-:W-:-:S05]  /*c9b0*/  @P1 IMAD.HI.U32 R7, R120, R7, RZ ;  /* 0x0000000778071227 */ /* 0x001fca00078e00ff */
[----:B-1----:R-:W-:-:S05]  /*c9c0*/  @P1 SHF.R.U32.HI R120, RZ, R6, R7 ;  /* 0x00000006ff781219 */ /* 0x002fca0000011607 */
[----:B------:R-:W0:Y:S01]  /*c9d0*/  SHFL.IDX PT, R51, R120, RZ, 0x1c1f ;  /* 0x001c1fff78337589 */ /* 0x000e2200000e0000 */
[----:B---3--:R-:W-:-:S05]  /*c9e0*/  IMAD R46, R122, -0x2, R46 ;  /* 0xfffffffe7a2e7824 */ /* 0x008fca00078e022e */
[----:B----4-:R-:W-:Y:S01]  /*c9f0*/  IADD3 R46, -R123, R46, R127 ;  /* 0x0000002e7b2e7210 */ /* 0x010fe20007ffe17f */
[----:B------:R1:W2:Y:S03]  /*ca00*/  SHFL.IDX PT, R25, R120, 0x1, 0x1c1f ;  /* 0x003c1f0078197f89 */ /* 0x0002a600000e0000 */
[----:B0-----:R-:W-:-:S04]  /*ca10*/  IADD3 R51, R46, R51, RZ ;  /* 0x000000332e337210 */ /* 0x001fc80007ffe0ff */
[----:B------:R-:W-:-:S04]  /*ca20*/  ISETP.GT.AND P2, PT, R51, RZ, PT ;  /* 0x000000ff3300720c */ /* 0x000fc80003f44270 */
[----:B-----5:R-:W-:Y:S02]  /*ca30*/  FSEL R148, R148, -INF , P2 ;  /* 0xff80000094947808 */ /* 0x020fe40001000000 */
[----:B------:R-:W-:-:S04]  /*ca40*/  ISETP.GT.AND P2, PT, R51, 0x10, PT ;  /* 0x000000103300780c */ /* 0x000fc80003f44270 */
[----:B------:R-:W-:Y:S02]  /*ca50*/  FSEL R144, R144, -INF , P2 ;  /* 0xff80000090907808 */ /* 0x000fe40001000000 */
[----:B------:R-:W-:-:S04]  /*ca60*/  ISETP.GT.AND P2, PT, R51, 0x20, PT ;  /* 0x000000203300780c */ /* 0x000fc80003f44270 */
[----:B------:R-:W-:Y:S02]  /*ca70*/  FSEL R140, R140, -INF , P2 ;  /* 0xff8000008c8c7808 */ /* 0x000fe40001000000 */
[----:B------:R-:W-:Y:S01]  /*ca80*/  ISETP.GT.AND P2, PT, R51, 0x30, PT ;  /* 0x000000303300780c */ /* 0x000fe20003f44270 */
[----:B------:R-:W-:-:S03]  /*ca90*/  FMUL.FTZ R6, R26, UR5 ;  /* 0x000000051a067c20 */ /* 0x000fc60008410000 */
[----:B------:R-:W-:Y:S02]  /*caa0*/  FSEL R136, R136, -INF , P2 ;  /* 0xff80000088887808 */ /* 0x000fe40001000000 */
[----:B------:R-:W-:Y:S01]  /*cab0*/  ISETP.GT.AND P2, PT, R51, 0x40, PT ;  /* 0x000000403300780c */ /* 0x000fe20003f44270 */
[----:B-1----:R-:W0:Y:S03]  /*cac0*/  MUFU.TANH R120, R80 ;  /* 0x0000005000787308 */ /* 0x002e260000002400 */
[----:B------:R-:W-:Y:S02]  /*cad0*/  FSEL R37, R37, -INF , P2 ;  /* 0xff80000025257808 */ /* 0x000fe40001000000 */
[----:B------:R-:W-:-:S03]  /*cae0*/  ISETP.GT.AND P2, PT, R51, 0x50, PT ;  /* 0x000000503300780c */ /* 0x000fc60003f44270 */
[----:B------:R-:W1:Y:S01]  /*caf0*/  MUFU.TANH R6, R6 ;  /* 0x0000000600067308 */ /* 0x000e620000002400 */
[----:B------:R-:W-:Y:S01]  /*cb00*/  FSEL R128, R128, -INF , P2 ;  /* 0xff80000080807808 */ /* 0x000fe20001000000 */
[----:B------:R-:W-:Y:S01]  /*cb10*/  FMUL.FTZ R26, R29, UR5 ;  /* 0x000000051d1a7c20 */ /* 0x000fe20008410000 */
[----:B------:R-:W-:Y:S01]  /*cb20*/  ISETP.GT.AND P2, PT, R51, 0x60, PT ;  /* 0x000000603300780c */ /* 0x000fe20003f44270 */
[----:B--2---:R-:W-:-:S03]  /*cb30*/  IMAD.IADD R25, R46, 0x1, R25 ;  /* 0x000000012e197824 */ /* 0x004fc600078e0219 */
[----:B------:R-:W-:Y:S01]  /*cb40*/  FSEL R124, R124, -INF , P2 ;  /* 0xff8000007c7c7808 */ /* 0x000fe20001000000 */
[----:B------:R-:W2:Y:S01]  /*cb50*/  MUFU.TANH R26, R26 ;  /* 0x0000001a001a7308 */ /* 0x000ea20000002400 */
[C---:B------:R-:W-:Y:S02]  /*cb60*/  ISETP.GT.AND P2, PT, R51.reuse, 0x70, PT ;  /* 0x000000703300780c */ /* 0x040fe40003f44270 */
[----:B------:R-:W-:Y:S02]  /*cb70*/  ISETP.GT.AND P3, PT, R51, 0x1, PT ;  /* 0x000000013300780c */ /* 0x000fe40003f64270 */
[----:B0-----:R-:W-:Y:S02]  /*cb80*/  FSEL R120, R120, -INF , P2 ;  /* 0xff80000078787808 */ /* 0x001fe40001000000 */
[----:B------:R-:W-:Y:S02]  /*cb90*/  ISETP.GT.AND P2, PT, R25, RZ, PT ;  /* 0x000000ff1900720c */ /* 0x000fe40003f44270 */
[----:B------:R-:W-:-:S02]  /*cba0*/  ISETP.GT.AND P4, PT, R51, 0x8, PT ;  /* 0x000000083300780c */ /* 0x000fc40003f84270 */
[----:B-1----:R-:W-:Y:S02]  /*cbb0*/  FSEL R53, R6, -INF , P2 ;  /* 0xff80000006357808 */ /* 0x002fe40001000000 */
[----:B------:R-:W-:Y:S02]  /*cbc0*/  FSEL R54, R121, -INF , P3 ;  /* 0xff80000079367808 */ /* 0x000fe40001800000 */
[----:B------:R-:W-:Y:S02]  /*cbd0*/  FMNMX.FTZ R6, R148, R11, !PT ;  /* 0x0000000b94067209 */ /* 0x000fe40007810000 */
[----:B------:R-:W-:Y:S02]  /*cbe0*/  ISETP.GT.AND P1, PT, R51, 0x9, PT ;  /* 0x000000093300780c */ /* 0x000fe40003f24270 */
[----:B------:R-:W-:Y:S02]  /*cbf0*/  FSEL R150, R150, -INF , P4 ;  /* 0xff80000096967808 */ /* 0x000fe40002000000 */
[----:B------:R-:W-:Y:S01]  /*cc00*/  FMNMX.FTZ R6, R54, R6, !PT ;  /* 0x0000000636067209 */ /* 0x000fe20007810000 */
[----:B------:R-:W-:Y:S01]  /*cc10*/  FMUL.FTZ R7, R30, UR5 ;  /* 0x000000051e077c20 */ /* 0x000fe20008410000 */
[----:B--2---:R-:W-:Y:S01]  /*cc20*/  FSEL R52, R26, -INF , P1 ;  /* 0xff8000001a347808 */ /* 0x004fe20000800000 */
[----:B------:R-:W-:Y:S01]  /*cc30*/  FMUL.FTZ R30, R41, UR5 ;  /* 0x00000005291e7c20 */ /* 0x000fe20008410000 */
[----:B------:R-:W-:-:S02]  /*cc40*/  FMNMX.FTZ R6, R150, R6, !PT ;  /* 0x0000000696067209 */ /* 0x000fc40007810000 */
[C---:B------:R-:W-:Y:S02]  /*cc50*/  ISETP.GT.AND P3, PT, R51.reuse, 0x11, PT ;  /* 0x000000113300780c */ /* 0x040fe40003f64270 */
[----:B------:R-:W-:Y:S01]  /*cc60*/  FMNMX.FTZ R6, R52, R6, !PT ;  /* 0x0000000634067209 */ /* 0x000fe20007810000 */
[----:B------:R-:W0:Y:S01]  /*cc70*/  MUFU.TANH R30, R30 ;  /* 0x0000001e001e7308 */ /* 0x000e220000002400 */
[----:B------:R-:W-:Y:S01]  /*cc80*/  FMUL.FTZ R41, R50, UR5 ;  /* 0x0000000532297c20 */ /* 0x000fe20008410000 */
[----:B------:R-:W-:Y:S02]  /*cc90*/  ISETP.GT.AND P4, PT, R51, 0x18, PT ;  /* 0x000000183300780c */ /* 0x000fe40003f84270 */
[----:B------:R-:W-:Y:S02]  /*cca0*/  FSEL R50, R27, -INF , P3 ;  /* 0xff8000001b327808 */ /* 0x000fe40001800000 */
[----:B------:R-:W-:Y:S02]  /*ccb0*/  FMNMX.FTZ R6, R144, R6, !PT ;  /* 0x0000000690067209 */ /* 0x000fe40007810000 */
[----:B------:R-:W-:-:S02]  /*ccc0*/  ISETP.GT.AND P1, PT, R51, 0x19, PT ;  /* 0x000000193300780c */ /* 0x000fc40003f24270 */
[----:B------:R-:W-:Y:S02]  /*ccd0*/  FSEL R146, R146, -INF , P4 ;  /* 0xff80000092927808 */ /* 0x000fe40002000000 */
[----:B------:R-:W-:Y:S02]  /*cce0*/  FMNMX.FTZ R6, R50, R6, !PT ;  /* 0x0000000632067209 */ /* 0x000fe40007810000 */
[----:B------:R-:W-:Y:S02]  /*ccf0*/  FSEL R48, R28, -INF , P1 ;  /* 0xff8000001c307808 */ /* 0x000fe40000800000 */
[----:B------:R-:W-:Y:S02]  /*cd00*/  FMNMX.FTZ R6, R146, R6, !PT ;  /* 0x0000000692067209 */ /* 0x000fe40007810000 */
[----:B------:R-:W-:Y:S02]  /*cd10*/  ISETP.GT.AND P3, PT, R51, 0x21, PT ;  /* 0x000000213300780c */ /* 0x000fe40003f64270 */
[----:B------:R-:W-:-:S02]  /*cd20*/  FMNMX.FTZ R6, R48, R6, !PT ;  /* 0x0000000630067209 */ /* 0x000fc40007810000 */
[C---:B------:R-:W-:Y:S02]  /*cd30*/  ISETP.GT.AND P4, PT, R51.reuse, 0x28, PT ;  /* 0x000000283300780c */ /* 0x040fe40003f84270 */
[----:B0-----:R-:W-:Y:S02]  /*cd40*/  FSEL R46, R30, -INF , P3 ;  /* 0xff8000001e2e7808 */ /* 0x001fe40001800000 */
[----:B------:R-:W-:Y:S02]  /*cd50*/  FMNMX.FTZ R6, R140, R6, !PT ;  /* 0x000000068c067209 */ /* 0x000fe40007810000 */
[----:B------:R-:W-:Y:S02]  /*cd60*/  ISETP.GT.AND P1, PT, R51, 0x29, PT ;  /* 0x000000293300780c */ /* 0x000fe40003f24270 */
[----:B------:R-:W-:Y:S02]  /*cd70*/  FSEL R142, R142, -INF , P4 ;  /* 0xff8000008e8e7808 */ /* 0x000fe40002000000 */
[----:B------:R-:W-:Y:S01]  /*cd80*/  FMNMX.FTZ R6, R46, R6, !PT ;  /* 0x000000062e067209 */ /* 0x000fe20007810000 */
[----:B------:R-:W0:Y:S01]  /*cd90*/  MUFU.TANH R40, R40 ;  /* 0x0000002800287308 */ /* 0x000e220000002400 */
[----:B------:R-:W-:-:S02]  /*cda0*/  FSEL R44, R44, -INF , P1 ;  /* 0xff8000002c2c7808 */ /* 0x000fc40000800000 */
[----:B------:R-:W-:Y:S01]  /*cdb0*/  FMNMX.FTZ R6, R142, R6, !PT ;  /* 0x000000068e067209 */ /* 0x000fe20007810000 */
[----:B------:R-:W-:Y:S01]  /*cdc0*/  FMUL.FTZ R134, R60, UR5 ;  /* 0x000000053c867c20 */ /* 0x000fe20008410000 */
[C---:B------:R-:W-:Y:S02]  /*cdd0*/  ISETP.GT.AND P3, PT, R51.reuse, 0x31, PT ;  /* 0x000000313300780c */ /* 0x040fe40003f64270 */
[----:B------:R-:W-:Y:S01]  /*cde0*/  FMNMX.FTZ R6, R44, R6, !PT ;  /* 0x000000062c067209 */ /* 0x000fe20007810000 */
[----:B------:R-:W1:Y:S01]  /*cdf0*/  MUFU.TANH R132, R132 ;  /* 0x0000008400847308 */ /* 0x000e620000002400 */
[----:B------:R-:W-:Y:S01]  /*ce00*/  ISETP.GT.AND P4, PT, R51, 0x38, PT ;  /* 0x000000383300780c */ /* 0x000fe20003f84270 */
[----:B------:R-:W-:Y:S01]  /*ce10*/  FMUL.FTZ R36, R61, UR5 ;  /* 0x000000053d247c20 */ /* 0x000fe20008410000 */
[----:B------:R-:W-:Y:S02]  /*ce20*/  FSEL R42, R42, -INF , P3 ;  /* 0xff8000002a2a7808 */ /* 0x000fe40001800000 */
[----:B------:R-:W-:-:S02]  /*ce30*/  FMNMX.FTZ R6, R136, R6, !PT ;  /* 0x0000000688067209 */ /* 0x000fc40007810000 */
[----:B------:R-:W-:Y:S01]  /*ce40*/  ISETP.GT.AND P1, PT, R51, 0x39, PT ;  /* 0x000000393300780c */ /* 0x000fe20003f24270 */
[----:B------:R-:W2:Y:S01]  /*ce50*/  MUFU.TANH R134, R134 ;  /* 0x0000008600867308 */ /* 0x000ea20000002400 */
[----:B------:R-:W-:Y:S02]  /*ce60*/  FSEL R138, R138, -INF , P4 ;  /* 0xff8000008a8a7808 */ /* 0x000fe40002000000 */
[----:B------:R-:W-:Y:S01]  /*ce70*/  FMNMX.FTZ R6, R42, R6, !PT ;  /* 0x000000062a067209 */ /* 0x000fe20007810000 */
[----:B------:R-:W-:Y:S01]  /*ce80*/  FMUL.FTZ R8, R34, UR5 ;  /* 0x0000000522087c20 */ /* 0x000fe20008410000 */
[----:B0-----:R-:W-:Y:S01]  /*ce90*/  FSEL R40, R40, -INF , P1 ;  /* 0xff80000028287808 */ /* 0x001fe20000800000 */
[----:B------:R-:W-:Y:S01]  /*cea0*/  FMUL.FTZ R34, R65, UR5 ;  /* 0x0000000541227c20 */ /* 0x000fe20008410000 */
[----:B------:R-:W-:Y:S01]  /*ceb0*/  FMNMX.FTZ R6, R138, R6, !PT ;  /* 0x000000068a067209 */ /* 0x000fe20007810000 */
[----:B------:R-:W0:Y:S01]  /*cec0*/  MUFU.TANH R36, R36 ;  /* 0x0000002400247308 */ /* 0x000e220000002400 */
[----:B------:R-:W-:Y:S01]  /*ced0*/  ISETP.GT.AND P3, PT, R51, 0x41, PT ;  /* 0x000000413300780c */ /* 0x000fe20003f64270 */
[----:B------:R-:W-:Y:S01]  /*cee0*/  FMUL.FTZ R130, R68, UR5 ;  /* 0x0000000544827c20 */ /* 0x000fe20008410000 */
[----:B------:R-:W-:Y:S01]  /*cef0*/  FMNMX.FTZ R6, R40, R6, !PT ;  /* 0x0000000628067209 */ /* 0x000fe20007810000 */
[----:B------:R-:W-:Y:S01]  /*cf00*/  FMUL.FTZ R32, R69, UR5 ;  /* 0x0000000545207c20 */ /* 0x000fe20008410000 */
[----:B------:R-:W-:-:S02]  /*cf10*/  ISETP.GT.AND P4, PT, R51, 0x48, PT ;  /* 0x000000483300780c */ /* 0x000fc40003f84270 */
[----:B-1----:R-:W-:Y:S01]  /*cf20*/  FSEL R132, R132, -INF , P3 ;  /* 0xff80000084847808 */ /* 0x002fe20001800000 */
[----:B------:R-:W1:Y:S01]  /*cf30*/  MUFU.TANH R34, R34 ;  /* 0x0000002200227308 */ /* 0x000e620000002400 */
[----:B------:R-:W-:Y:S02]  /*cf40*/  FMNMX.FTZ R6, R37, R6, !PT ;  /* 0x0000000625067209 */ /* 0x000fe40007810000 */
[----:B------:R-:W-:Y:S02]  /*cf50*/  ISETP.GT.AND P1, PT, R51, 0x49, PT ;  /* 0x000000493300780c */ /* 0x000fe40003f24270 */
[----:B--2---:R-:W-:Y:S02]  /*cf60*/  FSEL R134, R134, -INF , P4 ;  /* 0xff80000086867808 */ /* 0x004fe40002000000 */
[----:B------:R-:W-:Y:S01]  /*cf70*/  FMNMX.FTZ R6, R132, R6, !PT ;  /* 0x0000000684067209 */ /* 0x000fe20007810000 */
[----:B------:R-:W2:Y:S01]  /*cf80*/  MUFU.TANH R130, R130 ;  /* 0x0000008200827308 */ /* 0x000ea20000002400 */
[----:B0-----:R-:W-:Y:S01]  /*cf90*/  FSEL R36, R36, -INF , P1 ;  /* 0xff80000024247808 */ /* 0x001fe20000800000 */
[----:B------:R-:W-:Y:S01]  /*cfa0*/  FMUL.FTZ R45, R73, UR5 ;  /* 0x00000005492d7c20 */ /* 0x000fe20008410000 */
[----:B------:R-:W-:-:S05]  /*cfb0*/  FMNMX.FTZ R6, R134, R6, !PT ;  /* 0x0000000686067209 */ /* 0x000fca0007810000 */
[----:B------:R-:W0:Y:S01]  /*cfc0*/  MUFU.TANH R32, R32 ;  /* 0x0000002000207308 */ /* 0x000e220000002400 */
[----:B------:R-:W-:Y:S01]  /*cfd0*/  ISETP.GT.AND P3, PT, R51, 0x51, PT ;  /* 0x000000513300780c */ /* 0x000fe20003f64270 */
[----:B------:R-:W-:Y:S01]  /*cfe0*/  FMUL.FTZ R126, R76, UR5 ;  /* 0x000000054c7e7c20 */ /* 0x000fe20008410000 */
[----:B------:R-:W-:Y:S01]  /*cff0*/  FMNMX.FTZ R6, R36, R6, !PT ;  /* 0x0000000624067209 */ /* 0x000fe20007810000 */
[----:B------:R-:W-:Y:S01]  /*d000*/  FMUL.FTZ R143, R47, UR5 ;  /* 0x000000052f8f7c20 */ /* 0x000fe20008410000 */
[----:B------:R-:W-:Y:S01]  /*d010*/  ISETP.GT.AND P4, PT, R51, 0x58, PT ;  /* 0x000000583300780c */ /* 0x000fe20003f84270 */
[----:B------:R-:W-:Y:S01]  /*d020*/  FMUL.FTZ R47, R77, UR5 ;  /* 0x000000054d2f7c20 */ /* 0x000fe20008410000 */
[----:B-1----:R-:W-:Y:S01]  /*d030*/  FSEL R34, R34, -INF , P3 ;  /* 0xff80000022227808 */ /* 0x002fe20001800000 */
[----:B------:R-:W1:Y:S01]  /*d040*/  MUFU.TANH R45, R45 ;  /* 0x0000002d002d7308 */ /* 0x000e620000002400 */
[----:B------:R-:W-:Y:S02]  /*d050*/  FMNMX.FTZ R6, R128, R6, !PT ;  /* 0x0000000680067209 */ /* 0x000fe40007810000 */
[----:B------:R-:W-:-:S02]  /*d060*/  ISETP.GT.AND P1, PT, R51, 0x59, PT ;  /* 0x000000593300780c */ /* 0x000fc40003f24270 */
        /* <DEDUP_REMOVED lines=11> */
[----:B------:R-:W-:Y:S02]  /*d120*/  ISETP.GT.AND P4, PT, R51, 0x68, PT ;  /* 0x000000683300780c */ /* 0x000fe40003f84270 */
[----:B-1----:R-:W-:Y:S01]  /*d130*/  FSEL R30, R45, -INF , P3 ;  /* 0xff8000002d1e7808 */ /* 0x002fe20001800000 */
[----:B------:R-:W1:Y:S01]  /*d140*/  MUFU.TANH R49, R49 ;  /* 0x0000003100317308 */ /* 0x000e620000002400 */
[----:B------:R-:W-:Y:S02]  /*d150*/  FMNMX.FTZ R6, R124, R6, !PT ;  /* 0x000000067c067209 */ /* 0x000fe40007810000 */
[----:B------:R-:W-:-:S02]  /*d160*/  ISETP.GT.AND P1, PT, R51, 0x69, PT ;  /* 0x000000693300780c */ /* 0x000fc40003f24270 */
[----:B--2---:R-:W-:Y:S02]  /*d170*/  FSEL R126, R126, -INF , P4 ;  /* 0xff8000007e7e7808 */ /* 0x004fe40002000000 */
[----:B------:R-:W-:Y:S01]  /*d180*/  FMNMX.FTZ R6, R30, R6, !PT ;  /* 0x000000061e067209 */ /* 0x000fe20007810000 */
[----:B------:R-:W2:Y:S01]  /*d190*/  MUFU.TANH R122, R122 ;  /* 0x0000007a007a7308 */ /* 0x000ea20000002400 */
[----:B0-----:R-:W-:Y:S02]  /*d1a0*/  FSEL R28, R47, -INF , P1 ;  /* 0xff8000002f1c7808 */ /* 0x001fe40000800000 */
[----:B------:R-:W-:-:S05]  /*d1b0*/  FMNMX.FTZ R6, R126, R6, !PT ;  /* 0x000000067e067209 */ /* 0x000fca0007810000 */
[----:B------:R-:W0:Y:S01]  /*d1c0*/  MUFU.TANH R56, R56 ;  /* 0x0000003800387308 */ /* 0x000e220000002400 */
[C---:B------:R-:W-:Y:S02]  /*d1d0*/  ISETP.GT.AND P3, PT, R51.reuse, 0x71, PT ;  /* 0x000000713300780c */ /* 0x040fe40003f64270 */
[----:B------:R-:W-:Y:S02]  /*d1e0*/  FMNMX.FTZ R6, R28, R6, !PT ;  /* 0x000000061c067209 */ /* 0x000fe40007810000 */
[----:B------:R-:W-:Y:S02]  /*d1f0*/  ISETP.GT.AND P4, PT, R51, 0x78, PT ;  /* 0x000000783300780c */ /* 0x000fe40003f84270 */
[----:B-1----:R-:W-:Y:S01]  /*d200*/  FSEL R26, R49, -INF , P3 ;  /* 0xff800000311a7808 */ /* 0x002fe20001800000 */
[----:B------:R-:W1:Y:S01]  /*d210*/  MUFU.TANH R7, R7 ;  /* 0x0000000700077308 */ /* 0x000e620000002400 */
[----:B------:R-:W-:Y:S02]  /*d220*/  FMNMX.FTZ R6, R120, R6, !PT ;  /* 0x0000000678067209 */ /* 0x000fe40007810000 */
[----:B------:R-:W-:-:S02]  /*d230*/  ISETP.GT.AND P1, PT, R51, 0x79, PT ;  /* 0x000000793300780c */ /* 0x000fc40003f24270 */
[----:B--2---:R-:W-:Y:S02]  /*d240*/  FSEL R122, R122, -INF , P4 ;  /* 0xff8000007a7a7808 */ /* 0x004fe40002000000 */
[----:B------:R-:W-:Y:S02]  /*d250*/  FMNMX.FTZ R6, R26, R6, !PT ;  /* 0x000000061a067209 */ /* 0x000fe40007810000 */
[----:B0-----:R-:W-:Y:S02]  /*d260*/  FSEL R56, R56, -INF , P1 ;  /* 0xff80000038387808 */ /* 0x001fe40000800000 */
[----:B------:R-:W-:Y:S02]  /*d270*/  FMNMX.FTZ R6, R122, R6, !PT ;  /* 0x000000067a067209 */ /* 0x000fe40007810000 */
[----:B------:R-:W-:Y:S02]  /*d280*/  ISETP.GT.AND P4, PT, R25, 0x8, PT ;  /* 0x000000081900780c */ /* 0x000fe40003f84270 */
[----:B------:R-:W-:-:S02]  /*d290*/  FMNMX.FTZ R6, R56, R6, !PT ;  /* 0x0000000638067209 */ /* 0x000fc40007810000 */
[----:B-1----:R-:W-:-:S03]  /*d2a0*/  FSEL R51, R7, -INF , P4 ;  /* 0xff80000007337808 */ /* 0x002fc60002000000 */
[----:B------:R-:W0:Y:S01]  /*d2b0*/  SHFL.BFLY PT, R7, R6, 0x2, 0x1f ;  /* 0x0c401f0006077f89 */ /* 0x000e2200000e0000 */
[----:B------:R-:W1:Y:S08]  /*d2c0*/  MUFU.TANH R8, R8 ;  /* 0x0000000800087308 */ /* 0x000e700000002400 */
[----:B------:R-:W2:Y:S01]  /*d2d0*/  MUFU.TANH R24, R24 ;  /* 0x0000001800187308 */ /* 0x000ea20000002400 */
[----:B------:R-:W-:-:S04]  /*d2e0*/  ISETP.GT.AND P2, PT, R25, 0x10, PT ;  /* 0x000000101900780c */ /* 0x000fc80003f44270 */
[----:B-1----:R-:W-:Y:S02]  /*d2f0*/  FSEL R49, R8, -INF , P2 ;  /* 0xff80000008317808 */ /* 0x002fe40001000000 */
[----:B0-----:R-:W-:Y:S02]  /*d300*/  FMNMX.FTZ R7, R6, R7, !PT ;  /* 0x0000000706077209 */ /* 0x001fe40007810000 */
[----:B------:R-:W-:-:S03]  /*d310*/  ISETP.GT.AND P2, PT, R25, 0x20, PT ;  /* 0x000000201900780c */ /* 0x000fc60003f44270 */
[----:B------:R-:W0:Y:S01]  /*d320*/  SHFL.BFLY PT, R6, R7, 0x1, 0x1f ;  /* 0x0c201f0007067f89 */ /* 0x000e2200000e0000 */
[----:B--2---:R-:W-:Y:S02]  /*d330*/  FSEL R45, R24, -INF , P2 ;  /* 0xff800000182d7808 */ /* 0x004fe40001000000 */
[----:B------:R-:W1:Y:S01]  /*d340*/  LDC R24, c[0x0][0x988] ;  /* 0x00026200ff187b82 */ /* 0x000e620000000800 */
[----:B------:R-:W2:Y:S01]  /*d350*/  MUFU.TANH R149, R149 ;  /* 0x0000009500957308 */ /* 0x000ea20000002400 */
[----:B------:R-:W-:Y:S01]  /*d360*/  FMUL.FTZ R151, R31, UR5 ;  /* 0x000000051f977c20 */ /* 0x000fe20008410000 */
[----:B------:R-:W-:Y:S01]  /*d370*/  FMUL.FTZ R145, R35, UR5 ;  /* 0x0000000523917c20 */ /* 0x000fe20008410000 */
[----:B------:R-:W-:-:S05]  /*d380*/  ISETP.GT.AND P3, PT, R25, 0x1, PT ;  /* 0x000000011900780c */ /* 0x000fca0003f64270 */
[----:B------:R-:W3:Y:S01]  /*d390*/  MUFU.TANH R151, R151 ;  /* 0x0000009700977308 */ /* 0x000ee20000002400 */
[----:B0-----:R-:W-:-:S04]  /*d3a0*/  FMNMX.FTZ R7, R7, R6, !PT ;  /* 0x0000000607077209 */ /* 0x001fc80007810000 */
[C---:B------:R-:W-:Y:S01]  /*d3b0*/  FSETP.NEU.FTZ.AND P6, PT, R7.reuse, -INF , PT ;  /* 0xff8000000700780b */ /* 0x040fe20003fdd000 */
[----:B-1----:R-:W-:Y:S01]  /*d3c0*/  FMUL.FTZ R8, R7, R24 ;  /* 0x0000001807087220 */ /* 0x002fe20000410000 */
[----:B------:R-:W-:-:S04]  /*d3d0*/  FMUL.FTZ R9, R38, UR5 ;  /* 0x0000000526097c20 */ /* 0x000fc80008410000 */
[----:B------:R-:W-:Y:S01]  /*d3e0*/  FSEL R8, R8, RZ, P6 ;  /* 0x000000ff08087208 */ /* 0x000fe20003000000 */
[----:B------:R-:W0:Y:S01]  /*d3f0*/  MUFU.TANH R145, R145 ;  /* 0x0000009100917308 */ /* 0x000e220000002400 */
[----:B--2---:R-:W-:-:S03]  /*d400*/  FSEL R149, R149, -INF , P3 ;  /* 0xff80000095957808 */ /* 0x004fc60001800000 */
[-CC-:B------:R-:W-:Y:S01]  /*d410*/  FFMA.FTZ R148, R148, R24.reuse, -R8.reuse ;  /* 0x0000001894947223 */ /* 0x180fe20000010808 */
        /* <DEDUP_REMOVED lines=30> */
[----:B------:R-:W-:Y:S01]  /*d600*/  FFMA.FTZ R56, R56, R24, -R8 ;  /* 0x0000001838387223 */ /* 0x000fe20000010808 */
[----:B------:R-:W-:Y:S01]  /*d610*/  FMNMX.FTZ R8, R53, R10, !PT ;  /* 0x0000000a35087209 */ /* 0x000fe20007810000 */
[----:B------:R-:W1:Y:S01]  /*d620*/  MUFU.TANH R9, R9 ;  /* 0x0000000900097308 */ /* 0x000e620000002400 */
[----:B------:R-:W-:-:S02]  /*d630*/  ISETP.GT.AND P1, PT, R25, 0x9, PT ;  /* 0x000000091900780c */ /* 0x000fc40003f24270 */
[----:B------:R-:W-:Y:S02]  /*d640*/  FMNMX.FTZ R8, R149, R8, !PT ;  /* 0x0000000895087209 */ /* 0x000fe40007810000 */
[----:B---3--:R-:W-:Y:S02]  /*d650*/  FSEL R151, R151, -INF , P1 ;  /* 0xff80000097977808 */ /* 0x008fe40000800000 */
[----:B------:R-:W-:Y:S01]  /*d660*/  FMNMX.FTZ R8, R51, R8, !PT ;  /* 0x0000000833087209 */ /* 0x000fe20007810000 */
[----:B------:R-:W2:Y:S01]  /*d670*/  MUFU.TANH R147, R147 ;  /* 0x0000009300937308 */ /* 0x000ea20000002400 */
[----:B------:R-:W-:Y:S02]  /*d680*/  ISETP.GT.AND P3, PT, R25, 0x11, PT ;  /* 0x000000111900780c */ /* 0x000fe40003f64270 */
[----:B------:R-:W-:Y:S02]  /*d690*/  FMNMX.FTZ R8, R151, R8, !PT ;  /* 0x0000000897087209 */ /* 0x000fe40007810000 */
[----:B------:R-:W-:-:S02]  /*d6a0*/  ISETP.GT.AND P4, PT, R25, 0x18, PT ;  /* 0x000000181900780c */ /* 0x000fc40003f84270 */
[----:B0-----:R-:W-:Y:S01]  /*d6b0*/  FSEL R145, R145, -INF , P3 ;  /* 0xff80000091917808 */ /* 0x001fe20001800000 */
[----:B------:R-:W0:Y:S01]  /*d6c0*/  MUFU.TANH R141, R141 ;  /* 0x0000008d008d7308 */ /* 0x000e220000002400 */
[----:B------:R-:W-:Y:S02]  /*d6d0*/  FMNMX.FTZ R8, R49, R8, !PT ;  /* 0x0000000831087209 */ /* 0x000fe40007810000 */
[----:B------:R-:W-:Y:S02]  /*d6e0*/  ISETP.GT.AND P1, PT, R25, 0x19, PT ;  /* 0x000000191900780c */ /* 0x000fe40003f24270 */
[----:B-1----:R-:W-:Y:S02]  /*d6f0*/  FSEL R47, R9, -INF , P4 ;  /* 0xff800000092f7808 */ /* 0x002fe40002000000 */
[----:B------:R-:W-:Y:S01]  /*d700*/  FMNMX.FTZ R8, R145, R8, !PT ;  /* 0x0000000891087209 */ /* 0x000fe20007810000 */
[----:B------:R-:W1:Y:S01]  /*d710*/  MUFU.TANH R43, R43 ;  /* 0x0000002b002b7308 */ /* 0x000e620000002400 */
[----:B--2---:R-:W-:-:S02]  /*d720*/  FSEL R147, R147, -INF , P1 ;  /* 0xff80000093937808 */ /* 0x004fc40000800000 */
[----:B------:R-:W-:-:S05]  /*d730*/  FMNMX.FTZ R8, R47, R8, !PT ;  /* 0x000000082f087209 */ /* 0x000fca0007810000 */
[----:B------:R-:W2:Y:S01]  /*d740*/  MUFU.TANH R143, R143 ;  /* 0x0000008f008f7308 */ /* 0x000ea20000002400 */
[----:B------:R-:W-:Y:S02]  /*d750*/  ISETP.GT.AND P3, PT, R25, 0x21, PT ;  /* 0x000000211900780c */ /* 0x000fe40003f64270 */
[----:B------:R-:W-:-:S05]  /*d760*/  FMNMX.FTZ R8, R147, R8, !PT ;  /* 0x0000000893087209 */ /* 0x000fca0007810000 */
[----:B------:R-:W3:Y:S01]  /*d770*/  MUFU.TANH R41, R41 ;  /* 0x0000002900297308 */ /* 0x000ee20000002400 */
[----:B------:R-:W-:Y:S01]  /*d780*/  ISETP.GT.AND P4, PT, R25, 0x28, PT ;  /* 0x000000281900780c */ /* 0x000fe20003f84270 */
[----:B------:R-:W-:Y:S01]  /*d790*/  FMUL.FTZ R139, R55, UR5 ;  /* 0x00000005378b7c20 */ /* 0x000fe20008410000 */
[----:B0-----:R-:W-:Y:S02]  /*d7a0*/  FSEL R141, R141, -INF , P3 ;  /* 0xff8000008d8d7808 */ /* 0x001fe40001800000 */
[----:B------:R-:W-:-:S03]  /*d7b0*/  FMNMX.FTZ R8, R45, R8, !PT ;  /* 0x000000082d087209 */ /* 0x000fc60007810000 */
[----:B------:R-:W0:Y:S01]  /*d7c0*/  MUFU.TANH R137, R137 ;  /* 0x0000008900897308 */ /* 0x000e220000002400 */
[----:B------:R-:W-:Y:S01]  /*d7d0*/  ISETP.GT.AND P1, PT, R25, 0x29, PT ;  /* 0x000000291900780c */ /* 0x000fe20003f24270 */
[----:B------:R-:W-:Y:S01]  /*d7e0*/  FMUL.FTZ R38, R58, UR5 ;  /* 0x000000053a267c20 */ /* 0x000fe20008410000 */
[----:B-1----:R-:W-:Y:S02]  /*d7f0*/  FSEL R43, R43, -INF , P4 ;  /* 0xff8000002b2b7808 */ /* 0x002fe40002000000 */
[----:B------:R-:W-:-:S03]  /*d800*/  FMNMX.FTZ R8, R141, R8, !PT ;  /* 0x000000088d087209 */ /* 0x000fc60007810000 */
[----:B------:R-:W1:Y:S01]  /*d810*/  MUFU.TANH R39, R39 ;  /* 0x0000002700277308 */ /* 0x000e620000002400 */
[----:B------:R-:W-:Y:S01]  /*d820*/  ISETP.GT.AND P2, PT, R25, 0x30, PT ;  /* 0x000000301900780c */ /* 0x000fe20003f44270 */
[----:B------:R-:W-:Y:S01]  /*d830*/  FMUL.FTZ R133, R59, UR5 ;  /* 0x000000053b857c20 */ /* 0x000fe20008410000 */
[----:B--2---:R-:W-:Y:S02]  /*d840*/  FSEL R143, R143, -INF , P1 ;  /* 0xff8000008f8f7808 */ /* 0x004fe40000800000 */
[----:B------:R-:W-:-:S03]  /*d850*/  FMNMX.FTZ R8, R43, R8, !PT ;  /* 0x000000082b087209 */ /* 0x000fc60007810000 */
[----:B------:R-:W2:Y:S01]  /*d860*/  MUFU.TANH R139, R139 ;  /* 0x0000008b008b7308 */ /* 0x000ea20000002400 */
[----:B------:R-:W-:Y:S01]  /*d870*/  ISETP.GT.AND P3, PT, R25, 0x31, PT ;  /* 0x000000311900780c */ /* 0x000fe20003f64270 */
[----:B------:R-:W-:Y:S01]  /*d880*/  FMUL.FTZ R35, R62, UR5 ;  /* 0x000000053e237c20 */ /* 0x000fe20008410000 */
[----:B---3--:R-:W-:Y:S02]  /*d890*/  FSEL R41, R41, -INF , P2 ;  /* 0xff80000029297808 */ /* 0x008fe40001000000 */
[----:B------:R-:W-:-:S03]  /*d8a0*/  FMNMX.FTZ R8, R143, R8, !PT ;  /* 0x000000088f087209 */ /* 0x000fc60007810000 */
        /* <DEDUP_REMOVED lines=36> */
[----:B------:R-:W-:Y:S02]  /*daf0*/  ISETP.GT.AND P3, PT, R25, 0x51, PT ;  /* 0x000000511900780c */ /* 0x000fe40003f64270 */
[----:B---3--:R-:W-:Y:S02]  /*db00*/  FSEL R33, R33, -INF , P2 ;  /* 0xff80000021217808 */ /* 0x008fe40001000000 */
[----:B------:R-:W-:-:S03]  /*db10*/  FMNMX.FTZ R8, R135, R8, !PT ;  /* 0x0000000887087209 */ /* 0x000fc60007810000 */
[----:B------:R-:W3:Y:S01]  /*db20*/  MUFU.TANH R29, R29 ;  /* 0x0000001d001d7308 */ /* 0x000ee20000002400 */
[----:B------:R-:W-:Y:S01]  /*db30*/  FMUL.FTZ R78, R78, UR5 ;  /* 0x000000054e4e7c20 */ /* 0x000fe20008410000 */
[----:B------:R-:W-:Y:S01]  /*db40*/  ISETP.GT.AND P4, PT, R25, 0x58, PT ;  /* 0x000000581900780c */ /* 0x000fe20003f84270 */
[----:B------:R-:W-:Y:S01]  /*db50*/  FMUL.FTZ R79, R79, UR5 ;  /* 0x000000054f4f7c20 */ /* 0x000fe20008410000 */
[----:B0-----:R-:W-:Y:S02]  /*db60*/  FSEL R129, R129, -INF , P3 ;  /* 0xff80000081817808 */ /* 0x001fe40001800000 */
[----:B------:R-:W-:Y:S02]  /*db70*/  FMNMX.FTZ R8, R33, R8, !PT ;  /* 0x0000000821087209 */ /* 0x000fe40007810000 */
[----:B------:R-:W0:Y:S01]  /*db80*/  MUFU.TANH R125, R125 ;  /* 0x0000007d007d7308 */ /* 0x000e220000002400 */
[----:B------:R-:W-:Y:S01]  /*db90*/  FSEL R6, R7, RZ, P6 ;  /* 0x000000ff07067208 */ /* 0x000fe20003000000 */
[----:B------:R-:W-:Y:S01]  /*dba0*/  FMUL.FTZ R121, R82, UR5 ;  /* 0x0000000552797c20 */ /* 0x000fe20008410000 */
[----:B------:R-:W-:-:S02]  /*dbb0*/  ISETP.GT.AND P1, PT, R25, 0x59, PT ;  /* 0x000000591900780c */ /* 0x000fc40003f24270 */
[----:B-1----:R-:W-:Y:S02]  /*dbc0*/  FSEL R31, R31, -INF , P4 ;  /* 0xff8000001f1f7808 */ /* 0x002fe40002000000 */
[----:B------:R-:W-:Y:S01]  /*dbd0*/  FMNMX.FTZ R8, R129, R8, !PT ;  /* 0x0000000881087209 */ /* 0x000fe20007810000 */
[----:B------:R-:W1:Y:S01]  /*dbe0*/  MUFU.TANH R27, R78 ;  /* 0x0000004e001b7308 */ /* 0x000e620000002400 */
[----:B------:R-:W-:Y:S01]  /*dbf0*/  ISETP.GT.AND P2, PT, R25, 0x60, PT ;  /* 0x000000601900780c */ /* 0x000fe20003f44270 */
[----:B------:R-:W-:Y:S01]  /*dc00*/  FADD.FTZ R6, -R6, R11 ;  /* 0x0000000b06067221 */ /* 0x000fe20000010100 */
[----:B--2---:R-:W-:Y:S01]  /*dc10*/  FSEL R131, R131, -INF , P1 ;  /* 0xff80000083837808 */ /* 0x004fe20000800000 */
[----:B------:R-:W-:Y:S01]  /*dc20*/  FMUL.FTZ R11, R83, UR5 ;  /* 0x00000005530b7c20 */ /* 0x000fe20008410000 */
        /* <DEDUP_REMOVED lines=12> */
[----:B------:R-:W-:Y:S02]  /*dcf0*/  ISETP.GT.AND P1, PT, R25, 0x69, PT ;  /* 0x000000691900780c */ /* 0x000fe40003f24270 */
[----:B-1----:R-:W-:Y:S02]  /*dd00*/  FSEL R27, R27, -INF , P4 ;  /* 0xff8000001b1b7808 */ /* 0x002fe40002000000 */
[----:B------:R-:W-:-:S03]  /*dd10*/  FMNMX.FTZ R8, R125, R8, !PT ;  /* 0x000000087d087209 */ /* 0x000fc60007810000 */
[----:B------:R-:W1:Y:S01]  /*dd20*/  MUFU.TANH R123, R123 ;  /* 0x0000007b007b7308 */ /* 0x000e620000002400 */
[----:B------:R-:W-:Y:S02]  /*dd30*/  ISETP.GT.AND P2, PT, R25, 0x70, PT ;  /* 0x000000701900780c */ /* 0x000fe40003f44270 */
[----:B--2---:R-:W-:Y:S02]  /*dd40*/  FSEL R127, R79, -INF , P1 ;  /* 0xff8000004f7f7808 */ /* 0x004fe40000800000 */
[----:B------:R-:W-:-:S03]  /*dd50*/  FMNMX.FTZ R8, R27, R8, !PT ;  /* 0x000000081b087209 */ /* 0x000fc60007810000 */
[----:B------:R-:W2:Y:S01]  /*dd60*/  MUFU.TANH R9, R9 ;  /* 0x0000000900097308 */ /* 0x000ea20000002400 */
[----:B------:R-:W-:Y:S02]  /*dd70*/  ISETP.GT.AND P3, PT, R25, 0x71, PT ;  /* 0x000000711900780c */ /* 0x000fe40003f64270 */
[----:B---3--:R-:W-:Y:S02]  /*dd80*/  FSEL R121, R121, -INF , P2 ;  /* 0xff80000079797808 */ /* 0x008fe40001000000 */
[----:B------:R-:W-:Y:S02]  /*dd90*/  FMNMX.FTZ R8, R127, R8, !PT ;  /* 0x000000087f087209 */ /* 0x000fe40007810000 */
[----:B------:R-:W-:Y:S02]  /*dda0*/  ISETP.GT.AND P4, PT, R25, 0x78, PT ;  /* 0x000000781900780c */ /* 0x000fe40003f84270 */
[----:B0-----:R-:W-:Y:S02]  /*ddb0*/  FSEL R11, R11, -INF , P3 ;  /* 0xff8000000b0b7808 */ /* 0x001fe40001800000 */
[----:B------:R-:W-:-:S02]  /*ddc0*/  FMNMX.FTZ R8, R121, R8, !PT ;  /* 0x0000000879087209 */ /* 0x000fc40007810000 */
[----:B------:R-:W-:Y:S02]  /*ddd0*/  ISETP.GT.AND P5, PT, R25, 0x79, PT ;  /* 0x000000791900780c */ /* 0x000fe40003fa4270 */
[----:B-1----:R-:W-:Y:S02]  /*dde0*/  FSEL R123, R123, -INF , P4 ;  /* 0xff8000007b7b7808 */ /* 0x002fe40002000000 */
[----:B------:R-:W-:Y:S02]  /*ddf0*/  FMNMX.FTZ R8, R11, R8, !PT ;  /* 0x000000080b087209 */ /* 0x000fe40007810000 */
[----:B--2---:R-:W-:Y:S02]  /*de00*/  FSEL R9, R9, -INF , P5 ;  /* 0xff80000009097808 */ /* 0x004fe40002800000 */
[----:B------:R-:W-:-:S04]  /*de10*/  FMNMX.FTZ R8, R123, R8, !PT ;  /* 0x000000087b087209 */ /* 0x000fc80007810000 */
[----:B------:R-:W-:-:S05]  /*de20*/  FMNMX.FTZ R25, R9, R8, !PT ;  /* 0x0000000809197209 */ /* 0x000fca0007810000 */
[----:B------:R-:W0:Y:S02]  /*de30*/  SHFL.BFLY PT, R8, R25, 0x2, 0x1f ;  /* 0x0c401f0019087f89 */ /* 0x000e2400000e0000 */
[----:B0-----:R-:W-:-:S05]  /*de40*/  FMNMX.FTZ R25, R25, R8, !PT ;  /* 0x0000000819197209 */ /* 0x001fca0007810000 */
[----:B------:R-:W0:Y:S01]  /*de50*/  SHFL.BFLY PT, R8, R25, 0x1, 0x1f ;  /* 0x0c201f0019087f89 */ /* 0x000e2200000e0000 */
[----:B------:R-:W1:Y:S01]  /*de60*/  S2R R57, SR_CgaCtaId ;  /* 0x0000000000397919 */ /* 0x000e620000008800 */
[----:B------:R-:W-:Y:S01]  /*de70*/  FMUL.FTZ R6, R6, R24 ;  /* 0x0000001806067220 */ /* 0x000fe20000410000 */
[----:B0-----:R-:W-:-:S04]  /*de80*/  FMNMX.FTZ R25, R25, R8, !PT ;  /* 0x0000000819197209 */ /* 0x001fc80007810000 */
[C---:B------:R-:W-:Y:S01]  /*de90*/  FSETP.NEU.FTZ.AND P1, PT, R25.reuse, -INF , PT ;  /* 0xff8000001900780b */ /* 0x040fe20003f3d000 */
[----:B------:R-:W-:-:S03]  /*dea0*/  FMUL.FTZ R55, R25, R24 ;  /* 0x0000001819377220 */ /* 0x000fc60000410000 */
[----:B------:R-:W-:Y:S02]  /*deb0*/  FSEL R8, R25, RZ, P1 ;  /* 0x000000ff19087208 */ /* 0x000fe40000800000 */
[----:B------:R-:W-:-:S03]  /*dec0*/  FSEL R55, R55, RZ, P1 ;  /* 0x000000ff37377208 */ /* 0x000fc60000800000 */
[----:B------:R-:W-:Y:S02]  /*ded0*/  FADD.FTZ R8, -R8, R10 ;  /* 0x0000000a08087221 */ /* 0x000fe40000010100 */
[-CC-:B------:R-:W-:Y:S02]  /*dee0*/  FFMA.FTZ R53, R53, R24.reuse, -R55.reuse ;  /* 0x0000001835357223 */ /* 0x180fe40000010837 */
[-C--:B------:R-:W-:Y:S01]  /*def0*/  FMUL.FTZ R8, R8, R24.reuse ;  /* 0x0000001808087220 */ /* 0x080fe20000410000 */
[-CC-:B------:R-:W-:Y:S01]  /*df00*/  FFMA.FTZ R149, R149, R24.reuse, -R55.reuse ;  /* 0x0000001895957223 */ /* 0x180fe20000010837 */
[----:B------:R-:W-:Y:S01]  /*df10*/  MUFU.EX2 R148, R148 ;  /* 0x0000009400947308 */ /* 0x000fe20000000800 */
[----:B------:R-:W-:-:S07]  /*df20*/  FFMA.FTZ R51, R51, R24, -R55 ;  /* 0x0000001833337223 */ /* 0x000fce0000010837 */
[----:B------:R-:W0:Y:S01]  /*df30*/  MUFU.EX2 R6, R6 ;  /* 0x0000000600067308 */ /* 0x000e220000000800 */
[-CC-:B------:R-:W-:Y:S01]  /*df40*/  FFMA.FTZ R151, R151, R24.reuse, -R55.reuse ;  /* 0x0000001897977223 */ /* 0x180fe20000010837 */
[----:B------:R-:W-:-:S06]  /*df50*/  FFMA.FTZ R49, R49, R24, -R55 ;  /* 0x0000001831317223 */ /* 0x000fcc0000010837 */
[----:B------:R-:W-:Y:S01]  /*df60*/  MUFU.EX2 R53, R53 ;  /* 0x0000003500357308 */ /* 0x000fe20000000800 */
[-CC-:B------:R-:W-:Y:S01]  /*df70*/  FFMA.FTZ R145, R145, R24.reuse, -R55.reuse ;  /* 0x0000001891917223 */ /* 0x180fe20000010837 */
[----:B------:R-:W-:-:S06]  /*df80*/  FFMA.FTZ R47, R47, R24, -R55 ;  /* 0x000000182f2f7223 */ /* 0x000fcc0000010837 */
[----:B------:R-:W2:Y:S01]  /*df90*/  MUFU.EX2 R8, R8 ;  /* 0x0000000800087308 */ /* 0x000ea20000000800 */
[-CC-:B------:R-:W-:Y:S01]  /*dfa0*/  FFMA.FTZ R147, R147, R24.reuse, -R55.reuse ;  /* 0x0000001893937223 */ /* 0x180fe20000010837 */
[-CC-:B------:R-:W-:Y:S01]  /*dfb0*/  FFMA.FTZ R45, R45, R24.reuse, -R55.reuse ;  /* 0x000000182d2d7223 */ /* 0x180fe20000010837 */
[-CC-:B------:R-:W-:Y:S01]  /*dfc0*/  FFMA.FTZ R141, R141, R24.reuse, -R55.reuse ;  /* 0x000000188d8d7223 */ /* 0x180fe20000010837 */
[-CC-:B------:R-:W-:Y:S01]  /*dfd0*/  FFMA.FTZ R43, R43, R24.reuse, -R55.reuse ;  /* 0x000000182b2b7223 */ /* 0x180fe20000010837 */
[----:B------:R-:W-:-:S03]  /*dfe0*/  FFMA.FTZ R143, R143, R24, -R55 ;  /* 0x000000188f8f7223 */ /* 0x000fc60000010837 */
[----:B------:R-:W3:Y:S01]  /*dff0*/  MUFU.EX2 R54, R54 ;  /* 0x0000003600367308 */ /* 0x000ee20000000800 */
[-CC-:B------:R-:W-:Y:S01]  /*e000*/  FFMA.FTZ R41, R41, R24.reuse, -R55.reuse ;  /* 0x0000001829297223 */ /* 0x180fe20000010837 */
[-CC-:B------:R-:W-:Y:S01]  /*e010*/  FFMA.FTZ R137, R137, R24.reuse, -R55.reuse ;  /* 0x0000001889897223 */ /* 0x180fe20000010837 */
[-CC-:B------:R-:W-:Y:S01]  /*e020*/  FFMA.FTZ R39, R39, R24.reuse, -R55.reuse ;  /* 0x0000001827277223 */ /* 0x180fe20000010837 */
[-CC-:B------:R-:W-:Y:S01]  /*e030*/  FFMA.FTZ R139, R139, R24.reuse, -R55.reuse ;  /* 0x000000188b8b7223 */ /* 0x180fe20000010837 */
[-CC-:B------:R-:W-:Y:S01]  /*e040*/  FFMA.FTZ R38, R38, R24.reuse, -R55.reuse ;  /* 0x0000001826267223 */ /* 0x180fe20000010837 */
[-CC-:B------:R-:W-:Y:S02]  /*e050*/  FFMA.FTZ R133, R133, R24.reuse, -R55.reuse ;  /* 0x0000001885857223 */ /* 0x180fe40000010837 */
[----:B------:R-:W4:Y:S01]  /*e060*/  MUFU.EX2 R149, R149 ;  /* 0x0000009500957308 */ /* 0x000f220000000800 */
        /* <DEDUP_REMOVED lines=14> */
[----:B------:R-:W5:Y:S01]  /*e150*/  MUFU.EX2 R150, R150 ;  /* 0x0000009600967308 */ /* 0x000f620000000800 */
[----:B------:R-:W-:-:S04]  /*e160*/  IMAD R55, R22, 0x8, R2 ;  /* 0x0000000816377824 */ /* 0x000fc800078e0202 */
[----:B------:R-:W-:-:S03]  /*e170*/  VIADD R55, R55, 0x16840 ;  /* 0x0001684037377836 */ /* 0x000fc60000000000 */
[----:B------:R-:W5:Y:S01]  /*e180*/  MUFU.EX2 R51, R51 ;  /* 0x0000003300337308 */ /* 0x000f620000000800 */
[----:B0-----:R-:W-:Y:S01]  /*e190*/  FFMA.FTZ R3, R6, R3, R148 ;  /* 0x0000000306037223 */ /* 0x001fe20000010094 */
[----:B-1----:R-:W-:-:S06]  /*e1a0*/  PRMT R55, R57, 0x654, R55 ;  /* 0x0000065439377816 */ /* 0x002fcc0000000037 */
[----:B------:R-:W0:Y:S01]  /*e1b0*/  MUFU.EX2 R52, R52 ;  /* 0x0000003400347308 */ /* 0x000e220000000800 */
[----:B--2---:R-:W-:Y:S01]  /*e1c0*/  FFMA.FTZ R0, R8, R0, R53 ;  /* 0x0000000008007223 */ /* 0x004fe20000010035 */
[----:B------:R4:W-:Y:S06]  /*e1d0*/  SYNCS.ARRIVE.TRANS64.RED.A1T0 RZ, [R55+URZ], RZ ;  /* 0x000000ff37ff79a7 */ /* 0x0009ec000810043f */
[----:B------:R-:W1:Y:S01]  /*e1e0*/  MUFU.EX2 R151, R151 ;  /* 0x0000009700977308 */ /* 0x000e620000000800 */
[----:B---3--:R-:W-:Y:S01]  /*e1f0*/  FADD.FTZ R3, R54, R3 ;  /* 0x0000000336037221 */ /* 0x008fe20000010000 */
[----:B----4-:R-:W-:-:S06]  /*e200*/  FADD.FTZ R55, R149, R0 ;  /* 0x0000000095377221 */ /* 0x010fcc0000010000 */
[----:B------:R-:W2:Y:S08]  /*e210*/  MUFU.EX2 R144, R144 ;  /* 0x0000009000907308 */ /* 0x000eb00000000800 */
[----:B------:R-:W3:Y:S01]  /*e220*/  MUFU.EX2 R49, R49 ;  /* 0x0000003100317308 */ /* 0x000ee20000000800 */
[----:B-----5:R-:W-:Y:S01]  /*e230*/  FADD.FTZ R0, R150, R3 ;  /* 0x0000000396007221 */ /* 0x020fe20000010000 */
[----:B------:R-:W-:-:S06]  /*e240*/  FADD.FTZ R3, R51, R55 ;  /* 0x0000003733037221 */ /* 0x000fcc0000010000 */
[----:B------:R-:W4:Y:S08]  /*e250*/  MUFU.EX2 R50, R50 ;  /* 0x0000003200327308 */ /* 0x000f300000000800 */
[----:B------:R-:W5:Y:S01]  /*e260*/  MUFU.EX2 R145, R145 ;  /* 0x0000009100917308 */ /* 0x000f620000000800 */
[----:B0-----:R-:W-:Y:S01]  /*e270*/  FADD.FTZ R0, R52, R0 ;  /* 0x0000000034007221 */ /* 0x001fe20000010000 */
[----:B-1----:R-:W-:-:S06]  /*e280*/  FADD.FTZ R3, R151, R3 ;  /* 0x0000000397037221 */ /* 0x002fcc0000010000 */
[----:B------:R-:W0:Y:S08]  /*e290*/  MUFU.EX2 R146, R146 ;  /* 0x0000009200927308 */ /* 0x000e300000000800 */
[----:B------:R-:W1:Y:S01]  /*e2a0*/  MUFU.EX2 R47, R47 ;  /* 0x0000002f002f7308 */ /* 0x000e620000000800 */
[----:B--2---:R-:W-:Y:S01]  /*e2b0*/  FADD.FTZ R0, R144, R0 ;  /* 0x0000000090007221 */ /* 0x004fe20000010000 */
[----:B---3--:R-:W-:-:S06]  /*e2c0*/  FADD.FTZ R3, R49, R3 ;  /* 0x0000000331037221 */ /* 0x008fcc0000010000 */
[----:B------:R-:W2:Y:S08]  /*e2d0*/  MUFU.EX2 R48, R48 ;  /* 0x0000003000307308 */ /* 0x000eb00000000800 */
[----:B------:R-:W3:Y:S01]  /*e2e0*/  MUFU.EX2 R147, R147 ;  /* 0x0000009300937308 */ /* 0x000ee20000000800 */
[----:B----4-:R-:W-:Y:S01]  /*e2f0*/  FADD.FTZ R0, R50, R0 ;  /* 0x0000000032007221 */ /* 0x010fe20000010000 */
[----:B-----5:R-:W-:-:S06]  /*e300*/  FADD.FTZ R3, R145, R3 ;  /* 0x0000000391037221 */ /* 0x020fcc0000010000 */
        /* <DEDUP_REMOVED lines=95> */
[----:B-----5:R-:W-:-:S03]  /*e900*/  FADD.FTZ R3, R11, R3 ;  /* 0x000000030b037221 */ /* 0x020fc60000010000 */
[----:B0-----:R-:W-:Y:S01]  /*e910*/  FADD.FTZ R0, R122, R0 ;  /* 0x000000007a007221 */ /* 0x001fe20000010000 */
[----:B-1----:R-:W-:-:S03]  /*e920*/  FADD.FTZ R55, R123, R3 ;  /* 0x000000037b377221 */ /* 0x002fc60000010000 */
[----:B--2---:R-:W-:Y:S01]  /*e930*/  FADD.FTZ R3, R10, R0 ;  /* 0x000000000a037221 */ /* 0x004fe20000010000 */
[----:B---3--:R-:W-:Y:S01]  /*e940*/  FADD.FTZ R0, R9, R55 ;  /* 0x0000003709007221 */ /* 0x008fe20000010000 */
[----:B------:R-:W-:Y:S06]  /*e950*/  @!P0 BRA `(.L_x_2748) ;  /* 0x0000000000048947 */ /* 0x000fec0003800000 */
[----:B------:R-:W-:Y:S01]  /*e960*/  BPT.TRAP 0x1 ;  /* 0x000000040000795c */ /* 0x000fe20000300000 */
.L_x_2748:
[----:B------:R-:W2:Y:S01]  /*e970*/  LDL R55, [R1+0x20] ;  /* 0x0000200001377983 */ /* 0x000ea20000100800 */
[----:B------:R-:W-:-:S04]  /*e980*/  IMAD R13, R13, 0x8, R2 ;  /* 0x000000080d0d7824 */ /* 0x000fc800078e0202 */
[----:B------:R-:W-:-:S05]  /*e990*/  VIADD R13, R13, 0x16860 ;  /* 0x000168600d0d7836 */ /* 0x000fca0000000000 */
[----:B------:R-:W-:Y:S01]  /*e9a0*/  PRMT R13, R57, 0x654, R13 ;  /* 0x00000654390d7816 */ /* 0x000fe2000000000d */
[----:B------:R-:W-:Y:S01]  /*e9b0*/  FMUL.FTZ R88, R88, R6 ;  /* 0x0000000658587220 */ /* 0x000fe20000410000 */
[----:B------:R-:W-:Y:S02]  /*e9c0*/  F2FP.BF16.F32.PACK_AB R121, R11, R121 ;  /* 0x000000790b79723e */ /* 0x000fe400000010ff */
[----:B------:R0:W-:Y:S01]  /*e9d0*/  SYNCS.ARRIVE.TRANS64.RED.A1T0 RZ, [R13+URZ], RZ ;  /* 0x000000ff0dff79a7 */ /* 0x0001e2000810043f */
[----:B------:R-:W-:Y:S01]  /*e9e0*/  F2FP.BF16.F32.PACK_AB R122, R10, R122 ;  /* 0x0000007a0a7a723e */ /* 0x000fe200000010ff */
        /* <DEDUP_REMOVED lines=64> */
[----:B------:R-:W-:Y:S02]  /*edf0*/  MOV R6, R154 ;  /* 0x0000009a00067202 */ /* 0x000fe40000000f00 */
[C---:B--2---:R-:W-:Y:S01]  /*ee00*/  ISETP.GT.AND P1, PT, R12.reuse, R55, PT ;  /* 0x000000370c00720c */ /* 0x044fe20003f24270 */
[----:B------:R-:W-:-:S12]  /*ee10*/  VIADD R12, R12, 0xffffffff ;  /* 0xffffffff0c0c7836 */ /* 0x000fd80000000000 */
[----:B------:R-:W-:Y:S05]  /*ee20*/  @P1 BRA `(.L_x_2749) ;  /* 0xffffffcc00c01947 */ /* 0x000fea000383ffff */
.L_x_2737:
[----:B------:R-:W-:-:S13]  /*ee30*/  ISETP.GE.AND P1, PT, R12, RZ, PT ;  /* 0x000000ff0c00720c */ /* 0x000fda0003f26270 */
[----:B------:R-:W-:Y:S05]  /*ee40*/  @!P1 BRA `(.L_x_2750) ;  /* 0x0000002400d89947 */ /* 0x000fea0003800000 */
[----:B------:R-:W-:Y:S02]  /*ee50*/  IMAD.MOV.U32 R10, RZ, RZ, R25 ;  /* 0x000000ffff0a7224 */ /* 0x000fe400078e0019 */
[----:B------:R-:W-:Y:S02]  /*ee60*/  IMAD.MOV.U32 R11, RZ, RZ, R7 ;  /* 0x000000ffff0b7224 */ /* 0x000fe400078e0007 */
[----:B------:R-:W-:Y:S02]  /*ee70*/  IMAD.MOV.U32 R6, RZ, RZ, R154 ;  /* 0x000000ffff067224 */ /* 0x000fe400078e009a */
[----:B------:R-:W-:-:S07]  /*ee80*/  IMAD.MOV.U32 R13, RZ, RZ, R22 ;  /* 0x000000ffff0d7224 */ /* 0x000fce00078e0016 */
.L_x_2762:
        /* <DEDUP_REMOVED lines=11> */
.L_x_2752:
[----:B------:R-:W-:Y:S01]  /*ef40*/  IMAD R7, R22, 0x8, R2 ;  /* 0x0000000816077824 */ /* 0x000fe200078e0202 */
[----:B------:R-:W-:-:S04]  /*ef50*/  SHF.L.U32 R8, R154, 0x1f, RZ ;  /* 0x0000001f9a087819 */ /* 0x000fc800000006ff */
[----:B------:R0:W1:Y:S01]  /*ef60*/  SYNCS.PHASECHK.TRANS64.TRYWAIT P1, [R7+URZ+0x16830], R8 ;  /* 0x01683008070075a7 */ /* 0x000062000802017f */
[----:B------:R-:W-:Y:S05]  /*ef70*/  @!P0 BRA `(.L_x_2753) ;  /* 0x0000000000048947 */ /* 0x000fea0003800000 */
[----:B------:R-:W-:Y:S01]  /*ef80*/  BPT.TRAP 0x1 ;  /* 0x000000040000795c */ /* 0x000fe20000300000 */
.L_x_2753:
[----:B------:R-:W-:Y:S04]  /*ef90*/  BSSY B0, `(.L_x_2751) ;  /* 0x0000004000007945 */ /* 0x000fe80003800000 */
[----:B-1----:R-:W-:Y:S05]  /*efa0*/  @P1 BRA `(.L_x_2754) ;  /* 0x0000000000081947 */ /* 0x002fea0003800000 */
[----:B------:R-:W1:Y:S02]  /*efb0*/  SYNCS.PHASECHK.TRANS64.TRYWAIT P1, [R7+URZ+0x16830], R8 ;  /* 0x01683008070075a7 */ /* 0x000e64000802017f */
[----:B-1----:R-:W-:Y:S05]  /*efc0*/  @!P1 BRA `(.L_x_2755) ;  /* 0x000000c800549947 */ /* 0x002fea0003800000 */
.L_x_2754:
[----:B------:R-:W-:Y:S05]  /*efd0*/  BSYNC B0 ;  /* 0x0000000000007941 */ /* 0x000fea0003800000 */
.L_x_2751:
[----:B01----:R-:W2:Y:S01]  /*efe0*/  LDL R8, [R1+0x18] ;  /* 0x0000180001087983 */ /* 0x003ea20000100800 */
[----:B------:R-:W-:Y:S01]  /*eff0*/  IMAD.MOV.U32 R9, RZ, RZ, 0x40000040 ;  /* 0x40000040ff097424 */ /* 0x000fe200078e00ff */
[----:B------:R-:W-:Y:S05]  /*f000*/  WARPSYNC.ALL ;  /* 0x0000000000007948 */ /* 0x000fea0003800000 */
[----:B------:R-:W-:Y:S01]  /*f010*/  R2UR UR19, R9 ;  /* 0x00000000091372ca */ /* 0x000fe200000e0000 */
[----:B------:R-:W0:Y:S01]  /*f020*/  S2R R7, SR_TID.X ;  /* 0x0000000000077919 */ /* 0x000e220000002100 */
[----:B------:R-:W-:Y:S01]  /*f030*/  IMAD.MOV.U32 R27, RZ, RZ, 0x40000040 ;  /* 0x40000040ff1b7424 */ /* 0x000fe200078e00ff */
[----:B------:R-:W-:Y:S01]  /*f040*/  R2UR UR8, R4 ;  /* 0x00000000040872ca */ /* 0x000fe200000e0000 */
[----:B------:R-:W-:Y:S01]  /*f050*/  IMAD.MOV.U32 R25, RZ, RZ, 0x40000040 ;  /* 0x40000040ff197424 */ /* 0x000fe200078e00ff */
[----:B------:R-:W-:-:S02]  /*f060*/  R2UR UR9, R5 ;  /* 0x00000000050972ca */ /* 0x000fc400000e0000 */
[----:B------:R-:W-:Y:S02]  /*f070*/  R2UR UR11, R27 ;  /* 0x000000001b0b72ca */ /* 0x000fe400000e0000 */
[----:B0-----:R-:W-:-:S04]  /*f080*/  SHF.R.U32.HI R7, RZ, 0x7, R7 ;  /* 0x00000007ff077819 */ /* 0x001fc80000011607 */
[----:B------:R-:W-:Y:S02]  /*f090*/  IADD3 R7, R7, 0x8, RZ ;  /* 0x0000000807077810 */ /* 0x000fe40007ffe0ff */
        /* <DEDUP_REMOVED lines=33> */
.L_x_2757:
[----:B------:R-:W-:Y:S01]  /*f2b0*/  SHF.L.U32 R6, R6, 0x1f, RZ ;  /* 0x0000001f06067819 */ /* 0x000fe200000006ff */
[----:B------:R-:W-:-:S04]  /*f2c0*/  IMAD R7, R13, 0x8, R2 ;  /* 0x000000080d077824 */ /* 0x000fc800078e0202 */
[----:B------:R0:W1:Y:S01]  /*f2d0*/  SYNCS.PHASECHK.TRANS64.TRYWAIT P1, [R7+URZ+0x16850], R6 ;  /* 0x01685006070075a7 */ /* 0x000062000802017f */
[----:B------:R-:W-:Y:S05]  /*f2e0*/  @!P0 BRA `(.L_x_2758) ;  /* 0x0000000000048947 */ /* 0x000fea0003800000 */
[----:B------:R-:W-:Y:S01]  /*f2f0*/  BPT.TRAP 0x1 ;  /* 0x000000040000795c */ /* 0x000fe20000300000 */
.L_x_2758:
[----:B-1----:R-:W-:Y:S05]  /*f300*/  @P1 BRA `(.L_x_2756) ;  /* 0x0000000000081947 */ /* 0x002fea0003800000 */
[----:B------:R-:W1:Y:S02]  /*f310*/  SYNCS.PHASECHK.TRANS64.TRYWAIT P1, [R7+URZ+0x16850], R6 ;  /* 0x01685006070075a7 */ /* 0x000e64000802017f */
[----:B-1----:R-:W-:Y:S05]  /*f320*/  @!P1 BRA `(.L_x_2759) ;  /* 0x000000c400909947 */ /* 0x002fea0003800000 */
.L_x_2756:
        /* <DEDUP_REMOVED lines=8> */
[----:B------:R-:W-:Y:S01]  /*f3b0*/  IMAD.MOV.U32 R7, RZ, RZ, 0x40000040 ;  /* 0x40000040ff077424 */ /* 0x000fe200078e00ff */
[----:B------:R-:W-:-:S04]  /*f3c0*/  LEA R6, R13, R6, 0xa ;  /* 0x000000060d067211 */ /* 0x000fc800078e50ff */
[C---:B------:R-:W-:Y:S01]  /*f3d0*/  R2UR UR6, R6.reuse ;  /* 0x00000000060672ca */ /* 0x040fe200000e0000 */
[----:B------:R-:W-:-:S12]  /*f3e0*/  VIADD R8, R6, 0x80 ;  /* 0x0000008006087836 */ /* 0x000fd80000000000 */
        /* <DEDUP_REMOVED lines=20> */
[----:B------:R-:W-:Y:S02]  /*f530*/  R2UR UR7, R9 ;  /* 0x00000000090772ca */ /* 0x000fe400000e0000 */
[----:B------:R-:W-:Y:S01]  /*f540*/  MOV R9, 0x40000040 ;  /* 0x4000004000097802 */ /* 0x000fe20000000f00 */
        /* <DEDUP_REMOVED lines=34> */
.L_x_2760:
[----:B------:R-:W1:Y:S01]  /*f770*/  S2R R121, SR_CgaCtaId ;  /* 0x0000000000797919 */ /* 0x000e620000008800 */
[----:B------:R-:W-:Y:S01]  /*f780*/  FMUL.FTZ R120, R24, UR4 ;  /* 0x0000000418787c20 */ /* 0x000fe20008410000 */
[----:B------:R-:W-:Y:S01]  /*f790*/  FMUL.FTZ R122, R25, UR4 ;  /* 0x00000004197a7c20 */ /* 0x000fe20008410000 */
[----:B------:R-:W-:Y:S01]  /*f7a0*/  FMUL.FTZ R145, R26, UR4 ;  /* 0x000000041a917c20 */ /* 0x000fe20008410000 */
[----:B------:R-:W-:Y:S01]  /*f7b0*/  FMUL.FTZ R26, R28, UR4 ;  /* 0x000000041c1a7c20 */ /* 0x000fe20008410000 */
[----:B------:R-:W-:Y:S02]  /*f7c0*/  IMAD R7, R22, 0x8, R2 ;  /* 0x0000000816077824 */ /* 0x000fe400078e0202 */
[----:B------:R-:W-:Y:S01]  /*f7d0*/  FMUL.FTZ R29, R29, UR4 ;  /* 0x000000041d1d7c20 */ /* 0x000fe20008410000 */
[----:B------:R-:W2:Y:S01]  /*f7e0*/  MUFU.TANH R120, R120 ;  /* 0x0000007800787308 */ /* 0x000ea20000002400 */
[----:B0-----:R-:W-:Y:S01]  /*f7f0*/  FMUL.FTZ R6, R31, UR4 ;  /* 0x000000041f067c20 */ /* 0x001fe20008410000 */
[----:B------:R-:W-:Y:S01]  /*f800*/  FMUL.FTZ R31, R32, UR4 ;  /* 0x00000004201f7c20 */ /* 0x000fe20008410000 */
[----:B------:R-:W-:Y:S01]  /*f810*/  IADD3 R7, R7, 0x16840, RZ ;  /* 0x0001684007077810 */ /* 0x000fe20007ffe0ff */
        /* <DEDUP_REMOVED lines=21> */
[----:B-1----:R-:W-:Y:S01]  /*f970*/  PRMT R7, R121, 0x654, R7 ;  /* 0x0000065479077816 */ /* 0x002fe20000000007 */
[----:B------:R-:W-:Y:S01]  /*f980*/  FMUL.FTZ R65, R68, UR4 ;  /* 0x0000000444417c20 */ /* 0x000fe20008410000 */
[----:B------:R-:W-:Y:S01]  /*f990*/  FMUL.FTZ R68, R69, UR4 ;  /* 0x0000000445447c20 */ /* 0x000fe20008410000 */
[----:B------:R-:W-:Y:S01]  /*f9a0*/  FMUL.FTZ R72, R72, UR4 ;  /* 0x0000000448487c20 */ /* 0x000fe20008410000 */
[----:B------:R2:W-:Y:S01]  /*f9b0*/  SYNCS.ARRIVE.TRANS64.RED.A1T0 RZ, [R7+URZ], RZ ;  /* 0x000000ff07ff79a7 */ /* 0x0005e2000810043f */
[----:B------:R-:W-:Y:S01]  /*f9c0*/  FMUL.FTZ R69, R73, UR4 ;  /* 0x0000000449457c20 */ /* 0x000fe20008410000 */
[----:B------:R-:W-:Y:S01]  /*f9d0*/  FMUL.FTZ R73, R76, UR4 ;  /* 0x000000044c497c20 */ /* 0x000fe20008410000 */
[----:B------:R-:W1:Y:S01]  /*f9e0*/  MUFU.TANH R31, R31 ;  /* 0x0000001f001f7308 */ /* 0x000e620000002400 */
[----:B------:R-:W-:Y:S01]  /*f9f0*/  FMUL.FTZ R76, R77, UR4 ;  /* 0x000000044d4c7c20 */ /* 0x000fe20008410000 */
[----:B------:R-:W-:Y:S01]  /*fa00*/  FMUL.FTZ R77, R80, UR4 ;  /* 0x00000004504d7c20 */ /* 0x000fe20008410000 */
[----:B------:R-:W-:Y:S01]  /*fa10*/  FMUL.FTZ R80, R81, UR4 ;  /* 0x0000000451507c20 */ /* 0x000fe20008410000 */
[----:B------:R-:W-:Y:S01]  /*fa20*/  FMUL.FTZ R81, R84, UR4 ;  /* 0x0000000454517c20 */ /* 0x000fe20008410000 */
[----:B--2---:R-:W-:Y:S01]  /*fa30*/  FMNMX.FTZ R7, R120, R11, !PT ;  /* 0x0000000b78077209 */ /* 0x004fe20007810000 */
[----:B------:R-:W-:Y:S01]  /*fa40*/  FMUL.FTZ R84, R85, UR4 ;  /* 0x0000000455547c20 */ /* 0x000fe20008410000 */
[----:B------:R-:W-:Y:S01]  /*fa50*/  FMUL.FTZ R149, R27, UR4 ;  /* 0x000000041b957c20 */ /* 0x000fe20008410000 */
[----:B------:R-:W2:Y:S01]  /*fa60*/  MUFU.TANH R33, R33 ;  /* 0x0000002100217308 */ /* 0x000ea20000002400 */
[----:B0-----:R-:W-:Y:S01]  /*fa70*/  FMNMX.FTZ R7, R122, R7, !PT ;  /* 0x000000077a077209 */ /* 0x001fe20007810000 */
[----:B------:R-:W-:Y:S01]  /*fa80*/  FMUL.FTZ R151, R30, UR4 ;  /* 0x000000041e977c20 */ /* 0x000fe20008410000 */
[----:B------:R-:W-:Y:S01]  /*fa90*/  FMUL.FTZ R8, R34, UR4 ;  /* 0x0000000422087c20 */ /* 0x000fe20008410000 */
[----:B------:R-:W-:Y:S01]  /*faa0*/  FMUL.FTZ R48, R38, UR4 ;  /* 0x0000000426307c20 */ /* 0x000fe20008410000 */
[----:B---3--:R-:W-:Y:S01]  /*fab0*/  FMNMX.FTZ R24, R26, R7, !PT ;  /* 0x000000071a187209 */ /* 0x008fe20007810000 */
[----:B------:R-:W-:Y:S01]  /*fac0*/  FMUL.FTZ R147, R39, UR4 ;  /* 0x0000000427937c20 */ /* 0x000fe20008410000 */
[----:B------:R-:W-:Y:S01]  /*fad0*/  FMUL.FTZ R27, R42, UR4 ;  /* 0x000000042a1b7c20 */ /* 0x000fe20008410000 */
[----:B------:R-:W0:Y:S01]  /*fae0*/  MUFU.TANH R35, R35 ;  /* 0x0000002300237308 */ /* 0x000e220000002400 */
[----:B----4-:R-:W-:Y:S01]  /*faf0*/  FMNMX.FTZ R24, R29, R24, !PT ;  /* 0x000000181d187209 */ /* 0x010fe20007810000 */
[----:B------:R-:W-:Y:S01]  /*fb00*/  FMUL.FTZ R141, R43, UR4 ;  /* 0x000000042b8d7c20 */ /* 0x000fe20008410000 */
[----:B------:R-:W-:Y:S01]  /*fb10*/  FMUL.FTZ R44, R46, UR4 ;  /* 0x000000042e2c7c20 */ /* 0x000fe20008410000 */
[----:B------:R-:W-:Y:S01]  /*fb20*/  FMUL.FTZ R143, R47, UR4 ;  /* 0x000000042f8f7c20 */ /* 0x000fe20008410000 */
[----:B-1----:R-:W-:Y:S01]  /*fb30*/  FMNMX.FTZ R24, R31, R24, !PT ;  /* 0x000000181f187209 */ /* 0x002fe20007810000 */
        /* <DEDUP_REMOVED lines=89> */
[----:B---3--:R-:W-:-:S03]  /*100d0*/  FMNMX.FTZ R24, R151, R24, !PT ;  /* 0x0000001897187209 */ /* 0x008fc60007810000 */
        /* <DEDUP_REMOVED lines=54> */
[----:B0-----:R-:W-:Y:S02]  /*10440*/  FMNMX.FTZ R25, R25, R24, !PT ;  /* 0x0000001819197209 */ /* 0x001fe40007810000 */
[----:B------:R-:W0:Y:S03]  /*10450*/  LDC R24, c[0x0][0x988] ;  /* 0x00026200ff187b82 */ /* 0x000e260000000800 */
[----:B------:R-:W-:Y:S01]  /*10460*/  FADD.FTZ R10, -R25, R10 ;  /* 0x0000000a190a7221 */ /* 0x000fe20000010100 */
[-C--:B0-----:R-:W-:Y:S01]  /*10470*/  FMUL.FTZ R39, R7, R24.reuse ;  /* 0x0000001807277220 */ /* 0x081fe20000410000 */
[-C--:B------:R-:W-:Y:S02]  /*10480*/  FMUL.FTZ R11, R11, R24.reuse ;  /* 0x000000180b0b7220 */ /* 0x080fe40000410000 */
[-C--:B------:R-:W-:Y:S01]  /*10490*/  FMUL.FTZ R10, R10, R24.reuse ;  /* 0x000000180a0a7220 */ /* 0x080fe20000410000 */
[-CC-:B------:R-:W-:Y:S01]  /*104a0*/  FFMA.FTZ R134, R57, R24.reuse, -R39.reuse ;  /* 0x0000001839867223 */ /* 0x180fe20000010827 */
[-C--:B------:R-:W-:Y:S01]  /*104b0*/  FMUL.FTZ R57, R25, R24.reuse ;  /* 0x0000001819397220 */ /* 0x080fe20000410000 */
[-CC-:B------:R-:W-:Y:S01]  /*104c0*/  FFMA.FTZ R148, R120, R24.reuse, -R39.reuse ;  /* 0x0000001878947223 */ /* 0x180fe20000010827 */
[-CC-:B------:R-:W-:Y:S01]  /*104d0*/  FFMA.FTZ R132, R56, R24.reuse, -R39.reuse ;  /* 0x0000001838847223 */ /* 0x180fe20000010827 */
[-C--:B------:R-:W-:Y:S01]  /*104e0*/  FFMA.FTZ R43, R122, R24.reuse, -R39 ;  /* 0x000000187a2b7223 */ /* 0x080fe20000010827 */
[-CC-:B------:R-:W-:Y:S01]  /*104f0*/  FFMA.FTZ R56, R145, R24.reuse, -R57.reuse ;  /* 0x0000001891387223 */ /* 0x180fe20000010839 */
[-CC-:B------:R-:W-:Y:S01]  /*10500*/  FFMA.FTZ R149, R149, R24.reuse, -R57.reuse ;  /* 0x0000001895957223 */ /* 0x180fe20000010839 */
[-CC-:B------:R-:W-:Y:S01]  /*10510*/  FFMA.FTZ R145, R9, R24.reuse, -R57.reuse ;  /* 0x0000001809917223 */ /* 0x180fe20000010839 */
[----:B------:R-:W-:Y:S01]  /*10520*/  MUFU.EX2 R11, R11 ;  /* 0x0000000b000b7308 */ /* 0x000fe20000000800 */
[-C--:B------:R-:W-:Y:S01]  /*10530*/  FFMA.FTZ R9, R54, R24.reuse, -R57 ;  /* 0x0000001836097223 */ /* 0x080fe20000010839 */
[-CC-:B------:R-:W-:Y:S01]  /*10540*/  FFMA.FTZ R150, R26, R24.reuse, -R39.reuse ;  /* 0x000000181a967223 */ /* 0x180fe20000010827 */
[-CC-:B------:R-:W-:Y:S01]  /*10550*/  FFMA.FTZ R53, R53, R24.reuse, -R39.reuse ;  /* 0x0000001835357223 */ /* 0x180fe20000010827 */
[-CC-:B------:R-:W-:Y:S01]  /*10560*/  FFMA.FTZ R47, R37, R24.reuse, -R39.reuse ;  /* 0x00000018252f7223 */ /* 0x180fe20000010827 */
[-C--:B------:R-:W-:Y:S01]  /*10570*/  FFMA.FTZ R138, R52, R24.reuse, -R39 ;  /* 0x00000018348a7223 */ /* 0x080fe20000010827 */
[-C--:B------:R-:W-:Y:S01]  /*10580*/  FFMA.FTZ R151, R151, R24.reuse, -R57 ;  /* 0x0000001897977223 */ /* 0x080fe20000010839 */
        /* <DEDUP_REMOVED lines=27> */
[-C--:B------:R-:W-:Y:S01]  /*10740*/  FFMA.FTZ R122, R84, R24.reuse, -R39 ;  /* 0x00000018547a7223 */ /* 0x080fe20000010827 */
[-CC-:B------:R-:W-:Y:S01]  /*10750*/  FFMA.FTZ R50, R8, R24.reuse, -R57.reuse ;  /* 0x0000001808327223 */ /* 0x180fe20000010839 */
[----:B0-----:R-:W-:Y:S01]  /*10760*/  FFMA.FTZ R3, R11, R3, R148 ;  /* 0x000000030b037223 */ /* 0x001fe20000010094 */
[-CC-:B------:R-:W-:Y:S01]  /*10770*/  FFMA.FTZ R48, R48, R24.reuse, -R57.reuse ;  /* 0x0000001830307223 */ /* 0x180fe20000010839 */
[-CC-:B------:R-:W-:Y:S01]  /*10780*/  FFMA.FTZ R147, R147, R24.reuse, -R57.reuse ;  /* 0x0000001893937223 */ /* 0x180fe20000010839 */
[--C-:B------:R-:W-:Y:S01]  /*10790*/  FFMA.FTZ R46, R27, R24, -R57.reuse ;  /* 0x000000181b2e7223 */ /* 0x100fe20000010839 */
[----:B------:R-:W0:Y:S01]  /*107a0*/  MUFU.EX2 R149, R149 ;  /* 0x0000009500957308 */ /* 0x000e220000000800 */
[----:B-1----:R-:W-:Y:S01]  /*107b0*/  FFMA.FTZ R0, R10, R0, R54 ;  /* 0x000000000a007223 */ /* 0x002fe20000010036 */
[-CC-:B------:R-:W-:Y:S01]  /*107c0*/  FFMA.FTZ R141, R141, R24.reuse, -R57.reuse ;  /* 0x000000188d8d7223 */ /* 0x180fe20000010839 */
[-CC-:B------:R-:W-:Y:S01]  /*107d0*/  FFMA.FTZ R44, R44, R24.reuse, -R57.reuse ;  /* 0x000000182c2c7223 */ /* 0x180fe20000010839 */
[-CC-:B------:R-:W-:Y:S01]  /*107e0*/  FFMA.FTZ R143, R143, R24.reuse, -R57.reuse ;  /* 0x000000188f8f7223 */ /* 0x180fe20000010839 */
[-CC-:B------:R-:W-:Y:S01]  /*107f0*/  FFMA.FTZ R42, R42, R24.reuse, -R57.reuse ;  /* 0x000000182a2a7223 */ /* 0x180fe20000010839 */
[-CC-:B------:R-:W-:Y:S01]  /*10800*/  FFMA.FTZ R137, R137, R24.reuse, -R57.reuse ;  /* 0x0000001889897223 */ /* 0x180fe20000010839 */
[-C--:B------:R-:W-:Y:S01]  /*10810*/  FFMA.FTZ R40, R40, R24.reuse, -R57 ;  /* 0x0000001828287223 */ /* 0x080fe20000010839 */
[----:B------:R1:W-:Y:S01]  /*10820*/  MUFU.EX2 R39, R53 ;  /* 0x0000003500277308 */ /* 0x0003e20000000800 */
[----:B--2---:R-:W-:Y:S01]  /*10830*/  FADD.FTZ R3, R52, R3 ;  /* 0x0000000334037221 */ /* 0x004fe20000010000 */
[-CC-:B------:R-:W-:Y:S01]  /*10840*/  FFMA.FTZ R139, R139, R24.reuse, -R57.reuse ;  /* 0x000000188b8b7223 */ /* 0x180fe20000010839 */
[-CC-:B------:R-:W-:Y:S01]  /*10850*/  FFMA.FTZ R38, R38, R24.reuse, -R57.reuse ;  /* 0x0000001826267223 */ /* 0x180fe20000010839 */
[-CC-:B------:R-:W-:Y:S01]  /*10860*/  FFMA.FTZ R133, R133, R24.reuse, -R57.reuse ;  /* 0x0000001885857223 */ /* 0x180fe20000010839 */
[-CC-:B------:R-:W-:Y:S01]  /*10870*/  FFMA.FTZ R36, R36, R24.reuse, -R57.reuse ;  /* 0x0000001824247223 */ /* 0x180fe20000010839 */
[-CC-:B------:R-:W-:Y:S01]  /*10880*/  FFMA.FTZ R135, R135, R24.reuse, -R57.reuse ;  /* 0x0000001887877223 */ /* 0x180fe20000010839 */
[-CC-:B------:R-:W-:Y:S01]  /*10890*/  FFMA.FTZ R34, R34, R24.reuse, -R57.reuse ;  /* 0x0000001822227223 */ /* 0x180fe20000010839 */
[----:B------:R-:W2:Y:S01]  /*108a0*/  MUFU.EX2 R150, R150 ;  /* 0x0000009600967308 */ /* 0x000ea20000000800 */
[-CC-:B-1----:R-:W-:Y:S01]  /*108b0*/  FFMA.FTZ R53, R6, R24.reuse, -R57.reuse ;  /* 0x0000001806357223 */ /* 0x182fe20000010839 */
[-CC-:B------:R-:W-:Y:S01]  /*108c0*/  FFMA.FTZ R6, R55, R24.reuse, -R57.reuse ;  /* 0x0000001837067223 */ /* 0x180fe20000010839 */
[----:B0-----:R-:W-:Y:S01]  /*108d0*/  FADD.FTZ R55, R149, R0 ;  /* 0x0000000095377221 */ /* 0x001fe20000010000 */
        /* <DEDUP_REMOVED lines=9> */
[----:B------:R-:W-:-:S03]  /*10970*/  FFMA.FTZ R123, R123, R24, -R57 ;  /* 0x000000187b7b7223 */ /* 0x000fc60000010839 */
        /* <DEDUP_REMOVED lines=49> */
[----:B--2---:R-:W-:-:S04]  /*10c90*/  FADD.FTZ R0, R138, R0 ;  /* 0x000000008a007221 */ /* 0x004fc80000010000 */
[----:B------:R-:W-:-:S03]  /*10ca0*/  FADD.FTZ R0, R39, R0 ;  /* 0x0000000027007221 */ /* 0x000fc60000010000 */
        /* <DEDUP_REMOVED lines=68> */
.L_x_2761:
[----:B------:R-:W0:Y:S01]  /*110f0*/  S2R R55, SR_CgaCtaId ;  /* 0x0000000000377919 */ /* 0x000e220000008800 */
[----:B------:R-:W-:Y:S01]  /*11100*/  IMAD R13, R13, 0x8, R2 ;  /* 0x000000080d0d7824 */ /* 0x000fe200078e0202 */
[----:B------:R-:W-:Y:S01]  /*11110*/  ISETP.GT.AND P1, PT, R12, RZ, PT ;  /* 0x000000ff0c00720c */ /* 0x000fe20003f24270 */
[----:B------:R-:W-:Y:S01]  /*11120*/  FMUL.FTZ R88, R88, R11 ;  /* 0x0000000b58587220 */ /* 0x000fe20000410000 */
[----:B------:R-:W-:Y:S01]  /*11130*/  F2FP.BF16.F32.PACK_AB R123, R6, R123 ;  /* 0x0000007b067b723e */ /* 0x000fe200000010ff */
[----:B------:R-:W-:Y:S02]  /*11140*/  VIADD R13, R13, 0x16860 ;  /* 0x000168600d0d7836 */ /* 0x000fe40000000000 */
        /* <DEDUP_REMOVED lines=26> */
[----:B0-----:R-:W-:Y:S01]  /*112f0*/  PRMT R13, R55, 0x654, R13 ;  /* 0x00000654370d7816 */ /* 0x001fe2000000000d */
[-C--:B------:R-:W-:Y:S01]  /*11300*/  FMUL.FTZ R111, R111, R10.reuse ;  /* 0x0000000a6f6f7220 */ /* 0x080fe20000410000 */
[-C--:B------:R-:W-:Y:S01]  /*11310*/  FMUL.FTZ R114, R114, R10.reuse ;  /* 0x0000000a72727220 */ /* 0x080fe20000410000 */
[-C--:B------:R-:W-:Y:S01]  /*11320*/  FMUL.FTZ R115, R115, R10.reuse ;  /* 0x0000000a73737220 */ /* 0x080fe20000410000 */
[----:B------:R0:W-:Y:S01]  /*11330*/  SYNCS.ARRIVE.TRANS64.RED.A1T0 RZ, [R13+URZ], RZ ;  /* 0x000000ff0dff79a7 */ /* 0x0001e2000810043f */
        /* <DEDUP_REMOVED lines=39> */
.L_x_2750:
[----:B------:R-:W-:Y:S05]  /*115b0*/  WARPSYNC.ALL ;  /* 0x0000000000007948 */ /* 0x000fea0003800000 */
[----:B------:R-:W-:Y:S06]  /*115c0*/  BAR.ARV 0x8, 0x200 ;  /* 0x0208000000007b1d */ /* 0x000fec0000002000 */
[----:B------:R-:W-:Y:S05]  /*115d0*/  @!P0 BRA `(.L_x_2763) ;  /* 0x0000000000048947 */ /* 0x000fea0003800000 */
[----:B------:R-:W-:Y:S01]  /*115e0*/  BPT.TRAP 0x1 ;  /* 0x000000040000795c */ /* 0x000fe20000300000 */
.L_x_2763:
[----:B------:R-:W-:Y:S01]  /*115f0*/  IMAD R11, R22, 0x8, R2 ;  /* 0x00000008160b7824 */ /* 0x000fe200078e0202 */
[----:B------:R-:W-:-:S04]  /*11600*/  SHF.L.U32 R4, R154, 0x1f, RZ ;  /* 0x0000001f9a047819 */ /* 0x000fc800000006ff */
[----:B------:R0:W1:Y:S01]  /*11610*/  SYNCS.PHASECHK.TRANS64.TRYWAIT P1, [R11+URZ+0x16850], R4 ;  /* 0x016850040b0075a7 */ /* 0x000062000802017f */
[----:B------:R-:W-:Y:S05]  /*11620*/  @!P0 BRA `(.L_x_2764) ;  /* 0x0000000000048947 */ /* 0x000fea0003800000 */
[----:B------:R-:W-:Y:S01]  /*11630*/  BPT.TRAP 0x1 ;  /* 0x000000040000795c */ /* 0x000fe20000300000 */
.L_x_2764:
[----:B------:R-:W-:-:S04]  /*11640*/  IADD3 R2, R2, 0x400, RZ ;  /* 0x0000040002027810 */ /* 0x000fc80007ffe0ff */
[----:B------:R-:W-:-:S04]  /*11650*/  SHF.R.U32.HI R2, RZ, 0x4, R2 ;  /* 0x00000004ff027819 */ /* 0x000fc80000011602 */
[----:B------:R-:W-:Y:S01]  /*11660*/  LOP3.LUT R5, R2, 0x3fff, RZ, 0xc0, !PT ;  /* 0x00003fff02057812 */ /* 0x000fe200078ec0ff */
[----:B-1----:R-:W-:Y:S06]  /*11670*/  @P1 BRA `(.L_x_2765) ;  /* 0x0000000000081947 */ /* 0x002fec0003800000 */
[----:B------:R-:W1:Y:S02]  /*11680*/  SYNCS.PHASECHK.TRANS64.TRYWAIT P1, [R11+URZ+0x16850], R4 ;  /* 0x016850040b0075a7 */ /* 0x000e64000802017f */
[----:B-1----:R-:W-:Y:S05]  /*11690*/  @!P1 BRA `(.L_x_2766) ;  /* 0x000000a000c89947 */ /* 0x002fea0003800000 */
.L_x_2765:
[----:B01----:R-:W-:Y:S01]  /*116a0*/  IMAD R4, R22, 0x400, R5 ;  /* 0x0000040016047824 */ /* 0x003fe200078e0205 */
[----:B------:R-:W-:Y:S05]  /*116b0*/  WARPSYNC.ALL ;  /* 0x0000000000007948 */ /* 0x000fea0003800000 */
[----:B------:R-:W-:Y:S01]  /*116c0*/  IMAD.MOV.U32 R5, RZ, RZ, 0x40000040 ;  /* 0x40000040ff057424 */ /* 0x000fe200078e00ff */
[C---:B------:R-:W-:Y:S01]  /*116d0*/  R2UR UR6, R4.reuse ;  /* 0x00000000040672ca */ /* 0x040fe200000e0000 */
[----:B------:R-:W-:Y:S01]  /*116e0*/  WARPGROUP.ARRIVE ;  /* 0x00000000000079c5 */ /* 0x000fe20000000000 */
[----:B------:R-:W-:Y:S01]  /*116f0*/  VIADD R8, R4, 0x80 ;  /* 0x0000008004087836 */ /* 0x000fe20000000000 */
[----:B------:R-:W0:Y:S01]  /*11700*/  SHFL.BFLY PT, R2, R3, 0x2, 0x1f ;  /* 0x0c401f0003027f89 */ /* 0x000e2200000e0000 */
[----:B------:R-:W-:Y:S01]  /*11710*/  R2UR UR7, R5 ;  /* 0x00000000050772ca */ /* 0x000fe200000e0000 */
[----:B------:R-:W-:Y:S01]  /*11720*/  IMAD.MOV.U32 R9, RZ, RZ, 0x40000040 ;  /* 0x40000040ff097424 */ /* 0x000fe200078e00ff */
[----:B------:R-:W-:Y:S01]  /*11730*/  MOV R6, RZ ;  /* 0x000000ff00067202 */ /* 0x000fe20000000f00 */
[----:B------:R-:W-:-:S10]  /*11740*/  IMAD.MOV.U32 R5, RZ, RZ, 0x40000040 ;  /* 0x40000040ff057424 */ /* 0x000fd400078e00ff */
        /* <DEDUP_REMOVED lines=72> */
.L_x_2767:
[----:B------:R-:W2:Y:S01]  /*11bd0*/  LDL.LU R7, [R1+0x54] ;  /* 0x0000540001077983 */ /* 0x000ea20000300800 */
[----:B------:R-:W-:Y:S02]  /*11be0*/  VIADD R2, R11, 0x16860 ;  /* 0x000168600b027836 */ /* 0x000fe40000000000 */
[-C--:B------:R-:W-:Y:S01]  /*11bf0*/  FMUL.FTZ R27, R88, R4.reuse ;  /* 0x00000004581b7220 */ /* 0x080fe20000410000 */
[----:B------:R-:W1:Y:S01]  /*11c00*/  S2R R5, SR_CgaCtaId ;  /* 0x0000000000057919 */ /* 0x000e620000008800 */
[----:B------:R-:W-:Y:S02]  /*11c10*/  VIADD R22, R22, 0x1 ;  /* 0x0000000116167836 */ /* 0x000fe40000000000 */
[----:B------:R-:W-:-:S03]  /*11c20*/  FMUL.FTZ R12, R89, R4 ;  /* 0x00000004590c7220 */ /* 0x000fc60000410000 */
[----:B------:R-:W-:Y:S01]  /*11c30*/  ISETP.NE.AND P0, PT, R22, 0x2, PT ;  /* 0x000000021600780c */ /* 0x000fe20003f05270 */
[-C--:B------:R-:W-:Y:S01]  /*11c40*/  FMUL.FTZ R25, R92, R4.reuse ;  /* 0x000000045c197220 */ /* 0x080fe20000410000 */
[----:B------:R-:W-:Y:S01]  /*11c50*/  FMUL.FTZ R14, R93, R4 ;  /* 0x000000045d0e7220 */ /* 0x000fe20000410000 */
[----:B-1----:R-:W-:-:S04]  /*11c60*/  PRMT R2, R5, 0x654, R2 ;  /* 0x0000065405027816 */ /* 0x002fc80000000002 */
[----:B------:R1:W-:Y:S01]  /*11c70*/  SYNCS.ARRIVE.TRANS64.RED.A1T0 RZ, [R2+URZ], RZ ;  /* 0x000000ff02ff79a7 */ /* 0x0003e2000810043f */
        /* <DEDUP_REMOVED lines=30> */
[----:B------:R-:W-:-:S02]  /*11e60*/  LOP3.LUT R154, R154, R5, RZ, 0x3c, !PT ;  /* 0x000000059a9a7212 */ /* 0x000fc400078e3cff */
[----:B------:R-:W-:Y:S01]  /*11e70*/  SEL R22, R22, RZ, P0 ;  /* 0x000000ff16167207 */ /* 0x000fe20000000000 */
[----:B--2---:R-:W-:-:S05]  /*11e80*/  VIADD R7, R7, 0x1 ;  /* 0x0000000107077836 */ /* 0x004fca0000000000 */
[----:B------:R1:W-:Y:S02]  /*11e90*/  STL [R1+0x54], R7 ;  /* 0x0000540701007387 */ /* 0x0003e40000100800 */
.L_x_2697:
[----:B-1----:R-:W0:Y:S01]  /*11ea0*/  S2R R2, SR_TID.X ;  /* 0x0000000000027919 */ /* 0x002e220000002100 */
[----:B------:R-:W-:Y:S05]  /*11eb0*/  WARPSYNC.ALL ;  /* 0x0000000000007948 */ /* 0x000fea0003800000 */
[----:B0-----:R-:W-:-:S05]  /*11ec0*/  VIADD R38, R2, 0xffffff80 ;  /* 0xffffff8002267836 */ /* 0x001fca0000000000 */
[----:B------:R-:W-:-:S04]  /*11ed0*/  SHF.R.S32.HI R42, RZ, 0x1f, R38 ;  /* 0x0000001fff2a7819 */ /* 0x000fc80000011426 */
[----:B------:R-:W-:-:S04]  /*11ee0*/  LEA.HI R42, R42, R38, RZ, 0x3 ;  /* 0x000000262a2a7211 */ /* 0x000fc800078f18ff */
[----:B------:R-:W-:-:S05]  /*11ef0*/  LOP3.LUT R42, R42, 0xfffffff8, RZ, 0xc0, !PT ;  /* 0xfffffff82a2a7812 */ /* 0x000fca00078ec0ff */
[----:B------:R-:W-:-:S04]  /*11f00*/  IMAD.IADD R42, R38, 0x1, -R42 ;  /* 0x00000001262a7824 */ /* 0x000fc800078e0a2a */
[----:B------:R-:W-:-:S05]  /*11f10*/  IMAD.SHL.U32 R29, R42, 0x8, RZ ;  /* 0x000000082a1d7824 */ /* 0x000fca00078e00ff */
[----:B------:R-:W-:Y:S01]  /*11f20*/  SHF.R.S32.HI R28, RZ, 0x1f, R29 ;  /* 0x0000001fff1c7819 */ /* 0x000fe2000001141d */
[----:B------:R-:W0:Y:S01]  /*11f30*/  S2R R4, SR_CgaCtaId ;  /* 0x0000000000047919 */ /* 0x000e220000008800 */
[----:B------:R-:W-:Y:S01]  /*11f40*/  MOV R2, 0x400 ;  /* 0x0000040000027802 */ /* 0x000fe20000000f00 */
[----:B------:R-:W-:Y:S01]  /*11f50*/  BSSY B0, `(.L_x_2768) ;  /* 0x0000188000007945 */ /* 0x000fe20003800000 */
[----:B------:R-:W-:Y:S02]  /*11f60*/  BAR.SYNC.DEFER_BLOCKING 0x5, 0x200 ;  /* 0x0148000000007b1d */ /* 0x000fe40000010000 */
[----:B0-----:R-:W-:-:S05]  /*11f70*/  LEA R2, R4, R2, 0x18 ;  /* 0x0000000204027211 */ /* 0x001fca00078ec0ff */
[----:B------:R0:W1:Y:S01]  /*11f80*/  LDS.128 R32, [R2+0x168d0] ;  /* 0x0168d00002207984 */ /* 0x0000620000000c00 */
[----:B------:R-:W-:Y:S06]  /*11f90*/  BAR.ARV 0x4, 0x200 ;  /* 0x0108000000007b1d */ /* 0x000fec0000002000 */
[----:B------:R-:W-:Y:S05]  /*11fa0*/  @P1 BRA `(.L_x_2769) ;  /* 0x0000000c00a41947 */ /* 0x000fea0003800000 */
[----:B------:R-:W2:Y:S01]  /*11fb0*/  LDL R4, [R1+0x68] ;  /* 0x0000680001047983 */ /* 0x000ea20000100800 */
[----:B------:R-:W3:Y:S01]  /*11fc0*/  S2R R5, SR_SWINHI ;  /* 0x0000000000057919 */ /* 0x000ee20000002f00 */
[----:B------:R-:W-:Y:S05]  /*11fd0*/  WARPSYNC.ALL ;  /* 0x0000000000007948 */ /* 0x000fea0003800000 */
[----:B------:R-:W4:Y:S01]  /*11fe0*/  LDL.LU R41, [R1+0x48] ;  /* 0x0000480001297983 */ /* 0x000f220000300800 */
[----:B------:R-:W-:Y:S01]  /*11ff0*/  F2FP.BF16.F32.PACK_AB R12, R12, R27 ;  /* 0x0000001b0c0c723e */ /* 0x000fe200000010ff */
[----:B------:R-:W-:Y:S01]  /*12000*/  ULDC.64 UR4, c[0x0][0xc00] ;  /* 0x0003000000047ab9 */ /* 0x000fe20000000a00 */
[----:B------:R-:W-:Y:S01]  /*12010*/  F2FP.BF16.F32.PACK_AB R13, R13, R90 ;  /* 0x0000005a0d0d723e */ /* 0x000fe200000010ff */
[----:B------:R-:W4:Y:S01]  /*12020*/  LDL.LU R40, [R1+0x4c] ;  /* 0x00004c0001287983 */ /* 0x000f220000300800 */
[----:B------:R-:W-:-:S02]  /*12030*/  F2FP.BF16.F32.PACK_AB R14, R14, R25 ;  /* 0x000000190e0e723e */ /* 0x000fc400000010ff */
[----:B------:R-:W-:Y:S01]  /*12040*/  F2FP.BF16.F32.PACK_AB R15, R15, R94 ;  /* 0x0000005e0f0f723e */ /* 0x000fe200000010ff */
[----:B------:R-:W-:Y:S01]  /*12050*/  IMAD.MOV.U32 R30, RZ, RZ, RZ ;  /* 0x000000ffff1e7224 */ /* 0x000fe200078e00ff */
[----:B------:R-:W4:Y:S01]  /*12060*/  LDL R36, [R1+0x3c] ;  /* 0x00003c0001247983 */ /* 0x000f220000100800 */
[----:B-1----:R-:W1:Y:S03]  /*12070*/  LDC R32, c[0x0][0xbe8] ;  /* 0x0002fa00ff207b82 */ /* 0x002e660000000800 */
[----:B------:R-:W4:Y:S01]  /*12080*/  LDL R44, [R1+0x24] ;  /* 0x00002400012c7983 */ /* 0x000f220000100800 */
[----:B------:R-:W-:Y:S02]  /*12090*/  MOV R20, R2 ;  /* 0x0000000200147202 */ /* 0x000fe40000000f00 */
[----:B---3--:R-:W-:Y:S02]  /*120a0*/  MOV R21, R5 ;  /* 0x0000000500157202 */ /* 0x008fe40000000f00 */
[----:B------:R-:W-:Y:S01]  /*120b0*/  BAR.SYNC.DEFER_BLOCKING 0x1, 0x180 ;  /* 0x0046000000007b1d */ /* 0x000fe20000010000 */
[----:B--2---:R-:W-:-:S03]  /*120c0*/  IMAD.WIDE R10, R4, 0x2, R20 ;  /* 0x00000002040a7825 */ /* 0x004fc600078e0214 */
[C---:B------:R-:W-:Y:S02]  /*120d0*/  IADD3 R31, P2, R10.reuse, 0x20, RZ ;  /* 0x000000200a1f7810 */ /* 0x040fe40007f5e0ff */
[C---:B------:R-:W-:Y:S02]  /*120e0*/  LOP3.LUT R9, R10.reuse, 0x380, RZ, 0xc0, !PT ;  /* 0x000003800a097812 */ /* 0x040fe400078ec0ff */
[C---:B------:R-:W-:Y:S02]  /*120f0*/  IADD3 R39, P0, R10.reuse, 0x60, RZ ;  /* 0x000000600a277810 */ /* 0x040fe40007f1e0ff */
[----:B----4-:R-:W-:Y:S02]  /*12100*/  IADD3 R37, P1, R10, 0x40, RZ ;  /* 0x000000400a257810 */ /* 0x010fe40007f3e0ff */
        /* <DEDUP_REMOVED lines=11> */
[----:B------:R-:W-:-:S02]  /*121c0*/  IADD3.X R5, RZ, R11, RZ, P0, !PT ;  /* 0x0000000bff057210 */ /* 0x000fc400007fe4ff */
[----:B------:R-:W-:Y:S02]  /*121d0*/  LOP3.LUT R6, R6, R37, RZ, 0x3c, !PT ;  /* 0x0000002506067212 */ /* 0x000fe400078e3cff */
[----:B------:R-:W-:Y:S02]  /*121e0*/  LOP3.LUT R4, R24, R39, RZ, 0x3c, !PT ;  /* 0x0000002718047212 */ /* 0x000fe400078e3cff */
[----:B------:R-:W-:Y:S02]  /*121f0*/  MOV R10, R10 ;  /* 0x0000000a000a7202 */ /* 0x000fe40000000f00 */
[----:B------:R-:W-:Y:S02]  /*12200*/  MOV R27, R6 ;  /* 0x00000006001b7202 */ /* 0x000fe40000000f00 */
[----:B------:R-:W-:Y:S01]  /*12210*/  MOV R26, R4 ;  /* 0x00000004001a7202 */ /* 0x000fe20000000f00 */
[----:B------:R2:W-:Y:S01]  /*12220*/  STSM.16.M88.4 [R10], R12 ;  /* 0x0000000c0a007844 */ /* 0x0005e20000000200 */
[----:B------:R-:W-:-:S02]  /*12230*/  ISETP.NE.U32.AND P0, PT, RZ, UR4, PT ;  /* 0x00000004ff007c0c */ /* 0x000fc4000bf05070 */
[----:B------:R-:W-:Y:S02]  /*12240*/  IADD3 R24, P1, R41, UR4, RZ ;  /* 0x0000000429187c10 */ /* 0x000fe4000ff3e0ff */
[----:B------:R-:W-:Y:S02]  /*12250*/  MOV R31, R8 ;  /* 0x00000008001f7202 */ /* 0x000fe40000000f00 */
[----:B------:R-:W-:Y:S02]  /*12260*/  F2FP.BF16.F32.PACK_AB R4, R97, R96 ;  /* 0x000000606104723e */ /* 0x000fe400000010ff */
[----:B------:R-:W-:Y:S02]  /*12270*/  F2FP.BF16.F32.PACK_AB R5, R99, R98 ;  /* 0x000000626305723e */ /* 0x000fe400000010ff */
[----:B------:R-:W-:Y:S02]  /*12280*/  F2FP.BF16.F32.PACK_AB R6, R101, R100 ;  /* 0x000000646506723e */ /* 0x000fe400000010ff */
[----:B------:R-:W-:-:S02]  /*12290*/  F2FP.BF16.F32.PACK_AB R7, R103, R102 ;  /* 0x000000666707723e */ /* 0x000fc400000010ff */
[----:B------:R-:W-:Y:S02]  /*122a0*/  F2FP.BF16.F32.PACK_AB R8, R105, R104 ;  /* 0x000000686908723e */ /* 0x000fe400000010ff */
[----:B------:R-:W-:Y:S02]  /*122b0*/  F2FP.BF16.F32.PACK_AB R9, R107, R106 ;  /* 0x0000006a6b09723e */ /* 0x000fe400000010ff */
[----:B--2---:R-:W-:Y:S02]  /*122c0*/  F2FP.BF16.F32.PACK_AB R10, R109, R108 ;  /* 0x0000006c6d0a723e */ /* 0x004fe400000010ff */
[----:B------:R-:W-:Y:S02]  /*122d0*/  F2FP.BF16.F32.PACK_AB R11, R111, R110 ;  /* 0x0000006e6f0b723e */ /* 0x000fe400000010ff */
[----:B------:R-:W-:Y:S02]  /*122e0*/  F2FP.BF16.F32.PACK_AB R12, R113, R112 ;  /* 0x00000070710c723e */ /* 0x000fe400000010ff */
[----:B------:R-:W-:-:S02]  /*122f0*/  F2FP.BF16.F32.PACK_AB R13, R115, R114 ;  /* 0x00000072730d723e */ /* 0x000fc400000010ff */
[----:B------:R-:W-:Y:S02]  /*12300*/  F2FP.BF16.F32.PACK_AB R14, R117, R116 ;  /* 0x00000074750e723e */ /* 0x000fe400000010ff */
[----:B------:R-:W-:Y:S02]  /*12310*/  F2FP.BF16.F32.PACK_AB R15, R119, R118 ;  /* 0x00000076770f723e */ /* 0x000fe400000010ff */
[----:B------:R-:W-:Y:S02]  /*12320*/  ISETP.NE.AND.EX P0, PT, RZ, UR5, PT, P0 ;  /* 0x00000005ff007c0c */ /* 0x000fe4000bf05300 */
[----:B------:R-:W-:Y:S01]  /*12330*/  IADD3.X R25, R40, UR5, RZ, P1, !PT ;  /* 0x0000000528197c10 */ /* 0x000fe20008ffe4ff */
[----:B------:R-:W-:Y:S01]  /*12340*/  ULDC.64 UR4, c[0x0][0xc08] ;  /* 0x0003020000047ab9 */ /* 0x000fe20000000a00 */
[----:B------:R2:W-:Y:S01]  /*12350*/  STSM.16.M88.4 [R31], R4 ;  /* 0x000000041f007844 */ /* 0x0005e20000000200 */
[----:B------:R-:W-:-:S03]  /*12360*/  ISETP.NE.U32.AND P1, PT, RZ, UR4, PT ;  /* 0x00000004ff007c0c */ /* 0x000fc6000bf25070 */
[----:B------:R3:W-:Y:S01]  /*12370*/  STSM.16.M88.4 [R27], R8 ;  /* 0x000000081b007844 */ /* 0x0007e20000000200 */
[----:B------:R-:W-:-:S03]  /*12380*/  ISETP.NE.AND.EX P1, PT, RZ, UR5, PT, P1 ;  /* 0x00000005ff007c0c */ /* 0x000fc6000bf25310 */
[----:B------:R4:W-:Y:S01]  /*12390*/  STSM.16.M88.4 [R26], R12 ;  /* 0x0000000c1a007844 */ /* 0x0009e20000000200 */
[----:B------:R-:W-:Y:S09]  /*123a0*/  BAR.SYNC.DEFER_BLOCKING 0x1, 0x180 ;  /* 0x0046000000007b1d */ /* 0x000ff20000010000 */
[----:B--2---:R-:W-:Y:S01]  /*123b0*/  @P1 IADD3 R4, P3, R41, UR4, RZ ;  /* 0x0000000429041c10 */ /* 0x004fe2000ff7e0ff */
[----:B------:R-:W-:-:S02]  /*123c0*/  ULDC UR4, c[0x0][0xa88] ;  /* 0x0002a20000047ab9 */ /* 0x000fc40000000800 */
[----:B---3--:R-:W-:Y:S01]  /*123d0*/  IMAD.U32 R9, RZ, RZ, UR4 ;  /* 0x00000004ff097e24 */ /* 0x008fe2000f8e00ff */
[----:B------:R-:W-:Y:S01]  /*123e0*/  @P1 IADD3.X R5, R40, UR5, RZ, P3, !PT ;  /* 0x0000000528051c10 */ /* 0x000fe20009ffe4ff */
[----:B------:R2:W5:Y:S04]  /*123f0*/  @P0 LDG.E R30, desc[UR40][R24.64] ;  /* 0x00000028181e0981 */ /* 0x000568000c1e1900 */
        /* <DEDUP_REMOVED lines=10> */
.L_x_2770:
[----:B------:R-:W2:Y:S01]  /*124a0*/  LDL.LU R10, [R1+0x58] ;  /* 0x00005800010a7983 */ /* 0x000ea20000300800 */
[----:B-1----:R-:W-:Y:S01]  /*124b0*/  @P2 IMAD.HI.U32 R4, R15, R6, RZ ;  /* 0x000000060f042227 */ /* 0x002fe200078e00ff */
[----:B------:R-:W-:Y:S02]  /*124c0*/  ULDC.64 UR4, c[0x0][0xb90] ;  /* 0x0002e40000047ab9 */ /* 0x000fe40000000a00 */
[----:B------:R-:W4:Y:S04]  /*124d0*/  LDL.LU R8, [R1+0x50] ;  /* 0x0000500001087983 */ /* 0x000f280000300800 */
[----:B------:R-:W4:Y:S01]  /*124e0*/  LDL.LU R45, [R1+0x40] ;  /* 0x00004000012d7983 */ /* 0x000f220000300800 */
[----:B-----5:R-:W-:Y:S01]  /*124f0*/  SHF.R.S32.HI R31, RZ, 0x1f, R30 ;  /* 0x0000001fff1f7819 */ /* 0x020fe2000001141e */
[----:B------:R-:W-:Y:S01]  /*12500*/  IMAD.MOV.U32 R7, RZ, RZ, R15 ;  /* 0x000000ffff077224 */ /* 0x000fe200078e000f */
[----:B---3--:R-:W-:Y:S01]  /*12510*/  @P2 SHF.R.U32.HI R7, RZ, R37, R4 ;  /* 0x00000025ff072219 */ /* 0x008fe20000011604 */
[----:B------:R-:W3:Y:S04]  /*12520*/  LDL R14, [R1+0x64] ;  /* 0x00006400010e7983 */ /* 0x000ee80000100800 */
[----:B------:R-:W-:Y:S01]  /*12530*/  IMAD.MOV R13, RZ, RZ, -R7 ;  /* 0x000000ffff0d7224 */ /* 0x000fe200078e0a07 */
[----:B------:R-:W-:-:S02]  /*12540*/  SHF.R.S32.HI R43, RZ, 0x1f, R38 ;  /* 0x0000001fff2b7819 */ /* 0x000fc40000011426 */
[----:B------:R-:W-:Y:S02]  /*12550*/  SHF.R.S32.HI R12, RZ, 0x1f, R38 ;  /* 0x0000001fff0c7819 */ /* 0x000fe40000011426 */
[-C--:B------:R-:W-:Y:S02]  /*12560*/  LEA.HI R43, R43, R38.reuse, RZ, 0x3 ;  /* 0x000000262b2b7211 */ /* 0x080fe400078f18ff */
[----:B------:R-:W-:Y:S02]  /*12570*/  LEA.HI R12, R12, R38, RZ, 0x7 ;  /* 0x000000260c0c7211 */ /* 0x000fe400078f38ff */
[----:B------:R-:W-:Y:S02]  /*12580*/  SHF.R.S32.HI R43, RZ, 0x3, R43 ;  /* 0x00000003ff2b7819 */ /* 0x000fe4000001142b */
[----:B------:R-:W-:-:S05]  /*12590*/  LOP3.LUT R12, R12, 0xffffff80, RZ, 0xc0, !PT ;  /* 0xffffff800c0c7812 */ /* 0x000fca00078ec0ff */
[----:B------:R-:W-:Y:S01]  /*125a0*/  IMAD.IADD R12, R38, 0x1, -R12 ;  /* 0x00000001260c7824 */ /* 0x000fe200078e0a0c */
[----:B--2---:R-:W-:Y:S02]  /*125b0*/  SEL R40, R10, RZ, !P0 ;  /* 0x000000ff0a287207 */ /* 0x004fe40004000000 */
        /* <DEDUP_REMOVED lines=23> */
[----:B------:R-:W-:Y:S01]  /*12730*/  IMAD R5, R43, 0x40, R29 ;  /* 0x000000402b057824 */ /* 0x000fe200078e021d */
[----:B------:R-:W-:Y:S01]  /*12740*/  SHFL.IDX PT, R6, R8, RZ, 0x1c1f ;  /* 0x001c1fff08067589 */ /* 0x000fe200000e0000 */
[----:B---3--:R-:W-:Y:S01]  /*12750*/  IMAD.IADD R11, R14, 0x1, R44 ;  /* 0x000000010e0b7824 */ /* 0x008fe200078e022c */
[----:B------:R-:W-:Y:S02]  /*12760*/  ULDC.64 UR4, c[0x0][0xaa0] ;  /* 0x0002a80000047ab9 */ /* 0x000fe40000000a00 */
[----:B------:R-:W1:Y:S01]  /*12770*/  SHFL.IDX PT, R7, R10, RZ, 0x1c1f ;  /* 0x001c1fff0a077589 */ /* 0x000e6200000e0000 */
[----:B------:R-:W-:-:S03]  /*12780*/  IMAD.WIDE R4, R5, 0x2, R20 ;  /* 0x0000000205047825 */ /* 0x000fc600078e0214 */
[----:B------:R2:W-:Y:S01]  /*12790*/  SHFL.IDX PT, R36, R8, 0x1, 0x1c1f ;  /* 0x003c1f0008247f89 */ /* 0x0005e200000e0000 */
[----:B------:R-:W-:Y:S01]  /*127a0*/  IMAD R20, R9, R32, RZ ;  /* 0x0000002009147224 */ /* 0x000fe200078e02ff */
[----:B------:R-:W-:Y:S02]  /*127b0*/  LOP3.LUT P0, RZ, R12, 0x3, RZ, 0xc0, !PT ;  /* 0x000000030cff7812 */ /* 0x000fe4000780c0ff */
[----:B------:R-:W3:Y:S01]  /*127c0*/  SHFL.IDX PT, R37, R10, 0x1, 0x1c1f ;  /* 0x003c1f000a257f89 */ /* 0x000ee200000e0000 */
[C---:B------:R-:W-:Y:S01]  /*127d0*/  VIADD R9, R11.reuse, 0x8 ;  /* 0x000000080b097836 */ /* 0x040fe20000000000 */
[C---:B------:R-:W-:Y:S01]  /*127e0*/  IADD3 R13, P3, R4.reuse, 0x1800, RZ ;  /* 0x00001800040d7810 */ /* 0x040fe20007f7e0ff */
[----:B------:R-:W4:Y:S01]  /*127f0*/  @P2 LDC R21, c[0x0][0xbec] ;  /* 0x0002fb00ff152b82 */ /* 0x000f220000000800 */
[----:B------:R-:W-:Y:S02]  /*12800*/  IADD3 R25, P4, R4, 0x3000, RZ ;  /* 0x0000300004197810 */ /* 0x000fe40007f9e0ff */
[----:B------:R-:W-:-:S02]  /*12810*/  ISETP.GE.OR P1, PT, R11, R20, P0 ;  /* 0x000000140b00720c */ /* 0x000fc40000726670 */
[----:B------:R-:W-:Y:S02]  /*12820*/  ISETP.GE.OR P0, PT, R9, R20, P0 ;  /* 0x000000140900720c */ /* 0x000fe40000706670 */
[----:B------:R-:W-:Y:S02]  /*12830*/  LOP3.LUT R9, R4, 0x380, RZ, 0xc0, !PT ;  /* 0x0000038004097812 */ /* 0x000fe400078ec0ff */
[----:B------:R-:W-:Y:S02]  /*12840*/  LOP3.LUT R12, R13, 0x380, RZ, 0xc0, !PT ;  /* 0x000003800d0c7812 */ /* 0x000fe400078ec0ff */
[----:B------:R-:W-:Y:S02]  /*12850*/  LOP3.LUT R24, R25, 0x380, RZ, 0xc0, !PT ;  /* 0x0000038019187812 */ /* 0x000fe400078ec0ff */
[----:B------:R-:W-:Y:S02]  /*12860*/  SHF.R.U64 R9, R9, 0x3, RZ ;  /* 0x0000000309097819 */ /* 0x000fe400000012ff */
[----:B------:R-:W-:-:S02]  /*12870*/  SHF.R.U64 R12, R12, 0x3, RZ ;  /* 0x000000030c0c7819 */ /* 0x000fc400000012ff */
[----:B------:R-:W-:Y:S02]  /*12880*/  SHF.R.U64 R24, R24, 0x3, RZ ;  /* 0x0000000318187819 */ /* 0x000fe400000012ff */
[----:B--2---:R-:W-:Y:S01]  /*12890*/  LOP3.LUT R8, R9, R4, RZ, 0x3c, !PT ;  /* 0x0000000409087212 */ /* 0x004fe200078e3cff */
[--C-:B------:R-:W-:Y:S01]  /*128a0*/  IMAD.MOV.U32 R9, RZ, RZ, R5.reuse ;  /* 0x000000ffff097224 */ /* 0x100fe200078e0005 */
[----:B------:R-:W-:Y:S01]  /*128b0*/  LOP3.LUT R12, R12, R13, RZ, 0x3c, !PT ;  /* 0x0000000d0c0c7212 */ /* 0x000fe200078e3cff */
[--C-:B------:R-:W-:Y:S01]  /*128c0*/  IMAD.X R13, RZ, RZ, R5.reuse, P3 ;  /* 0x000000ffff0d7224 */ /* 0x100fe200018e0605 */
[----:B------:R-:W-:Y:S01]  /*128d0*/  LOP3.LUT R24, R24, R25, RZ, 0x3c, !PT ;  /* 0x0000001918187212 */ /* 0x000fe200078e3cff */
[----:B------:R-:W-:Y:S01]  /*128e0*/  IMAD.X R25, RZ, RZ, R5, P4 ;  /* 0x000000ffff197224 */ /* 0x000fe200020e0605 */
[----:B-1----:R-:W-:Y:S04]  /*128f0*/  @!P1 ST.E desc[UR40][R6.64], R3 ;  /* 0x0000000306009985 */ /* 0x002fe8000c101928 */
[----:B---3--:R1:W-:Y:S04]  /*12900*/  @!P0 ST.E desc[UR40][R36.64], R0 ;  /* 0x0000000024008985 */ /* 0x0083e8000c101928 */
[----:B------:R-:W2:Y:S04]  /*12910*/  LD.E.128 R8, desc[UR40][R8.64] ;  /* 0x0000002808087980 */ /* 0x000ea8000c101d00 */
[----:B------:R-:W3:Y:S04]  /*12920*/  LD.E.128 R12, desc[UR40][R12.64] ;  /* 0x000000280c0c7980 */ /* 0x000ee8000c101d00 */
[----:B------:R-:W3:Y:S01]  /*12930*/  LD.E.128 R24, desc[UR40][R24.64] ;  /* 0x0000002818187980 */ /* 0x000ee2000c101d00 */
[----:B------:R-:W-:Y:S01]  /*12940*/  IADD3 R38, P0, R4, 0x4800, RZ ;  /* 0x0000480004267810 */ /* 0x000fe20007f1e0ff */
[----:B-1----:R-:W1:Y:S03]  /*12950*/  @P2 LDC R37, c[0x0][0xbf0] ;  /* 0x0002fc00ff252b82 */ /* 0x002e660000000800 */
[----:B------:R-:W-:-:S04]  /*12960*/  LOP3.LUT R4, R38, 0x380, RZ, 0xc0, !PT ;  /* 0x0000038026047812 */ /* 0x000fc800078ec0ff */
[----:B------:R-:W-:-:S04]  /*12970*/  SHF.R.U64 R3, R4, 0x3, RZ ;  /* 0x0000000304037819 */ /* 0x000fc800000012ff */
[----:B------:R-:W-:Y:S01]  /*12980*/  LOP3.LUT R4, R3, R38, RZ, 0x3c, !PT ;  /* 0x0000002603047212 */ /* 0x000fe200078e3cff */
[----:B------:R-:W-:-:S04]  /*12990*/  IMAD R3, R31, UR4, RZ ;  /* 0x000000041f037c24 */ /* 0x000fc8000f8e02ff */
[C---:B------:R-:W-:Y:S02]  /*129a0*/  IMAD R3, R30.reuse, UR5, R3 ;  /* 0x000000051e037c24 */ /* 0x040fe4000f8e0203 */
[----:B------:R-:W-:Y:S01]  /*129b0*/  IMAD.WIDE.U32 R30, R30, UR4, RZ ;  /* 0x000000041e1e7c25 */ /* 0x000fe2000f8e00ff */
[----:B------:R-:W-:-:S03]  /*129c0*/  ULDC.64 UR4, c[0x0][0xae8] ;  /* 0x0002ba0000047ab9 */ /* 0x000fc60000000a00 */
[----:B------:R-:W-:Y:S02]  /*129d0*/  IMAD R0, R42, 0x30, R43 ;  /* 0x000000302a007824 */ /* 0x000fe400078e022b */
[----:B------:R-:W-:Y:S02]  /*129e0*/  IMAD.IADD R31, R31, 0x1, R3 ;  /* 0x000000011f1f7824 */ /* 0x000fe400078e0203 */
[----:B------:R-:W-:Y:S02]  /*129f0*/  IMAD R3, R41, UR4, RZ ;  /* 0x0000000429037c24 */ /* 0x000fe4000f8e02ff */
[----:B------:R-:W-:Y:S02]  /*12a00*/  IMAD.IADD R36, R44, 0x1, R0 ;  /* 0x000000012c247824 */ /* 0x000fe400078e0200 */
[C---:B------:R-:W-:Y:S02]  /*12a10*/  IMAD R3, R45.reuse, UR5, R3 ;  /* 0x000000052d037c24 */ /* 0x040fe4000f8e0203 */
[----:B------:R-:W-:Y:S01]  /*12a20*/  IMAD.WIDE.U32 R30, R45, UR4, R30 ;  /* 0x000000042d1e7c25 */ /* 0x000fe2000f8e001e */
[----:B------:R-:W-:-:S03]  /*12a30*/  ULDC.64 UR4, c[0x0][0xaf0] ;  /* 0x0002bc0000047ab9 */ /* 0x000fc60000000a00 */
[----:B----4-:R-:W-:-:S04]  /*12a40*/  @P2 IMAD.HI.U32 R0, R36, R21, RZ ;  /* 0x0000001524002227 */ /* 0x010fc800078e00ff */
[----:B------:R-:W-:Y:S02]  /*12a50*/  IMAD.IADD R31, R31, 0x1, R3 ;  /* 0x000000011f1f7824 */ /* 0x000fe400078e0203 */
[----:B------:R-:W-:Y:S01]  /*12a60*/  IMAD.MOV.U32 R3, RZ, RZ, R36 ;  /* 0x000000ffff037224 */ /* 0x000fe200078e0024 */
[----:B-1----:R-:W-:Y:S01]  /*12a70*/  @P2 SHF.R.U32.HI R3, RZ, R37, R0 ;  /* 0x00000025ff032219 */ /* 0x002fe20000011600 */
        /* <DEDUP_REMOVED lines=17> */
[----:B------:R-:W-:Y:S01]  /*12b90*/  ULDC.64 UR4, c[0x0][0xa80] ;  /* 0x0002a00000047ab9 */ /* 0x000fe20000000a00 */
[----:B------:R-:W-:Y:S02]  /*12ba0*/  IADD3.X R5, RZ, R5, RZ, P0, !PT ;  /* 0x00000005ff057210 */ /* 0x000fe400007fe4ff */
[----:B------:R-:W-:Y:S01]  /*12bb0*/  IMAD.IADD R3, R31, 0x1, R3 ;  /* 0x000000011f037824 */ /* 0x000fe200078e0203 */
[C---:B------:R-:W-:Y:S01]  /*12bc0*/  LEA R32, P0, R30.reuse, UR4, 0x1 ;  /* 0x000000041e207c11 */ /* 0x040fe2000f8008ff */
[----:B------:R-:W-:Y:S01]  /*12bd0*/  ULDC UR4, c[0x0][0xac8] ;  /* 0x0002b20000047ab9 */ /* 0x000fe20000000800 */
[----:B------:R-:W-:Y:S01]  /*12be0*/  IADD3 R41, R43, R44, RZ ;  /* 0x0000002c2b297210 */ /* 0x000fe20007ffe0ff */
[----:B------:R-:W5:Y:S01]  /*12bf0*/  LD.E.128 R4, desc[UR40][R4.64] ;  /* 0x0000002804047980 */ /* 0x000f62000c101d00 */
[----:B------:R-:W-:-:S03]  /*12c00*/  LEA.HI.X R40, R30, UR5, R3, 0x1, P0 ;  /* 0x000000051e287c11 */ /* 0x000fc600080f0c03 */
[----:B------:R-:W1:Y:S01]  /*12c10*/  SHFL.IDX PT, R30, R32, RZ, 0x181f ;  /* 0x00181fff201e7589 */ /* 0x000e6200000e0000 */
[----:B------:R-:W-:-:S03]  /*12c20*/  ISETP.GE.AND P0, PT, R29, UR4, PT ;  /* 0x000000041d007c0c */ /* 0x000fc6000bf06270 */
[----:B------:R-:W-:Y:S04]  /*12c30*/  SHFL.IDX PT, R36, R32, 0x1, 0x181f ;  /* 0x00381f0020247f89 */ /* 0x000fe800000e0000 */
[----:B------:R-:W4:Y:S04]  /*12c40*/  SHFL.IDX PT, R31, R40, RZ, 0x181f ;  /* 0x00181fff281f7589 */ /* 0x000f2800000e0000 */
[----:B------:R-:W0:Y:S01]  /*12c50*/  SHFL.IDX PT, R38, R32, 0x2, 0x181f ;  /* 0x00581f0020267f89 */ /* 0x000e2200000e0000 */
[----:B------:R-:W-:-:S03]  /*12c60*/  VIADD R3, R41, 0x30 ;  /* 0x0000003029037836 */ /* 0x000fc60000000000 */
[----:B------:R-:W0:Y:S01]  /*12c70*/  SHFL.IDX PT, R37, R40, 0x1, 0x181f ;  /* 0x00381f0028257f89 */ /* 0x000e2200000e0000 */
[CC--:B------:R-:W-:Y:S01]  /*12c80*/  ISETP.GE.OR P3, PT, R41.reuse, R20.reuse, P0 ;  /* 0x000000142900720c */ /* 0x0c0fe20000766670 */
[----:B------:R-:W-:Y:S02]  /*12c90*/  VIADD R21, R41, 0x60 ;  /* 0x0000006029157836 */ /* 0x000fe40000000000 */
[----:B------:R-:W0:Y:S01]  /*12ca0*/  SHFL.IDX PT, R39, R40, 0x2, 0x181f ;  /* 0x00581f0028277f89 */ /* 0x000e2200000e0000 */
[----:B------:R1:W-:Y:S06]  /*12cb0*/  MEMBAR.ALL.CTA ;  /* 0x0000000000007992 */ /* 0x0003ec0000008000 */
[----:B-1----:R-:W1:Y:S01]  /*12cc0*/  FENCE.VIEW.ASYNC.S ;  /* 0x00000000000073c6 */ /* 0x002e620000000000 */
[----:B------:R-:W-:-:S02]  /*12cd0*/  ISETP.GE.OR P2, PT, R3, R20, P0 ;  /* 0x000000140300720c */ /* 0x000fc40000746670 */
[----:B------:R-:W-:Y:S01]  /*12ce0*/  ISETP.GE.OR P1, PT, R21, R20, P0 ;  /* 0x000000141500720c */ /* 0x000fe20000726670 */
[----:B------:R-:W-:Y:S01]  /*12cf0*/  VIADD R0, R2, 0x16820 ;  /* 0x0001682002007836 */ /* 0x000fe20000000000 */
[----:B------:R-:W-:-:S04]  /*12d00*/  @!P3 LEA R30, P5, R29, R30, 0x1 ;  /* 0x0000001e1d1eb211 */ /* 0x000fc800078a08ff */
[----:B----4-:R-:W-:-:S05]  /*12d10*/  @!P3 LEA.HI.X R31, R29, R31, R28, 0x1, P5 ;  /* 0x0000001f1d1fb211 */ /* 0x010fca00028f0c1c */
[C---:B------:R-:W-:Y:S02]  /*12d20*/  @!P2 LEA R36, P4, R29.reuse, R36, 0x1 ;  /* 0x000000241d24a211 */ /* 0x040fe400078808ff */
[C---:B0-----:R-:W-:Y:S02]  /*12d30*/  @!P1 LEA R38, P5, R29.reuse, R38, 0x1 ;  /* 0x000000261d269211 */ /* 0x041fe400078a08ff */
[----:B------:R-:W-:Y:S02]  /*12d40*/  PRMT R0, RZ, 0x654, R0 ;  /* 0x00000654ff007816 */ /* 0x000fe40000000000 */
[C-C-:B------:R-:W-:Y:S02]  /*12d50*/  @!P2 LEA.HI.X R37, R29.reuse, R37, R28.reuse, 0x1, P4 ;  /* 0x000000251d25a211 */ /* 0x140fe400020f0c1c */
[----:B------:R-:W-:Y:S01]  /*12d60*/  @!P1 LEA.HI.X R39, R29, R39, R28, 0x1, P5 ;  /* 0x000000271d279211 */ /* 0x000fe200028f0c1c */
[----:B-1----:R4:W-:Y:S01]  /*12d70*/  SYNCS.ARRIVE.TRANS64.RED.A1T0 RZ, [R0+URZ], RZ ;  /* 0x000000ff00ff79a7 */ /* 0x0029e2000810043f */
[----:B------:R-:W-:-:S05]  /*12d80*/  VIADD R3, R41, 0x90 ;  /* 0x0000009029037836 */ /* 0x000fca0000000000 */
[----:B------:R-:W-:Y:S01]  /*12d90*/  ISETP.GE.OR P0, PT, R3, R20, P0 ;  /* 0x000000140300720c */ /* 0x000fe20000706670 */
[----:B------:R-:W0:Y:S04]  /*12da0*/  SHFL.IDX PT, R32, R32, 0x3, 0x181f ;  /* 0x00781f0020207f89 */ /* 0x000e2800000e0000 */
[----:B------:R-:W1:Y:S04]  /*12db0*/  SHFL.IDX PT, R40, R40, 0x3, 0x181f ;  /* 0x00781f0028287f89 */ /* 0x000e6800000e0000 */
[----:B--2---:R4:W-:Y:S04]  /*12dc0*/  @!P3 ST.E.128 desc[UR40][R30.64], R8 ;  /* 0x000000081e00b985 */ /* 0x0049e8000c101d28 */
[----:B---3--:R4:W-:Y:S04]  /*12dd0*/  @!P2 ST.E.128 desc[UR40][R36.64], R12 ;  /* 0x0000000c2400a985 */ /* 0x0089e8000c101d28 */
[----:B------:R4:W-:Y:S01]  /*12de0*/  @!P1 ST.E.128 desc[UR40][R38.64], R24 ;  /* 0x0000001826009985 */ /* 0x0009e2000c101d28 */
[----:B01----:R-:W-:Y:S05]  /*12df0*/  @P0 BRA `(.L_x_2771) ;  /* 0x0000000800740947 */ /* 0x003fea0003800000 */
[----:B----4-:R-:W-:-:S04]  /*12e00*/  LEA R8, P0, R29, R32, 0x1 ;  /* 0x000000201d087211 */ /* 0x010fc800078008ff */
[----:B------:R-:W-:-:S05]  /*12e10*/  LEA.HI.X R9, R29, R40, R28, 0x1, P0 ;  /* 0x000000281d097211 */ /* 0x000fca00000f0c1c */
[----:B-----5:R2:W-:Y:S01]  /*12e20*/  ST.E.128 desc[UR40][R8.64], R4 ;  /* 0x0000000408007985 */ /* 0x0205e2000c101d28 */
[----:B------:R-:W-:Y:S05]  /*12e30*/  BRA `(.L_x_2771) ;  /* 0x0000000800647947 */ /* 0x000fea0003800000 */
.L_x_2769:
        /* <DEDUP_REMOVED lines=16> */
[----:B------:R-:W-:Y:S01]  /*12f40*/  IMAD.U32 R8, RZ, RZ, UR4 ;  /* 0x00000004ff087e24 */ /* 0x000fe2000f8e00ff */
        /* <DEDUP_REMOVED lines=12> */
.L_x_2772:
        /* <DEDUP_REMOVED lines=11> */
[----:B-----5:R-:W-:Y:S01]  /*130c0*/  IADD3 R10, R30, -0x80, R10 ;  /* 0xffffff801e0a7810 */ /* 0x020fe20007ffe00a */
[----:B0-----:R-:W-:-:S05]  /*130d0*/  IMAD R3, R8, R9, RZ ;  /* 0x0000000908037224 */ /* 0x001fca00078e02ff */
[----:B------:R-:W-:-:S13]  /*130e0*/  ISETP.GE.AND P0, PT, R10, R3, PT ;  /* 0x000000030a00720c */ /* 0x000fda0003f06270 */
[----:B------:R-:W-:Y:S05]  /*130f0*/  @P0 BRA `(.L_x_2774) ;  /* 0x0000000000840947 */ /* 0x000fea0003800000 */
[----:B------:R-:W-:Y:S01]  /*13100*/  ISETP.NE.AND P0, PT, R9, 0x1, PT ;  /* 0x000000010900780c */ /* 0x000fe20003f05270 */
[----:B------:R-:W-:Y:S01]  /*13110*/  ULDC.64 UR4, c[0x0][0xb90] ;  /* 0x0002e40000047ab9 */ /* 0x000fe20000000a00 */
[----:B------:R-:W-:Y:S01]  /*13120*/  IMAD.MOV.U32 R4, RZ, RZ, R0 ;  /* 0x000000ffff047224 */ /* 0x000fe200078e0000 */
[----:B------:R-:W-:Y:S01]  /*13130*/  MOV R3, R10 ;  /* 0x0000000a00037202 */ /* 0x000fe20000000f00 */
[----:B------:R-:W-:Y:S02]  /*13140*/  IMAD R7, R12, UR4, RZ ;  /* 0x000000040c077c24 */ /* 0x000fe4000f8e02ff */
[----:B------:R-:W-:Y:S02]  /*13150*/  IMAD.MOV.U32 R5, RZ, RZ, R11 ;  /* 0x000000ffff057224 */ /* 0x000fe400078e000b */
[C---:B------:R-:W-:Y:S02]  /*13160*/  IMAD R7, R24.reuse, UR5, R7 ;  /* 0x0000000518077c24 */ /* 0x040fe4000f8e0207 */
[----:B------:R-:W-:Y:S01]  /*13170*/  IMAD.WIDE.U32 R4, R24, UR4, R4 ;  /* 0x0000000418047c25 */ /* 0x000fe2000f8e0004 */
[----:B------:R-:W-:-:S02]  /*13180*/  ULDC.64 UR4, c[0x0][0xb98] ;  /* 0x0002e60000047ab9 */ /* 0x000fc40000000a00 */
[----:B------:R-:W0:Y:S01]  /*13190*/  @P0 LDC R15, c[0x0][0xbec] ;  /* 0x0002fb00ff0f0b82 */ /* 0x000e220000000800 */
[----:B------:R-:W-:Y:S02]  /*131a0*/  IMAD.IADD R5, R5, 0x1, R7 ;  /* 0x0000000105057824 */ /* 0x000fe400078e0207 */
[----:B------:R-:W-:-:S05]  /*131b0*/  IMAD.WIDE.U32 R4, R13, UR4, R4 ;  /* 0x000000040d047c25 */ /* 0x000fca000f8e0004 */
[----:B------:R-:W2:Y:S01]  /*131c0*/  @P0 LDC R21, c[0x0][0xbf0] ;  /* 0x0002fc00ff150b82 */ /* 0x000ea20000000800 */
[----:B0-----:R-:W-:-:S05]  /*131d0*/  @P0 IMAD.HI.U32 R6, R10, R15, RZ ;  /* 0x0000000f0a060227 */ /* 0x001fca00078e00ff */
        /* <DEDUP_REMOVED lines=19> */
.L_x_2774:
[----:B------:R-:W-:Y:S05]  /*13310*/  BSYNC B1 ;  /* 0x0000000000017941 */ /* 0x000fea0003800000 */
.L_x_2773:
[----:B------:R-:W-:Y:S01]  /*13320*/  SHF.R.S32.HI R26, RZ, 0x1f, R31 ;  /* 0x0000001fff1a7819 */ /* 0x000fe2000001141f */
[----:B------:R-:W-:Y:S01]  /*13330*/  ULDC.64 UR4, c[0x0][0xaa0] ;  /* 0x0002a80000047ab9 */ /* 0x000fe20000000a00 */
[----:B------:R-:W-:Y:S01]  /*13340*/  ULDC.64 UR6, c[0x0][0xa80] ;  /* 0x0002a00000067ab9 */ /* 0x000fe20000000a00 */
[----:B0-----:R-:W-:Y:S01]  /*13350*/  IMAD R3, R11, UR4, RZ ;  /* 0x000000040b037c24 */ /* 0x001fe2000f8e02ff */
[----:B------:R-:W-:Y:S01]  /*13360*/  LEA.HI R26, R26, R31, RZ, 0x3 ;  /* 0x0000001f1a1a7211 */ /* 0x000fe200078f18ff */
[----:B------:R-:W-:-:S03]  /*13370*/  IMAD.WIDE.U32 R4, R0, UR4, RZ ;  /* 0x0000000400047c25 */ /* 0x000fc6000f8e00ff */
[----:B------:R-:W-:Y:S01]  /*13380*/  SHF.R.S32.HI R26, RZ, 0x3, R26 ;  /* 0x00000003ff1a7819 */ /* 0x000fe2000001141a */
[----:B------:R-:W-:Y:S01]  /*13390*/  IMAD R3, R0, UR5, R3 ;  /* 0x0000000500037c24 */ /* 0x000fe2000f8e0203 */
[----:B------:R-:W-:Y:S02]  /*133a0*/  ULDC.64 UR4, c[0x0][0xae8] ;  /* 0x0002ba0000047ab9 */ /* 0x000fe40000000a00 */
[----:B------:R-:W-:Y:S02]  /*133b0*/  IMAD R6, R12, UR4, RZ ;  /* 0x000000040c067c24 */ /* 0x000fe4000f8e02ff */
[----:B------:R-:W-:Y:S02]  /*133c0*/  IMAD R0, R42, 0x30, R26 ;  /* 0x000000302a007824 */ /* 0x000fe400078e021a */
[----:B------:R-:W-:Y:S02]  /*133d0*/  IMAD.IADD R5, R5, 0x1, R3 ;  /* 0x0000000105057824 */ /* 0x000fe400078e0203 */
[----:B-----5:R-:W-:-:S02]  /*133e0*/  IMAD.IADD R9, R30, 0x1, R0 ;  /* 0x000000011e097824 */ /* 0x020fc400078e0200 */
[----:B------:R-:W-:Y:S02]  /*133f0*/  IMAD R7, R24, UR5, R6 ;  /* 0x0000000518077c24 */ /* 0x000fe4000f8e0206 */
[----:B------:R-:W-:Y:S01]  /*13400*/  @P2 IMAD.HI.U32 R0, R9, R20, RZ ;  /* 0x0000001409002227 */ /* 0x000fe200078e00ff */
[----:B------:R-:W-:-:S03]  /*13410*/  MOV R3, R9 ;  /* 0x0000000900037202 */ /* 0x000fc60000000f00 */
[----:B------:R-:W-:Y:S01]  /*13420*/  IMAD.WIDE.U32 R4, R24, UR4, R4 ;  /* 0x0000000418047c25 */ /* 0x000fe2000f8e0004 */
[----:B------:R-:W-:Y:S01]  /*13430*/  ULDC.64 UR4, c[0x0][0xaf0] ;  /* 0x0002bc0000047ab9 */ /* 0x000fe20000000a00 */
[----:B------:R-:W-:Y:S02]  /*13440*/  @P2 SHF.R.U32.HI R3, RZ, R27, R0 ;  /* 0x0000001bff032219 */ /* 0x000fe40000011600 */
        /* <DEDUP_REMOVED lines=39> */
[C-C-:B--2---:R-:W-:Y:S02]  /*136c0*/  @!P2 LEA.HI.X R3, R29.reuse, R0, R28.reuse, 0x1, P5 ;  /* 0x000000001d03a211 */ /* 0x144fe400028f0c1c */
[----:B------:R0:W2:Y:S01]  /*136d0*/  SHFL.IDX PT, R0, R20, 0x3, 0x181f ;  /* 0x00781f0014007f89 */ /* 0x0000a200000e0000 */
[C---:B---3--:R-:W-:Y:S02]  /*136e0*/  @!P3 LEA R8, P1, R29.reuse, R5, 0x1 ;  /* 0x000000051d08b211 */ /* 0x048fe400078208ff */
[----:B------:R-:W-:Y:S02]  /*136f0*/  @!P2 MOV R11, R3 ;  /* 0x00000003000ba202 */ /* 0x000fe40000000f00 */
[C---:B----4-:R-:W-:Y:S02]  /*13700*/  @!P4 LEA R25, P5, R29.reuse, R14, 0x1 ;  /* 0x0000000e1d19c211 */ /* 0x050fe400078a08ff */
[----:B------:R0:W3:Y:S01]  /*13710*/  SHFL.IDX PT, R14, R7, 0x3, 0x181f ;  /* 0x00781f00070e7f89 */ /* 0x0000e200000e0000 */
[----:B-----5:R-:W-:-:S02]  /*13720*/  @!P3 LEA.HI.X R9, R29, R4, R28, 0x1, P1 ;  /* 0x000000041d09b211 */ /* 0x020fc400008f0c1c */
[----:B------:R-:W-:Y:S01]  /*13730*/  @!P4 IMAD.MOV.U32 R4, RZ, RZ, R25 ;  /* 0x000000ffff04c224 */ /* 0x000fe200078e0019 */
[----:B------:R0:W-:Y:S01]  /*13740*/  @!P2 ST.E.128 desc[UR40][R10.64], RZ ;  /* 0x000000ff0a00a985 */ /* 0x0001e2000c101d28 */
[----:B-1----:R-:W-:-:S03]  /*13750*/  @!P4 LEA.HI.X R5, R29, R6, R28, 0x1, P5 ;  /* 0x000000061d05c211 */ /* 0x002fc600028f0c1c */
[----:B------:R0:W-:Y:S04]  /*13760*/  @!P3 ST.E.128 desc[UR40][R8.64], RZ ;  /* 0x000000ff0800b985 */ /* 0x0001e8000c101d28 */
[----:B------:R0:W-:Y:S02]  /*13770*/  @!P4 ST.E.128 desc[UR40][R4.64], RZ ;  /* 0x000000ff0400c985 */ /* 0x0001e4000c101d28 */
.L_x_2954:
[----:B------:R-:W-:-:S05]  /*13780*/  VIADD R24, R24, 0x90 ;  /* 0x0000009018187836 */ /* 0x000fca0000000000 */
[----:B------:R-:W-:-:S13]  /*13790*/  ISETP.GE.OR P0, PT, R24, R21, P0 ;  /* 0x000000151800720c */ /* 0x000fda0000706670 */
[----:B---3--:R-:W-:-:S04]  /*137a0*/  @!P0 LEA R14, P1, R29, R14, 0x1 ;  /* 0x0000000e1d0e8211 */ /* 0x008fc800078208ff */
[----:B--2---:R-:W-:-:S05]  /*137b0*/  @!P0 LEA.HI.X R15, R29, R0, R28, 0x1, P1 ;  /* 0x000000001d0f8211 */ /* 0x004fca00008f0c1c */
[----:B------:R1:W-:Y:S04]  /*137c0*/  @!P0 ST.E.128 desc[UR40][R14.64], RZ ;  /* 0x000000ff0e008985 */ /* 0x0003e8000c101d28 */
.L_x_2771:
[----:B------:R-:W-:Y:S05]  /*137d0*/  BSYNC B0 ;  /* 0x0000000000007941 */ /* 0x000fea0003800000 */
.L_x_2768:
[----:B------:R-:W-:Y:S02]  /*137e0*/  ULDC UR4, c[0x0][0xc3c] ;  /* 0x00030f0000047ab9 */ /* 0x000fe40000000800 */
[----:B------:R-:W-:-:S13]  /*137f0*/  ISETP.GE.AND P0, PT, R35, UR4, PT ;  /* 0x0000000423007c0c */ /* 0x000fda000bf06270 */
[----:B------:R-:W-:Y:S05]  /*13800*/  @!P0 BRA `(.L_x_2776) ;  /* 0xfffffed800048947 */ /* 0x000fea000383ffff */
[----:B------:R-:W-:Y:S05]  /*13810*/  BRA `(.L_x_2631) ;  /* 0x0000006c00307947 */ /* 0x000fea0003800000 */
.L_x_2629:
[----:B------:R-:W-:-:S08]  /*13820*/  NOP ;  /* 0x0000000000007918 */ /* 0x000fd00000000000 */
[----:B--2---:R-:W0:-:S00]  /*13830*/  USETMAXREG.DEALLOC.CTAPOOL 0x20 ;  /* 0x00000020000079c8 */ /* 0x004e0000080e0500 */
        /* <DEDUP_REMOVED lines=16> */
.L_x_2777:
        /* <DEDUP_REMOVED lines=12> */
[C---:B------:R-:W-:Y:S02]  /*13a00*/  ISETP.GE.U32.AND P2, PT, R5.reuse, 0x2, PT ;  /* 0x000000020500780c */ /* 0x040fe40003f46070 */
[C---:B------:R-:W-:Y:S02]  /*13a10*/  ISETP.GE.U32.AND P3, PT, R5.reuse, 0x4, PT ;  /* 0x000000040500780c */ /* 0x040fe40003f66070 */
[C---:B------:R-:W-:Y:S02]  /*13a20*/  ISETP.GE.U32.AND P4, PT, R5.reuse, 0x8, PT ;  /* 0x000000080500780c */ /* 0x040fe40003f86070 */
[----:B------:R-:W-:Y:S02]  /*13a30*/  ISETP.GE.U32.AND P5, PT, R5, 0x10, PT ;  /* 0x000000100500780c */ /* 0x000fe40003fa6070 */
[----:B------:R-:W-:Y:S01]  /*13a40*/  MOV R16, RZ ;  /* 0x000000ff00107202 */ /* 0x000fe20000000f00 */
        /* <DEDUP_REMOVED lines=25> */
.L_x_2783:
        /* <DEDUP_REMOVED lines=12> */
.L_x_2782:
[----:B------:R-:W-:Y:S05]  /*13ca0*/  BSYNC B0 ;  /* 0x0000000000007941 */ /* 0x000fea0003800000 */
.L_x_2781:
        /* <DEDUP_REMOVED lines=20> */
[----:B------:R-:W-:Y:S02]  /*13df0*/  IMAD.MOV.U32 R6, RZ, RZ, R9 ;  /* 0x000000ffff067224 */ /* 0x000fe400078e0009 */
[----:B------:R-:W-:-:S07]  /*13e00*/  IMAD.MOV.U32 R9, RZ, RZ, R3 ;  /* 0x000000ffff097224 */ /* 0x000fce00078e0003 */
.L_x_2779:
        /* <DEDUP_REMOVED lines=19> */
[----:B------:R-:W-:-:S05]  /*13f40*/  IADD3 R11, R13, -0x1, RZ ;  /* 0xffffffff0d0b7810 */ /* 0x000fca0007ffe0ff */
[----:B------:R0:W1:Y:S02]  /*13f50*/  SHFL.IDX PT, R16, R6, R11, 0x1f ;  /* 0x00001f0b06107589 */ /* 0x00006400000e0000 */
.L_x_2784:
[----:B-1----:R-:W-:Y:S01]  /*13f60*/  IMAD R16, R16, UR5, R9 ;  /* 0x0000000510107c24 */ /* 0x002fe2000f8e0209 */
[----:B0-----:R-:W-:Y:S01]  /*13f70*/  IABS R6, R4 ;  /* 0x0000000400067213 */ /* 0x001fe20000000000 */
[----:B------:R-:W-:Y:S02]  /*13f80*/  IMAD R11, R15, R8, RZ ;  /* 0x000000080f0b7224 */ /* 0x000fe400078e02ff */
[----:B------:R-:W-:Y:S01]  /*13f90*/  IMAD.MOV.U32 R2, RZ, RZ, RZ ;  /* 0x000000ffff027224 */ /* 0x000fe200078e00ff */
[----:B------:R-:W-:Y:S01]  /*13fa0*/  IADD3 R9, -R16, UR6, RZ ;  /* 0x0000000610097c10 */ /* 0x000fe2000fffe1ff */
[----:B------:R-:W-:Y:S02]  /*13fb0*/  IMAD.MOV R6, RZ, RZ, -R6 ;  /* 0x000000ffff067224 */ /* 0x000fe400078e0a06 */
        /* <DEDUP_REMOVED lines=20> */
[----:B------:R-:W-:-:S04]  /*14100*/  IABS R8, R7 ;  /* 0x0000000700087213 */ /* 0x000fc80000000000 */
[----:B------:R-:W0:Y:S08]  /*14110*/  I2F.RP R10, R8 ;  /* 0x00000008000a7306 */ /* 0x000e300000209400 */
[----:B0-----:R-:W0:Y:S02]  /*14120*/  MUFU.RCP R10, R10 ;  /* 0x0000000a000a7308 */ /* 0x001e240000001000 */
[----:B0-----:R-:W-:Y:S01]  /*14130*/  VIADD R3, R10, 0xffffffe ;  /* 0x0ffffffe0a037836 */ /* 0x001fe20000000000 */
[----:B------:R-:W-:-:S05]  /*14140*/  IABS R10, R7 ;  /* 0x00000007000a7213 */ /* 0x000fca0000000000 */
[----:B------:R-:W0:Y:S02]  /*14150*/  F2I.FTZ.U32.TRUNC.NTZ R3, R3 ;  /* 0x0000000300037305 */ /* 0x000e24000021f000 */
[----:B0-----:R-:W-:-:S05]  /*14160*/  IADD3 R11, RZ, -R3, RZ ;  /* 0x80000003ff0b7210 */ /* 0x001fca0007ffe0ff */
[----:B------:R-:W-:-:S04]  /*14170*/  IMAD R9, R11, R8, RZ ;  /* 0x000000080b097224 */ /* 0x000fc800078e02ff */
        /* <DEDUP_REMOVED lines=15> */
[----:B------:R-:W-:Y:S02]  /*14270*/  @!P1 LOP3.LUT R2, RZ, R7, RZ, 0x33, !PT ;  /* 0x00000007ff029212 */ /* 0x000fe400078e33ff */
[----:B------:R-:W-:Y:S02]  /*14280*/  IADD3 R7, -R7, RZ, RZ ;  /* 0x000000ff07077210 */ /* 0x000fe40007ffe1ff */
[----:B------:R-:W-:-:S03]  /*14290*/  LOP3.LUT R17, RZ, R2, RZ, 0x33, !PT ;  /* 0x00000002ff117212 */ /* 0x000fc600078e33ff */
[----:B------:R-:W-:Y:S02]  /*142a0*/  IMAD R18, R2, R7, R3 ;  /* 0x0000000702127224 */ /* 0x000fe400078e0203 */
[----:B------:R-:W-:Y:S01]  /*142b0*/  IMAD.IADD R17, R0, 0x1, R17 ;  /* 0x0000000100117824 */ /* 0x000fe200078e0211 */
[----:B------:R-:W-:Y:S06]  /*142c0*/  BRA `(.L_x_2785) ;  /* 0x00000000000c7947 */ /* 0x000fec0003800000 */
.L_x_2780:
[----:B------:R-:W-:Y:S02]  /*142d0*/  IMAD.MOV.U32 R17, RZ, RZ, RZ ;  /* 0x000000ffff117224 */ /* 0x000fe400078e00ff */
[----:B------:R-:W-:Y:S02]  /*142e0*/  IMAD.U32 R16, RZ, RZ, UR6 ;  /* 0x00000006ff107e24 */ /* 0x000fe4000f8e00ff */
[----:B------:R-:W-:-:S07]  /*142f0*/  IMAD.MOV.U32 R18, RZ, RZ, RZ ;  /* 0x000000ffff127224 */ /* 0x000fce00078e00ff */
.L_x_2785:
[----:B------:R-:W-:-:S13]  /*14300*/  ISETP.NE.AND P0, PT, R5, RZ, PT ;  /* 0x000000ff0500720c */ /* 0x000fda0003f05270 */
[----:B------:R-:W0:Y:S01]  /*14310*/  @!P0 S2R R3, SR_CgaCtaId ;  /* 0x0000000000038919 */ /* 0x000e220000008800 */
[----:B------:R-:W-:-:S04]  /*14320*/  @!P0 MOV R0, 0x400 ;  /* 0x0000040000008802 */ /* 0x000fc80000000f00 */
[----:B0-----:R-:W-:-:S05]  /*14330*/  @!P0 LEA R0, R3, R0, 0x18 ;  /* 0x0000000003008211 */ /* 0x001fca00078ec0ff */
[----:B------:R2:W-:Y:S01]  /*14340*/  @!P0 STS.128 [R0+0x168d0], R16 ;  /* 0x0168d01000008388 */ /* 0x0005e20000000c00 */
[----:B------:R-:W-:Y:S06]  /*14350*/  BAR.ARV 0x5, 0x200 ;  /* 0x0148000000007b1d */ /* 0x000fec0000002000 */
.L_x_2778:
[----:B------:R3:W-:Y:S01]  /*14360*/  STL [R1+0x44], RZ ;  /* 0x000044ff01007387 */ /* 0x0007e20000100800 */
[----:B------:R-:W-:Y:S01]  /*14370*/  ULDC UR4, c[0x0][0xc3c] ;  /* 0x00030f0000047ab9 */ /* 0x000fe20000000800 */
[----:B------:R-:W-:Y:S01]  /*14380*/  IMAD.MOV.U32 R28, RZ, RZ, 0x1 ;  /* 0x00000001ff1c7424 */ /* 0x000fe200078e00ff */
[----:B-1----:R-:W-:Y:S01]  /*14390*/  ISETP.GE.AND P0, PT, R19, UR4, PT ;  /* 0x0000000413007c0c */ /* 0x002fe2000bf06270 */
[----:B------:R-:W-:-:S12]  /*143a0*/  IMAD.MOV.U32 R25, RZ, RZ, RZ ;  /* 0x000000ffff197224 */ /* 0x000fd800078e00ff */
[----:B---3--:R-:W-:Y:S05]  /*143b0*/  @P0 BRA `(.L_x_2786) ;  /* 0x0000005c006c0947 */ /* 0x008fea0003800000 */
[----:B------:R-:W3:Y:S01]  /*143c0*/  LDL R6, [R1+0x30] ;  /* 0x0000300001067983 */ /* 0x000ee20000100800 */
[----:B------:R-:W2:Y:S01]  /*143d0*/  S2R R7, SR_TID.X ;  /* 0x0000000000077919 */ /* 0x000ea20000002100 */
[----:B------:R-:W1:Y:S01]  /*143e0*/  S2UR UR5, SR_CgaCtaId ;  /* 0x00000000000579c3 */ /* 0x000e620000008800 */
[----:B------:R-:W-:Y:S01]  /*143f0*/  UMOV UR4, 0x400 ;  /* 0x0000040000047882 */ /* 0x000fe20000000000 */
[C---:B--2---:R-:W-:Y:S01]  /*14400*/  IMAD.SHL.U32 R0, R7.reuse, 0x8, RZ ;  /* 0x0000000807007824 */ /* 0x044fe200078e00ff */
[----:B------:R-:W-:Y:S01]  /*14410*/  LOP3.LUT R5, R7, 0x7f, RZ, 0xc0, !PT ;  /* 0x0000007f07057812 */ /* 0x000fe200078ec0ff */
[----:B-1----:R-:W-:-:S03]  /*14420*/  ULEA UR4, UR5, UR4, 0x18 ;  /* 0x0000000405047291 */ /* 0x002fc6000f8ec03f */
[----:B0-----:R-:W-:Y:S01]  /*14430*/  LOP3.LUT R2, R0, 0x1f8, RZ, 0xc0, !PT ;  /* 0x000001f800027812 */ /* 0x001fe200078ec0ff */
[----:B------:R-:W-:-:S03]  /*14440*/  IMAD.SHL.U32 R3, R5, 0x8, RZ ;  /* 0x0000000805037824 */ /* 0x000fc600078e00ff */
[----:B------:R-:W-:Y:S01]  /*14450*/  LOP3.LUT R2, R2, 0x38, R7, 0x78, !PT ;  /* 0x0000003802027812 */ /* 0x000fe200078e7807 */
[----:B------:R-:W-:-:S03]  /*14460*/  IMAD.U32 R22, RZ, RZ, UR4 ;  /* 0x00000004ff167e24 */ /* 0x000fc6000f8e00ff */
[----:B------:R-:W-:Y:S02]  /*14470*/  LOP3.LUT R4, R2, 0x200, R3, 0xf8, !PT ;  /* 0x0000020002047812 */ /* 0x000fe400078ef803 */
[----:B------:R-:W-:Y:S02]  /*14480*/  SHF.L.U32 R2, R7, 0x4, RZ ;  /* 0x0000000407027819 */ /* 0x000fe400000006ff */
[----:B------:R-:W-:Y:S02]  /*14490*/  SHF.R.U32.HI R3, RZ, 0x3, R5 ;  /* 0x00000003ff037819 */ /* 0x000fe40000011605 */
[----:B------:R-:W-:Y:S01]  /*144a0*/  LOP3.LUT R2, R2, 0x70, RZ, 0xc0, !PT ;  /* 0x0000007002027812 */ /* 0x000fe200078ec0ff */
[----:B------:R-:W-:Y:S01]  /*144b0*/  BSSY B8, `(.L_x_2786) ;  /* 0x00005cb000087945 */ /* 0x000fe20003800000 */
[----:B------:R-:W-:Y:S02]  /*144c0*/  IMAD.MOV.U32 R28, RZ, RZ, 0x1 ;  /* 0x00000001ff1c7424 */ /* 0x000fe400078e00ff */
[----:B------:R-:W-:Y:S01]  /*144d0*/  IMAD.MOV.U32 R25, RZ, RZ, RZ ;  /* 0x000000ffff197224 */ /* 0x000fe200078e00ff */
[----:B------:R-:W-:Y:S01]  /*144e0*/  LOP3.LUT R2, R3, R2, RZ, 0xfc, !PT ;  /* 0x0000000203027212 */ /* 0x000fe200078efcff */
[----:B------:R-:W-:-:S02]  /*144f0*/  IMAD.MOV.U32 R27, RZ, RZ, RZ ;  /* 0x000000ffff1b7224 */ /* 0x000fc400078e00ff */
[----:B------:R-:W-:Y:S01]  /*14500*/  IMAD.MOV.U32 R29, RZ, RZ, 0x1 ;  /* 0x00000001ff1d7424 */ /* 0x000fe200078e00ff */
[----:B------:R-:W-:Y:S01]  /*14510*/  ULDC.64 UR38, c[0x0][0x198] ;  /* 0x0000660000267ab9 */ /* 0x000fe20000000a00 */
[----:B------:R-:W-:Y:S01]  /*14520*/  ULDC UR36, c[0x0][0xc] ;  /* 0x0000030000247ab9 */ /* 0x000fe20000000800 */
[----:B---3--:R-:W-:-:S05]  /*14530*/  LOP3.LUT R0, R6, 0x2, RZ, 0xfc, !PT ;  /* 0x0000000206007812 */ /* 0x008fca00078efcff */
[----:B------:R0:W-:Y:S04]  /*14540*/  STL [R1+0x54], R0 ;  /* 0x0000540001007387 */ /* 0x0001e80000100800 */
[----:B------:R1:W-:Y:S01]  /*14550*/  STL [R1+0x44], RZ ;  /* 0x000044ff01007387 */ /* 0x0003e20000100800 */
[----:B0-----:R-:W-:-:S05]  /*14560*/  IMAD R0, R4, 0x2, R22 ;  /* 0x0000000204007824 */ /* 0x001fca00078e0216 */
[----:B------:R1:W-:Y:S02]  /*14570*/  STL [R1+0x24], R0 ;  /* 0x0000240001007387 */ /* 0x0003e40000100800 */
.L_x_2879:
[----:B0-----:R-:W0:Y:S02]  /*14580*/  LDC.64 R2, c[0x0][0xc88] ;  /* 0x00032200ff027b82 */ /* 0x001e240000000a00 */
[----:B0-----:R-:W-:-:S05]  /*14590*/  IMAD.WIDE R2, R19, 0x4, R2 ;  /* 0x0000000413027825 */ /* 0x001fca00078e0202 */
[----:B-1----:R-:W1:Y:S01]  /*145a0*/  LDG.E R11, desc[UR40][R2.64] ;  /* 0x00000028020b7981 */ /* 0x002e62000c1e1900 */
[----:B------:R-:W-:Y:S05]  /*145b0*/  YIELD ;  /* 0x0000000000007946 */ /* 0x000fea0003800000 */
[----:B------:R-:W-:Y:S01]  /*145c0*/  ULDC.64 UR4, c[0x0][0xa28] ;  /* 0x00028a0000047ab9 */ /* 0x000fe20000000a00 */
[----:B------:R-:W-:Y:S01]  /*145d0*/  IMAD.MOV.U32 R10, RZ, RZ, RZ ;  /* 0x000000ffff0a7224 */ /* 0x000fe200078e00ff */
[----:B------:R-:W-:Y:S01]  /*145e0*/  ISETP.NE.U32.AND P0, PT, RZ, UR4, PT ;  /* 0x00000004ff007c0c */ /* 0x000fe2000bf05070 */
[----:B------:R-:W-:Y:S01]  /*145f0*/  ULDC.64 UR8, c[0x0][0xa18] ;  /* 0x0002860000087ab9 */ /* 0x000fe20000000a00 */
[----:B------:R-:W-:Y:S01]  /*14600*/  MOV R6, RZ ;  /* 0x000000ff00067202 */ /* 0x000fe20000000f00 */
[----:B------:R-:W-:Y:S01]  /*14610*/  ULDC.64 UR6, c[0x0][0xa10] ;  /* 0x0002840000067ab9 */ /* 0x000fe20000000a00 */
[----:B------:R-:W-:-:S02]  /*14620*/  ISETP.NE.AND.EX P0, PT, RZ, UR5, PT, P0 ;  /* 0x00000005ff007c0c */ /* 0x000fc4000bf05300 */
[----:B-1----:R-:W-:Y:S01]  /*14630*/  SHF.R.S32.HI R0, RZ, 0x1f, R11 ;  /* 0x0000001fff007819 */ /* 0x002fe2000001140b */
[----:B------:R-:W-:-:S10]  /*14640*/  IMAD.SHL.U32 R23, R11, 0x4, RZ ;  /* 0x000000040b177824 */ /* 0x000fd400078e00ff */
[C---:B------:R-:W-:Y:S01]  /*14650*/  @P0 LEA R2, P1, R11.reuse, UR4, 0x2 ;  /* 0x000000040b020c11 */ /* 0x040fe2000f8210ff */
[----:B------:R-:W-:Y:S03]  /*14660*/  STL [R1+0x8], R11 ;  /* 0x0000080b01007387 */ /* 0x000fe60000100800 */
[C-C-:B------:R-:W-:Y:S01]  /*14670*/  @P0 LEA.HI.X R3, R11.reuse, UR5, R0.reuse, 0x2, P1 ;  /* 0x000000050b030c11 */ /* 0x140fe200088f1400 */
[----:B------:R-:W-:Y:S01]  /*14680*/  ULDC.64 UR4, c[0x0][0xa00] ;  /* 0x0002800000047ab9 */ /* 0x000fe20000000a00 */
[----:B------:R-:W-:Y:S01]  /*14690*/  SHF.L.U64.HI R24, R11, 0x2, R0 ;  /* 0x000000020b187819 */ /* 0x000fe20000010200 */
[----:B------:R0:W-:Y:S04]  /*146a0*/  STL [R1+0x3c], R0 ;  /* 0x00003c0001007387 */ /* 0x0001e80000100800 */
[----:B------:R1:W2:Y:S01]  /*146b0*/  @P0 LDG.E R10, desc[UR40][R2.64] ;  /* 0x00000028020a0981 */ /* 0x0002a2000c1e1900 */
        /* <DEDUP_REMOVED lines=10> */
[----:B---3--:R-:W3:Y:S01]  /*14760*/  @P0 LDG.E R6, desc[UR40][R2.64] ;  /* 0x0000002802060981 */ /* 0x008ee2000c1e1900 */
[----:B------:R-:W-:Y:S01]  /*14770*/  ULDC UR4, c[0x0][0x288] ;  /* 0x0000a20000047ab9 */ /* 0x000fe20000000800 */
[----:B------:R-:W-:Y:S01]  /*14780*/  IADD3.X R5, R24, UR7, RZ, P4, !PT ;  /* 0x0000000718057c10 */ /* 0x000fe2000a7fe4ff */
[----:B------:R-:W-:Y:S01]  /*14790*/  IMAD.U32 R8, RZ, RZ, UR4 ;  /* 0x00000004ff087e24 */ /* 0x000fe2000f8e00ff */
[----:B------:R-:W-:-:S03]  /*147a0*/  ULDC.64 UR4, c[0x0][0x418] ;  /* 0x0001060000047ab9 */ /* 0x000fc60000000a00 */
[----:B------:R-:W5:Y:S04]  /*147b0*/  @P1 LDG.E R0, desc[UR40][R4.64] ;  /* 0x0000002804001981 */ /* 0x000f68000c1e1900 */
[----:B---3--:R0:W-:Y:S02]  /*147c0*/  STL [R1+0x28], R6 ;  /* 0x0000280601007387 */ /* 0x0081e40000100800 */
[----:B0-----:R-:W-:-:S04]  /*147d0*/  @P2 IADD3 R6, P3, R23, UR8, RZ ;  /* 0x0000000817062c10 */ /* 0x001fc8000ff7e0ff */
[----:B------:R-:W-:-:S05]  /*147e0*/  @P2 IADD3.X R7, R24, UR9, RZ, P3, !PT ;  /* 0x0000000918072c10 */ /* 0x000fca0009ffe4ff */
[----:B------:R0:W3:Y:S01]  /*147f0*/  @P2 LDG.E R8, desc[UR40][R6.64] ;  /* 0x0000002806082981 */ /* 0x0000e2000c1e1900 */
        /* <DEDUP_REMOVED lines=9> */
[----:B---3--:R0:W-:Y:S04]  /*14890*/  STL [R1+0x38], R8 ;  /* 0x0000380801007387 */ /* 0x0081e80000100800 */
[----:B--2---:R0:W-:Y:S01]  /*148a0*/  STL [R1+0x1c], R10 ;  /* 0x00001c0a01007387 */ /* 0x0041e20000100800 */
[----:B------:R-:W-:Y:S01]  /*148b0*/  IMAD.MOV.U32 R9, RZ, RZ, R8 ;  /* 0x000000ffff097224 */ /* 0x000fe200078e0008 */
[----:B------:R-:W-:Y:S06]  /*148c0*/  @P2 BRA `(.L_x_2787) ;  /* 0x0000000000142947 */ /* 0x000fec0003800000 */
[----:B------:R-:W-:Y:S05]  /*148d0*/  @!P0 BRA `(.L_x_2787) ;  /* 0x0000000000108947 */ /* 0x000fea0003800000 */
[----:B0-----:R-:W2:Y:S04]  /*148e0*/  LDG.E R8, desc[UR40][R2.64] ;  /* 0x0000002802087981 */ /* 0x001ea8000c1e1900 */
[----:B------:R-:W2:Y:S02]  /*148f0*/  LDG.E R2, desc[UR40][R2.64+0x4] ;  /* 0x0000042802027981 */ /* 0x000ea4000c1e1900 */
[----:B--2---:R-:W-:-:S05]  /*14900*/  IMAD.IADD R9, R2, 0x1, -R8 ;  /* 0x0000000102097824 */ /* 0x004fca00078e0a08 */
[----:B------:R1:W-:Y:S02]  /*14910*/  STL [R1+0x38], R9 ;  /* 0x0000380901007387 */ /* 0x0003e40000100800 */
.L_x_2787:
[----:B0-----:R-:W-:Y:S01]  /*14920*/  IMAD.MOV.U32 R8, RZ, RZ, R11 ;  /* 0x000000ffff087224 */ /* 0x001fe200078e000b */
[----:B------:R-:W-:Y:S02]  /*14930*/  ULDC.64 UR4, c[0x0][0xa20] ;  /* 0x0002880000047ab9 */ /* 0x000fe40000000a00 */
[----:B------:R-:W-:Y:S02]  /*14940*/  ISETP.NE.U32.AND P0, PT, RZ, UR4, PT ;  /* 0x00000004ff007c0c */ /* 0x000fe4000bf05070 */
[----:B------:R0:W-:Y:S02]  /*14950*/  STL [R1+0xc], R8 ;  /* 0x00000c0801007387 */ /* 0x0001e40000100800 */
[----:B------:R-:W-:-:S13]  /*14960*/  ISETP.NE.AND.EX P0, PT, RZ, UR5, PT, P0 ;  /* 0x00000005ff007c0c */ /* 0x000fda000bf05300 */
[----:B0-----:R-:W-:Y:S05]  /*14970*/  @!P0 BRA `(.L_x_2788) ;  /* 0x0000000000108947 */ /* 0x001fea0003800000 */
[----:B------:R-:W-:-:S04]  /*14980*/  IADD3 R2, P0, R23, UR4, RZ ;  /* 0x0000000417027c10 */ /* 0x000fc8000ff1e0ff */
[----:B------:R-:W-:-:S05]  /*14990*/  IADD3.X R3, R24, UR5, RZ, P0, !PT ;  /* 0x0000000518037c10 */ /* 0x000fca00087fe4ff */
[----:B------:R0:W5:Y:S01]  /*149a0*/  LDG.E R7, desc[UR40][R2.64] ;  /* 0x0000002802077981 */ /* 0x000162000c1e1900 */
[----:B------:R-:W-:Y:S05]  /*149b0*/  BRA `(.L_x_2789) ;  /* 0x0000000000247947 */ /* 0x000fea0003800000 */
.L_x_2788:
[----:B------:R-:W-:Y:S02]  /*149c0*/  ULDC.64 UR4, c[0x0][0xa08] ;  /* 0x0002820000047ab9 */ /* 0x000fe40000000a00 */
[----:B------:R-:W-:-:S04]  /*149d0*/  ISETP.NE.U32.AND P0, PT, RZ, UR4, PT ;  /* 0x00000004ff007c0c */ /* 0x000fc8000bf05070 */
[----:B------:R-:W-:-:S13]  /*149e0*/  ISETP.NE.AND.EX P0, PT, RZ, UR5, PT, P0 ;  /* 0x00000005ff007c0c */ /* 0x000fda000bf05300 */
[----:B------:R-:W-:Y:S05]  /*149f0*/  @!P0 BRA `(.L_x_2789) ;  /* 0x0000000000148947 */ /* 0x000fea0003800000 */
[----:B------:R-:W0:Y:S02]  /*14a00*/  LDC.64 R2, c[0x0][0xa08] ;  /* 0x00028200ff027b82 */ /* 0x000e240000000a00 */
[----:B0-----:R-:W-:-:S05]  /*14a10*/  IMAD.WIDE R2, R8, 0x4, R2 ;  /* 0x0000000408027825 */ /* 0x001fca00078e0202 */
[----:B------:R-:W2:Y:S04]  /*14a20*/  LDG.E R7, desc[UR40][R2.64] ;  /* 0x0000002802077981 */ /* 0x000ea8000c1e1900 */
[----:B------:R-:W2:Y:S02]  /*14a30*/  LDG.E R2, desc[UR40][R2.64+0x4] ;  /* 0x0000042802027981 */ /* 0x000ea4000c1e1900 */
[----:B--2---:R-:W-:-:S07]  /*14a40*/  IMAD.IADD R7, R2, 0x1, -R7 ;  /* 0x0000000102077824 */ /* 0x004fce00078e0a07 */
.L_x_2789:
[----:B0-----:R-:W2:Y:S01]  /*14a50*/  @P1 LDG.E R2, desc[UR40][R4.64] ;  /* 0x0000002804021981 */ /* 0x001ea2000c1e1900 */
[----:B------:R-:W0:Y:S03]  /*14a60*/  LDC R3, c[0x0][0x448] ;  /* 0x00011200ff037b82 */ /* 0x000e260000000800 */
[----:B------:R3:W2:Y:S01]  /*14a70*/  @P1 LDG.E R4, desc[UR40][R4.64+0x4] ;  /* 0x0000042804041981 */ /* 0x0006a2000c1e1900 */
[----:B-----5:R-:W-:Y:S01]  /*14a80*/  IMAD.IADD R7, R7, 0x1, -R10 ;  /* 0x0000000107077824 */ /* 0x020fe200078e0a0a */
[----:B------:R-:W-:Y:S01]  /*14a90*/  BSSY B0, `(.L_x_2790) ;  /* 0x00000e9000007945 */ /* 0x000fe20003800000 */
[----:B0-----:R-:W-:-:S13]  /*14aa0*/  ISETP.NE.AND P0, PT, R3, 0x1, PT ;  /* 0x000000010300780c */ /* 0x001fda0003f05270 */
[----:B------:R-:W0:Y:S08]  /*14ab0*/  @P0 LDC R3, c[0x0][0x44c] ;  /* 0x00011300ff030b82 */ /* 0x000e300000000800 */
[----:B---3--:R-:W3:Y:S01]  /*14ac0*/  @P0 LDC R5, c[0x0][0x450] ;  /* 0x00011400ff050b82 */ /* 0x008ee20000000800 */
[----:B--2---:R-:W-:Y:S01]  /*14ad0*/  @P1 IADD3 R6, -R2, R4, RZ ;  /* 0x0000000402061210 */ /* 0x004fe20007ffe1ff */
[----:B------:R-:W-:-:S04]  /*14ae0*/  IMAD R2, R17, 0xc0, RZ ;  /* 0x000000c011027824 */ /* 0x000fc800078e02ff */
[----:B------:R-:W-:Y:S02]  /*14af0*/  VIADD R2, R2, 0xbf ;  /* 0x000000bf02027836 */ /* 0x000fe40000000000 */
[----:B------:R-:W-:Y:S02]  /*14b00*/  IMAD.IADD R4, R7, 0x1, R6 ;  /* 0x0000000107047824 */ /* 0x000fe400078e0206 */
[----:B0-----:R-:W-:-:S03]  /*14b10*/  @P0 IMAD.HI.U32 R3, R2, R3, RZ ;  /* 0x0000000302030227 */ /* 0x001fc600078e00ff */
[C---:B------:R-:W-:Y:S01]  /*14b20*/  IADD3 R20, R4.reuse, 0x80, -R9 ;  /* 0x0000008004147810 */ /* 0x040fe20007ffe809 */
[----:B------:R-:W-:Y:S01]  /*14b30*/  VIADD R21, R4, 0x7f ;  /* 0x0000007f04157836 */ /* 0x000fe20000000000 */
[----:B---3--:R-:W-:Y:S01]  /*14b40*/  @P0 SHF.R.U32.HI R2, RZ, R5, R3 ;  /* 0x00000005ff020219 */ /* 0x008fe20000011603 */
[----:B------:R0:W-:Y:S03]  /*14b50*/  STL [R1+0x18], R4 ;  /* 0x0000180401007387 */ /* 0x0001e60000100800 */
[----:B------:R-:W-:Y:S01]  /*14b60*/  SHF.R.S32.HI R3, RZ, 0x1f, R21 ;  /* 0x0000001fff037819 */ /* 0x000fe20000011415 */
[----:B------:R-:W-:-:S03]  /*14b70*/  IMAD.IADD R2, R20, 0x1, R2 ;  /* 0x0000000114027824 */ /* 0x000fc600078e0202 */
[----:B------:R-:W-:Y:S02]  /*14b80*/  LEA.HI R21, R3, R21, RZ, 0x7 ;  /* 0x0000001503157211 */ /* 0x000fe400078f38ff */
[----:B------:R-:W-:Y:S02]  /*14b90*/  SHF.R.S32.HI R3, RZ, 0x1f, R2 ;  /* 0x0000001fff037819 */ /* 0x000fe40000011402 */
[----:B------:R-:W-:Y:S02]  /*14ba0*/  SHF.R.S32.HI R21, RZ, 0x7, R21 ;  /* 0x00000007ff157819 */ /* 0x000fe40000011415 */
[----:B------:R-:W-:-:S04]  /*14bb0*/  LEA.HI R3, R3, R2, RZ, 0x7 ;  /* 0x0000000203037211 */ /* 0x000fc800078f38ff */
[----:B------:R-:W-:-:S04]  /*14bc0*/  SHF.R.S32.HI R3, RZ, 0x7, R3 ;  /* 0x00000007ff037819 */ /* 0x000fc80000011403 */
[----:B------:R-:W-:-:S05]  /*14bd0*/  VIMNMX R2, R21, R3, PT ;  /* 0x0000000315027248 */ /* 0x000fca0003fe0100 */
[--C-:B------:R-:W-:Y:S02]  /*14be0*/  IMAD R2, R2, 0x80, -R7.reuse ;  /* 0x0000008002027824 */ /* 0x100fe400078e0a07 */
[----:B------:R-:W-:-:S03]  /*14bf0*/  IMAD.MOV R7, RZ, RZ, -R7 ;  /* 0x000000ffff077224 */ /* 0x000fc600078e0a07 */
[----:B------:R-:W-:Y:S02]  /*14c00*/  VIMNMX R2, R2, R6, PT ;  /* 0x0000000602027248 */ /* 0x000fe40003fe0100 */
[----:B------:R-:W-:-:S04]  /*14c10*/  VIMNMX R7, RZ, R7, !PT ;  /* 0x00000007ff077248 */ /* 0x000fc80007fe0100 */
        /* <DEDUP_REMOVED lines=17> */
.L_x_2957:
[----:B--2---:R-:W-:Y:S02]  /*14d30*/  ISETP.NE.AND P0, PT, R14, RZ, PT ;  /* 0x000000ff0e00720c */ /* 0x004fe40003f05270 */
[----:B------:R-:W-:-:S11]  /*14d40*/  PLOP3.LUT P6, PT, PT, PT, PT, 0x8, 0x0 ;  /* 0x000000000000781c */ /* 0x000fd60003fce170 */
[----:B------:R-:W-:Y:S05]  /*14d50*/  @P0 BRA `(.L_x_2793) ;  /* 0x00000000000c0947 */ /* 0x000fea0003800000 */
[----:B------:R-:W-:-:S03]  /*14d60*/  UMOV UR4, 0xffffffff ;  /* 0xffffffff00047882 */ /* 0x000fc60000000000 */
[----:B------:R-:W-:Y:S05]  /*14d70*/  BRA.DIV UR4, `(.L_x_2794) ;  /* 0x0000007204587947 */ /* 0x000fea000b800000 */
[----:B------:R-:W-:-:S13]  /*14d80*/  ELECT P6, URZ, PT ;  /* 0x00000000003f782f */ /* 0x000fda00038c0000 */
.L_x_2793:
        /* <DEDUP_REMOVED lines=9> */
.L_x_2960:
[----:B------:R-:W-:Y:S05]  /*14e20*/  BSYNC B1 ;  /* 0x0000000000017941 */ /* 0x000fea0003800000 */
.L_x_2795:
[----:B------:R-:W-:Y:S04]  /*14e30*/  BSSY B1, `(.L_x_2797) ;  /* 0x000004f000017945 */ /* 0x000fe80003800000 */
[----:B------:R-:W-:Y:S05]  /*14e40*/  @!P6 BRA `(.L_x_2798) ;  /* 0x000000040034e947 */ /* 0x000fea0003800000 */
[----:B------:R-:W2:Y:S01]  /*14e50*/  S2R R6, SR_TID.X ;  /* 0x0000000000067919 */ /* 0x000ea20000002100 */
[----:B0-----:R-:W-:Y:S01]  /*14e60*/  IMAD R5, R27, 0x8, R22 ;  /* 0x000000081b057824 */ /* 0x001fe200078e0216 */
[----:B------:R-:W-:Y:S01]  /*14e70*/  BSSY B2, `(.L_x_2799) ;  /* 0x0000006000027945 */ /* 0x000fe20003800000 */
[----:B--2---:R-:W-:Y:S02]  /*14e80*/  LOP3.LUT R7, R6, 0x7f, RZ, 0xc0, !PT ;  /* 0x0000007f06077812 */ /* 0x004fe400078ec0ff */
[----:B------:R-:W-:Y:S02]  /*14e90*/  SHF.L.U32 R6, R29, 0x1f, RZ ;  /* 0x0000001f1d067819 */ /* 0x000fe400000006ff */
[----:B------:R-:W-:Y:S02]  /*14ea0*/  ISETP.NE.AND P1, PT, R7, RZ, PT ;  /* 0x000000ff0700720c */ /* 0x000fe40003f25270 */
[----:B------:R-:W0:Y:S02]  /*14eb0*/  SYNCS.PHASECHK.TRANS64.TRYWAIT P0, [R5+URZ+0x168a0], R6 ;  /* 0x0168a006050075a7 */ /* 0x000e24000800017f */
[----:B0-----:R-:W-:Y:S09]  /*14ec0*/  @!P0 BRA `(.L_x_2800) ;  /* 0x0000007000388947 */ /* 0x001ff20003800000 */
.L_x_2961:
[----:B------:R-:W-:Y:S05]  /*14ed0*/  BSYNC B2 ;  /* 0x0000000000027941 */ /* 0x000fea0003800000 */
.L_x_2799:
        /* <DEDUP_REMOVED lines=9> */
.L_x_2802:
[----:B------:R-:W-:Y:S05]  /*14f70*/  BSYNC B2 ;  /* 0x0000000000027941 */ /* 0x000fea0003800000 */
.L_x_2801:
[----:B------:R-:W-:Y:S01]  /*14f80*/  IMAD.MOV.U32 R11, RZ, RZ, RZ ;  /* 0x000000ffff0b7224 */ /* 0x000fe200078e00ff */
[----:B------:R-:W-:Y:S01]  /*14f90*/  UIADD3 UR4, UP0, UR38, 0x570, URZ ;  /* 0x0000057026047890 */ /* 0x000fe2000ff1e03f */
[----:B------:R-:W-:Y:S01]  /*14fa0*/  IMAD R8, R27, 0x4000, R22 ;  /* 0x000040001b087824 */ /* 0x000fe200078e0216 */
[----:B------:R-:W-:Y:S01]  /*14fb0*/  PLOP3.LUT P0, PT, PT, PT, PT, 0x80, 0x0 ;  /* 0x000000000000781c */ /* 0x000fe20003f0f070 */
[----:B------:R-:W-:Y:S01]  /*14fc0*/  IMAD R7, R4, 0x80, R0 ;  /* 0x0000008004077824 */ /* 0x000fe200078e0200 */
[----:B------:R-:W-:Y:S01]  /*14fd0*/  R2UR UR10, R11 ;  /* 0x000000000b0a72ca */ /* 0x000fe200000e0000 */
[----:B------:R-:W-:Y:S01]  /*14fe0*/  IMAD.SHL.U32 R10, R27, 0x2000, RZ ;  /* 0x000020001b0a7824 */ /* 0x000fe200078e00ff */
[----:B------:R-:W-:Y:S01]  /*14ff0*/  IADD3 R8, R8, 0xe400, RZ ;  /* 0x0000e40008087810 */ /* 0x000fe20007ffe0ff */
[----:B------:R-:W-:Y:S01]  /*15000*/  VIADD R7, R7, 0xffffff80 ;  /* 0xffffff8007077836 */ /* 0x000fe20000000000 */
[----:B------:R-:W-:Y:S01]  /*15010*/  UIADD3.X UR5, URZ, UR39, URZ, UP0, !UPT ;  /* 0x000000273f057290 */ /* 0x000fe200087fe43f */
[----:B-1----:R-:W-:Y:S01]  /*15020*/  VIADD R9, R5, 0x16890 ;  /* 0x0001689005097836 */ /* 0x002fe20000000000 */
[----:B------:R-:W-:Y:S01]  /*15030*/  UMOV UR6, 0x0 ;  /* 0x0000000000067882 */ /* 0x000fe20000000000 */
[----:B------:R-:W-:-:S09]  /*15040*/  UMOV UR7, 0x12f00000 ;  /* 0x12f0000000077882 */ /* 0x000fd20000000000 */
.L_x_2803:
        /* <DEDUP_REMOVED lines=13> */
.L_x_2962:
[----:B------:R-:W-:Y:S05]  /*15120*/  BSYNC B2 ;  /* 0x0000000000027941 */ /* 0x000fea0003800000 */
.L_x_2804:
        /* <DEDUP_REMOVED lines=11> */
.L_x_2807:
[----:B------:R-:W-:Y:S05]  /*151e0*/  BSYNC B2 ;  /* 0x0000000000027941 */ /* 0x000fea0003800000 */
.L_x_2806:
[----:B------:R-:W-:Y:S01]  /*151f0*/  R2UR UR10, R11 ;  /* 0x000000000b0a72ca */ /* 0x000fe200000e0000 */
[----:B01----:R-:W-:Y:S01]  /*15200*/  IMAD R6, R10, 0x2, R22 ;  /* 0x000000020a067824 */ /* 0x003fe200078e0216 */
[----:B------:R-:W-:Y:S01]  /*15210*/  R2UR UR6, R8 ;  /* 0x00000000080672ca */ /* 0x000fe200000e0000 */
[----:B------:R-:W-:Y:S01]  /*15220*/  UIADD3 UR4, UP0, UR38, 0x670, URZ ;  /* 0x0000067026047890 */ /* 0x000fe2000ff1e03f */
[----:B------:R-:W-:Y:S01]  /*15230*/  R2UR UR7, R9 ;  /* 0x00000000090772ca */ /* 0x000fe200000e0000 */
[----:B------:R-:W-:Y:S01]  /*15240*/  VIADD R5, R5, 0x168b0 ;  /* 0x000168b005057836 */ /* 0x000fe20000000000 */
[----:B------:R-:W-:Y:S01]  /*15250*/  PLOP3.LUT P0, PT, PT, PT, PT, 0x80, 0x0 ;  /* 0x000000000000781c */ /* 0x000fe20003f0f070 */
[----:B------:R-:W-:Y:S01]  /*15260*/  VIADD R6, R6, 0x400 ;  /* 0x0000040006067836 */ /* 0x000fe20000000000 */
[----:B------:R-:W-:-:S12]  /*15270*/  UIADD3.X UR5, URZ, UR39, URZ, UP0, !UPT ;  /* 0x000000273f057290 */ /* 0x000fd800087fe43f */
.L_x_2808:
        /* <DEDUP_REMOVED lines=10> */
.L_x_2798:
[----:B------:R-:W-:Y:S05]  /*15320*/  BSYNC B1 ;  /* 0x0000000000017941 */ /* 0x000fea0003800000 */
.L_x_2797:
        /* <DEDUP_REMOVED lines=9> */
.L_x_2821:
        /* <DEDUP_REMOVED lines=11> */
.L_x_2963:
[----:B------:R-:W-:Y:S05]  /*15470*/  BSYNC B2 ;  /* 0x0000000000027941 */ /* 0x000fea0003800000 */
.L_x_2811:
        /* <DEDUP_REMOVED lines=9> */
.L_x_2814:
[----:B------:R-:W-:Y:S05]  /*15510*/  BSYNC B2 ;  /* 0x0000000000027941 */ /* 0x000fea0003800000 */
.L_x_2813:
[----:B------:R-:W-:Y:S01]  /*15520*/  IMAD.MOV.U32 R11, RZ, RZ, RZ ;  /* 0x000000ffff0b7224 */ /* 0x000fe200078e00ff */
[----:B------:R-:W-:Y:S01]  /*15530*/  UIADD3 UR4, UP0, UR38, 0x570, URZ ;  /* 0x0000057026047890 */ /* 0x000fe2000ff1e03f */
[----:B------:R-:W-:Y:S01]  /*15540*/  IMAD R7, R27, 0x4000, R22 ;  /* 0x000040001b077824 */ /* 0x000fe200078e0216 */
[----:B------:R-:W-:Y:S01]  /*15550*/  PLOP3.LUT P1, PT, PT, PT, PT, 0x80, 0x0 ;  /* 0x000000000000781c */ /* 0x000fe20003f2f070 */
[----:B------:R-:W-:Y:S01]  /*15560*/  IMAD R8, R4, 0x80, R0 ;  /* 0x0000008004087824 */ /* 0x000fe200078e0200 */
[----:B------:R-:W-:Y:S01]  /*15570*/  R2UR UR10, R11 ;  /* 0x000000000b0a72ca */ /* 0x000fe200000e0000 */
[----:B-1----:R-:W-:Y:S01]  /*15580*/  VIADD R9, R5, 0x16890 ;  /* 0x0001689005097836 */ /* 0x002fe20000000000 */
[----:B------:R-:W-:Y:S01]  /*15590*/  UIADD3.X UR5, URZ, UR39, URZ, UP0, !UPT ;  /* 0x000000273f057290 */ /* 0x000fe200087fe43f */
[----:B------:R-:W-:Y:S01]  /*155a0*/  VIADD R10, R7, 0xe400 ;  /* 0x0000e400070a7836 */ /* 0x000fe20000000000 */
[----:B------:R-:W-:Y:S01]  /*155b0*/  UMOV UR6, 0x0 ;  /* 0x0000000000067882 */ /* 0x000fe20000000000 */
[----:B------:R-:W-:-:S10]  /*155c0*/  UMOV UR7, 0x12f00000 ;  /* 0x12f0000000077882 */ /* 0x000fd40000000000 */
.L_x_2815:
        /* <DEDUP_REMOVED lines=13> */
.L_x_2964:
[----:B------:R-:W-:Y:S05]  /*156a0*/  BSYNC B2 ;  /* 0x0000000000027941 */ /* 0x000fea0003800000 */
.L_x_2816:
        /* <DEDUP_REMOVED lines=11> */
.L_x_2819:
[----:B------:R-:W-:Y:S05]  /*15760*/  BSYNC B2 ;  /* 0x0000000000027941 */ /* 0x000fea0003800000 */
.L_x_2818:
        /* <DEDUP_REMOVED lines=8> */
.L_x_2820:
        /* <DEDUP_REMOVED lines=10> */
.L_x_2810:
[----:B------:R-:W-:Y:S05]  /*15890*/  BSYNC B1 ;  /* 0x0000000000017941 */ /* 0x000fea0003800000 */
.L_x_2809:
        /* <DEDUP_REMOVED lines=8> */
.L_x_2791:
[----:B------:R-:W-:Y:S05]  /*15920*/  BSYNC B0 ;  /* 0x0000000000007941 */ /* 0x000fea0003800000 */
.L_x_2790:
[----:B------:R-:W0:Y:S01]  /*15930*/  LDC R0, c[0x0][0x448] ;  /* 0x00011200ff007b82 */ /* 0x000e220000000800 */
[----:B------:R-:W-:Y:S01]  /*15940*/  IMAD.MOV.U32 R2, RZ, RZ, 0xc0 ;  /* 0x000000c0ff027424 */ /* 0x000fe200078e00ff */
[----:B------:R-:W-:Y:S05]  /*15950*/  @!P0 WARPSYNC.ALL ;  /* 0x0000000000008948 */ /* 0x000fea0003800000 */
[----:B------:R-:W-:Y:S01]  /*15960*/  IMAD R2, R17, R2, 0xbf ;  /* 0x000000bf11027424 */ /* 0x000fe200078e0202 */
[----:B------:R-:W-:Y:S01]  /*15970*/  BSSY B7, `(.L_x_2822) ;  /* 0x00003bc000077945 */ /* 0x000fe20003800000 */
[----:B------:R-:W-:Y:S01]  /*15980*/  @!P0 BAR.SYNC.DEFER_BLOCKING 0xc, 0x200 ;  /* 0x0308000000008b1d */ /* 0x000fe20000010000 */
[----:B0-----:R-:W-:-:S13]  /*15990*/  ISETP.NE.AND P1, PT, R0, 0x1, PT ;  /* 0x000000010000780c */ /* 0x001fda0003f25270 */
[----:B------:R-:W0:Y:S08]  /*159a0*/  @P1 LDC R3, c[0x0][0x44c] ;  /* 0x00011300ff031b82 */ /* 0x000e300000000800 */
[----:B------:R-:W2:Y:S01]  /*159b0*/  @P1 LDC R0, c[0x0][0x450] ;  /* 0x00011400ff001b82 */ /* 0x000ea20000000800 */
[----:B0-----:R-:W-:-:S05]  /*159c0*/  @P1 IMAD.HI.U32 R3, R2, R3, RZ ;  /* 0x0000000302031227 */ /* 0x001fca00078e00ff */
[----:B--2---:R-:W-:-:S05]  /*159d0*/  @P1 SHF.R.U32.HI R2, RZ, R0, R3 ;  /* 0x00000000ff021219 */ /* 0x004fca0000011603 */
[----:B------:R-:W-:-:S05]  /*159e0*/  IMAD.IADD R2, R20, 0x1, R2 ;  /* 0x0000000114027824 */ /* 0x000fca00078e0202 */
[----:B------:R-:W-:-:S04]  /*159f0*/  SHF.R.S32.HI R0, RZ, 0x1f, R2 ;  /* 0x0000001fff007819 */ /* 0x000fc80000011402 */
[----:B------:R-:W-:-:S04]  /*15a00*/  LEA.HI R0, R0, R2, RZ, 0x7 ;  /* 0x0000000200007211 */ /* 0x000fc800078f38ff */
[----:B------:R-:W-:-:S04]  /*15a10*/  SHF.R.S32.HI R0, RZ, 0x7, R0 ;  /* 0x00000007ff007819 */ /* 0x000fc80000011400 */
[----:B------:R-:W-:-:S04]  /*15a20*/  VIMNMX R4, R21, R0, PT ;  /* 0x0000000015047248 */ /* 0x000fc80003fe0100 */
[----:B------:R-:W-:Y:S01]  /*15a30*/  ISETP.GT.AND P0, PT, R4, RZ, PT ;  /* 0x000000ff0400720c */ /* 0x000fe20003f04270 */
[----:B------:R0:W-:-:S12]  /*15a40*/  STL [R1+0x34], R4 ;  /* 0x0000340401007387 */ /* 0x0001d80000100800 */
[----:B0-----:R-:W-:Y:S05]  /*15a50*/  @P0 BRA `(.L_x_2823) ;  /* 0x0000000000440947 */ /* 0x001fea0003800000 */
[----:B------:R-:W0:Y:S02]  /*15a60*/  S2R R5, SR_TID.X ;  /* 0x0000000000057919 */ /* 0x000e240000002100 */
[----:B0-----:R-:W-:-:S04]  /*15a70*/  LOP3.LUT R5, R5, 0x7f, RZ, 0xc0, !PT ;  /* 0x0000007f05057812 */ /* 0x001fc800078ec0ff */
[----:B------:R-:W-:-:S13]  /*15a80*/  ISETP.NE.AND P0, PT, R5, RZ, PT ;  /* 0x000000ff0500720c */ /* 0x000fda0003f05270 */
[----:B------:R-:W-:Y:S05]  /*15a90*/  @P0 BRA `(.L_x_2824) ;  /* 0x0000003800a40947 */ /* 0x000fea0003800000 */
[----:B------:R-:W0:Y:S01]  /*15aa0*/  S2R R5, SR_LANEID ;  /* 0x0000000000057919 */ /* 0x000e220000000000 */
[----:B------:R-:W-:Y:S01]  /*15ab0*/  VOTEU.ANY UR4, UPT, PT ;  /* 0x0000000000047886 */ /* 0x000fe200038e0100 */
[----:B------:R-:W2:Y:S01]  /*15ac0*/  LDC.64 R2, c[0x0][0xc60] ;  /* 0x00031800ff027b82 */ /* 0x000ea20000000a00 */
[----:B------:R-:W0:Y:S02]  /*15ad0*/  FLO.U32 R0, UR4 ;  /* 0x0000000400007d00 */ /* 0x000e2400080e0000 */
[----:B0-----:R-:W-:-:S06]  /*15ae0*/  ISETP.EQ.U32.AND P0, PT, R0, R5, PT ;  /* 0x000000050000720c */ /* 0x001fcc0003f02070 */
[----:B------:R-:W2:Y:S07]  /*15af0*/  POPC R5, UR4 ;  /* 0x0000000400057d09 */ /* 0x000eae0008000000 */
[----:B--2---:R-:W2:Y:S01]  /*15b00*/  @P0 ATOMG.E.ADD.STRONG.GPU PT, R3, desc[UR40][R2.64], R5 ;  /* 0x00000005020309a8 */ /* 0x004ea200081ee1e8 */
[----:B------:R-:W0:Y:S02]  /*15b10*/  S2R R4, SR_LTMASK ;  /* 0x0000000000047919 */ /* 0x000e240000003900 */
[----:B0-----:R-:W-:-:S04]  /*15b20*/  LOP3.LUT R4, R4, UR4, RZ, 0xc0, !PT ;  /* 0x0000000404047c12 */ /* 0x001fc8000f8ec0ff */
[----:B------:R-:W0:Y:S01]  /*15b30*/  POPC R7, R4 ;  /* 0x0000000400077309 */ /* 0x000e220000000000 */
[----:B--2---:R-:W0:Y:S02]  /*15b40*/  SHFL.IDX PT, R0, R3, R0, 0x1f ;  /* 0x00001f0003007589 */ /* 0x004e2400000e0000 */
[----:B0-----:R-:W-:Y:S01]  /*15b50*/  IADD3 R16, R0, UR36, R7 ;  /* 0x0000002400107c10 */ /* 0x001fe2000fffe007 */
[----:B------:R-:W-:Y:S06]  /*15b60*/  BRA `(.L_x_2824) ;  /* 0x0000003800707947 */ /* 0x000fec0003800000 */
.L_x_2823:
        /* <DEDUP_REMOVED lines=8> */
[----:B------:R-:W-:Y:S01]  /*15bf0*/  IMAD.U32 R4, RZ, RZ, UR6 ;  /* 0x00000006ff047e24 */ /* 0x000fe2000f8e00ff */
[----:B------:R-:W-:Y:S01]  /*15c00*/  MOV R13, RZ ;  /* 0x000000ff000d7202 */ /* 0x000fe20000000f00 */
[----:B------:R-:W0:Y:S01]  /*15c10*/  LDC.64 R2, c[0x4][R2] ;  /* 0x0100000002027b82 */ /* 0x000e220000000a00 */
[----:B------:R-:W-:Y:S02]  /*15c20*/  IMAD.U32 R5, RZ, RZ, UR7 ;  /* 0x00000007ff057e24 */ /* 0x000fe4000f8e00ff */
[----:B------:R-:W-:Y:S02]  /*15c30*/  IMAD.U32 R6, RZ, RZ, UR8 ;  /* 0x00000008ff067e24 */ /* 0x000fe4000f8e00ff */
[----:B------:R-:W-:-:S02]  /*15c40*/  IMAD.U32 R7, RZ, RZ, UR9 ;  /* 0x00000009ff077e24 */ /* 0x000fc4000f8e00ff */
[----:B------:R-:W-:Y:S02]  /*15c50*/  IMAD.U32 R10, RZ, RZ, UR4 ;  /* 0x00000004ff0a7e24 */ /* 0x000fe4000f8e00ff */
[----:B------:R-:W-:Y:S02]  /*15c60*/  IMAD.U32 R11, RZ, RZ, UR5 ;  /* 0x00000005ff0b7e24 */ /* 0x000fe4000f8e00ff */
[----:B------:R-:W-:Y:S02]  /*15c70*/  IMAD.MOV.U32 R8, RZ, RZ, 0x70 ;  /* 0x00000070ff087424 */ /* 0x000fe400078e00ff */
[----:B------:R-:W-:-:S07]  /*15c80*/  IMAD.MOV.U32 R12, RZ, RZ, 0x1 ;  /* 0x00000001ff0c7424 */ /* 0x000fce00078e00ff */
[----:B------:R-:W-:-:S07]  /*15c90*/  LEPC R20, `(.L_x_2826) ;  /* 0x000000001014794e */ /* 0x000fce0000000000 */
[----:B01----:R-:W-:Y:S05]  /*15ca0*/  CALL.ABS.NOINC R2 ;  /* 0x0000000002007343 */ /* 0x003fea0003c00000 */
.L_x_2826:
[----:B------:R-:W-:Y:S05]  /*15cb0*/  BSYNC B6 ;  /* 0x0000000000067941 */ /* 0x000fea0003800000 */
.L_x_2825:
        /* <DEDUP_REMOVED lines=10> */
[----:B------:R-:W-:Y:S01]  /*15d60*/  MOV R12, 0x1 ;  /* 0x00000001000c7802 */ /* 0x000fe20000000f00 */
[----:B------:R-:W-:Y:S02]  /*15d70*/  IMAD.U32 R5, RZ, RZ, UR7 ;  /* 0x00000007ff057e24 */ /* 0x000fe4000f8e00ff */
[----:B------:R-:W-:Y:S02]  /*15d80*/  IMAD.U32 R6, RZ, RZ, UR8 ;  /* 0x00000008ff067e24 */ /* 0x000fe4000f8e00ff */
[----:B------:R-:W-:-:S02]  /*15d90*/  IMAD.U32 R7, RZ, RZ, UR9 ;  /* 0x00000009ff077e24 */ /* 0x000fc4000f8e00ff */
[----:B------:R-:W-:Y:S02]  /*15da0*/  IMAD.U32 R10, RZ, RZ, UR4 ;  /* 0x00000004ff0a7e24 */ /* 0x000fe4000f8e00ff */
[----:B------:R-:W-:Y:S02]  /*15db0*/  IMAD.U32 R11, RZ, RZ, UR5 ;  /* 0x00000005ff0b7e24 */ /* 0x000fe4000f8e00ff */
[----:B------:R-:W-:Y:S02]  /*15dc0*/  IMAD.MOV.U32 R8, RZ, RZ, 0x70 ;  /* 0x00000070ff087424 */ /* 0x000fe400078e00ff */
[----:B0-----:R-:W-:-:S07]  /*15dd0*/  IMAD.MOV.U32 R13, RZ, RZ, RZ ;  /* 0x000000ffff0d7224 */ /* 0x001fce00078e00ff */
[----:B------:R-:W-:-:S07]  /*15de0*/  LEPC R20, `(.L_x_2829) ;  /* 0x000000001014794e */ /* 0x000fce0000000000 */
[----:B-12---:R-:W-:Y:S05]  /*15df0*/  CALL.ABS.NOINC R2 ;  /* 0x0000000002007343 */ /* 0x006fea0003c00000 */
.L_x_2829:
[----:B------:R0:W1:Y:S01]  /*15e00*/  LDC.64 R2, c[0x4][R26] ;  /* 0x010000001a027b82 */ /* 0x0000620000000a00 */
[----:B------:R-:W-:Y:S01]  /*15e10*/  ULDC.64 UR4, c[0x4][0x88] ;  /* 0x0100220000047ab9 */ /* 0x000fe20000000a00 */
[----:B------:R-:W-:Y:S01]  /*15e20*/  ULDC.64 UR6, c[0x4][0x90] ;  /* 0x0100240000067ab9 */ /* 0x000fe20000000a00 */
[----:B------:R-:W-:Y:S01]  /*15e30*/  ULDC.64 UR8, c[0x4][0x18] ;  /* 0x0100060000087ab9 */ /* 0x000fe20000000a00 */
        /* <DEDUP_REMOVED lines=10> */
[----:B-1----:R-:W-:Y:S05]  /*15ee0*/  CALL.ABS.NOINC R2 ;  /* 0x0000000002007343 */ /* 0x002fea0003c00000 */
.L_x_2828:
[----:B------:R-:W-:Y:S05]  /*15ef0*/  BSYNC B6 ;  /* 0x0000000000067941 */ /* 0x000fea0003800000 */
.L_x_2827:
[----:B------:R0:W2:Y:S01]  /*15f00*/  LDL R20, [R1+0xc] ;  /* 0x00000c0001147983 */ /* 0x0000a20000100800 */
[----:B------:R-:W-:Y:S01]  /*15f10*/  ULDC.64 UR4, c[0x0][0x9f8] ;  /* 0x00027e0000047ab9 */ /* 0x000fe20000000a00 */
[----:B------:R-:W3:Y:S01]  /*15f20*/  LDC R7, c[0x0][0x430] ;  /* 0x00010c00ff077b82 */ /* 0x000ee20000000800 */
[----:B------:R-:W-:Y:S01]  /*15f30*/  ISETP.NE.U32.AND P0, PT, RZ, UR4, PT ;  /* 0x00000004ff007c0c */ /* 0x000fe2000bf05070 */
[----:B------:R-:W4:Y:S03]  /*15f40*/  LDL R26, [R1+0x34] ;  /* 0x00003400011a7983 */ /* 0x000f260000100800 */
[----:B------:R-:W-:Y:S01]  /*15f50*/  ISETP.NE.AND.EX P0, PT, RZ, UR5, PT, P0 ;  /* 0x00000005ff007c0c */ /* 0x000fe2000bf05300 */
[----:B------:R-:W4:Y:S04]  /*15f60*/  LDL R4, [R1+0x18] ;  /* 0x0000180001047983 */ /* 0x000f280000100800 */
[----:B------:R-:W4:Y:S01]  /*15f70*/  LDL R21, [R1+0x1c] ;  /* 0x00001c0001157983 */ /* 0x000f220000100800 */
[----:B------:R-:W0:Y:S07]  /*15f80*/  S2R R5, SR_TID.X ;  /* 0x0000000000057919 */ /* 0x000e2e0000002100 */
[----:B------:R-:W-:Y:S01]  /*15f90*/  @P0 IADD3 R2, P1, R23, UR4, RZ ;  /* 0x0000000417020c10 */ /* 0x000fe2000ff3e0ff */
[----:B------:R-:W0:Y:S03]  /*15fa0*/  S2R R0, SR_TID.X ;  /* 0x0000000000007919 */ /* 0x000e260000002100 */
[----:B------:R-:W-:Y:S01]  /*15fb0*/  @P0 IADD3.X R3, R24, UR5, RZ, P1, !PT ;  /* 0x0000000518030c10 */ /* 0x000fe20008ffe4ff */
[----:B------:R-:W4:Y:S01]  /*15fc0*/  LDL R10, [R1+0x54] ;  /* 0x00005400010a7983 */ /* 0x000f220000100800 */
[----:B---3--:R-:W-:-:S03]  /*15fd0*/  ISETP.NE.AND P1, PT, R7, 0x1, PT ;  /* 0x000000010700780c */ /* 0x008fc60003f25270 */
[----:B-1----:R-:W3:Y:S04]  /*15fe0*/  LDL.LU R9, [R1+0x4] ;  /* 0x0000040001097983 */ /* 0x002ee80000300800 */
[----:B--2---:R-:W2:Y:S01]  /*15ff0*/  @P0 LDG.E R20, desc[UR40][R2.64] ;  /* 0x0000002802140981 */ /* 0x004ea2000c1e1900 */
[----:B0-----:R-:W-:Y:S01]  /*16000*/  IMAD.SHL.U32 R6, R5, 0x10, RZ ;  /* 0x0000001005067824 */ /* 0x001fe200078e00ff */
[----:B------:R-:W-:-:S04]  /*16010*/  LOP3.LUT R0, R0, 0x7f, RZ, 0xc0, !PT ;  /* 0x0000007f00007812 */ /* 0x000fc800078ec0ff */
[----:B------:R-:W0:Y:S01]  /*16020*/  @P1 LDC R5, c[0x0][0x434] ;  /* 0x00010d00ff051b82 */ /* 0x000e220000000800 */
[----:B----4-:R-:W-:Y:S01]  /*16030*/  VIADD R26, R26, 0xffffffff ;  /* 0xffffffff1a1a7836 */ /* 0x010fe20000000000 */
[----:B------:R-:W-:-:S03]  /*16040*/  SHF.R.U32.HI R0, RZ, 0x3, R0 ;  /* 0x00000003ff007819 */ /* 0x000fc60000011600 */
[----:B------:R-:W-:Y:S01]  /*16050*/  IMAD.SHL.U32 R8, R26, 0x80, RZ ;  /* 0x000000801a087824 */ /* 0x000fe200078e00ff */
[----:B------:R-:W-:-:S04]  /*16060*/  LOP3.LUT R6, R6, 0x70, RZ, 0xc0, !PT ;  /* 0x0000007006067812 */ /* 0x000fc800078ec0ff */
[----:B------:R-:W-:Y:S02]  /*16070*/  LOP3.LUT R0, R8, R0, R6, 0xfe, !PT ;  /* 0x0000000008007212 */ /* 0x000fe400078efe06 */
[----:B------:R-:W1:Y:S01]  /*16080*/  @P1 LDC R6, c[0x0][0x438] ;  /* 0x00010e00ff061b82 */ /* 0x000e620000000800 */
[----:B--2---:R2:W-:Y:S01]  /*16090*/  @P0 STL [R1+0xc], R20 ;  /* 0x00000c1401000387 */ /* 0x0045e20000100800 */
[C---:B------:R-:W-:Y:S01]  /*160a0*/  ISETP.GE.AND P0, PT, R0.reuse, R4, PT ;  /* 0x000000040000720c */ /* 0x040fe20003f06270 */
[----:B------:R-:W-:-:S04]  /*160b0*/  IMAD.IADD R0, R0, 0x1, R21 ;  /* 0x0000000100007824 */ /* 0x000fc800078e0215 */
[----:B0-----:R-:W-:-:S08]  /*160c0*/  @P1 IMAD.HI.U32 R5, R0, R5, RZ ;  /* 0x0000000500051227 */ /* 0x001fd000078e00ff */
[----:B------:R-:W0:Y:S01]  /*160d0*/  @!P0 LDC.64 R2, c[0x0][0x428] ;  /* 0x00010a00ff028b82 */ /* 0x000e220000000a00 */
[----:B------:R-:W-:Y:S01]  /*160e0*/  IMAD.MOV.U32 R4, RZ, RZ, R0 ;  /* 0x000000ffff047224 */ /* 0x000fe200078e0000 */
        /* <DEDUP_REMOVED lines=9> */
[----:B0-----:R-:W-:Y:S01]  /*16180*/  @!P0 LEA R6, P1, R4, R2, 0x2 ;  /* 0x0000000204068211 */ /* 0x001fe200078210ff */
[----:B------:R-:W-:-:S05]  /*16190*/  @!P0 IMAD.IADD R2, R5, 0x1, R7 ;  /* 0x0000000105028824 */ /* 0x000fca00078e0207 */
[----:B------:R-:W-:Y:S02]  /*161a0*/  @!P0 LEA.HI.X R7, R4, R3, R2, 0x2, P1 ;  /* 0x0000000304078211 */ /* 0x000fe400008f1402 */
[----:B------:R-:W-:-:S06]  /*161b0*/  MOV R2, RZ ;  /* 0x000000ff00027202 */ /* 0x000fcc0000000f00 */
[----:B------:R2:W5:Y:S01]  /*161c0*/  @!P0 LDG.E R2, desc[UR40][R6.64] ;  /* 0x0000002806028981 */ /* 0x000562000c1e1900 */
[----:B------:R-:W-:Y:S02]  /*161d0*/  ISETP.NE.AND P2, PT, R10, 0x3, PT ;  /* 0x000000030a00780c */ /* 0x000fe40003f45270 */
[----:B---3--:R-:W-:Y:S01]  /*161e0*/  LOP3.LUT R9, R9, 0xfffffffd, RZ, 0xc0, !PT ;  /* 0xfffffffd09097812 */ /* 0x008fe200078ec0ff */
[----:B------:R2:W-:Y:S10]  /*161f0*/  STL [R1+0x20], R11 ;  /* 0x0000200b01007387 */ /* 0x0005f40000100800 */
[----:B------:R-:W-:-:S05]  /*16200*/  @P2 LOP3.LUT R9, R9, 0x2, RZ, 0xfc, !PT ;  /* 0x0000000209092812 */ /* 0x000fca00078efcff */
[----:B------:R2:W-:Y:S01]  /*16210*/  STL [R1+0x4], R9 ;  /* 0x0000040901007387 */ /* 0x0005e20000100800 */
[----:B------:R-:W-:-:S03]  /*16220*/  UMOV UR4, 0xffffffff ;  /* 0xffffffff00047882 */ /* 0x000fc60000000000 */
[----:B------:R-:W-:Y:S05]  /*16230*/  BRA.DIV UR4, `(.L_x_2830) ;  /* 0x0000005e04ac7947 */ /* 0x000fea000b800000 */
.L_x_2967:
[----:B--2---:R-:W-:-:S05]  /*16240*/  SHF.R.S32.HI R9, RZ, 0x1f, R18 ;  /* 0x0000001fff097819 */ /* 0x004fca0000011412 */
[----:B------:R0:W-:Y:S01]  /*16250*/  STL [R1+0x10], R9 ;  /* 0x0000100901007387 */ /* 0x0001e20000100800 */
[----:B------:R-:W-:Y:S05]  /*16260*/  @!P2 BRA `(.L_x_2831) ;  /* 0x000000000004a947 */ /* 0x000fea0003800000 */
[----:B------:R-:W-:Y:S01]  /*16270*/  BPT.TRAP 0x1 ;  /* 0x000000040000795c */ /* 0x000fe20000300000 */
.L_x_2831:
        /* <DEDUP_REMOVED lines=25> */
.L_x_2968:
[----:B------:R-:W-:Y:S05]  /*16410*/  BSYNC B0 ;  /* 0x0000000000007941 */ /* 0x000fea0003800000 */
.L_x_2832:
[----:B0-----:R-:W2:Y:S01]  /*16420*/  LDL R9, [R1+0x10] ;  /* 0x0000100001097983 */ /* 0x001ea20000100800 */
[----:B------:R-:W-:-:S03]  /*16430*/  ULDC.64 UR4, c[0x0][0x300] ;  /* 0x0000c00000047ab9 */ /* 0x000fc60000000a00 */
[----:B------:R-:W3:Y:S04]  /*16440*/  LDL R14, [R1+0x18] ;  /* 0x00001800010e7983 */ /* 0x000ee80000100800 */
[----:B------:R-:W4:Y:S01]  /*16450*/  LDL.LU R10, [R1+0x4] ;  /* 0x00000400010a7983 */ /* 0x000f220000300800 */
[----:B------:R-:W-:Y:S02]  /*16460*/  IMAD R6, R6, UR4, RZ ;  /* 0x0000000406067c24 */ /* 0x000fe4000f8e02ff */
[C---:B-1----:R-:W-:Y:S01]  /*16470*/  IMAD.WIDE.U32 R4, R0.reuse, UR4, RZ ;  /* 0x0000000400047c25 */ /* 0x042fe2000f8e00ff */
[----:B------:R-:W0:Y:S03]  /*16480*/  S2R R13, SR_TID.X ;  /* 0x00000000000d7919 */ /* 0x000e260000002100 */
[----:B------:R-:W-:Y:S01]  /*16490*/  IMAD R6, R0, UR5, R6 ;  /* 0x0000000500067c24 */ /* 0x000fe2000f8e0206 */
[----:B------:R-:W-:-:S02]  /*164a0*/  ULDC.64 UR4, c[0x0][0x310] ;  /* 0x0000c40000047ab9 */ /* 0x000fc40000000a00 */
[----:B------:R-:W-:Y:S02]  /*164b0*/  IMAD R7, R7, UR4, RZ ;  /* 0x0000000407077c24 */ /* 0x000fe4000f8e02ff */
[----:B------:R-:W-:Y:S02]  /*164c0*/  IMAD.IADD R5, R5, 0x1, R6 ;  /* 0x0000000105057824 */ /* 0x000fe400078e0206 */
[----:B------:R-:W-:-:S04]  /*164d0*/  IMAD.WIDE.U32 R4, R2, UR4, R4 ;  /* 0x0000000402047c25 */ /* 0x000fc8000f8e0004 */
[----:B------:R-:W-:Y:S01]  /*164e0*/  IMAD R2, R2, UR5, R7 ;  /* 0x0000000502027c24 */ /* 0x000fe2000f8e0207 */
[----:B------:R-:W-:-:S03]  /*164f0*/  ULDC.64 UR4, c[0x0][0x308] ;  /* 0x0000c20000047ab9 */ /* 0x000fc60000000a00 */
[----:B------:R-:W-:Y:S02]  /*16500*/  IMAD.IADD R5, R5, 0x1, R2 ;  /* 0x0000000105057824 */ /* 0x000fe400078e0202 */
[----:B------:R-:W-:-:S04]  /*16510*/  IMAD.WIDE.U32 R4, R18, UR4, R4 ;  /* 0x0000000412047c25 */ /* 0x000fc8000f8e0004 */
[----:B--2---:R-:W-:Y:S02]  /*16520*/  IMAD R0, R9, UR4, RZ ;  /* 0x0000000409007c24 */ /* 0x004fe4000f8e02ff */
[----:B------:R-:W1:Y:S02]  /*16530*/  S2R R9, SR_TID.X ;  /* 0x0000000000097919 */ /* 0x000e640000002100 */
[----:B------:R-:W-:Y:S01]  /*16540*/  IMAD R0, R18, UR5, R0 ;  /* 0x0000000512007c24 */ /* 0x000fe2000f8e0200 */
[----:B------:R-:W-:-:S03]  /*16550*/  ULDC.64 UR4, c[0x0][0x2e8] ;  /* 0x0000ba0000047ab9 */ /* 0x000fc60000000a00 */
[----:B------:R-:W-:Y:S01]  /*16560*/  IMAD.IADD R2, R5, 0x1, R0 ;  /* 0x0000000105027824 */ /* 0x000fe200078e0200 */
[----:B------:R-:W-:Y:S01]  /*16570*/  LEA R0, P0, R4, UR4, 0x1 ;  /* 0x0000000404007c11 */ /* 0x000fe2000f8008ff */
[----:B------:R-:W-:Y:S01]  /*16580*/  ULDC UR4, c[0x0][0x2f4] ;  /* 0x0000bd0000047ab9 */ /* 0x000fe20000000800 */
[----:B----4-:R-:W-:Y:S02]  /*16590*/  LOP3.LUT R10, R10, 0xfffffffe, RZ, 0xc0, !PT ;  /* 0xfffffffe0a0a7812 */ /* 0x010fe400078ec0ff */
[----:B------:R-:W-:Y:S02]  /*165a0*/  LEA.HI.X R2, R4, UR5, R2, 0x1, P0 ;  /* 0x0000000504027c11 */ /* 0x000fe400080f0c02 */
[----:B-1----:R-:W-:Y:S01]  /*165b0*/  LOP3.LUT R11, R9, 0x7f, RZ, 0xc0, !PT ;  /* 0x0000007f090b7812 */ /* 0x002fe200078ec0ff */
[----:B0-----:R-:W-:-:S03]  /*165c0*/  IMAD.SHL.U32 R9, R13, 0x8, RZ ;  /* 0x000000080d097824 */ /* 0x001fc600078e00ff */
[----:B------:R-:W-:Y:S02]  /*165d0*/  SHF.R.U32.HI R12, RZ, 0x3, R11 ;  /* 0x00000003ff0c7819 */ /* 0x000fe4000001160b */
[----:B------:R-:W-:Y:S02]  /*165e0*/  LOP3.LUT R9, R9, 0x38, RZ, 0xc0, !PT ;  /* 0x0000003809097812 */ /* 0x000fe400078ec0ff */
[----:B---3--:R-:W-:Y:S02]  /*165f0*/  IADD3 R4, -R12, R14, -R8 ;  /* 0x0000000e0c047210 */ /* 0x008fe40007ffe908 */
[----:B------:R-:W-:Y:S01]  /*16600*/  ISETP.GE.AND P2, PT, R9, UR4, PT ;  /* 0x0000000409007c0c */ /* 0x000fe2000bf46270 */
[----:B------:R-:W-:Y:S01]  /*16610*/  UMOV UR4, 0xffffffff ;  /* 0xffffffff00047882 */ /* 0x000fe20000000000 */
[----:B------:R-:W-:Y:S01]  /*16620*/  SHF.L.U32 R12, R11, 0x3, RZ ;  /* 0x000000030b0c7819 */ /* 0x000fe200000006ff */
[----:B------:R-:W-:Y:S01]  /*16630*/  IMAD.SHL.U32 R11, R13, 0x8, RZ ;  /* 0x000000080d0b7824 */ /* 0x000fe200078e00ff */
[----:B------:R-:W-:-:S04]  /*16640*/  ISETP.GE.AND P0, PT, R4, 0x1, PT ;  /* 0x000000010400780c */ /* 0x000fc80003f06270 */
[----:B------:R-:W-:-:S04]  /*16650*/  LOP3.LUT R11, R11, 0x1f8, RZ, 0xc0, !PT ;  /* 0x000001f80b0b7812 */ /* 0x000fc800078ec0ff */
[----:B------:R-:W-:Y:S02]  /*16660*/  LOP3.LUT R11, R11, 0x38, R13, 0x78, !PT ;  /* 0x000000380b0b7812 */ /* 0x000fe400078e780d */
[----:B------:R-:W-:Y:S02]  /*16670*/  @P2 LOP3.LUT R10, R10, 0x1, RZ, 0xfc, !PT ;  /* 0x000000010a0a2812 */ /* 0x000fe400078efcff */
[----:B------:R-:W-:-:S03]  /*16680*/  LOP3.LUT R11, R11, 0x200, R12, 0xf8, !PT ;  /* 0x000002000b0b7812 */ /* 0x000fc600078ef80c */
[----:B------:R0:W-:Y:S02]  /*16690*/  STL [R1+0x4], R10 ;  /* 0x0000040a01007387 */ /* 0x0001e40000100800 */
        /* <DEDUP_REMOVED lines=74> */
.L_x_2986:
[----:B------:R-:W-:-:S13]  /*16b40*/  ISETP.GE.AND P0, PT, R4, 0x71, PT ;  /* 0x000000710400780c */ /* 0x000fda0003f06270 */
[----:B-1----:R-:W-:Y:S02]  /*16b50*/  @P0 LEA R6, P1, R9, R0, 0x1 ;  /* 0x0000000009060211 */ /* 0x002fe400078208ff */
        /* <DEDUP_REMOVED lines=8> */
.L_x_2835:
[----:B------:R-:W-:Y:S02]  /*16be0*/  PLOP3.LUT P1, PT, P1, P0, PT, 0xa2, 0x0 ;  /* 0x000000000000781c */ /* 0x000fe40000f21472 */
[----:B------:R-:W-:-:S08]  /*16bf0*/  @P0 R2UR P1, UR4, R3 ;  /* 0x00000000030402ca */ /* 0x000fd00000020000 */
[----:B------:R-:W-:-:S05]  /*16c00*/  @P0 PLOP3.LUT P0, PT, P1, PT, PT, 0x80, 0x0 ;  /* 0x000000000000081c */ /* 0x000fca0000f0f070 */
[----:B------:R-:W-:Y:S01]  /*16c10*/  @!P1 SYNCS.ARRIVE.TRANS64.RED.A0T1 RZ, [UR4+0x16830], RZ ;  /* 0x016830ffffff99a7 */ /* 0x000fe20008200404 */
[----:B------:R-:W-:Y:S07]  /*16c20*/  @!P1 ARRIVES.LDGSTSBAR.64.TRANSCNT [UR4+0x16830] ;  /* 0x01683000ff0099b0 */ /* 0x000fee0008000a84 */
[----:B------:R-:W-:Y:S05]  /*16c30*/  @P0 BRA.U.ANY `(.L_x_2835) ;  /* 0xfffffffd00e80947 */ /* 0x000fea000393ffff */
[----:B------:R-:W-:Y:S01]  /*16c40*/  NOP ;  /* 0x0000000000007918 */ /* 0x000fe20000000000 */
[----:B------:R-:W2:Y:S02]  /*16c50*/  LDL R0, [R1+0x54] ;  /* 0x0000540001007983 */ /* 0x000ea40000100800 */
[----:B--2---:R-:W-:-:S13]  /*16c60*/  ISETP.NE.AND P2, PT, R0, 0x3, PT ;  /* 0x000000030000780c */ /* 0x004fda0003f45270 */
[----:B------:R-:W-:Y:S05]  /*16c70*/  @!P2 BRA `(.L_x_2836) ;  /* 0x000000000004a947 */ /* 0x000fea0003800000 */
[----:B------:R-:W-:Y:S01]  /*16c80*/  BPT.TRAP 0x1 ;  /* 0x000000040000795c */ /* 0x000fe20000300000 */
.L_x_2836:
        /* <DEDUP_REMOVED lines=30> */
[----:B------:R-:W-:Y:S01]  /*16e70*/  MOV R8, 0x70 ;  /* 0x0000007000087802 */ /* 0x000fe20000000f00 */
[----:B------:R-:W1:Y:S01]  /*16e80*/  LDC.64 R2, c[0x4][R2] ;  /* 0x0100000002027b82 */ /* 0x000e620000000a00 */
[----:B------:R-:W-:Y:S02]  /*16e90*/  IMAD.U32 R5, RZ, RZ, UR5 ;  /* 0x00000005ff057e24 */ /* 0x000fe4000f8e00ff */
[----:B------:R-:W-:Y:S02]  /*16ea0*/  IMAD.U32 R6, RZ, RZ, UR6 ;  /* 0x00000006ff067e24 */ /* 0x000fe4000f8e00ff */
[----:B------:R-:W-:-:S02]  /*16eb0*/  IMAD.U32 R7, RZ, RZ, UR7 ;  /* 0x00000007ff077e24 */ /* 0x000fc4000f8e00ff */
[----:B0-----:R-:W-:Y:S02]  /*16ec0*/  IMAD.U32 R10, RZ, RZ, UR8 ;  /* 0x00000008ff0a7e24 */ /* 0x001fe4000f8e00ff */
[----:B------:R-:W-:Y:S02]  /*16ed0*/  IMAD.U32 R11, RZ, RZ, UR9 ;  /* 0x00000009ff0b7e24 */ /* 0x000fe4000f8e00ff */
[----:B------:R-:W-:Y:S02]  /*16ee0*/  IMAD.MOV.U32 R12, RZ, RZ, 0x1 ;  /* 0x00000001ff0c7424 */ /* 0x000fe400078e00ff */
[----:B------:R-:W-:-:S07]  /*16ef0*/  IMAD.MOV.U32 R13, RZ, RZ, RZ ;  /* 0x000000ffff0d7224 */ /* 0x000fce00078e00ff */
[----:B------:R-:W-:-:S07]  /*16f00*/  LEPC R20, `(.L_x_2838) ;  /* 0x000000001014794e */ /* 0x000fce0000000000 */
[----:B-1----:R-:W-:Y:S05]  /*16f10*/  CALL.ABS.NOINC R2 ;  /* 0x0000000002007343 */ /* 0x002fea0003c00000 */
.L_x_2838:
[----:B------:R-:W-:Y:S05]  /*16f20*/  BSYNC B6 ;  /* 0x0000000000067941 */ /* 0x000fea0003800000 */
.L_x_2837:
[----:B-1----:R-:W2:Y:S01]  /*16f30*/  LDL.LU R0, [R1+0x40] ;  /* 0x0000400001007983 */ /* 0x002ea20000300800 */
[----:B------:R-:W-:Y:S01]  /*16f40*/  ULDC.64 UR4, c[0x0][0x2d8] ;  /* 0x0000b60000047ab9 */ /* 0x000fe20000000a00 */
[----:B0-----:R-:W0:Y:S01]  /*16f50*/  LDC R10, c[0x0][0x448] ;  /* 0x00011200ff0a7b82 */ /* 0x001e220000000800 */
[----:B------:R-:W-:Y:S01]  /*16f60*/  ULDC.64 UR6, c[0x0][0x2c8] ;  /* 0x0000b20000067ab9 */ /* 0x000fe20000000a00 */
[----:B------:R-:W3:Y:S01]  /*16f70*/  LDL.LU R21, [R1+0x3c] ;  /* 0x00003c0001157983 */ /* 0x000ee20000300800 */
[----:B------:R-:W-:-:S03]  /*16f80*/  ULDC.64 UR8, c[0x0][0x280] ;  /* 0x0000a00000087ab9 */ /* 0x000fc60000000a00 */
[----:B------:R-:W3:Y:S04]  /*16f90*/  LDL.LU.64 R2, [R1+0x28] ;  /* 0x0000280001027983 */ /* 0x000ee80000300a00 */
[----:B------:R-:W4:Y:S04]  /*16fa0*/  LDL R20, [R1+0x10] ;  /* 0x0000100001147983 */ /* 0x000f280000100800 */
[----:B------:R-:W4:Y:S01]  /*16fb0*/  LDL.LU R5, [R1+0x8] ;  /* 0x0000080001057983 */ /* 0x000f220000300800 */
[----:B0-----:R-:W-:-:S13]  /*16fc0*/  ISETP.NE.AND P1, PT, R10, 0x1, PT ;  /* 0x000000010a00780c */ /* 0x001fda0003f25270 */
[----:B------:R-:W0:Y:S01]  /*16fd0*/  @P1 LDC R7, c[0x0][0x450] ;  /* 0x00011400ff071b82 */ /* 0x000e220000000800 */
[----:B--2---:R-:W-:Y:S02]  /*16fe0*/  IMAD.MOV.U32 R4, RZ, RZ, R0 ;  /* 0x000000ffff047224 */ /* 0x004fe400078e0000 */
[----:B---3--:R-:W-:Y:S02]  /*16ff0*/  IMAD.MOV.U32 R3, RZ, RZ, R21 ;  /* 0x000000ffff037224 */ /* 0x008fe400078e0015 */
[----:B------:R-:W1:Y:S01]  /*17000*/  S2R R21, SR_TID.X ;  /* 0x0000000000157919 */ /* 0x000e620000002100 */
[----:B----4-:R-:W-:Y:S02]  /*17010*/  IMAD R0, R20, UR4, RZ ;  /* 0x0000000414007c24 */ /* 0x010fe4000f8e02ff */
[----:B------:R-:W2:Y:S01]  /*17020*/  S2R R20, SR_TID.X ;  /* 0x0000000000147919 */ /* 0x000ea20000002100 */
[----:B-1----:R-:W-:Y:S01]  /*17030*/  IMAD.SHL.U32 R21, R21, 0x10, RZ ;  /* 0x0000001015157824 */ /* 0x002fe200078e00ff */
[----:B--2---:R-:W-:-:S04]  /*17040*/  LOP3.LUT R20, R20, 0x7f, RZ, 0xc0, !PT ;  /* 0x0000007f14147812 */ /* 0x004fc800078ec0ff */
[----:B------:R-:W-:Y:S02]  /*17050*/  LOP3.LUT R21, R21, 0x70, RZ, 0xc0, !PT ;  /* 0x0000007015157812 */ /* 0x000fe400078ec0ff */
[----:B------:R-:W-:-:S04]  /*17060*/  SHF.R.U32.HI R20, RZ, 0x3, R20 ;  /* 0x00000003ff147819 */ /* 0x000fc80000011614 */
[----:B------:R-:W-:-:S05]  /*17070*/  LOP3.LUT R20, R20, R21, RZ, 0xfc, !PT ;  /* 0x0000001514147212 */ /* 0x000fca00078efcff */
[----:B------:R-:W-:Y:S02]  /*17080*/  IMAD R6, R17, 0xc0, R20 ;  /* 0x000000c011067824 */ /* 0x000fe400078e0214 */
[----:B------:R1:W5:Y:S01]  /*17090*/  LDL R20, [R1+0x24] ;  /* 0x0000240001147983 */ /* 0x0003620000100800 */
[C---:B------:R-:W-:Y:S02]  /*170a0*/  IMAD R0, R18.reuse, UR5, R0 ;  /* 0x0000000512007c24 */ /* 0x040fe4000f8e0200 */
[----:B------:R-:W-:Y:S01]  /*170b0*/  IMAD.WIDE.U32 R2, R18, UR4, R2 ;  /* 0x0000000412027c25 */ /* 0x000fe2000f8e0002 */
[----:B------:R-:W-:-:S03]  /*170c0*/  ULDC.64 UR4, c[0x0][0x2e0] ;  /* 0x0000b80000047ab9 */ /* 0x000fc60000000a00 */
[----:B------:R-:W-:Y:S02]  /*170d0*/  IMAD.IADD R3, R3, 0x1, R0 ;  /* 0x0000000103037824 */ /* 0x000fe400078e0200 */
[----:B------:R-:W2:Y:S01]  /*170e0*/  @P1 LDC R0, c[0x0][0x44c] ;  /* 0x00011300ff001b82 */ /* 0x000ea20000000800 */
[----:B------:R-:W-:Y:S02]  /*170f0*/  IMAD R4, R4, UR4, RZ ;  /* 0x0000000404047c24 */ /* 0x000fe4000f8e02ff */
[----:B------:R-:W-:-:S04]  /*17100*/  IMAD.WIDE.U32 R2, R5, UR4, R2 ;  /* 0x0000000405027c25 */ /* 0x000fc8000f8e0002 */
[----:B------:R-:W-:Y:S01]  /*17110*/  IMAD R4, R5, UR5, R4 ;  /* 0x0000000505047c24 */ /* 0x000fe2000f8e0204 */
[----:B------:R-:W-:-:S03]  /*17120*/  ULDC.64 UR4, c[0x0][0x2d0] ;  /* 0x0000b40000047ab9 */ /* 0x000fc60000000a00 */
[----:B------:R-:W-:Y:S02]  /*17130*/  IMAD.IADD R5, R3, 0x1, R4 ;  /* 0x0000000103057824 */ /* 0x000fe400078e0204 */
[----:B------:R-:W-:Y:S01]  /*17140*/  IMAD.MOV.U32 R4, RZ, RZ, R2 ;  /* 0x000000ffff047224 */ /* 0x000fe200078e0002 */
[----:B------:R-:W-:Y:S01]  /*17150*/  MOV R2, R6 ;  /* 0x0000000600027202 */ /* 0x000fe20000000f00 */
[----:B--2---:R-:W-:-:S05]  /*17160*/  @P1 IMAD.HI.U32 R0, R6, R0, RZ ;  /* 0x0000000006001227 */ /* 0x004fca00078e00ff */
[----:B0-----:R-:W-:-:S04]  /*17170*/  @P1 SHF.R.U32.HI R2, RZ, R7, R0 ;  /* 0x00000007ff021219 */ /* 0x001fc80000011600 */
[--C-:B------:R-:W-:Y:S01]  /*17180*/  SHF.R.S32.HI R0, RZ, 0x1f, R2.reuse ;  /* 0x0000001fff007819 */ /* 0x100fe20000011402 */
[----:B------:R-:W-:-:S04]  /*17190*/  IMAD.MOV R7, RZ, RZ, -R2 ;  /* 0x000000ffff077224 */ /* 0x000fc800078e0a02 */
[----:B------:R-:W-:-:S04]  /*171a0*/  IMAD R0, R0, UR4, RZ ;  /* 0x0000000400007c24 */ /* 0x000fc8000f8e02ff */
[C---:B------:R-:W-:Y:S02]  /*171b0*/  IMAD R0, R2.reuse, UR5, R0 ;  /* 0x0000000502007c24 */ /* 0x040fe4000f8e0200 */
[----:B------:R-:W-:-:S04]  /*171c0*/  IMAD.WIDE.U32 R2, R2, UR4, R4 ;  /* 0x0000000402027c25 */ /* 0x000fc8000f8e0004 */
[----:B------:R-:W-:Y:S02]  /*171d0*/  IMAD.IADD R3, R3, 0x1, R0 ;  /* 0x0000000103037824 */ /* 0x000fe400078e0200 */
[----:B------:R-:W-:-:S05]  /*171e0*/  IMAD R0, R10, R7, R6 ;  /* 0x000000070a007224 */ /* 0x000fca00078e0206 */
[----:B------:R-:W-:Y:S01]  /*171f0*/  SHF.R.S32.HI R7, RZ, 0x1f, R0 ;  /* 0x0000001fff077819 */ /* 0x000fe20000011400 */
[----:B------:R-:W-:-:S04]  /*17200*/  IMAD.WIDE.U32 R8, R0, UR6, R2 ;  /* 0x0000000600087c25 */ /* 0x000fc8000f8e0002 */
[----:B------:R-:W-:-:S04]  /*17210*/  IMAD R7, R7, UR6, RZ ;  /* 0x0000000607077c24 */ /* 0x000fc8000f8e02ff */
[----:B------:R-:W-:Y:S01]  /*17220*/  IMAD R0, R0, UR7, R7 ;  /* 0x0000000700007c24 */ /* 0x000fe2000f8e0207 */
[----:B------:R-:W-:Y:S01]  /*17230*/  LEA R2, P0, R8, UR8, 0x1 ;  /* 0x0000000808027c11 */ /* 0x000fe2000f8008ff */
[----:B------:R-:W0:Y:S02]  /*17240*/  @P1 LDC R7, c[0x0][0x44c] ;  /* 0x00011300ff071b82 */ /* 0x000e240000000800 */
[----:B------:R-:W-:-:S05]  /*17250*/  IMAD.IADD R0, R9, 0x1, R0 ;  /* 0x0000000109007824 */ /* 0x000fca00078e0200 */
[----:B------:R-:W-:Y:S02]  /*17260*/  LEA.HI.X R0, R8, UR9, R0, 0x1, P0 ;  /* 0x0000000908007c11 */ /* 0x000fe400080f0c00 */
[----:B------:R-:W2:Y:S01]  /*17270*/  @P1 LDC R8, c[0x0][0x450] ;  /* 0x00011400ff081b82 */ /* 0x000ea20000000800 */
[----:B------:R-:W-:Y:S01]  /*17280*/  VIADD R3, R6, 0x80 ;  /* 0x0000008006037836 */ /* 0x000fe20000000000 */
[----:B------:R-:W3:Y:S03]  /*17290*/  S2R R11, SR_TID.X ;  /* 0x00000000000b7919 */ /* 0x000ee60000002100 */
[----:B------:R-:W-:Y:S02]  /*172a0*/  IMAD.MOV.U32 R6, RZ, RZ, R3 ;  /* 0x000000ffff067224 */ /* 0x000fe400078e0003 */
[----:B0-----:R-:W-:-:S05]  /*172b0*/  @P1 IMAD.HI.U32 R7, R3, R7, RZ ;  /* 0x0000000703071227 */ /* 0x001fca00078e00ff */
[----:B--2---:R-:W-:-:S05]  /*172c0*/  @P1 SHF.R.U32.HI R6, RZ, R8, R7 ;  /* 0x00000008ff061219 */ /* 0x004fca0000011607 */
[----:B------:R-:W-:-:S04]  /*172d0*/  IMAD.MOV R7, RZ, RZ, -R6 ;  /* 0x000000ffff077224 */ /* 0x000fc800078e0a06 */
[----:B------:R-:W-:Y:S01]  /*172e0*/  IMAD R3, R10, R7, R3 ;  /* 0x000000070a037224 */ /* 0x000fe200078e0203 */
[----:B------:R-:W-:Y:S01]  /*172f0*/  SHF.R.S32.HI R7, RZ, 0x1f, R6 ;  /* 0x0000001fff077819 */ /* 0x000fe20000011406 */
[----:B------:R-:W-:-:S04]  /*17300*/  IMAD.WIDE.U32 R4, R6, UR4, R4 ;  /* 0x0000000406047c25 */ /* 0x000fc8000f8e0004 */
[----:B------:R-:W-:Y:S01]  /*17310*/  IMAD R7, R7, UR4, RZ ;  /* 0x0000000407077c24 */ /* 0x000fe2000f8e02ff */
[----:B------:R-:W-:-:S03]  /*17320*/  ULDC UR4, c[0x0][0x2b8] ;  /* 0x0000ae0000047ab9 */ /* 0x000fc60000000800 */
[----:B------:R-:W-:-:S04]  /*17330*/  IMAD R6, R6, UR5, R7 ;  /* 0x0000000506067c24 */ /* 0x000fc8000f8e0207 */
[----:B------:R-:W-:Y:S01]  /*17340*/  IMAD.IADD R5, R5, 0x1, R6 ;  /* 0x0000000105057824 */ /* 0x000fe200078e0206 */
[----:B------:R-:W-:Y:S01]  /*17350*/  SHF.R.S32.HI R6, RZ, 0x1f, R3 ;  /* 0x0000001fff067819 */ /* 0x000fe20000011403 */
[----:B---3--:R-:W-:-:S04]  /*17360*/  IMAD.SHL.U32 R21, R11, 0x8, RZ ;  /* 0x000000080b157824 */ /* 0x008fc800078e00ff */
[----:B------:R-:W-:Y:S02]  /*17370*/  IMAD R8, R6, UR6, RZ ;  /* 0x0000000606087c24 */ /* 0x000fe4000f8e02ff */
[----:B------:R-:W-:Y:S01]  /*17380*/  IMAD.WIDE.U32 R6, R3, UR6, R4 ;  /* 0x0000000603067c25 */ /* 0x000fe2000f8e0004 */
[----:B------:R-:W-:-:S03]  /*17390*/  LOP3.LUT R21, R21, 0x38, RZ, 0xc0, !PT ;  /* 0x0000003815157812 */ /* 0x000fc600078ec0ff */
[----:B------:R-:W-:Y:S01]  /*173a0*/  IMAD R3, R3, UR7, R8 ;  /* 0x0000000703037c24 */ /* 0x000fe2000f8e0208 */
[C---:B------:R-:W-:Y:S02]  /*173b0*/  LEA R5, P1, R6.reuse, UR8, 0x1 ;  /* 0x0000000806057c11 */ /* 0x040fe4000f8208ff */
[----:B------:R-:W-:Y:S02]  /*173c0*/  ISETP.GE.AND P0, PT, R21, UR4, PT ;  /* 0x0000000415007c0c */ /* 0x000fe4000bf06270 */
[----:B------:R-:W-:Y:S01]  /*173d0*/  IADD3 R3, R7, R3, RZ ;  /* 0x0000000307037210 */ /* 0x000fe20007ffe0ff */
[----:B------:R-:W-:Y:S01]  /*173e0*/  UMOV UR4, 0xffffffff ;  /* 0xffffffff00047882 */ /* 0x000fe20000000000 */
[----:B------:R-:W-:Y:S02]  /*173f0*/  LOP3.LUT R11, R11, 0x7f, RZ, 0xc0, !PT ;  /* 0x0000007f0b0b7812 */ /* 0x000fe400078ec0ff */
[----:B------:R-:W-:Y:S02]  /*17400*/  LEA.HI.X R4, R6, UR9, R3, 0x1, P1 ;  /* 0x0000000906047c11 */ /* 0x000fe400088f0c03 */
[----:B------:R-:W-:Y:S01]  /*17410*/  SHF.R.U32.HI R9, RZ, 0x3, R11 ;  /* 0x00000003ff097819 */ /* 0x000fe2000001160b */
[----:B-1----:R-:W-:Y:S06]  /*17420*/  BRA.DIV UR4, `(.L_x_2839) ;  /* 0x0000005a04287947 */ /* 0x002fec000b800000 */
        /* <DEDUP_REMOVED lines=65> */
[----:B------:R-:W-:Y:S01]  /*17840*/  ISETP.GE.AND P1, PT, R6, R3, PT ;  /* 0x000000030600720c */ /* 0x000fe20003f26270 */
[----:B------:R-:W-:Y:S04]  /*17850*/  SHFL.IDX PT, R2, R2, 0x7, 0x181f ;  /* 0x00f81f0002027f89 */ /* 0x000fe800000e0000 */
[----:B------:R-:W1:Y:S08]  /*17860*/  SHFL.IDX PT, R6, R0, 0x6, 0x181f ;  /* 0x00d81f0000067f89 */ /* 0x000e7000000e0000 */
[----:B0-----:R-:W-:-:S05]  /*17870*/  @!P1 LEA R7, P2, R21, R7, 0x1 ;  /* 0x0000000715079211 */ /* 0x001fca00078408ff */
[----:B-1----:R-:W-:-:S05]  /*17880*/  @!P1 IMAD.X R6, RZ, RZ, R6, P2 ;  /* 0x000000ffff069224 */ /* 0x002fca00010e0606 */
[----:B------:R-:W-:-:S04]  /*17890*/  @!P1 LOP3.LUT R7, R7, R6, RZ, 0x3c, !PT ;  /* 0x0000000607079212 */ /* 0x000fc800078e3cff */
[----:B------:R-:W-:-:S04]  /*178a0*/  @!P1 LOP3.LUT R6, R7, R6, RZ, 0x3c, !PT ;  /* 0x0000000607069212 */ /* 0x000fc800078e3cff */
[----:B------:R-:W-:-:S05]  /*178b0*/  @!P1 LOP3.LUT R7, R7, R6, RZ, 0x3c, !PT ;  /* 0x0000000607079212 */ /* 0x000fca00078e3cff */
[----:B------:R0:W-:Y:S02]  /*178c0*/  @!P1 LDGSTS.E.BYPASS.LTC128B.128 [R20+0xb400], desc[UR40][R6.64], !P0 ;  /* 0x0b40000006149fae */ /* 0x0001e4000c101d68 */
[----:B0-----:R-:W-:-:S05]  /*178d0*/  VIADD R6, R17, 0x80 ;  /* 0x0000008011067836 */ /* 0x001fca0000000000 */
[----:B------:R-:W-:Y:S02]  /*178e0*/  ISETP.GE.AND P1, PT, R6, R3, PT ;  /* 0x000000030600720c */ /* 0x000fe40003f26270 */
[----:B------:R0:W1:Y:S02]  /*178f0*/  SHFL.IDX PT, R6, R0, 0x7, 0x181f ;  /* 0x00f81f0000067f89 */ /* 0x00006400000e0000 */
[----:B0-----:R-:W-:-:S05]  /*17900*/  VIADD R0, R17, 0x70 ;  /* 0x0000007011007836 */ /* 0x001fca0000000000 */
[----:B------:R-:W-:Y:S02]  /*17910*/  ISETP.GE.AND P3, PT, R0, R3, PT ;  /* 0x000000030000720c */ /* 0x000fe40003f66270 */
[----:B------:R-:W0:Y:S11]  /*17920*/  SHFL.IDX PT, R0, R5, RZ, 0x181f ;  /* 0x00181fff05007589 */ /* 0x000e3600000e0000 */
[----:B------:R-:W-:-:S05]  /*17930*/  @!P3 LEA R2, P2, R21, R2, 0x1 ;  /* 0x000000021502b211 */ /* 0x000fca00078408ff */
[----:B-1----:R-:W-:-:S04]  /*17940*/  @!P3 IMAD.X R6, RZ, RZ, R6, P2 ;  /* 0x000000ffff06b224 */ /* 0x002fc800010e0606 */
[----:B------:R-:W-:Y:S01]  /*17950*/  @!P3 IMAD.MOV.U32 R7, RZ, RZ, R6 ;  /* 0x000000ffff07b224 */ /* 0x000fe200078e0006 */
[----:B------:R-:W-:Y:S02]  /*17960*/  @!P3 MOV R6, R2 ;  /* 0x000000020006b202 */ /* 0x000fe40000000f00 */
[----:B------:R-:W-:Y:S01]  /*17970*/  SHFL.IDX PT, R2, R5, 0x3, 0x181f ;  /* 0x00781f0005027f89 */ /* 0x000fe200000e0000 */
[----:B0-----:R-:W-:-:S03]  /*17980*/  @!P1 LEA R0, P2, R21, R0, 0x1 ;  /* 0x0000000015009211 */ /* 0x001fc600078408ff */
[----:B------:R0:W-:Y:S02]  /*17990*/  @!P3 LDGSTS.E.BYPASS.LTC128B.128 [R20+0xbc00], desc[UR40][R6.64], !P0 ;  /* 0x0bc000000614bfae */ /* 0x0001e4000c101d68 */
[----:B0-----:R-:W-:-:S04]  /*179a0*/  @!P1 IMAD.X R6, RZ, RZ, R8, P2 ;  /* 0x000000ffff069224 */ /* 0x001fc800010e0608 */
[----:B------:R-:W-:Y:S02]  /*179b0*/  @!P1 IMAD.MOV.U32 R7, RZ, RZ, R6 ;  /* 0x000000ffff079224 */ /* 0x000fe400078e0006 */
        /* <DEDUP_REMOVED lines=16> */
[----:B------:R-:W-:-:S05]  /*17ac0*/  @!P1 IMAD.X R0, RZ, RZ, R0, P2 ;  /* 0x000000ffff009224 */ /* 0x000fca00010e0600 */
[----:B------:R-:W-:-:S05]  /*17ad0*/  @!P1 MOV R7, R0 ;  /* 0x0000000000079202 */ /* 0x000fca0000000f00 */
[----:B------:R0:W-:Y:S02]  /*17ae0*/  @!P1 LDGSTS.E.BYPASS.LTC128B.128 [R20+0xd400], desc[UR40][R6.64], !P0 ;  /* 0x0d40000006149fae */ /* 0x0001e4000c101d68 */
.L_x_3011:
        /* <DEDUP_REMOVED lines=10> */
.L_x_2840:
        /* <DEDUP_REMOVED lines=18> */
.L_x_3012:
[----:B------:R-:W-:Y:S05]  /*17cb0*/  BSYNC B0 ;  /* 0x0000000000007941 */ /* 0x000fea0003800000 */
.L_x_2841:
[----:B------:R-:W2:Y:S01]  /*17cc0*/  LDL R2, [R1+0x34] ;  /* 0x0000340001027983 */ /* 0x000ea20000100800 */
[----:B------:R-:W-:Y:S01]  /*17cd0*/  BSSY B0, `(.L_x_2843) ;  /* 0x000010f000007945 */ /* 0x000fe20003800000 */
[----:B--2---:R-:W-:-:S13]  /*17ce0*/  ISETP.GE.AND P0, PT, R2, 0x2, PT ;  /* 0x000000020200780c */ /* 0x004fda0003f06270 */
[----:B------:R-:W-:Y:S05]  /*17cf0*/  @!P0 BRA `(.L_x_2844) ;  /* 0x0000001000308947 */ /* 0x000fea0003800000 */
[----:B------:R-:W2:Y:S01]  /*17d00*/  S2R R3, SR_TID.X ;  /* 0x0000000000037919 */ /* 0x000ea20000002100 */
[----:B------:R-:W-:Y:S01]  /*17d10*/  ULDC UR4, c[0x0][0x2f4] ;  /* 0x0000bd0000047ab9 */ /* 0x000fe20000000800 */
[----:B0-----:R-:W-:Y:S01]  /*17d20*/  VIADD R7, R2, 0xfffffffe ;  /* 0xfffffffe02077836 */ /* 0x001fe20000000000 */
[----:B------:R0:W-:Y:S01]  /*17d30*/  STL [R1+0x8], R26 ;  /* 0x0000081a01007387 */ /* 0x0001e20000100800 */
[----:B------:R-:W-:Y:S02]  /*17d40*/  IMAD.MOV.U32 R17, RZ, RZ, R28 ;  /* 0x000000ffff117224 */ /* 0x000fe400078e001c */
[----:B------:R-:W-:Y:S02]  /*17d50*/  IMAD.MOV.U32 R6, RZ, RZ, R25 ;  /* 0x000000ffff067224 */ /* 0x000fe400078e0019 */
[----:B--2---:R-:W-:-:S05]  /*17d60*/  IMAD.SHL.U32 R3, R3, 0x8, RZ ;  /* 0x0000000803037824 */ /* 0x004fca00078e00ff */
[----:B------:R-:W-:-:S04]  /*17d70*/  LOP3.LUT R3, R3, 0x38, RZ, 0xc0, !PT ;  /* 0x0000003803037812 */ /* 0x000fc800078ec0ff */
[----:B0-----:R-:W-:-:S13]  /*17d80*/  ISETP.GE.AND P1, PT, R3, UR4, PT ;  /* 0x0000000403007c0c */ /* 0x001fda000bf26270 */
.L_x_2857:
[----:B------:R-:W2:Y:S01]  /*17d90*/  LDL R11, [R1+0x1c] ;  /* 0x00001c00010b7983 */ /* 0x000ea20000100800 */
[----:B-1----:R-:W0:Y:S03]  /*17da0*/  LDC R0, c[0x0][0x430] ;  /* 0x00010c00ff007b82 */ /* 0x002e260000000800 */
[----:B------:R-:W3:Y:S04]  /*17db0*/  LDL R10, [R1+0x20] ;  /* 0x00002000010a7983 */ /* 0x000ee80000100800 */
[----:B------:R-:W4:Y:S01]  /*17dc0*/  LDL R9, [R1+0xc] ;  /* 0x00000c0001097983 */ /* 0x000f220000100800 */
[----:B------:R-:W1:Y:S03]  /*17dd0*/  S2R R2, SR_TID.X ;  /* 0x0000000000027919 */ /* 0x000e660000002100 */
[----:B------:R-:W5:Y:S01]  /*17de0*/  LDL R8, [R1+0x54] ;  /* 0x0000540001087983 */ /* 0x000f620000100800 */
[----:B0-----:R-:W-:-:S13]  /*17df0*/  ISETP.NE.AND P0, PT, R0, 0x1, PT ;  /* 0x000000010000780c */ /* 0x001fda0003f05270 */
[----:B------:R-:W0:Y:S01]  /*17e00*/  @P0 LDC R5, c[0x0][0x434] ;  /* 0x00010d00ff050b82 */ /* 0x000e220000000800 */
[----:B-1----:R-:W-:-:S04]  /*17e10*/  LOP3.LUT R3, R2, 0x7f, RZ, 0xc0, !PT ;  /* 0x0000007f02037812 */ /* 0x002fc800078ec0ff */
[----:B------:R-:W-:-:S03]  /*17e20*/  SHF.R.U32.HI R4, RZ, 0x3, R3 ;  /* 0x00000003ff047819 */ /* 0x000fc60000011603 */
[----:B------:R-:W1:Y:S01]  /*17e30*/  @P0 LDC R3, c[0x0][0x438] ;  /* 0x00010e00ff030b82 */ /* 0x000e620000000800 */
[----:B------:R-:W-:Y:S01]  /*17e40*/  SHF.L.U32 R2, R2, 0x4, RZ ;  /* 0x0000000402027819 */ /* 0x000fe200000006ff */
        /* <DEDUP_REMOVED lines=19> */
[----:B-----5:R-:W-:Y:S01]  /*17f80*/  ISETP.NE.AND P2, PT, R8, 0x3, PT ;  /* 0x000000030800780c */ /* 0x020fe20003f45270 */
[----:B------:R-:W-:-:S05]  /*17f90*/  VIADD R25, R6, 0x1 ;  /* 0x0000000106197836 */ /* 0x000fca0000000000 */
        /* <DEDUP_REMOVED lines=8> */
.L_x_2845:
[----:B------:R-:W-:Y:S01]  /*18020*/  IMAD R5, R25, 0x8, R22 ;  /* 0x0000000819057824 */ /* 0x000fe200078e0216 */
[----:B------:R-:W-:Y:S01]  /*18030*/  SHF.L.U32 R2, R28, 0x1f, RZ ;  /* 0x0000001f1c027819 */ /* 0x000fe200000006ff */
[----:B------:R-:W-:Y:S03]  /*18040*/  BSSY B1, `(.L_x_2846) ;  /* 0x0000003000017945 */ /* 0x000fe60003800000 */
[----:B------:R-:W0:Y:S02]  /*18050*/  SYNCS.PHASECHK.TRANS64.TRYWAIT P0, [R5+URZ+0x16840], R2 ;  /* 0x01684002050075a7 */ /* 0x000e24000800017f */
[----:B0-----:R-:W-:Y:S05]  /*18060*/  @!P0 BRA `(.L_x_2847) ;  /* 0x0000005c001c8947 */ /* 0x001fea0003800000 */
.L_x_3013:
[----:B------:R-:W-:Y:S05]  /*18070*/  BSYNC B1 ;  /* 0x0000000000017941 */ /* 0x000fea0003800000 */
.L_x_2846:
[----:B------:R-:W2:Y:S04]  /*18080*/  LDL R3, [R1+0x4] ;  /* 0x0000040001037983 */ /* 0x000ea80000100800 */
[----:B------:R-:W3:Y:S01]  /*18090*/  LDL R9, [R1+0x10] ;  /* 0x0000100001097983 */ /* 0x000ee20000100800 */
[----:B------:R-:W-:Y:S01]  /*180a0*/  SHF.R.S32.HI R20, RZ, 0x1f, R0 ;  /* 0x0000001fff147819 */ /* 0x000fe20000011400 */
[----:B------:R-:W-:Y:S01]  /*180b0*/  ULDC.64 UR4, c[0x0][0x300] ;  /* 0x0000c00000047ab9 */ /* 0x000fe20000000a00 */
[----:B------:R-:W1:Y:S03]  /*180c0*/  S2R R8, SR_TID.X ;  /* 0x0000000000087919 */ /* 0x000e660000002100 */
[----:B------:R-:W-:-:S04]  /*180d0*/  IMAD R7, R20, UR4, RZ ;  /* 0x0000000414077c24 */ /* 0x000fc8000f8e02ff */
[----:B------:R-:W-:Y:S01]  /*180e0*/  IMAD R7, R0, UR5, R7 ;  /* 0x0000000500077c24 */ /* 0x000fe2000f8e0207 */
[----:B-1----:R-:W-:-:S05]  /*180f0*/  LOP3.LUT R8, R8, 0x7f, RZ, 0xc0, !PT ;  /* 0x0000007f08087812 */ /* 0x002fca00078ec0ff */
[----:B------:R-:W-:Y:S01]  /*18100*/  IMAD.SHL.U32 R11, R8, 0x8, RZ ;  /* 0x00000008080b7824 */ /* 0x000fe200078e00ff */
[----:B--2---:R-:W-:Y:S01]  /*18110*/  LOP3.LUT P2, RZ, R3, 0x1, RZ, 0xc0, !PT ;  /* 0x0000000103ff7812 */ /* 0x004fe2000784c0ff */
[----:B0-----:R-:W-:Y:S01]  /*18120*/  IMAD.WIDE.U32 R2, R0, UR4, RZ ;  /* 0x0000000400027c25 */ /* 0x001fe2000f8e00ff */
[----:B------:R-:W-:-:S03]  /*18130*/  ULDC.64 UR4, c[0x0][0x310] ;  /* 0x0000c40000047ab9 */ /* 0x000fc60000000a00 */
[----:B------:R-:W-:Y:S02]  /*18140*/  IMAD.IADD R3, R3, 0x1, R7 ;  /* 0x0000000103037824 */ /* 0x000fe400078e0207 */
[----:B------:R-:W-:Y:S02]  /*18150*/  IMAD R7, R21, UR4, RZ ;  /* 0x0000000415077c24 */ /* 0x000fe4000f8e02ff */
[----:B------:R-:W-:-:S04]  /*18160*/  IMAD.WIDE.U32 R2, R4, UR4, R2 ;  /* 0x0000000404027c25 */ /* 0x000fc8000f8e0002 */
[----:B------:R-:W-:Y:S01]  /*18170*/  IMAD R7, R4, UR5, R7 ;  /* 0x0000000504077c24 */ /* 0x000fe2000f8e0207 */
[----:B------:R-:W-:-:S04]  /*18180*/  ULDC.64 UR4, c[0x0][0x308] ;  /* 0x0000c20000047ab9 */ /* 0x000fc80000000a00 */
[----:B------:R-:W-:Y:S01]  /*18190*/  IADD3 R3, R3, R7, RZ ;  /* 0x0000000703037210 */ /* 0x000fe20007ffe0ff */
[----:B---3--:R-:W-:Y:S02]  /*181a0*/  IMAD R7, R9, UR4, RZ ;  /* 0x0000000409077c24 */ /* 0x008fe4000f8e02ff */
[----:B------:R-:W0:Y:S02]  /*181b0*/  S2R R9, SR_TID.X ;  /* 0x0000000000097919 */ /* 0x000e240000002100 */
[C---:B------:R-:W-:Y:S02]  /*181c0*/  IMAD R7, R18.reuse, UR5, R7 ;  /* 0x0000000512077c24 */ /* 0x040fe4000f8e0207 */
[----:B------:R-:W-:Y:S01]  /*181d0*/  IMAD.WIDE.U32 R2, R18, UR4, R2 ;  /* 0x0000000412027c25 */ /* 0x000fe2000f8e0002 */
        /* <DEDUP_REMOVED lines=54> */
.L_x_3031:
        /* <DEDUP_REMOVED lines=8> */
.L_x_2849:
[----:B------:R-:W-:Y:S02]  /*185c0*/  PLOP3.LUT P2, PT, P2, P0, PT, 0xa2, 0x0 ;  /* 0x000000000000781c */ /* 0x000fe40001741472 */
[----:B------:R-:W-:-:S08]  /*185d0*/  @P0 R2UR P2, UR4, R5 ;  /* 0x00000000050402ca */ /* 0x000fd00000040000 */
[----:B------:R-:W-:-:S05]  /*185e0*/  @P0 PLOP3.LUT P0, PT, P2, PT, PT, 0x80, 0x0 ;  /* 0x000000000000081c */ /* 0x000fca000170f070 */
[----:B------:R-:W-:Y:S01]  /*185f0*/  @!P2 SYNCS.ARRIVE.TRANS64.RED.A0T1 RZ, [UR4+0x16830], RZ ;  /* 0x016830ffffffa9a7 */ /* 0x000fe20008200404 */
[----:B------:R-:W-:Y:S07]  /*18600*/  @!P2 ARRIVES.LDGSTSBAR.64.TRANSCNT [UR4+0x16830] ;  /* 0x01683000ff00a9b0 */ /* 0x000fee0008000a84 */
[----:B------:R-:W-:Y:S05]  /*18610*/  @P0 BRA.U.ANY `(.L_x_2849) ;  /* 0xfffffffd00e80947 */ /* 0x000fea000393ffff */
[----:B------:R-:W-:Y:S01]  /*18620*/  NOP ;  /* 0x0000000000007918 */ /* 0x000fe20000000000 */
[----:B-1----:R-:W2:Y:S02]  /*18630*/  LDL R2, [R1+0x54] ;  /* 0x0000540001027983 */ /* 0x002ea40000100800 */
[----:B--2---:R-:W-:-:S13]  /*18640*/  ISETP.NE.AND P3, PT, R2, 0x3, PT ;  /* 0x000000030200780c */ /* 0x004fda0003f65270 */
[----:B------:R-:W-:Y:S05]  /*18650*/  @!P3 BRA `(.L_x_2850) ;  /* 0x000000000004b947 */ /* 0x000fea0003800000 */
[----:B------:R-:W-:Y:S01]  /*18660*/  BPT.TRAP 0x1 ;  /* 0x000000040000795c */ /* 0x000fe20000300000 */
.L_x_2850:
[----:B------:R1:W-:Y:S01]  /*18670*/  SYNCS.ARRIVE.TRANS64.A1T0 RZ, [R5+URZ+0x16830], RZ ;  /* 0x016830ff05ff79a7 */ /* 0x0003e2000810003f */
[----:B------:R-:W-:Y:S05]  /*18680*/  @!P3 BRA `(.L_x_2851) ;  /* 0x000000000004b947 */ /* 0x000fea0003800000 */
[----:B------:R-:W-:Y:S01]  /*18690*/  BPT.TRAP 0x1 ;  /* 0x000000040000795c */ /* 0x000fe20000300000 */
.L_x_2851:
[----:B------:R-:W-:Y:S01]  /*186a0*/  SHF.L.U32 R2, R17, 0x1f, RZ ;  /* 0x0000001f11027819 */ /* 0x000fe200000006ff */
[----:B-1----:R-:W-:Y:S01]  /*186b0*/  IMAD R5, R6, 0x8, R22 ;  /* 0x0000000806057824 */ /* 0x002fe200078e0216 */
[----:B------:R-:W-:Y:S03]  /*186c0*/  BSSY B1, `(.L_x_2852) ;  /* 0x0000003000017945 */ /* 0x000fe60003800000 */
[----:B------:R-:W1:Y:S02]  /*186d0*/  SYNCS.PHASECHK.TRANS64.TRYWAIT P0, [R5+URZ+0x16860], R2 ;  /* 0x01686002050075a7 */ /* 0x000e64000800017f */
[----:B-1----:R-:W-:Y:S05]  /*186e0*/  @!P0 BRA `(.L_x_2853) ;  /* 0x0000005c00cc8947 */ /* 0x002fea0003800000 */
.L_x_3032:
[----:B------:R-:W-:Y:S05]  /*186f0*/  BSYNC B1 ;  /* 0x0000000000017941 */ /* 0x000fea0003800000 */
.L_x_2852:
        /* <DEDUP_REMOVED lines=61> */
.L_x_3050:
        /* <DEDUP_REMOVED lines=28> */
.L_x_2855:
[----:B------:R-:W-:Y:S02]  /*18c90*/  PLOP3.LUT P2, PT, P2, P0, PT, 0xa2, 0x0 ;  /* 0x000000000000781c */ /* 0x000fe40001741472 */
[----:B------:R-:W-:-:S08]  /*18ca0*/  @P0 R2UR P2, UR4, R5 ;  /* 0x00000000050402ca */ /* 0x000fd00000040000 */
[----:B------:R-:W-:-:S05]  /*18cb0*/  @P0 PLOP3.LUT P0, PT, P2, PT, PT, 0x80, 0x0 ;  /* 0x000000000000081c */ /* 0x000fca000170f070 */
[----:B------:R-:W-:Y:S01]  /*18cc0*/  @!P2 SYNCS.ARRIVE.TRANS64.RED.A0T1 RZ, [UR4+0x16850], RZ ;  /* 0x016850ffffffa9a7 */ /* 0x000fe20008200404 */
[----:B------:R-:W-:Y:S07]  /*18cd0*/  @!P2 ARRIVES.LDGSTSBAR.64.TRANSCNT [UR4+0x16850] ;  /* 0x01685000ff00a9b0 */ /* 0x000fee0008000a84 */
[----:B------:R-:W-:Y:S05]  /*18ce0*/  @P0 BRA.U.ANY `(.L_x_2855) ;  /* 0xfffffffd00e80947 */ /* 0x000fea000393ffff */
[----:B------:R-:W-:Y:S01]  /*18cf0*/  NOP ;  /* 0x0000000000007918 */ /* 0x000fe20000000000 */
[----:B------:R-:W2:Y:S01]  /*18d00*/  LDL R2, [R1+0x54] ;  /* 0x0000540001027983 */ /* 0x000ea20000100800 */
[----:B------:R-:W-:Y:S01]  /*18d10*/  IMAD.MOV.U32 R24, RZ, RZ, R0 ;  /* 0x000000ffff187224 */ /* 0x000fe200078e0000 */
[----:B--2---:R-:W-:-:S13]  /*18d20*/  ISETP.NE.AND P3, PT, R2, 0x3, PT ;  /* 0x000000030200780c */ /* 0x004fda0003f65270 */
[----:B------:R-:W-:Y:S05]  /*18d30*/  @!P3 BRA `(.L_x_2856) ;  /* 0x000000000004b947 */ /* 0x000fea0003800000 */
[----:B------:R-:W-:Y:S01]  /*18d40*/  BPT.TRAP 0x1 ;  /* 0x000000040000795c */ /* 0x000fe20000300000 */
.L_x_2856:
[----:B------:R2:W-:Y:S01]  /*18d50*/  STL [R1+0x8], R26 ;  /* 0x0000081a01007387 */ /* 0x0005e20000100800 */
[C---:B------:R-:W-:Y:S01]  /*18d60*/  ISETP.GT.AND P0, PT, R26.reuse, RZ, PT ;  /* 0x000000ff1a00720c */ /* 0x040fe20003f04270 */
[----:B------:R2:W-:Y:S01]  /*18d70*/  SYNCS.ARRIVE.TRANS64.A1T0 RZ, [R5+URZ+0x16850], RZ ;  /* 0x016850ff05ff79a7 */ /* 0x0005e2000810003f */
[----:B------:R-:W-:Y:S01]  /*18d80*/  VIADD R7, R26, 0xffffffff ;  /* 0xffffffff1a077836 */ /* 0x000fe20000000000 */
[----:B------:R-:W-:Y:S01]  /*18d90*/  MOV R6, R25 ;  /* 0x0000001900067202 */ /* 0x000fe20000000f00 */
[----:B------:R-:W-:-:S09]  /*18da0*/  IMAD.MOV.U32 R17, RZ, RZ, R28 ;  /* 0x000000ffff117224 */ /* 0x000fd200078e001c */
[----:B--2---:R-:W-:Y:S05]  /*18db0*/  @P0 BRA `(.L_x_2857) ;  /* 0xffffffec00f40947 */ /* 0x004fea000383ffff */
.L_x_2844:
[----:B------:R-:W-:Y:S05]  /*18dc0*/  BSYNC B0 ;  /* 0x0000000000007941 */ /* 0x000fea0003800000 */
.L_x_2843:
        /* <DEDUP_REMOVED lines=17> */
.L_x_2859:
[----:B------:R-:W-:Y:S05]  /*18ee0*/  BSYNC B0 ;  /* 0x0000000000007941 */ /* 0x000fea0003800000 */
.L_x_2858:
[----:B------:R-:W2:Y:S02]  /*18ef0*/  LDL R0, [R1+0x54] ;  /* 0x0000540001007983 */ /* 0x000ea40000100800 */
[----:B--2---:R-:W-:-:S13]  /*18f00*/  ISETP.NE.AND P0, PT, R0, 0x3, PT ;  /* 0x000000030000780c */ /* 0x004fda0003f05270 */
[----:B------:R-:W-:Y:S05]  /*18f10*/  @!P0 BRA `(.L_x_2860) ;  /* 0x0000000000048947 */ /* 0x000fea0003800000 */
[----:B------:R-:W-:Y:S01]  /*18f20*/  BPT.TRAP 0x1 ;  /* 0x000000040000795c */ /* 0x000fe20000300000 */
.L_x_2860:
[----:B------:R-:W0:Y:S01]  /*18f30*/  LDL.LU R2, [R1+0x18] ;  /* 0x0000180001027983 */ /* 0x000e220000300800 */
[----:B------:R-:W-:Y:S01]  /*18f40*/  IMAD R0, R25, 0x8, R22 ;  /* 0x0000000819007824 */ /* 0x000fe200078e0216 */
[----:B------:R-:W-:Y:S01]  /*18f50*/  SHF.L.U32 R3, R28, 0x1f, RZ ;  /* 0x0000001f1c037819 */ /* 0x000fe200000006ff */
[----:B------:R-:W-:Y:S03]  /*18f60*/  BSSY B0, `(.L_x_2861) ;  /* 0x0000004000007945 */ /* 0x000fe60003800000 */
[----:B------:R-:W1:Y:S01]  /*18f70*/  SYNCS.PHASECHK.TRANS64.TRYWAIT P0, [R0+URZ+0x16860], R3 ;  /* 0x01686003000075a7 */ /* 0x000e62000800017f */
[----:B0-----:R-:W-:Y:S01]  /*18f80*/  IMAD R6, R26, -0x80, R2 ;  /* 0xffffff801a067824 */ /* 0x001fe200078e0202 */
[----:B-1----:R-:W-:Y:S06]  /*18f90*/  @!P0 BRA `(.L_x_2862) ;  /* 0x0000005c00fc8947 */ /* 0x002fec0003800000 */
.L_x_3051:
[----:B------:R-:W-:Y:S05]  /*18fa0*/  BSYNC B0 ;  /* 0x0000000000007941 */ /* 0x000fea0003800000 */
.L_x_2861:
        /* <DEDUP_REMOVED lines=18> */
[----:B------:R-:W-:Y:S02]  /*190d0*/  ISETP.LT.OR P1, PT, R6, 0x1, P0 ;  /* 0x000000010600780c */ /* 0x000fe40000721670 */
[----:B0-----:R-:W0:Y:S01]  /*190e0*/  SHFL.IDX PT, R3, R24, RZ, 0x181f ;  /* 0x00181fff18037589 */ /* 0x001e2200000e0000 */
[----:B------:R-:W-:Y:S02]  /*190f0*/  LEA R4, R4, R22, 0x1 ;  /* 0x0000001604047211 */ /* 0x000fe400078e08ff */
        /* <DEDUP_REMOVED lines=41> */
.L_x_3069:
        /* <DEDUP_REMOVED lines=9> */
.L_x_2864:
[----:B------:R-:W-:Y:S02]  /*19420*/  PLOP3.LUT P1, PT, P1, P0, PT, 0xa2, 0x0 ;  /* 0x000000000000781c */ /* 0x000fe40000f21472 */
[----:B------:R-:W-:-:S08]  /*19430*/  @P0 R2UR P1, UR4, R0 ;  /* 0x00000000000402ca */ /* 0x000fd00000020000 */
[----:B------:R-:W-:-:S05]  /*19440*/  @P0 PLOP3.LUT P0, PT, P1, PT, PT, 0x80, 0x0 ;  /* 0x000000000000081c */ /* 0x000fca0000f0f070 */
[----:B------:R-:W-:Y:S01]  /*19450*/  @!P1 SYNCS.ARRIVE.TRANS64.RED.A0T1 RZ, [UR4+0x16850], RZ ;  /* 0x016850ffffff99a7 */ /* 0x000fe20008200404 */
[----:B------:R-:W-:Y:S07]  /*19460*/  @!P1 ARRIVES.LDGSTSBAR.64.TRANSCNT [UR4+0x16850] ;  /* 0x01685000ff0099b0 */ /* 0x000fee0008000a84 */
[----:B------:R-:W-:Y:S05]  /*19470*/  @P0 BRA.U.ANY `(.L_x_2864) ;  /* 0xfffffffd00e80947 */ /* 0x000fea000393ffff */
[----:B------:R-:W-:Y:S01]  /*19480*/  NOP ;  /* 0x0000000000007918 */ /* 0x000fe20000000000 */
[----:B0-----:R-:W2:Y:S02]  /*19490*/  LDL R2, [R1+0x54] ;  /* 0x0000540001027983 */ /* 0x001ea40000100800 */
[----:B--2---:R-:W-:-:S13]  /*194a0*/  ISETP.NE.AND P2, PT, R2, 0x3, PT ;  /* 0x000000030200780c */ /* 0x004fda0003f45270 */
[----:B------:R-:W-:Y:S05]  /*194b0*/  @!P2 BRA `(.L_x_2865) ;  /* 0x000000000004a947 */ /* 0x000fea0003800000 */
[----:B------:R-:W-:Y:S01]  /*194c0*/  BPT.TRAP 0x1 ;  /* 0x000000040000795c */ /* 0x000fe20000300000 */
.L_x_2865:
[----:B------:R0:W-:Y:S01]  /*194d0*/  SYNCS.ARRIVE.TRANS64.A1T0 RZ, [R0+URZ+0x16850], RZ ;  /* 0x016850ff00ff79a7 */ /* 0x0001e2000810003f */
[----:B------:R-:W-:-:S05]  /*194e0*/  VIADD R25, R25, 0x1 ;  /* 0x0000000119197836 */ /* 0x000fca0000000000 */
[----:B------:R-:W-:-:S04]  /*194f0*/  ISETP.NE.AND P0, PT, R25, 0x2, PT ;  /* 0x000000021900780c */ /* 0x000fc80003f05270 */
[----:B------:R-:W-:Y:S02]  /*19500*/  SEL R3, RZ, 0x1, P0 ;  /* 0x00000001ff037807 */ /* 0x000fe40000000000 */
[----:B------:R-:W-:Y:S02]  /*19510*/  SEL R25, R25, RZ, P0 ;  /* 0x000000ff19197207 */ /* 0x000fe40000000000 */
[----:B0-----:R-:W-:-:S07]  /*19520*/  LOP3.LUT R28, R28, R3, RZ, 0x3c, !PT ;  /* 0x000000031c1c7212 */ /* 0x001fce00078e3cff */
.L_x_2824:
[----:B------:R-:W-:Y:S05]  /*19530*/  BSYNC B7 ;  /* 0x0000000000077941 */ /* 0x000fea0003800000 */
.L_x_2822:
        /* <DEDUP_REMOVED lines=9> */
[----:B------:R0:W2:Y:S01]  /*195d0*/  LDS.128 R16, [R22+0x168d0] ;  /* 0x0168d00016107984 */ /* 0x0000a20000000c00 */
[----:B------:R-:W-:Y:S06]  /*195e0*/  BAR.ARV 0x4, 0x200 ;  /* 0x0108000000007b1d */ /* 0x000fec0000002000 */
[----:B------:R-:W-:Y:S05]  /*195f0*/  BRA `(.L_x_2867) ;  /* 0x0000000800cc7947 */ /* 0x000fea0003800000 */
.L_x_2866:
        /* <DEDUP_REMOVED lines=15> */
[C---:B------:R-:W-:Y:S01]  /*196f0*/  ISETP.GE.U32.AND P5, PT, R7.reuse, 0x10, PT ;  /* 0x000000100700780c */ /* 0x040fe20003fa6070 */
[----:B------:R-:W-:Y:S01]  /*19700*/  SHFL.IDX PT, R16, R16, 0x1, 0x1f ;  /* 0x00201f0010107f89 */ /* 0x000fe200000e0000 */
[----:B0-----:R-:W-:Y:S02]  /*19710*/  IMAD.MOV.U32 R2, RZ, RZ, RZ ;  /* 0x000000ffff027224 */ /* 0x001fe400078e00ff */
[----:B--2---:R-:W-:Y:S01]  /*19720*/  @!P1 IMAD.MOV.U32 R2, RZ, RZ, R3 ;  /* 0x000000ffff029224 */ /* 0x004fe200078e0003 */
[----:B------:R-:W-:-:S04]  /*19730*/  ISETP.NE.AND P1, PT, R7, RZ, PT ;  /* 0x000000ff0700720c */ /* 0x000fc80003f25270 */
        /* <DEDUP_REMOVED lines=16> */
.L_x_3079:
[----:B------:R-:W-:Y:S02]  /*19840*/  ULDC UR4, c[0x0][0xc38] ;  /* 0x00030e0000047ab9 */ /* 0x000fe40000000800 */
[----:B------:R-:W-:-:S05]  /*19850*/  MOV R4, UR4 ;  /* 0x0000000400047c02 */ /* 0x000fca0008000f00 */
[----:B--2---:R-:W-:-:S04]  /*19860*/  IMAD R5, R14, R4, RZ ;  /* 0x000000040e057224 */ /* 0x004fc800078e02ff */
[----:B------:R-:W-:-:S05]  /*19870*/  IMAD.IADD R16, R16, 0x1, R5 ;  /* 0x0000000110107824 */ /* 0x000fca00078e0205 */
[----:B------:R-:W-:-:S13]  /*19880*/  ISETP.GT.AND P6, PT, R16, R0, PT ;  /* 0x000000001000720c */ /* 0x000fda0003fc4270 */
[----:B------:R-:W-:Y:S05]  /*19890*/  @P6 BRA `(.L_x_2869) ;  /* 0x00000000009c6947 */ /* 0x000fea0003800000 */
.L_x_2874:
        /* <DEDUP_REMOVED lines=14> */
.L_x_2872:
[----:B------:R-:W-:Y:S05]  /*19980*/  BSYNC B0 ;  /* 0x0000000000007941 */ /* 0x000fea0003800000 */
.L_x_2871:
[----:B------:R-:W-:-:S03]  /*19990*/  UMOV UR4, 0xffffffff ;  /* 0xffffffff00047882 */ /* 0x000fc60000000000 */
[----:B------:R-:W-:Y:S05]  /*199a0*/  BRA.DIV UR4, `(.L_x_2873) ;  /* 0x0000006204dc7947 */ /* 0x000fea000b800000 */
[----:B-----5:R-:W3:Y:S02]  /*199b0*/  SHFL.UP PT, R14, R2, 0x1, RZ ;  /* 0x04200000020e7989 */ /* 0x020ee400000e00ff */
[----:B---3--:R-:W-:-:S05]  /*199c0*/  SEL R13, R14, RZ, P1 ;  /* 0x000000ff0e0d7207 */ /* 0x008fca0000800000 */
[----:B------:R-:W-:-:S05]  /*199d0*/  IMAD.IADD R13, R2, 0x1, R13 ;  /* 0x00000001020d7824 */ /* 0x000fca00078e020d */
[----:B------:R-:W3:Y:S02]  /*199e0*/  SHFL.UP PT, R14, R13, 0x2, RZ ;  /* 0x044000000d0e7989 */ /* 0x000ee400000e00ff */
[----:B---3--:R-:W-:-:S05]  /*199f0*/  SEL R14, R14, RZ, P2 ;  /* 0x000000ff0e0e7207 */ /* 0x008fca0001000000 */
[----:B0-2---:R-:W-:-:S05]  /*19a00*/  IMAD.IADD R3, R13, 0x1, R14 ;  /* 0x000000010d037824 */ /* 0x005fca00078e020e */
        /* <DEDUP_REMOVED lines=9> */
[----:B------:R0:W2:Y:S02]  /*19aa0*/  SHFL.IDX PT, R14, R3, 0x1f, 0x1f ;  /* 0x03e01f00030e7f89 */ /* 0x0000a400000e0000 */
.L_x_3087:
[----:B------:R-:W-:Y:S02]  /*19ab0*/  ULDC UR4, c[0x0][0xc38] ;  /* 0x00030e0000047ab9 */ /* 0x000fe40000000800 */
[----:B------:R-:W-:-:S04]  /*19ac0*/  IMAD.U32 R4, RZ, RZ, UR4 ;  /* 0x00000004ff047e24 */ /* 0x000fc8000f8e00ff */
[----:B--2---:R-:W-:-:S04]  /*19ad0*/  IMAD R5, R14, R4, RZ ;  /* 0x000000040e057224 */ /* 0x004fc800078e02ff */
[----:B------:R-:W-:-:S05]  /*19ae0*/  IMAD.IADD R16, R5, 0x1, R16 ;  /* 0x0000000105107824 */ /* 0x000fca00078e0210 */
[----:B------:R-:W-:-:S13]  /*19af0*/  ISETP.GT.AND P6, PT, R16, R0, PT ;  /* 0x000000001000720c */ /* 0x000fda0003fc4270 */
[----:B------:R-:W-:Y:S05]  /*19b00*/  @!P6 BRA `(.L_x_2874) ;  /* 0xfffffffc0064e947 */ /* 0x000fea000383ffff */
.L_x_2869:
        /* <DEDUP_REMOVED lines=8> */
.L_x_3091:
[----:B------:R-:W-:Y:S01]  /*19b90*/  ISETP.NE.AND P0, PT, R5, RZ, PT ;  /* 0x000000ff0500720c */ /* 0x000fe20003f05270 */
[----:B------:R-:W-:-:S12]  /*19ba0*/  IMAD.MOV.U32 R5, RZ, RZ, RZ ;  /* 0x000000ffff057224 */ /* 0x000fd800078e00ff */
[----:B------:R-:W-:Y:S05]  /*19bb0*/  @!P0 BRA `(.L_x_2876) ;  /* 0x0000000000108947 */ /* 0x000fea0003800000 */
[----:B------:R-:W-:Y:S01]  /*19bc0*/  UMOV UR4, 0xffffffff ;  /* 0xffffffff00047882 */ /* 0x000fe20000000000 */
[----:B------:R-:W-:Y:S02]  /*19bd0*/  VIADD R12, R6, 0xffffffff ;  /* 0xffffffff060c7836 */ /* 0x000fe40000000000 */
[----:B------:R-:W-:Y:S05]  /*19be0*/  BRA.DIV UR4, `(.L_x_2877) ;  /* 0x0000006604507947 */ /* 0x000fea000b800000 */
[----:B------:R4:W0:Y:S02]  /*19bf0*/  SHFL.IDX PT, R5, R3, R12, 0x1f ;  /* 0x00001f0c03057589 */ /* 0x00082400000e0000 */
.L_x_2876:
[----:B0-2-4-:R-:W0:Y:S01]  /*19c00*/  LDC.64 R2, c[0x0][0xc90] ;  /* 0x00032400ff027b82 */ /* 0x015e220000000a00 */
[----:B------:R-:W-:-:S04]  /*19c10*/  IMAD.IADD R19, R6, 0x1, R19 ;  /* 0x0000000106137824 */ /* 0x000fc800078e0213 */
[----:B0-----:R-:W-:-:S05]  /*19c20*/  IMAD.WIDE R2, R19, 0x4, R2 ;  /* 0x0000000413027825 */ /* 0x001fca00078e0202 */
[----:B------:R0:W3:Y:S01]  /*19c30*/  LDG.E R7, desc[UR40][R2.64] ;  /* 0x0000002802077981 */ /* 0x0000e2000c1e1900 */
[----:B------:R-:W-:Y:S01]  /*19c40*/  IMAD R16, R5, R4, R16 ;  /* 0x0000000405107224 */ /* 0x000fe200078e0210 */
[----:B0-----:R-:W-:Y:S01]  /*19c50*/  MOV R2, RZ ;  /* 0x000000ff00027202 */ /* 0x001fe20000000f00 */
[----:B---3--:R-:W-:-:S05]  /*19c60*/  IMAD R6, R17, R7, RZ ;  /* 0x0000000711067224 */ /* 0x008fca00078e02ff */
[----:B------:R-:W-:-:S04]  /*19c70*/  IABS R8, R6 ;  /* 0x0000000600087213 */ /* 0x000fc80000000000 */
[----:B-1----:R-:W0:Y:S08]  /*19c80*/  I2F.RP R9, R8 ;  /* 0x0000000800097306 */ /* 0x002e300000209400 */
[----:B0-----:R-:W0:Y:S02]  /*19c90*/  MUFU.RCP R9, R9 ;  /* 0x0000000900097308 */ /* 0x001e240000001000 */
[----:B0-----:R-:W-:-:S06]  /*19ca0*/  VIADD R10, R9, 0xffffffe ;  /* 0x0ffffffe090a7836 */ /* 0x001fcc0000000000 */
[----:B------:R-:W0:Y:S02]  /*19cb0*/  F2I.FTZ.U32.TRUNC.NTZ R3, R10 ;  /* 0x0000000a00037305 */ /* 0x000e24000021f000 */
[----:B0-----:R-:W-:-:S04]  /*19cc0*/  IMAD.MOV R5, RZ, RZ, -R3 ;  /* 0x000000ffff057224 */ /* 0x001fc800078e0a03 */
[----:B------:R-:W-:-:S04]  /*19cd0*/  IMAD R5, R5, R8, RZ ;  /* 0x0000000805057224 */ /* 0x000fc800078e02ff */
[----:B------:R-:W-:-:S04]  /*19ce0*/  IMAD.HI.U32 R2, R3, R5, R2 ;  /* 0x0000000503027227 */ /* 0x000fc800078e0002 */
[----:B------:R-:W-:Y:S01]  /*19cf0*/  IMAD.IADD R5, R0, 0x1, -R16 ;  /* 0x0000000100057824 */ /* 0x000fe200078e0a10 */
[----:B------:R-:W-:-:S04]  /*19d00*/  IABS R0, R6 ;  /* 0x0000000600007213 */ /* 0x000fc80000000000 */
[----:B------:R-:W-:Y:S01]  /*19d10*/  IABS R3, R5 ;  /* 0x0000000500037213 */ /* 0x000fe20000000000 */
[----:B------:R-:W-:-:S04]  /*19d20*/  IMAD.MOV R0, RZ, RZ, -R0 ;  /* 0x000000ffff007224 */ /* 0x000fc800078e0a00 */
        /* <DEDUP_REMOVED lines=11> */
[----:B------:R-:W-:-:S05]  /*19de0*/  @!P1 LOP3.LUT R2, RZ, R6, RZ, 0x33, !PT ;  /* 0x00000006ff029212 */ /* 0x000fca00078e33ff */
[----:B------:R-:W-:Y:S01]  /*19df0*/  IMAD R0, R7, R2, RZ ;  /* 0x0000000207007224 */ /* 0x000fe200078e02ff */
[----:B------:R-:W-:-:S03]  /*19e00*/  IADD3 R2, -R2, RZ, RZ ;  /* 0x000000ff02027210 */ /* 0x000fc60007ffe1ff */
[----:B------:R-:W-:Y:S02]  /*19e10*/  IMAD.MOV R3, RZ, RZ, -R0 ;  /* 0x000000ffff037224 */ /* 0x000fe400078e0a00 */
[----:B------:R-:W-:-:S03]  /*19e20*/  IMAD R5, R6, R2, R5 ;  /* 0x0000000206057224 */ /* 0x000fc600078e0205 */
[----:B------:R-:W-:-:S04]  /*19e30*/  VIADDMNMX R4, R3, R4, R7, PT ;  /* 0x0000000403047246 */ /* 0x000fc80003800107 */
        /* <DEDUP_REMOVED lines=8> */
[----:B------:R-:W-:Y:S02]  /*19ec0*/  IMAD R11, R2, R7, RZ ;  /* 0x00000007020b7224 */ /* 0x000fe400078e02ff */
[----:B------:R-:W-:-:S04]  /*19ed0*/  IMAD.MOV.U32 R2, RZ, RZ, RZ ;  /* 0x000000ffff027224 */ /* 0x000fc800078e00ff */
[----:B------:R-:W-:Y:S01]  /*19ee0*/  IMAD.HI.U32 R2, R3, R11, R2 ;  /* 0x0000000b03027227 */ /* 0x000fe200078e0002 */
[----:B------:R-:W-:-:S05]  /*19ef0*/  IABS R3, R5 ;  /* 0x0000000500037213 */ /* 0x000fca0000000000 */
[----:B------:R-:W-:-:S04]  /*19f00*/  IMAD.HI.U32 R2, R2, R3, RZ ;  /* 0x0000000302027227 */ /* 0x000fc800078e00ff */
[----:B------:R-:W-:Y:S01]  /*19f10*/  IMAD R6, R2, R6, R3 ;  /* 0x0000000602067224 */ /* 0x000fe200078e0203 */
[C---:B------:R-:W-:Y:S01]  /*19f20*/  LOP3.LUT R3, R5.reuse, R4, RZ, 0x3c, !PT ;  /* 0x0000000405037212 */ /* 0x040fe200078e3cff */
[----:B------:R-:W-:-:S03]  /*19f30*/  IMAD.IADD R5, R5, 0x1, R0 ;  /* 0x0000000105057824 */ /* 0x000fc600078e0200 */
        /* <DEDUP_REMOVED lines=8> */
[----:B------:R-:W-:Y:S02]  /*19fc0*/  @!P1 LOP3.LUT R2, RZ, R4, RZ, 0x33, !PT ;  /* 0x00000004ff029212 */ /* 0x000fe400078e33ff */
[----:B------:R-:W-:-:S05]  /*19fd0*/  IADD3 R4, -R4, RZ, RZ ;  /* 0x000000ff04047210 */ /* 0x000fca0007ffe1ff */
[----:B------:R-:W-:Y:S01]  /*19fe0*/  IMAD R18, R2, R4, R5 ;  /* 0x0000000402127224 */ /* 0x000fe200078e0205 */
[----:B------:R-:W-:-:S05]  /*19ff0*/  LOP3.LUT R2, RZ, R2, RZ, 0x33, !PT ;  /* 0x00000002ff027212 */ /* 0x000fca00078e33ff */
[----:B------:R-:W-:Y:S01]  /*1a000*/  IMAD.IADD R17, R17, 0x1, R2 ;  /* 0x0000000111117824 */ /* 0x000fe200078e0202 */
[----:B------:R-:W-:Y:S06]  /*1a010*/  BRA `(.L_x_2878) ;  /* 0x00000000001c7947 */ /* 0x000fec0003800000 */
.L_x_2870:
[----:B------:R-:W-:Y:S01]  /*1a020*/  UMOV UR4, URZ ;  /* 0x0000003f00047c82 */ /* 0x000fe20008000000 */
[----:B------:R-:W-:Y:S01]  /*1a030*/  UMOV UR5, URZ ;  /* 0x0000003f00057c82 */ /* 0x000fe20008000000 */
[----:B------:R-:W-:Y:S01]  /*1a040*/  ULDC UR6, c[0x0][0xc3c] ;  /* 0x00030f0000067ab9 */ /* 0x000fe20000000800 */
[----:B------:R-:W-:Y:S02]  /*1a050*/  IMAD.MOV.U32 R16, RZ, RZ, R0 ;  /* 0x000000ffff107224 */ /* 0x000fe400078e0000 */
[----:B------:R-:W-:Y:S02]  /*1a060*/  IMAD.U32 R17, RZ, RZ, UR4 ;  /* 0x00000004ff117e24 */ /* 0x000fe4000f8e00ff */
[----:B------:R-:W-:Y:S02]  /*1a070*/  IMAD.U32 R18, RZ, RZ, UR5 ;  /* 0x00000005ff127e24 */ /* 0x000fe4000f8e00ff */
[----:B------:R-:W-:-:S07]  /*1a080*/  IMAD.U32 R19, RZ, RZ, UR6 ;  /* 0x00000006ff137e24 */ /* 0x000fce000f8e00ff */
.L_x_2878:
        /* <DEDUP_REMOVED lines=10> */
.L_x_2867:
[----:B------:R-:W-:Y:S02]  /*1a130*/  ULDC UR4, c[0x0][0xc3c] ;  /* 0x00030f0000047ab9 */ /* 0x000fe40000000800 */
[----:B--2---:R-:W-:-:S13]  /*1a140*/  ISETP.GE.AND P0, PT, R19, UR4, PT ;  /* 0x0000000413007c0c */ /* 0x004fda000bf06270 */
[----:B------:R-:W-:Y:S05]  /*1a150*/  @!P0 BRA `(.L_x_2879) ;  /* 0xffffffa400088947 */ /* 0x000fea000383ffff */
[----:B------:R-:W-:Y:S05]  /*1a160*/  BSYNC B8 ;  /* 0x0000000000087941 */ /* 0x000fea0003800000 */
.L_x_2786:
[----:B--2---:R-:W2:Y:S01]  /*1a170*/  LDL.LU R0, [R1+0x44] ;  /* 0x0000440001007983 */ /* 0x004ea20000300800 */
[----:B------:R-:W-:Y:S01]  /*1a180*/  BSSY B0, `(.L_x_2880) ;  /* 0x000000b000007945 */ /* 0x000fe20003800000 */
[----:B------:R-:W4:Y:S01]  /*1a190*/  S2R R5, SR_CgaCtaId ;  /* 0x0000000000057919 */ /* 0x000f220000008800 */
[----:B--2---:R-:W-:-:S05]  /*1a1a0*/  VIADD R0, R0, 0x1 ;  /* 0x0000000100007836 */ /* 0x004fca0000000000 */
[----:B0-----:R-:W-:-:S04]  /*1a1b0*/  LEA.HI R2, R0, R0, RZ, 0x1 ;  /* 0x0000000000027211 */ /* 0x001fc800078f08ff */
[----:B------:R-:W-:Y:S02]  /*1a1c0*/  LOP3.LUT R3, R2, 0xfffffffe, RZ, 0xc0, !PT ;  /* 0xfffffffe02037812 */ /* 0x000fe400078ec0ff */
[----:B------:R-:W-:-:S03]  /*1a1d0*/  MOV R2, 0x400 ;  /* 0x0000040000027802 */ /* 0x000fc60000000f00 */
[----:B------:R-:W-:Y:S01]  /*1a1e0*/  IMAD.IADD R0, R0, 0x1, -R3 ;  /* 0x0000000100007824 */ /* 0x000fe200078e0a03 */
[----:B----4-:R-:W-:-:S04]  /*1a1f0*/  LEA R4, R5, R2, 0x18 ;  /* 0x0000000205047211 */ /* 0x010fc800078ec0ff */
[----:B------:R-:W-:-:S04]  /*1a200*/  SHF.L.U32 R0, R0, 0x1f, RZ ;  /* 0x0000001f00007819 */ /* 0x000fc800000006ff */
[----:B------:R-:W0:Y:S02]  /*1a210*/  SYNCS.PHASECHK.TRANS64.TRYWAIT P0, [R4+URZ+0x16820], R0 ;  /* 0x01682000040075a7 */ /* 0x000e24000800017f */
[----:B0-----:R-:W-:Y:S05]  /*1a220*/  @!P0 BRA `(.L_x_2881) ;  /* 0x0000005c00e88947 */ /* 0x001fea0003800000 */
.L_x_3094:
[----:B------:R-:W-:Y:S05]  /*1a230*/  BSYNC B0 ;  /* 0x0000000000007941 */ /* 0x000fea0003800000 */
.L_x_2880:
[----:B------:R-:W-:-:S03]  /*1a240*/  UMOV UR4, 0xffffffff ;  /* 0xffffffff00047882 */ /* 0x000fc60000000000 */
[----:B------:R-:W-:Y:S05]  /*1a250*/  BRA.DIV UR4, `(.L_x_2882) ;  /* 0x0000005e04f07947 */ /* 0x000fea000b800000 */
[----:B0-----:R-:W0:Y:S02]  /*1a260*/  S2R R0, SR_TID.X ;  /* 0x0000000000007919 */ /* 0x001e240000002100 */
[----:B0-----:R-:W-:-:S04]  /*1a270*/  SHF.R.U32.HI R0, RZ, 0x5, R0 ;  /* 0x00000005ff007819 */ /* 0x001fc80000011600 */
[----:B------:R-:W-:-:S05]  /*1a280*/  LOP3.LUT R0, R0, 0x3, RZ, 0xc0, !PT ;  /* 0x0000000300007812 */ /* 0x000fca00078ec0ff */
[----:B------:R0:W2:Y:S02]  /*1a290*/  SHFL.IDX PT, R14, R0, RZ, 0x1f ;  /* 0x00001fff000e7589 */ /* 0x0000a400000e0000 */
.L_x_3097:
[----:B--2---:R-:W-:-:S13]  /*1a2a0*/  ISETP.NE.AND P0, PT, R14, RZ, PT ;  /* 0x000000ff0e00720c */ /* 0x004fda0003f05270 */
[----:B------:R-:W-:Y:S05]  /*1a2b0*/  @P0 BRA `(.L_x_2631) ;  /* 0x0000000000880947 */ /* 0x000fea0003800000 */
[----:B------:R-:W-:-:S03]  /*1a2c0*/  UMOV UR4, 0xffffffff ;  /* 0xffffffff00047882 */ /* 0x000fc60000000000 */
[----:B------:R-:W-:Y:S05]  /*1a2d0*/  BRA.DIV UR4, `(.L_x_2883) ;  /* 0x0000006204047947 */ /* 0x000fea000b800000 */
[----:B------:R-:W-:-:S13]  /*1a2e0*/  ELECT P6, URZ, PT ;  /* 0x00000000003f782f */ /* 0x000fda00038c0000 */
.L_x_3100:
[----:B------:R-:W-:Y:S05]  /*1a2f0*/  @!P6 BRA `(.L_x_2631) ;  /* 0x000000000078e947 */ /* 0x000fea0003800000 */
[----:B0-----:R-:W2:Y:S02]  /*1a300*/  LDL.LU R0, [R1+0x30] ;  /* 0x0000300001007983 */ /* 0x001ea40000300800 */
[----:B--2---:R-:W-:-:S04]  /*1a310*/  LOP3.LUT R0, R0, 0x2, RZ, 0xfc, !PT ;  /* 0x0000000200007812 */ /* 0x004fc800078efcff */
[----:B------:R-:W-:-:S13]  /*1a320*/  ISETP.NE.AND P0, PT, R0, 0x3, PT ;  /* 0x000000030000780c */ /* 0x000fda0003f05270 */
[----:B------:R-:W-:Y:S05]  /*1a330*/  @!P0 BRA `(.L_x_2884) ;  /* 0x0000000000048947 */ /* 0x000fea0003800000 */
[----:B------:R-:W-:Y:S01]  /*1a340*/  BPT.TRAP 0x1 ;  /* 0x000000040000795c */ /* 0x000fe20000300000 */
.L_x_2884:
[C---:B------:R-:W-:Y:S01]  /*1a350*/  IMAD R5, R25.reuse, 0x8, R4 ;  /* 0x0000000819057824 */ /* 0x040fe200078e0204 */
[----:B------:R-:W-:Y:S02]  /*1a360*/  SHF.L.U32 R0, R28, 0x1f, RZ ;  /* 0x0000001f1c007819 */ /* 0x000fe400000006ff */
[----:B------:R-:W-:Y:S02]  /*1a370*/  IADD3 R25, R25, 0x1, RZ ;  /* 0x0000000119197810 */ /* 0x000fe40007ffe0ff */
[----:B------:R-:W0:Y:S02]  /*1a380*/  SYNCS.PHASECHK.TRANS64.TRYWAIT P1, [R5+URZ+0x16840], R0 ;  /* 0x01684000050075a7 */ /* 0x000e24000802017f */
[----:B------:R-:W-:-:S04]  /*1a390*/  ISETP.NE.AND P2, PT, R25, 0x2, PT ;  /* 0x000000021900780c */ /* 0x000fc80003f45270 */
[----:B------:R-:W-:Y:S01]  /*1a3a0*/  SEL R3, RZ, 0x1, P2 ;  /* 0x00000001ff037807 */ /* 0x000fe20001000000 */
[----:B0-----:R-:W-:Y:S08]  /*1a3b0*/  @!P1 BRA `(.L_x_2885) ;  /* 0x0000005c00ec9947 */ /* 0x001ff00003800000 */
.L_x_3101:
[----:B------:R-:W-:Y:S02]  /*1a3c0*/  SEL R25, R25, RZ, P2 ;  /* 0x000000ff19197207 */ /* 0x000fe40001000000 */
[----:B------:R-:W-:Y:S01]  /*1a3d0*/  LOP3.LUT R2, R28, R3, RZ, 0x3c, !PT ;  /* 0x000000031c027212 */ /* 0x000fe200078e3cff */
[----:B------:R-:W-:Y:S06]  /*1a3e0*/  @!P0 BRA `(.L_x_2886) ;  /* 0x0000000000048947 */ /* 0x000fec0003800000 */
[----:B------:R-:W-:Y:S01]  /*1a3f0*/  BPT.TRAP 0x1 ;  /* 0x000000040000795c */ /* 0x000fe20000300000 */
.L_x_2886:
[----:B------:R-:W-:Y:S01]  /*1a400*/  IMAD R25, R25, 0x8, R4 ;  /* 0x0000000819197824 */ /* 0x000fe200078e0204 */
[----:B------:R-:W-:-:S04]  /*1a410*/  SHF.L.U32 R2, R2, 0x1f, RZ ;  /* 0x0000001f02027819 */ /* 0x000fc800000006ff */
[----:B------:R-:W2:Y:S02]  /*1a420*/  SYNCS.PHASECHK.TRANS64.TRYWAIT P1, [R25+URZ+0x16840], R2 ;  /* 0x01684002190075a7 */ /* 0x000ea4000802017f */
[----:B--2---:R-:W-:Y:S05]  /*1a430*/  @!P1 BRA `(.L_x_2887) ;  /* 0x0000005c00e09947 */ /* 0x004fea0003800000 */
.L_x_3102:
[----:B------:R-:W-:Y:S05]  /*1a440*/  @!P0 BRA `(.L_x_2888) ;  /* 0x0000000000048947 */ /* 0x000fea0003800000 */
[----:B------:R-:W-:Y:S01]  /*1a450*/  BPT.TRAP 0x1 ;  /* 0x000000040000795c */ /* 0x000fe20000300000 */
.L_x_2888:
[----:B------:R-:W4:Y:S02]  /*1a460*/  SYNCS.PHASECHK.TRANS64.TRYWAIT P1, [R5+URZ+0x16860], R0 ;  /* 0x01686000050075a7 */ /* 0x000f24000802017f */
[----:B----4-:R-:W-:Y:S05]  /*1a470*/  @!P1 BRA `(.L_x_2889) ;  /* 0x0000005c00e49947 */ /* 0x010fea0003800000 */
.L_x_3103:
[----:B------:R-:W-:Y:S05]  /*1a480*/  @!P0 BRA `(.L_x_2890) ;  /* 0x0000000000048947 */ /* 0x000fea0003800000 */
[----:B------:R-:W-:Y:S01]  /*1a490*/  BPT.TRAP 0x1 ;  /* 0x000000040000795c */ /* 0x000fe20000300000 */
.L_x_2890:
[----:B------:R0:W0:Y:S02]  /*1a4a0*/  SYNCS.PHASECHK.TRANS64.TRYWAIT P0, [R25+URZ+0x16860], R2 ;  /* 0x01686002190075a7 */ /* 0x000024000800017f */
[----:B0-----:R-:W-:Y:S05]  /*1a4b0*/  @!P0 NANOSLEEP.SYNCS 0x989680 ;  /* 0x009896800000895d */ /* 0x001fea0003900000 */
[----:B------:R-:W0:Y:S02]  /*1a4c0*/  @!P0 SYNCS.PHASECHK.TRANS64 P0, [R25+URZ+0x16860], R2 ;  /* 0x01686002190085a7 */ /* 0x000e24000800007f */
[----:B0-----:R-:W-:Y:S05]  /*1a4d0*/  @!P0 BRA `(.L_x_2890) ;  /* 0xfffffffc00f08947 */ /* 0x001fea000383ffff */
.L_x_2631:
[----:B------:R-:W-:Y:S05]  /*1a4e0*/  BSYNC B9 ;  /* 0x0000000000097941 */ /* 0x000fea0003800000 */
.L_x_2628:
[----:B------:R-:W-:Y:S05]  /*1a4f0*/  EXIT ;  /* 0x000000000000794d */ /* 0x000fea0003800000 */
.L_x_2649:
[----:B0-----:R0:W1:Y:S02]  /*1a500*/  SYNCS.PHASECHK.TRANS64.TRYWAIT P6, [R69+URZ+0x16890], R77 ;  /* 0x0168904d450075a7 */ /* 0x00106400080c017f */
[----:B-1----:R-:W-:Y:S05]  /*1a510*/  @!P6 NANOSLEEP.SYNCS 0x989680 ;  /* 0x009896800000e95d */ /* 0x002fea0003900000 */
[----:B------:R-:W1:Y:S02]  /*1a520*/  @!P6 SYNCS.PHASECHK.TRANS64 P6, [R69+URZ+0x16890], R77 ;  /* 0x0168904d4500e5a7 */ /* 0x000e6400080c007f */
[----:B-1----:R-:W-:Y:S05]  /*1a530*/  @!P6 BRA `(.L_x_2649) ;  /* 0xfffffffc00f0e947 */ /* 0x002fea000383ffff */
[----:B------:R-:W-:Y:S05]  /*1a540*/  BRA `(.L_x_2891) ;  /* 0xfffffe8400947947 */ /* 0x000fea000383ffff */
.L_x_2650:
        /* <DEDUP_REMOVED lines=8> */
.L_x_2893:
[----:B------:R-:W-:Y:S05]  /*1a5d0*/  BSYNC B1 ;  /* 0x0000000000017941 */ /* 0x000fea0003800000 */
.L_x_2892:
        /* <DEDUP_REMOVED lines=8> */
.L_x_2894:
[----:B------:R-:W-:Y:S05]  /*1a660*/  BRA `(.L_x_2895) ;  /* 0xfffffe8400607947 */ /* 0x000fea000383ffff */
.L_x_2659:
        /* <DEDUP_REMOVED lines=8> */
.L_x_2897:
[----:B------:R-:W-:Y:S05]  /*1a6f0*/  BSYNC B1 ;  /* 0x0000000000017941 */ /* 0x000fea0003800000 */
.L_x_2896:
        /* <DEDUP_REMOVED lines=8> */
.L_x_2898:
[----:B------:R-:W-:Y:S05]  /*1a780*/  BRA `(.L_x_2899) ;  /* 0xfffffe8800ec7947 */ /* 0x000fea000383ffff */
.L_x_2671:
[----:B--2---:R2:W3:Y:S02]  /*1a790*/  SYNCS.PHASECHK.TRANS64.TRYWAIT P4, [R69+URZ+0x16890], R77 ;  /* 0x0168904d450075a7 */ /* 0x0044e4000808017f */
[----:B---3--:R-:W-:Y:S05]  /*1a7a0*/  @!P4 NANOSLEEP.SYNCS 0x989680 ;  /* 0x009896800000c95d */ /* 0x008fea0003900000 */
[----:B------:R-:W3:Y:S02]  /*1a7b0*/  @!P4 SYNCS.PHASECHK.TRANS64 P4, [R69+URZ+0x16890], R77 ;  /* 0x0168904d4500c5a7 */ /* 0x000ee4000808007f */
[----:B---3--:R-:W-:Y:S05]  /*1a7c0*/  @!P4 BRA `(.L_x_2671) ;  /* 0xfffffffc00f0c947 */ /* 0x008fea000383ffff */
[----:B------:R-:W-:Y:S05]  /*1a7d0*/  BRA `(.L_x_2900) ;  /* 0xfffffe98000c7947 */ /* 0x000fea000383ffff */
.L_x_2672:
        /* <DEDUP_REMOVED lines=8> */
.L_x_2902:
[----:B------:R-:W-:Y:S05]  /*1a860*/  BSYNC B1 ;  /* 0x0000000000017941 */ /* 0x000fea0003800000 */
.L_x_2901:
        /* <DEDUP_REMOVED lines=8> */
.L_x_2903:
[----:B------:R-:W-:Y:S01]  /*1a8f0*/  IMAD.MOV.U32 R80, RZ, RZ, R14 ;  /* 0x000000ffff507224 */ /* 0x000fe200078e000e */
[----:B------:R-:W-:Y:S06]  /*1a900*/  BRA `(.L_x_2904) ;  /* 0xfffffe9400d87947 */ /* 0x000fec000383ffff */
.L_x_2677:
        /* <DEDUP_REMOVED lines=8> */
.L_x_2906:
[----:B------:R-:W-:Y:S05]  /*1a990*/  BSYNC B1 ;  /* 0x0000000000017941 */ /* 0x000fea0003800000 */
.L_x_2905:
        /* <DEDUP_REMOVED lines=8> */
.L_x_2907:
[----:B------:R-:W-:Y:S01]  /*1aa20*/  IMAD.MOV.U32 R38, RZ, RZ, R14 ;  /* 0x000000ffff267224 */ /* 0x000fe200078e000e */
[----:B------:R-:W-:Y:S06]  /*1aa30*/  BRA `(.L_x_2908) ;  /* 0xfffffe9c00987947 */ /* 0x000fec000383ffff */
.L_x_2682:
[----:B0-----:R0:W1:Y:S02]  /*1aa40*/  SYNCS.PHASECHK.TRANS64.TRYWAIT P3, [R69+URZ+0x16890], R77 ;  /* 0x0168904d450075a7 */ /* 0x001064000806017f */
[----:B-1----:R-:W-:Y:S05]  /*1aa50*/  @!P3 NANOSLEEP.SYNCS 0x989680 ;  /* 0x009896800000b95d */ /* 0x002fea0003900000 */
[----:B------:R-:W1:Y:S02]  /*1aa60*/  @!P3 SYNCS.PHASECHK.TRANS64 P3, [R69+URZ+0x16890], R77 ;  /* 0x0168904d4500b5a7 */ /* 0x000e64000806007f */
[----:B-1----:R-:W-:Y:S05]  /*1aa70*/  @!P3 BRA `(.L_x_2682) ;  /* 0xfffffffc00f0b947 */ /* 0x002fea000383ffff */
[----:B------:R-:W-:Y:S05]  /*1aa80*/  BRA `(.L_x_2909) ;  /* 0xfffffea400ac7947 */ /* 0x000fea000383ffff */
.L_x_2683:
        /* <DEDUP_REMOVED lines=8> */
.L_x_2911:
[----:B------:R-:W-:Y:S05]  /*1ab10*/  BSYNC B1 ;  /* 0x0000000000017941 */ /* 0x000fea0003800000 */
.L_x_2910:
        /* <DEDUP_REMOVED lines=8> */
.L_x_2912:
[----:B------:R-:W-:Y:S01]  /*1aba0*/  IMAD.MOV.U32 R37, RZ, RZ, R14 ;  /* 0x000000ffff257224 */ /* 0x000fe200078e000e */
[----:B------:R-:W-:Y:S06]  /*1abb0*/  BRA `(.L_x_2913) ;  /* 0xfffffea400d07947 */ /* 0x000fec000383ffff */
.L_x_2686:
        /* <DEDUP_REMOVED lines=8> */
.L_x_2915:
[----:B------:R-:W-:Y:S05]  /*1ac40*/  BSYNC B1 ;  /* 0x0000000000017941 */ /* 0x000fea0003800000 */
.L_x_2914:
[----:B------:R-:W-:Y:S01]  /*1ac50*/  IMAD.MOV.U32 R13, RZ, RZ, R36 ;  /* 0x000000ffff0d7224 */ /* 0x000fe200078e0024 */
[----:B------:R-:W-:Y:S01]  /*1ac60*/  MOV R9, R14 ;  /* 0x0000000e00097202 */ /* 0x000fe20000000f00 */
[----:B------:R-:W-:Y:S02]  /*1ac70*/  IMAD.MOV.U32 R12, RZ, RZ, 0x1 ;  /* 0x00000001ff0c7424 */ /* 0x000fe400078e00ff */
[----:B------:R-:W-:Y:S02]  /*1ac80*/  IMAD.MOV.U32 R11, RZ, RZ, 0x1c1f ;  /* 0x00001c1fff0b7424 */ /* 0x000fe400078e00ff */
[----:B------:R-:W-:-:S07]  /*1ac90*/  IMAD.MOV.U32 R15, RZ, RZ, -0x1 ;  /* 0xffffffffff0f7424 */ /* 0x000fce00078e00ff */
[----:B------:R-:W-:Y:S05]  /*1aca0*/  WARPSYNC.COLLECTIVE R15, `(.L_x_2916) ;  /* 0x000000000f087348 */ /* 0x000fea0003c00000 */
[----:B------:R0:W1:Y:S02]  /*1acb0*/  SHFL.IDX P6, R14, R13, R12, R11 ;  /* 0x0000000c0d0e7389 */ /* 0x00006400000c000b */
[----:B01----:R-:W-:Y:S01]  /*1acc0*/  ENDCOLLECTIVE ;  /* 0x000000000000791b */ /* 0x003fe20003800000 */
.L_x_2916:
[----:B------:R-:W-:Y:S01]  /*1acd0*/  IMAD.MOV.U32 R37, RZ, RZ, R14 ;  /* 0x000000ffff257224 */ /* 0x000fe200078e000e */
[----:B------:R-:W-:Y:S06]  /*1ace0*/  BRA `(.L_x_2917) ;  /* 0xfffffea400cc7947 */ /* 0x000fec000383ffff */
.L_x_2690:
[----:B0-----:R0:W3:Y:S02]  /*1acf0*/  SYNCS.PHASECHK.TRANS64.TRYWAIT P4, [R69+URZ+0x168b0], R77 ;  /* 0x0168b04d450075a7 */ /* 0x0010e4000808017f */
[----:B---3--:R-:W-:Y:S05]  /*1ad00*/  @!P4 NANOSLEEP.SYNCS 0x989680 ;  /* 0x009896800000c95d */ /* 0x008fea0003900000 */
[----:B------:R-:W3:Y:S02]  /*1ad10*/  @!P4 SYNCS.PHASECHK.TRANS64 P4, [R69+URZ+0x168b0], R77 ;  /* 0x0168b04d4500c5a7 */ /* 0x000ee4000808007f */
[----:B---3--:R-:W-:Y:S05]  /*1ad20*/  @!P4 BRA `(.L_x_2690) ;  /* 0xfffffffc00f0c947 */ /* 0x008fea000383ffff */
[----:B------:R-:W-:Y:S05]  /*1ad30*/  BRA `(.L_x_2918) ;  /* 0xfffffea800447947 */ /* 0x000fea000383ffff */
.L_x_2698:
[----:B------:R-:W0:Y:S01]  /*1ad40*/  S2R R4, SR_TID.X ;  /* 0x0000000000047919 */ /* 0x000e220000002100 */
[----:B------:R-:W-:Y:S01]  /*1ad50*/  BSSY B0, `(.L_x_2919) ;  /* 0x000000c000007945 */ /* 0x000fe20003800000 */
[----:B------:R-:W-:Y:S01]  /*1ad60*/  IMAD.MOV.U32 R12, RZ, RZ, RZ ;  /* 0x000000ffff0c7224 */ /* 0x000fe200078e00ff */
[----:B------:R-:W-:Y:S01]  /*1ad70*/  MOV R11, 0x1f ;  /* 0x0000001f000b7802 */ /* 0x000fe20000000f00 */
[----:B------:R-:W-:Y:S02]  /*1ad80*/  IMAD.MOV.U32 R15, RZ, RZ, -0x1 ;  /* 0xffffffffff0f7424 */ /* 0x000fe400078e00ff */
[----:B0-----:R-:W-:-:S05]  /*1ad90*/  VIADD R5, R4, 0xffffff80 ;  /* 0xffffff8004057836 */ /* 0x001fca0000000000 */
[----:B------:R-:W-:-:S04]  /*1ada0*/  SHF.R.S32.HI R4, RZ, 0x1f, R5 ;  /* 0x0000001fff047819 */ /* 0x000fc80000011405 */
[----:B------:R-:W-:-:S04]  /*1adb0*/  LEA.HI R4, R4, R5, RZ, 0x7 ;  /* 0x0000000504047211 */ /* 0x000fc800078f38ff */
[----:B------:R-:W-:-:S05]  /*1adc0*/  SHF.R.S32.HI R4, RZ, 0x7, R4 ;  /* 0x00000007ff047819 */ /* 0x000fca0000011404 */
[----:B------:R-:W-:-:S07]  /*1add0*/  IMAD.MOV.U32 R13, RZ, RZ, R4 ;  /* 0x000000ffff0d7224 */ /* 0x000fce00078e0004 */
[----:B----45:R-:W-:Y:S05]  /*1ade0*/  WARPSYNC.COLLECTIVE R15, `(.L_x_2920) ;  /* 0x000000000f087348 */ /* 0x030fea0003c00000 */
[----:B------:R0:W1:Y:S02]  /*1adf0*/  SHFL.IDX P6, R14, R13, R12, R11 ;  /* 0x0000000c0d0e7389 */ /* 0x00006400000c000b */
[----:B01--45:R-:W-:Y:S01]  /*1ae00*/  ENDCOLLECTIVE ;  /* 0x000000000000791b */ /* 0x033fe20003800000 */
.L_x_2920:
[----:B------:R-:W-:Y:S05]  /*1ae10*/  BSYNC B0 ;  /* 0x0000000000007941 */ /* 0x000fea0003800000 */
.L_x_2919:
[----:B------:R0:W-:Y:S01]  /*1ae20*/  STL [R1+0x14], R14 ;  /* 0x0000140e01007387 */ /* 0x0001e20000100800 */
[----:B------:R-:W-:Y:S05]  /*1ae30*/  BRA `(.L_x_2921) ;  /* 0xfffffeac00f87947 */ /* 0x000fea000383ffff */
.L_x_2710:
[----:B------:R-:W-:Y:S01]  /*1ae40*/  BSSY B1, `(.L_x_2922) ;  /* 0x0000008000017945 */ /* 0x000fe20003800000 */
[----:B------:R-:W-:Y:S02]  /*1ae50*/  IMAD.MOV.U32 R13, RZ, RZ, R6 ;  /* 0x000000ffff0d7224 */ /* 0x000fe400078e0006 */
[----:B------:R-:W-:Y:S02]  /*1ae60*/  IMAD.MOV.U32 R12, RZ, RZ, RZ ;  /* 0x000000ffff0c7224 */ /* 0x000fe400078e00ff */
[----:B------:R-:W-:Y:S02]  /*1ae70*/  IMAD.MOV.U32 R11, RZ, RZ, 0x1c1f ;  /* 0x00001c1fff0b7424 */ /* 0x000fe400078e00ff */
[----:B------:R-:W-:-:S07]  /*1ae80*/  IMAD.MOV.U32 R15, RZ, RZ, -0x1 ;  /* 0xffffffffff0f7424 */ /* 0x000fce00078e00ff */
[----:B0---4-:R-:W-:Y:S05]  /*1ae90*/  WARPSYNC.COLLECTIVE R15, `(.L_x_2923) ;  /* 0x000000000f087348 */ /* 0x011fea0003c00000 */
[----:B0-----:R0:W1:Y:S02]  /*1aea0*/  SHFL.IDX P6, R14, R13, R12, R11 ;  /* 0x0000000c0d0e7389 */ /* 0x00106400000c000b */
[----:B01--4-:R-:W-:Y:S01]  /*1aeb0*/  ENDCOLLECTIVE ;  /* 0x000000000000791b */ /* 0x013fe20003800000 */
.L_x_2923:
[----:B------:R-:W-:Y:S05]  /*1aec0*/  BSYNC B1 ;  /* 0x0000000000017941 */ /* 0x000fea0003800000 */
.L_x_2922:
        /* <DEDUP_REMOVED lines=8> */
.L_x_2924:
[----:B------:R-:W-:Y:S02]  /*1af50*/  IMAD.MOV.U32 R13, RZ, RZ, R8 ;  /* 0x000000ffff0d7224 */ /* 0x000fe400078e0008 */
[----:B------:R-:W-:-:S07]  /*1af60*/  IMAD.MOV.U32 R0, RZ, RZ, R14 ;  /* 0x000000ffff007224 */ /* 0x000fce00078e000e */
[----:B------:R-:W-:Y:S05]  /*1af70*/  WARPSYNC.COLLECTIVE R15, `(.L_x_2925) ;  /* 0x000000000f087348 */ /* 0x000fea0003c00000 */
[----:B------:R0:W1:Y:S02]  /*1af80*/  SHFL.IDX P6, R14, R13, R12, R11 ;  /* 0x0000000c0d0e7389 */ /* 0x00006400000c000b */
[----:B01----:R-:W-:Y:S01]  /*1af90*/  ENDCOLLECTIVE ;  /* 0x000000000000791b */ /* 0x003fe20003800000 */
.L_x_2925:
[----:B------:R-:W-:Y:S02]  /*1afa0*/  IMAD.MOV.U32 R13, RZ, RZ, R7 ;  /* 0x000000ffff0d7224 */ /* 0x000fe400078e0007 */
[----:B------:R-:W-:-:S07]  /*1afb0*/  IMAD.MOV.U32 R5, RZ, RZ, R14 ;  /* 0x000000ffff057224 */ /* 0x000fce00078e000e */
[----:B------:R-:W-:Y:S05]  /*1afc0*/  WARPSYNC.COLLECTIVE R15, `(.L_x_2926) ;  /* 0x000000000f087348 */ /* 0x000fea0003c00000 */
[----:B------:R0:W1:Y:S02]  /*1afd0*/  SHFL.IDX P6, R14, R13, R12, R11 ;  /* 0x0000000c0d0e7389 */ /* 0x00006400000c000b */
[----:B01----:R-:W-:Y:S01]  /*1afe0*/  ENDCOLLECTIVE ;  /* 0x000000000000791b */ /* 0x003fe20003800000 */
.L_x_2926:
[----:B------:R-:W-:Y:S05]  /*1aff0*/  BRA `(.L_x_2927) ;  /* 0xfffffeb4007c7947 */ /* 0x000fea000383ffff */
.L_x_2713:
[----:B------:R-:W-:Y:S01]  /*1b000*/  BSSY B1, `(.L_x_2928) ;  /* 0x0000008000017945 */ /* 0x000fe20003800000 */
[----:B------:R-:W-:Y:S01]  /*1b010*/  IMAD.MOV.U32 R13, RZ, RZ, R6 ;  /* 0x000000ffff0d7224 */ /* 0x000fe200078e0006 */
[----:B------:R-:W-:Y:S01]  /*1b020*/  MOV R15, 0xffffffff ;  /* 0xffffffff000f7802 */ /* 0x000fe20000000f00 */
[----:B------:R-:W-:Y:S02]  /*1b030*/  IMAD.MOV.U32 R12, RZ, RZ, 0x1 ;  /* 0x00000001ff0c7424 */ /* 0x000fe400078e00ff */
[----:B------:R-:W-:-:S07]  /*1b040*/  IMAD.MOV.U32 R11, RZ, RZ, 0x1c1f ;  /* 0x00001c1fff0b7424 */ /* 0x000fce00078e00ff */
[----:B0---4-:R-:W-:Y:S05]  /*1b050*/  WARPSYNC.COLLECTIVE R15, `(.L_x_2929) ;  /* 0x000000000f087348 */ /* 0x011fea0003c00000 */
[----:B0-----:R0:W1:Y:S02]  /*1b060*/  SHFL.IDX P6, R14, R13, R12, R11 ;  /* 0x0000000c0d0e7389 */ /* 0x00106400000c000b */
[----:B01--4-:R-:W-:Y:S01]  /*1b070*/  ENDCOLLECTIVE ;  /* 0x000000000000791b */ /* 0x013fe20003800000 */
.L_x_2929:
[----:B------:R-:W-:Y:S05]  /*1b080*/  BSYNC B1 ;  /* 0x0000000000017941 */ /* 0x000fea0003800000 */
.L_x_2928:
        /* <DEDUP_REMOVED lines=8> */
.L_x_2930:
[----:B------:R-:W-:Y:S02]  /*1b110*/  IMAD.MOV.U32 R13, RZ, RZ, R8 ;  /* 0x000000ffff0d7224 */ /* 0x000fe400078e0008 */
[----:B------:R-:W-:-:S07]  /*1b120*/  IMAD.MOV.U32 R0, RZ, RZ, R14 ;  /* 0x000000ffff007224 */ /* 0x000fce00078e000e */
[----:B------:R-:W-:Y:S05]  /*1b130*/  WARPSYNC.COLLECTIVE R15, `(.L_x_2931) ;  /* 0x000000000f087348 */ /* 0x000fea0003c00000 */
[----:B------:R0:W1:Y:S02]  /*1b140*/  SHFL.IDX P6, R14, R13, R12, R11 ;  /* 0x0000000c0d0e7389 */ /* 0x00006400000c000b */
[----:B01----:R-:W-:Y:S01]  /*1b150*/  ENDCOLLECTIVE ;  /* 0x000000000000791b */ /* 0x003fe20003800000 */
.L_x_2931:
[----:B------:R-:W-:Y:S01]  /*1b160*/  MOV R13, R7 ;  /* 0x00000007000d7202 */ /* 0x000fe20000000f00 */
[----:B------:R-:W-:-:S07]  /*1b170*/  IMAD.MOV.U32 R5, RZ, RZ, R14 ;  /* 0x000000ffff057224 */ /* 0x000fce00078e000e */
[----:B------:R-:W-:Y:S05]  /*1b180*/  WARPSYNC.COLLECTIVE R15, `(.L_x_2932) ;  /* 0x000000000f087348 */ /* 0x000fea0003c00000 */
[----:B------:R0:W1:Y:S02]  /*1b190*/  SHFL.IDX P6, R14, R13, R12, R11 ;  /* 0x0000000c0d0e7389 */ /* 0x00006400000c000b */
[----:B01----:R-:W-:Y:S01]  /*1b1a0*/  ENDCOLLECTIVE ;  /* 0x000000000000791b */ /* 0x003fe20003800000 */
.L_x_2932:
[----:B------:R-:W-:Y:S05]  /*1b1b0*/  BRA `(.L_x_2933) ;  /* 0xfffffeb400ec7947 */ /* 0x000fea000383ffff */
.L_x_2717:
[----:B0-----:R0:W1:Y:S02]  /*1b1c0*/  SYNCS.PHASECHK.TRANS64.TRYWAIT P0, [R2+URZ+0x16800], R41 ;  /* 0x01680029020075a7 */ /* 0x001064000800017f */
[----:B-1----:R-:W-:Y:S05]  /*1b1d0*/  @!P0 NANOSLEEP.SYNCS 0x989680 ;  /* 0x009896800000895d */ /* 0x002fea0003900000 */
[----:B------:R-:W1:Y:S02]  /*1b1e0*/  @!P0 SYNCS.PHASECHK.TRANS64 P0, [R2+URZ+0x16800], R41 ;  /* 0x01680029020085a7 */ /* 0x000e64000800007f */
[----:B-1----:R-:W-:Y:S05]  /*1b1f0*/  @!P0 BRA `(.L_x_2717) ;  /* 0xfffffffc00f08947 */ /* 0x002fea000383ffff */
[----:B------:R-:W-:Y:S05]  /*1b200*/  BRA `(.L_x_2934) ;  /* 0xfffffebc00007947 */ /* 0x000fea000383ffff */
.L_x_2725:
[----:B------:R-:W1:Y:S01]  /*1b210*/  LDC R35, c[0x0][0x3f4] ;  /* 0x0000fd00ff237b82 */ /* 0x000e620000000800 */
[----:B------:R-:W-:Y:S01]  /*1b220*/  BSSY B1, `(.L_x_2935) ;  /* 0x0000008000017945 */ /* 0x000fe20003800000 */
[----:B------:R-:W-:Y:S02]  /*1b230*/  IMAD.MOV.U32 R13, RZ, RZ, R26 ;  /* 0x000000ffff0d7224 */ /* 0x000fe400078e001a */
[----:B------:R-:W-:Y:S02]  /*1b240*/  IMAD.MOV.U32 R12, RZ, RZ, RZ ;  /* 0x000000ffff0c7224 */ /* 0x000fe400078e00ff */
[----:B------:R-:W-:Y:S02]  /*1b250*/  IMAD.MOV.U32 R11, RZ, RZ, 0x1c1f ;  /* 0x00001c1fff0b7424 */ /* 0x000fe400078e00ff */
[----:B------:R-:W-:-:S07]  /*1b260*/  IMAD.MOV.U32 R15, RZ, RZ, -0x1 ;  /* 0xffffffffff0f7424 */ /* 0x000fce00078e00ff */
[----:B01--4-:R-:W-:Y:S05]  /*1b270*/  WARPSYNC.COLLECTIVE R15, `(.L_x_2936) ;  /* 0x000000000f087348 */ /* 0x013fea0003c00000 */
[----:B0-----:R0:W2:Y:S02]  /*1b280*/  SHFL.IDX P6, R14, R13, R12, R11 ;  /* 0x0000000c0d0e7389 */ /* 0x0010a400000c000b */
[----:B012-4-:R-:W-:Y:S01]  /*1b290*/  ENDCOLLECTIVE ;  /* 0x000000000000791b */ /* 0x017fe20003800000 */
.L_x_2936:
[----:B------:R-:W-:Y:S05]  /*1b2a0*/  BSYNC B1 ;  /* 0x0000000000017941 */ /* 0x000fea0003800000 */
.L_x_2935:
[----:B------:R0:W5:Y:S01]  /*1b2b0*/  LDL R10, [R1+0x10] ;  /* 0x00001000010a7983 */ /* 0x0001620000100800 */
[----:B------:R-:W-:Y:S01]  /*1b2c0*/  IMAD.MOV.U32 R13, RZ, RZ, R25 ;  /* 0x000000ffff0d7224 */ /* 0x000fe200078e0019 */
[----:B------:R-:W-:Y:S01]  /*1b2d0*/  MOV R15, 0xffffffff ;  /* 0xffffffff000f7802 */ /* 0x000fe20000000f00 */
[----:B------:R-:W-:Y:S01]  /*1b2e0*/  IMAD.MOV.U32 R12, RZ, RZ, RZ ;  /* 0x000000ffff0c7224 */ /* 0x000fe200078e00ff */
[----:B------:R-:W-:Y:S01]  /*1b2f0*/  ISETP.GE.AND P0, PT, R16, R35, PT ;  /* 0x000000231000720c */ /* 0x000fe20003f06270 */
[----:B------:R-:W-:Y:S02]  /*1b300*/  IMAD.MOV.U32 R11, RZ, RZ, 0x1c1f ;  /* 0x00001c1fff0b7424 */ /* 0x000fe400078e00ff */
[----:B------:R-:W-:-:S10]  /*1b310*/  IMAD.MOV.U32 R0, RZ, RZ, R14 ;  /* 0x000000ffff007224 */ /* 0x000fd400078e000e */
[----:B0----5:R-:W-:Y:S05]  /*1b320*/  WARPSYNC.COLLECTIVE R15, `(.L_x_2937) ;  /* 0x000000000f087348 */ /* 0x021fea0003c00000 */
[----:B------:R1:W2:Y:S02]  /*1b330*/  SHFL.IDX P6, R14, R13, R12, R11 ;  /* 0x0000000c0d0e7389 */ /* 0x0002a400000c000b */
[----:B012--5:R-:W-:Y:S01]  /*1b340*/  ENDCOLLECTIVE ;  /* 0x000000000000791b */ /* 0x027fe20003800000 */
.L_x_2937:
[----:B------:R-:W-:Y:S02]  /*1b350*/  IMAD.MOV.U32 R13, RZ, RZ, R24 ;  /* 0x000000ffff0d7224 */ /* 0x000fe400078e0018 */
[----:B------:R-:W-:-:S07]  /*1b360*/  IMAD.MOV.U32 R3, RZ, RZ, R14 ;  /* 0x000000ffff037224 */ /* 0x000fce00078e000e */
[----:B------:R-:W-:Y:S05]  /*1b370*/  WARPSYNC.COLLECTIVE R15, `(.L_x_2938) ;  /* 0x000000000f087348 */ /* 0x000fea0003c00000 */
[----:B------:R0:W1:Y:S02]  /*1b380*/  SHFL.IDX P6, R14, R13, R12, R11 ;  /* 0x0000000c0d0e7389 */ /* 0x00006400000c000b */
[----:B01----:R-:W-:Y:S01]  /*1b390*/  ENDCOLLECTIVE ;  /* 0x000000000000791b */ /* 0x003fe20003800000 */
.L_x_2938:
[----:B------:R-:W-:Y:S02]  /*1b3a0*/  IMAD.MOV.U32 R13, RZ, RZ, R27 ;  /* 0x000000ffff0d7224 */ /* 0x000fe400078e001b */
[----:B------:R-:W-:-:S07]  /*1b3b0*/  IMAD.MOV.U32 R4, RZ, RZ, R14 ;  /* 0x000000ffff047224 */ /* 0x000fce00078e000e */
[----:B------:R-:W-:Y:S05]  /*1b3c0*/  WARPSYNC.COLLECTIVE R15, `(.L_x_2939) ;  /* 0x000000000f087348 */ /* 0x000fea0003c00000 */
[----:B------:R0:W1:Y:S02]  /*1b3d0*/  SHFL.IDX P6, R14, R13, R12, R11 ;  /* 0x0000000c0d0e7389 */ /* 0x00006400000c000b */
[----:B01----:R-:W-:Y:S01]  /*1b3e0*/  ENDCOLLECTIVE ;  /* 0x000000000000791b */ /* 0x003fe20003800000 */
.L_x_2939:
[----:B------:R-:W-:-:S05]  /*1b3f0*/  IMAD R32, R10, R32, RZ ;  /* 0x000000200a207224 */ /* 0x000fca00078e02ff */
[----:B------:R-:W-:-:S13]  /*1b400*/  ISETP.GE.OR P1, PT, R41, R32, P0 ;  /* 0x000000202900720c */ /* 0x000fda0000726670 */
[C---:B------:R-:W-:Y:S01]  /*1b410*/  @!P1 IMAD.SHL.U32 R5, R16.reuse, 0x2, RZ ;  /* 0x0000000210059824 */ /* 0x040fe200078e00ff */
[----:B------:R-:W-:-:S04]  /*1b420*/  @!P1 SHF.L.U64.HI R21, R16, 0x1, R17 ;  /* 0x0000000110159819 */ /* 0x000fc80000010211 */
[----:B------:R-:W-:-:S05]  /*1b430*/  @!P1 IADD3 R6, P2, R3, R5, RZ ;  /* 0x0000000503069210 */ /* 0x000fca0007f5e0ff */
[----:B------:R-:W-:-:S05]  /*1b440*/  @!P1 IMAD.X R7, R0, 0x1, R21, P2 ;  /* 0x0000000100079824 */ /* 0x000fca00010e0615 */
        /* <DEDUP_REMOVED lines=12> */
[----:B--2---:R-:W-:Y:S01]  /*1b510*/  @!P1 IMAD.MOV.U32 R39, RZ, RZ, R11 ;  /* 0x000000ffff279224 */ /* 0x004fe200078e000b */
[----:B------:R-:W-:Y:S01]  /*1b520*/  MOV R11, 0x1c1f ;  /* 0x00001c1f000b7802 */ /* 0x000fe20000000f00 */
[----:B------:R-:W-:Y:S01]  /*1b530*/  @!P1 IMAD.MOV.U32 R37, RZ, RZ, R9 ;  /* 0x000000ffff259224 */ /* 0x000fe200078e0009 */
[----:B------:R-:W-:Y:S01]  /*1b540*/  @!P1 MOV R36, R8 ;  /* 0x0000000800249202 */ /* 0x000fe20000000f00 */
[----:B------:R-:W-:-:S07]  /*1b550*/  @!P1 IMAD.MOV.U32 R38, RZ, RZ, R10 ;  /* 0x000000ffff269224 */ /* 0x000fce00078e000a */
[----:B-----5:R-:W-:Y:S05]  /*1b560*/  WARPSYNC.COLLECTIVE R15, `(.L_x_2940) ;  /* 0x000000000f087348 */ /* 0x020fea0003c00000 */
[----:B------:R0:W1:Y:S02]  /*1b570*/  SHFL.IDX P6, R14, R13, R12, R11 ;  /* 0x0000000c0d0e7389 */ /* 0x00006400000c000b */
[----:B01---5:R-:W-:Y:S01]  /*1b580*/  ENDCOLLECTIVE ;  /* 0x000000000000791b */ /* 0x023fe20003800000 */
.L_x_2940:
[----:B------:R-:W-:Y:S02]  /*1b590*/  IMAD.MOV.U32 R3, RZ, RZ, R37 ;  /* 0x000000ffff037224 */ /* 0x000fe400078e0025 */
[----:B------:R-:W-:Y:S01]  /*1b5a0*/  IMAD.MOV.U32 R0, RZ, RZ, R36 ;  /* 0x000000ffff007224 */ /* 0x000fe200078e0024 */
[----:B------:R-:W-:Y:S01]  /*1b5b0*/  MOV R8, R38 ;  /* 0x0000002600087202 */ /* 0x000fe20000000f00 */
[----:B------:R-:W-:Y:S01]  /*1b5c0*/  IMAD.MOV.U32 R9, RZ, RZ, R39 ;  /* 0x000000ffff097224 */ /* 0x000fe200078e0027 */
[----:B------:R-:W-:Y:S02]  /*1b5d0*/  PRMT R34, R34, 0x5410, R3 ;  /* 0x0000541022227816 */ /* 0x000fe40000000003 */
[----:B------:R-:W-:Y:S01]  /*1b5e0*/  PRMT R48, R0, 0x7610, R48 ;  /* 0x0000761000307816 */ /* 0x000fe20000000030 */
[----:B------:R-:W-:Y:S01]  /*1b5f0*/  @!P1 IMAD.MOV.U32 R28, RZ, RZ, R4 ;  /* 0x000000ffff1c9224 */ /* 0x000fe200078e0004 */
[----:B------:R-:W-:Y:S01]  /*1b600*/  PRMT R31, R8, 0x7610, R31 ;  /* 0x00007610081f7816 */ /* 0x000fe2000000001f */
[----:B------:R-:W-:Y:S01]  /*1b610*/  @!P1 IMAD.MOV.U32 R29, RZ, RZ, R5 ;  /* 0x000000ffff1d9224 */ /* 0x000fe200078e0005 */
[----:B------:R-:W-:Y:S01]  /*1b620*/  PRMT R34, R9, 0x7610, R34 ;  /* 0x0000761009227816 */ /* 0x000fe20000000022 */
[----:B------:R-:W-:-:S02]  /*1b630*/  @!P1 IMAD.MOV.U32 R20, RZ, RZ, R6 ;  /* 0x000000ffff149224 */ /* 0x000fc400078e0006 */
[----:B------:R-:W-:Y:S02]  /*1b640*/  IMAD.MOV.U32 R13, RZ, RZ, R25 ;  /* 0x000000ffff0d7224 */ /* 0x000fe400078e0019 */
[----:B------:R-:W-:Y:S01]  /*1b650*/  @!P1 IMAD.MOV.U32 R21, RZ, RZ, R7 ;  /* 0x000000ffff159224 */ /* 0x000fe200078e0007 */
[----:B------:R-:W-:Y:S01]  /*1b660*/  MOV R6, R20 ;  /* 0x0000001400067202 */ /* 0x000fe20000000f00 */
[----:B------:R-:W-:Y:S02]  /*1b670*/  IMAD.MOV.U32 R4, RZ, RZ, R28 ;  /* 0x000000ffff047224 */ /* 0x000fe400078e001c */
[----:B------:R-:W-:Y:S01]  /*1b680*/  IMAD.MOV.U32 R5, RZ, RZ, R29 ;  /* 0x000000ffff057224 */ /* 0x000fe200078e001d */
[----:B------:R-:W-:Y:S01]  /*1b690*/  PRMT R31, R31, 0x5410, R6 ;  /* 0x000054101f1f7816 */ /* 0x000fe20000000006 */
[----:B------:R-:W-:Y:S01]  /*1b6a0*/  IMAD.MOV.U32 R7, RZ, RZ, R21 ;  /* 0x000000ffff077224 */ /* 0x000fe200078e0015 */
[----:B------:R-:W-:Y:S01]  /*1b6b0*/  PRMT R50, R4, 0x7610, R50 ;  /* 0x0000761004327816 */ /* 0x000fe20000000032 */
[----:B------:R-:W-:Y:S01]  /*1b6c0*/  IMAD.MOV.U32 R0, RZ, RZ, R14 ;  /* 0x000000ffff007224 */ /* 0x000fe200078e000e */
[----:B------:R-:W-:-:S07]  /*1b6d0*/  PRMT R54, R5, 0x7610, R54 ;  /* 0x0000761005367816 */ /* 0x000fce0000000036 */
[----:B------:R-:W-:Y:S05]  /*1b6e0*/  WARPSYNC.COLLECTIVE R15, `(.L_x_2941) ;  /* 0x000000000f087348 */ /* 0x000fea0003c00000 */
[----:B------:R0:W1:Y:S02]  /*1b6f0*/  SHFL.IDX P6, R14, R13, R12, R11 ;  /* 0x0000000c0d0e7389 */ /* 0x00006400000c000b */
[----:B01----:R-:W-:Y:S01]  /*1b700*/  ENDCOLLECTIVE ;  /* 0x000000000000791b */ /* 0x003fe20003800000 */
.L_x_2941:
[----:B------:R-:W-:Y:S02]  /*1b710*/  PRMT R55, R7, 0x7610, R55 ;  /* 0x0000761007377816 */ /* 0x000fe40000000037 */
[----:B------:R-:W-:Y:S01]  /*1b720*/  CS2R R4, SRZ ;  /* 0x0000000000047805 */ /* 0x000fe2000001ff00 */
[----:B------:R-:W-:Y:S02]  /*1b730*/  IMAD.MOV.U32 R13, RZ, RZ, R24 ;  /* 0x000000ffff0d7224 */ /* 0x000fe400078e0018 */
[----:B------:R-:W-:-:S07]  /*1b740*/  IMAD.MOV.U32 R3, RZ, RZ, R14 ;  /* 0x000000ffff037224 */ /* 0x000fce00078e000e */
[----:B------:R-:W-:Y:S05]  /*1b750*/  WARPSYNC.COLLECTIVE R15, `(.L_x_2942) ;  /* 0x000000000f087348 */ /* 0x000fea0003c00000 */
[----:B------:R0:W1:Y:S02]  /*1b760*/  SHFL.IDX P6, R14, R13, R12, R11 ;  /* 0x0000000c0d0e7389 */ /* 0x00006400000c000b */
[----:B01----:R-:W-:Y:S01]  /*1b770*/  ENDCOLLECTIVE ;  /* 0x000000000000791b */ /* 0x003fe20003800000 */
.L_x_2942:
[----:B------:R-:W-:Y:S02]  /*1b780*/  IMAD.MOV.U32 R13, RZ, RZ, R27 ;  /* 0x000000ffff0d7224 */ /* 0x000fe400078e001b */
[----:B------:R-:W-:-:S07]  /*1b790*/  IMAD.MOV.U32 R24, RZ, RZ, R14 ;  /* 0x000000ffff187224 */ /* 0x000fce00078e000e */
[----:B------:R-:W-:Y:S05]  /*1b7a0*/  WARPSYNC.COLLECTIVE R15, `(.L_x_2943) ;  /* 0x000000000f087348 */ /* 0x000fea0003c00000 */
[----:B------:R0:W1:Y:S02]  /*1b7b0*/  SHFL.IDX P6, R14, R13, R12, R11 ;  /* 0x0000000c0d0e7389 */ /* 0x00006400000c000b */
[----:B01----:R-:W-:Y:S01]  /*1b7c0*/  ENDCOLLECTIVE ;  /* 0x000000000000791b */ /* 0x003fe20003800000 */
.L_x_2943:
[----:B------:R-:W-:Y:S05]  /*1b7d0*/  BRA `(.L_x_2944) ;  /* 0xfffffec800307947 */ /* 0x000fea000383ffff */
.L_x_2729:
[----:B0-----:R0:W1:Y:S02]  /*1b7e0*/  SYNCS.PHASECHK.TRANS64.TRYWAIT P1, [R2+URZ+0x16800], R13 ;  /* 0x0168000d020075a7 */ /* 0x001064000802017f */
[----:B-1----:R-:W-:Y:S05]  /*1b7f0*/  @!P1 NANOSLEEP.SYNCS 0x989680 ;  /* 0x009896800000995d */ /* 0x002fea0003900000 */
[----:B------:R-:W1:Y:S02]  /*1b800*/  @!P1 SYNCS.PHASECHK.TRANS64 P1, [R2+URZ+0x16800], R13 ;  /* 0x0168000d020095a7 */ /* 0x000e64000802007f */
[----:B-1----:R-:W-:Y:S05]  /*1b810*/  @!P1 BRA `(.L_x_2729) ;  /* 0xfffffffc00f09947 */ /* 0x002fea000383ffff */
[----:B------:R-:W-:Y:S05]  /*1b820*/  BRA `(.L_x_2945) ;  /* 0xfffffec800d87947 */ /* 0x000fea000383ffff */
.L_x_2735:
[----:B--2---:R2:W0:Y:S02]  /*1b830*/  SYNCS.PHASECHK.TRANS64.TRYWAIT P1, [R0+URZ+0x16830], R7 ;  /* 0x01683007000075a7 */ /* 0x004424000802017f */
[----:B0-----:R-:W-:Y:S05]  /*1b840*/  @!P1 NANOSLEEP.SYNCS 0x989680 ;  /* 0x009896800000995d */ /* 0x001fea0003900000 */
[----:B------:R-:W0:Y:S02]  /*1b850*/  @!P1 SYNCS.PHASECHK.TRANS64 P1, [R0+URZ+0x16830], R7 ;  /* 0x01683007000095a7 */ /* 0x000e24000802007f */
[----:B0-----:R-:W-:Y:S05]  /*1b860*/  @!P1 BRA `(.L_x_2735) ;  /* 0xfffffffc00f09947 */ /* 0x001fea000383ffff */
[----:B------:R-:W-:Y:S05]  /*1b870*/  BRA `(.L_x_2734) ;  /* 0xfffffed800ac7947 */ /* 0x000fea000383ffff */
.L_x_2742:
[----:B-1----:R1:W2:Y:S02]  /*1b880*/  SYNCS.PHASECHK.TRANS64.TRYWAIT P2, [R7+URZ+0x16830], R8 ;  /* 0x01683008070075a7 */ /* 0x0022a4000804017f */
[----:B--2---:R-:W-:Y:S05]  /*1b890*/  @!P2 NANOSLEEP.SYNCS 0x989680 ;  /* 0x009896800000a95d */ /* 0x004fea0003900000 */
[----:B------:R-:W2:Y:S02]  /*1b8a0*/  @!P2 SYNCS.PHASECHK.TRANS64 P2, [R7+URZ+0x16830], R8 ;  /* 0x016830080700a5a7 */ /* 0x000ea4000804007f */
[----:B--2---:R-:W-:Y:S05]  /*1b8b0*/  @!P2 BRA `(.L_x_2742) ;  /* 0xfffffffc00f0a947 */ /* 0x004fea000383ffff */
[----:B------:R-:W-:Y:S05]  /*1b8c0*/  BRA `(.L_x_2741) ;  /* 0xffffff04006c7947 */ /* 0x000fea000383ffff */
.L_x_2746:
[----:B-1----:R1:W2:Y:S02]  /*1b8d0*/  SYNCS.PHASECHK.TRANS64.TRYWAIT P1, [R7+URZ+0x16850], R6 ;  /* 0x01685006070075a7 */ /* 0x0022a4000802017f */
[----:B--2---:R-:W-:Y:S05]  /*1b8e0*/  @!P1 NANOSLEEP.SYNCS 0x989680 ;  /* 0x009896800000995d */ /* 0x004fea0003900000 */
[----:B------:R-:W2:Y:S02]  /*1b8f0*/  @!P1 SYNCS.PHASECHK.TRANS64 P1, [R7+URZ+0x16850], R6 ;  /* 0x01685006070095a7 */ /* 0x000ea4000802007f */
[----:B--2---:R-:W-:Y:S05]  /*1b900*/  @!P1 BRA `(.L_x_2746) ;  /* 0xfffffffc00f09947 */ /* 0x004fea000383ffff */
[----:B------:R-:W-:Y:S05]  /*1b910*/  BRA `(.L_x_2743) ;  /* 0xffffff08003c7947 */ /* 0x000fea000383ffff */
.L_x_2755:
[----:B-1----:R1:W2:Y:S02]  /*1b920*/  SYNCS.PHASECHK.TRANS64.TRYWAIT P1, [R7+URZ+0x16830], R8 ;  /* 0x01683008070075a7 */ /* 0x0022a4000802017f */
[----:B--2---:R-:W-:Y:S05]  /*1b930*/  @!P1 NANOSLEEP.SYNCS 0x989680 ;  /* 0x009896800000995d */ /* 0x004fea0003900000 */
[----:B------:R-:W2:Y:S02]  /*1b940*/  @!P1 SYNCS.PHASECHK.TRANS64 P1, [R7+URZ+0x16830], R8 ;  /* 0x01683008070095a7 */ /* 0x000ea4000802007f */
[----:B--2---:R-:W-:Y:S05]  /*1b950*/  @!P1 BRA `(.L_x_2755) ;  /* 0xfffffffc00f09947 */ /* 0x004fea000383ffff */
[----:B------:R-:W-:Y:S05]  /*1b960*/  BRA `(.L_x_2754) ;  /* 0xffffff3400987947 */ /* 0x000fea000383ffff */
.L_x_2759:
[----:B-1----:R1:W2:Y:S02]  /*1b970*/  SYNCS.PHASECHK.TRANS64.TRYWAIT P1, [R7+URZ+0x16850], R6 ;  /* 0x01685006070075a7 */ /* 0x0022a4000802017f */
[----:B--2---:R-:W-:Y:S05]  /*1b980*/  @!P1 NANOSLEEP.SYNCS 0x989680 ;  /* 0x009896800000995d */ /* 0x004fea0003900000 */
[----:B------:R-:W2:Y:S02]  /*1b990*/  @!P1 SYNCS.PHASECHK.TRANS64 P1, [R7+URZ+0x16850], R6 ;  /* 0x01685006070095a7 */ /* 0x000ea4000802007f */
[----:B--2---:R-:W-:Y:S05]  /*1b9a0*/  @!P1 BRA `(.L_x_2759) ;  /* 0xfffffffc00f09947 */ /* 0x004fea000383ffff */
[----:B------:R-:W-:Y:S05]  /*1b9b0*/  BRA `(.L_x_2756) ;  /* 0xffffff38005c7947 */ /* 0x000fea000383ffff */
.L_x_2766:
[----:B-1----:R1:W2:Y:S02]  /*1b9c0*/  SYNCS.PHASECHK.TRANS64.TRYWAIT P1, [R11+URZ+0x16850], R4 ;  /* 0x016850040b0075a7 */ /* 0x0022a4000802017f */
[----:B--2---:R-:W-:Y:S05]  /*1b9d0*/  @!P1 NANOSLEEP.SYNCS 0x989680 ;  /* 0x009896800000995d */ /* 0x004fea0003900000 */
[----:B------:R-:W2:Y:S02]  /*1b9e0*/  @!P1 SYNCS.PHASECHK.TRANS64 P1, [R11+URZ+0x16850], R4 ;  /* 0x016850040b0095a7 */ /* 0x000ea4000802007f */
[----:B--2---:R-:W-:Y:S05]  /*1b9f0*/  @!P1 BRA `(.L_x_2766) ;  /* 0xfffffffc00f09947 */ /* 0x004fea000383ffff */
[----:B------:R-:W-:Y:S05]  /*1ba00*/  BRA `(.L_x_2765) ;  /* 0xffffff5c00247947 */ /* 0x000fea000383ffff */
.L_x_2775:
[----:B------:R-:W-:Y:S02]  /*1ba10*/  IMAD.MOV.U32 R13, RZ, RZ, R20 ;  /* 0x000000ffff0d7224 */ /* 0x000fe400078e0014 */
[----:B------:R-:W-:Y:S02]  /*1ba20*/  IMAD.MOV.U32 R12, RZ, RZ, RZ ;  /* 0x000000ffff0c7224 */ /* 0x000fe400078e00ff */
[----:B------:R-:W-:Y:S02]  /*1ba30*/  IMAD.MOV.U32 R11, RZ, RZ, 0x181f ;  /* 0x0000181fff0b7424 */ /* 0x000fe400078e00ff */
[----:B------:R-:W-:Y:S02]  /*1ba40*/  IMAD.MOV.U32 R15, RZ, RZ, -0x1 ;  /* 0xffffffffff0f7424 */ /* 0x000fe400078e00ff */
[----:B------:R-:W-:Y:S02]  /*1ba50*/  IMAD R21, R8, R25, RZ ;  /* 0x0000001908157224 */ /* 0x000fe400078e02ff */
[----:B------:R-:W-:-:S07]  /*1ba60*/  IMAD.IADD R24, R26, 0x1, R30 ;  /* 0x000000011a187824 */ /* 0x000fce00078e021e */
[----:B-1----:R-:W-:Y:S05]  /*1ba70*/  WARPSYNC.COLLECTIVE R15, `(.L_x_2946) ;  /* 0x000000000f087348 */ /* 0x002fea0003c00000 */
[----:B------:R0:W2:Y:S02]  /*1ba80*/  SHFL.IDX P6, R14, R13, R12, R11 ;  /* 0x0000000c0d0e7389 */ /* 0x0000a400000c000b */
[----:B012---:R-:W-:Y:S01]  /*1ba90*/  ENDCOLLECTIVE ;  /* 0x000000000000791b */ /* 0x007fe20003800000 */
.L_x_2946:
        /* <DEDUP_REMOVED lines=10> */
.L_x_2947:
[----:B------:R-:W-:Y:S02]  /*1bb40*/  IMAD.MOV.U32 R13, RZ, RZ, R20 ;  /* 0x000000ffff0d7224 */ /* 0x000fe400078e0014 */
[----:B------:R-:W-:Y:S01]  /*1bb50*/  IMAD.MOV.U32 R12, RZ, RZ, 0x1 ;  /* 0x00000001ff0c7424 */ /* 0x000fe200078e00ff */
[----:B------:R-:W-:-:S07]  /*1bb60*/  MOV R3, R14 ;  /* 0x0000000e00037202 */ /* 0x000fce0000000f00 */
[----:B------:R-:W-:Y:S05]  /*1bb70*/  WARPSYNC.COLLECTIVE R15, `(.L_x_2948) ;  /* 0x000000000f087348 */ /* 0x000fea0003c00000 */
[----:B------:R0:W1:Y:S02]  /*1bb80*/  SHFL.IDX P6, R14, R13, R12, R11 ;  /* 0x0000000c0d0e7389 */ /* 0x00006400000c000b */
[----:B01----:R-:W-:Y:S01]  /*1bb90*/  ENDCOLLECTIVE ;  /* 0x000000000000791b */ /* 0x003fe20003800000 */
.L_x_2948:
[----:B------:R-:W-:-:S04]  /*1bba0*/  @!P3 LEA R10, P5, R29, R3, 0x1 ;  /* 0x000000031d0ab211 */ /* 0x000fc800078a08ff */
[----:B------:R-:W-:Y:S01]  /*1bbb0*/  @!P3 LEA.HI.X R3, R29, R0, R28, 0x1, P5 ;  /* 0x000000001d03b211 */ /* 0x000fe200028f0c1c */
[----:B------:R-:W-:Y:S02]  /*1bbc0*/  IMAD.MOV.U32 R13, RZ, RZ, R7 ;  /* 0x000000ffff0d7224 */ /* 0x000fe400078e0007 */
[----:B------:R-:W-:-:S07]  /*1bbd0*/  IMAD.MOV.U32 R4, RZ, RZ, R14 ;  /* 0x000000ffff047224 */ /* 0x000fce00078e000e */
[----:B------:R-:W-:Y:S05]  /*1bbe0*/  WARPSYNC.COLLECTIVE R15, `(.L_x_2949) ;  /* 0x000000000f087348 */ /* 0x000fea0003c00000 */
[----:B------:R0:W1:Y:S02]  /*1bbf0*/  SHFL.IDX P6, R14, R13, R12, R11 ;  /* 0x0000000c0d0e7389 */ /* 0x00006400000c000b */
[----:B01----:R-:W-:Y:S01]  /*1bc00*/  ENDCOLLECTIVE ;  /* 0x000000000000791b */ /* 0x003fe20003800000 */
.L_x_2949:
[----:B------:R-:W-:Y:S01]  /*1bc10*/  IMAD.MOV.U32 R13, RZ, RZ, R20 ;  /* 0x000000ffff0d7224 */ /* 0x000fe200078e0014 */
[----:B------:R-:W-:Y:S01]  /*1bc20*/  MOV R12, 0x2 ;  /* 0x00000002000c7802 */ /* 0x000fe20000000f00 */
[----:B------:R-:W-:-:S07]  /*1bc30*/  IMAD.MOV.U32 R5, RZ, RZ, R14 ;  /* 0x000000ffff057224 */ /* 0x000fce00078e000e */
[----:B------:R-:W-:Y:S05]  /*1bc40*/  WARPSYNC.COLLECTIVE R15, `(.L_x_2950) ;  /* 0x000000000f087348 */ /* 0x000fea0003c00000 */
[----:B------:R0:W1:Y:S02]  /*1bc50*/  SHFL.IDX P6, R14, R13, R12, R11 ;  /* 0x0000000c0d0e7389 */ /* 0x00006400000c000b */
[----:B01----:R-:W-:Y:S01]  /*1bc60*/  ENDCOLLECTIVE ;  /* 0x000000000000791b */ /* 0x003fe20003800000 */
.L_x_2950:
[----:B------:R-:W-:-:S04]  /*1bc70*/  @!P4 LEA R8, P1, R29, R5, 0x1 ;  /* 0x000000051d08c211 */ /* 0x000fc800078208ff */
[----:B------:R-:W-:Y:S01]  /*1bc80*/  @!P4 LEA.HI.X R9, R29, R4, R28, 0x1, P1 ;  /* 0x000000041d09c211 */ /* 0x000fe200008f0c1c */
[----:B------:R-:W-:Y:S02]  /*1bc90*/  IMAD.MOV.U32 R13, RZ, RZ, R7 ;  /* 0x000000ffff0d7224 */ /* 0x000fe400078e0007 */
[----:B------:R-:W-:-:S07]  /*1bca0*/  IMAD.MOV.U32 R6, RZ, RZ, R14 ;  /* 0x000000ffff067224 */ /* 0x000fce00078e000e */
[----:B------:R-:W-:Y:S05]  /*1bcb0*/  WARPSYNC.COLLECTIVE R15, `(.L_x_2951) ;  /* 0x000000000f087348 */ /* 0x000fea0003c00000 */
[----:B------:R0:W1:Y:S02]  /*1bcc0*/  SHFL.IDX P6, R14, R13, R12, R11 ;  /* 0x0000000c0d0e7389 */ /* 0x00006400000c000b */
[----:B01----:R-:W-:Y:S01]  /*1bcd0*/  ENDCOLLECTIVE ;  /* 0x000000000000791b */ /* 0x003fe20003800000 */
.L_x_2951:
[----:B------:R-:W-:Y:S02]  /*1bce0*/  @!P3 IMAD.MOV.U32 R11, RZ, RZ, R3 ;  /* 0x000000ffff0bb224 */ /* 0x000fe400078e0003 */
[----:B------:R-:W-:Y:S02]  /*1bcf0*/  IMAD.MOV.U32 R13, RZ, RZ, R20 ;  /* 0x000000ffff0d7224 */ /* 0x000fe400078e0014 */
[----:B------:R-:W-:Y:S01]  /*1bd00*/  IMAD.MOV.U32 R12, RZ, RZ, 0x3 ;  /* 0x00000003ff0c7424 */ /* 0x000fe200078e00ff */
[----:B------:R0:W-:Y:S04]  /*1bd10*/  @!P3 ST.E.128 desc[UR40][R10.64], RZ ;  /* 0x000000ff0a00b985 */ /* 0x0001e8000c101d28 */
[----:B------:R1:W-:Y:S01]  /*1bd20*/  @!P4 ST.E.128 desc[UR40][R8.64], RZ ;  /* 0x000000ff0800c985 */ /* 0x0003e2000c101d28 */
[----:B------:R-:W-:-:S04]  /*1bd30*/  @!P2 LEA R25, P5, R29, R14, 0x1 ;  /* 0x0000000e1d19a211 */ /* 0x000fc800078a08ff */
[----:B------:R-:W-:Y:S01]  /*1bd40*/  @!P2 LEA.HI.X R5, R29, R6, R28, 0x1, P5 ;  /* 0x000000061d05a211 */ /* 0x000fe200028f0c1c */
[----:B------:R-:W-:Y:S01]  /*1bd50*/  @!P2 IMAD.MOV.U32 R4, RZ, RZ, R25 ;  /* 0x000000ffff04a224 */ /* 0x000fe200078e0019 */
[----:B0-----:R-:W-:-:S04]  /*1bd60*/  MOV R11, 0x181f ;  /* 0x0000181f000b7802 */ /* 0x001fc80000000f00 */
[----:B------:R1:W-:Y:S03]  /*1bd70*/  @!P2 ST.E.128 desc[UR40][R4.64], RZ ;  /* 0x000000ff0400a985 */ /* 0x0003e6000c101d28 */
[----:B-1----:R-:W-:Y:S05]  /*1bd80*/  WARPSYNC.COLLECTIVE R15, `(.L_x_2952) ;  /* 0x000000000f087348 */ /* 0x002fea0003c00000 */
[----:B------:R0:W2:Y:S02]  /*1bd90*/  SHFL.IDX P6, R14, R13, R12, R11 ;  /* 0x0000000c0d0e7389 */ /* 0x0000a400000c000b */
[----:B012---:R-:W-:Y:S01]  /*1bda0*/  ENDCOLLECTIVE ;  /* 0x000000000000791b */ /* 0x007fe20003800000 */
.L_x_2952:
[----:B------:R-:W-:Y:S02]  /*1bdb0*/  IMAD.MOV.U32 R13, RZ, RZ, R7 ;  /* 0x000000ffff0d7224 */ /* 0x000fe400078e0007 */
[----:B------:R-:W-:-:S07]  /*1bdc0*/  IMAD.MOV.U32 R0, RZ, RZ, R14 ;  /* 0x000000ffff007224 */ /* 0x000fce00078e000e */
[----:B------:R-:W-:Y:S05]  /*1bdd0*/  WARPSYNC.COLLECTIVE R15, `(.L_x_2953) ;  /* 0x000000000f087348 */ /* 0x000fea0003c00000 */
[----:B------:R0:W1:Y:S02]  /*1bde0*/  SHFL.IDX P6, R14, R13, R12, R11 ;  /* 0x0000000c0d0e7389 */ /* 0x00006400000c000b */
[----:B01----:R-:W-:Y:S01]  /*1bdf0*/  ENDCOLLECTIVE ;  /* 0x000000000000791b */ /* 0x003fe20003800000 */
.L_x_2953:
[----:B------:R-:W-:Y:S05]  /*1be00*/  BRA `(.L_x_2954) ;  /* 0xffffff78005c7947 */ /* 0x000fea000383ffff */
.L_x_2792:
        /* <DEDUP_REMOVED lines=8> */
[----:B-1----:R-:W-:Y:S05]  /*1be90*/  WARPSYNC.COLLECTIVE R15, `(.L_x_2956) ;  /* 0x000000000f087348 */ /* 0x002fea0003c00000 */
[----:B------:R0:W2:Y:S02]  /*1bea0*/  SHFL.IDX P6, R14, R13, R12, R11 ;  /* 0x0000000c0d0e7389 */ /* 0x0000a400000c000b */
[----:B012---:R-:W-:Y:S01]  /*1beb0*/  ENDCOLLECTIVE ;  /* 0x000000000000791b */ /* 0x007fe20003800000 */
.L_x_2956:
[----:B------:R-:W-:Y:S05]  /*1bec0*/  BSYNC B1 ;  /* 0x0000000000017941 */ /* 0x000fea0003800000 */
.L_x_2955:
[----:B------:R-:W-:Y:S05]  /*1bed0*/  BRA `(.L_x_2957) ;  /* 0xffffff8c00947947 */ /* 0x000fea000383ffff */
.L_x_2794:
[----:B------:R-:W-:Y:S01]  /*1bee0*/  BSSY B1, `(.L_x_2958) ;  /* 0x0000006000017945 */ /* 0x000fe20003800000 */
[----:B------:R-:W-:-:S07]  /*1bef0*/  MOV R15, 0xffffffff ;  /* 0xffffffff000f7802 */ /* 0x000fce0000000f00 */
[----:B01----:R-:W-:Y:S05]  /*1bf00*/  WARPSYNC.COLLECTIVE R15, `(.L_x_2959) ;  /* 0x000000000f0c7348 */ /* 0x003fea0003c00000 */
[----:B------:R-:W-:Y:S02]  /*1bf10*/  ELECT P6, UR62, PT ;  /* 0x00000000003e782f */ /* 0x000fe400038c0000 */
[----:B------:R-:W-:Y:S01]  /*1bf20*/  MOV R14, UR62 ;  /* 0x0000003e000e7c02 */ /* 0x000fe20008000f00 */
[----:B01----:R-:W-:Y:S10]  /*1bf30*/  ENDCOLLECTIVE ;  /* 0x000000000000791b */ /* 0x003ff40003800000 */
.L_x_2959:
[----:B------:R-:W-:Y:S05]  /*1bf40*/  BSYNC B1 ;  /* 0x0000000000017941 */ /* 0x000fea0003800000 */
.L_x_2958:
[----:B------:R-:W-:Y:S05]  /*1bf50*/  BRA `(.L_x_2793) ;  /* 0xffffff8c008c7947 */ /* 0x000fea000383ffff */
.L_x_2796:
[----:B0-----:R0:W2:Y:S02]  /*1bf60*/  SYNCS.PHASECHK.TRANS64.TRYWAIT P0, [R22+URZ+0x16820], R5 ;  /* 0x01682005160075a7 */ /* 0x0010a4000800017f */
[----:B--2---:R-:W-:Y:S05]  /*1bf70*/  @!P0 NANOSLEEP.SYNCS 0x989680 ;  /* 0x009896800000895d */ /* 0x004fea0003900000 */
[----:B------:R-:W2:Y:S02]  /*1bf80*/  @!P0 SYNCS.PHASECHK.TRANS64 P0, [R22+URZ+0x16820], R5 ;  /* 0x01682005160085a7 */ /* 0x000ea4000800007f */
[----:B--2---:R-:W-:Y:S05]  /*1bf90*/  @!P0 BRA `(.L_x_2796) ;  /* 0xfffffffc00f08947 */ /* 0x004fea000383ffff */
[----:B------:R-:W-:Y:S05]  /*1bfa0*/  BRA `(.L_x_2960) ;  /* 0xffffff8c009c7947 */ /* 0x000fea000383ffff */
.L_x_2800:
[----:B0-----:R0:W2:Y:S02]  /*1bfb0*/  SYNCS.PHASECHK.TRANS64.TRYWAIT P0, [R5+URZ+0x168a0], R6 ;  /* 0x0168a006050075a7 */ /* 0x0010a4000800017f */
[----:B--2---:R-:W-:Y:S05]  /*1bfc0*/  @!P0 NANOSLEEP.SYNCS 0x989680 ;  /* 0x009896800000895d */ /* 0x004fea0003900000 */
[----:B------:R-:W2:Y:S02]  /*1bfd0*/  @!P0 SYNCS.PHASECHK.TRANS64 P0, [R5+URZ+0x168a0], R6 ;  /* 0x0168a006050085a7 */ /* 0x000ea4000800007f */
[----:B--2---:R-:W-:Y:S05]  /*1bfe0*/  @!P0 BRA `(.L_x_2800) ;  /* 0xfffffffc00f08947 */ /* 0x004fea000383ffff */
[----:B------:R-:W-:Y:S05]  /*1bff0*/  BRA `(.L_x_2961) ;  /* 0xffffff8c00b47947 */ /* 0x000fea000383ffff */
.L_x_2805:
[----:B-1----:R1:W2:Y:S02]  /*1c000*/  SYNCS.PHASECHK.TRANS64.TRYWAIT P0, [R5+URZ+0x168c0], R6 ;  /* 0x0168c006050075a7 */ /* 0x0022a4000800017f */
[----:B--2---:R-:W-:Y:S05]  /*1c010*/  @!P0 NANOSLEEP.SYNCS 0x989680 ;  /* 0x009896800000895d */ /* 0x004fea0003900000 */
[----:B------:R-:W2:Y:S02]  /*1c020*/  @!P0 SYNCS.PHASECHK.TRANS64 P0, [R5+URZ+0x168c0], R6 ;  /* 0x0168c006050085a7 */ /* 0x000ea4000800007f */
[----:B--2---:R-:W-:Y:S05]  /*1c030*/  @!P0 BRA `(.L_x_2805) ;  /* 0xfffffffc00f08947 */ /* 0x004fea000383ffff */
[----:B------:R-:W-:Y:S05]  /*1c040*/  BRA `(.L_x_2962) ;  /* 0xffffff9000347947 */ /* 0x000fea000383ffff */
.L_x_2812:
[----:B0-----:R0:W2:Y:S02]  /*1c050*/  SYNCS.PHASECHK.TRANS64.TRYWAIT P1, [R5+URZ+0x168a0], R6 ;  /* 0x0168a006050075a7 */ /* 0x0010a4000802017f */
[----:B--2---:R-:W-:Y:S05]  /*1c060*/  @!P1 NANOSLEEP.SYNCS 0x989680 ;  /* 0x009896800000995d */ /* 0x004fea0003900000 */
[----:B------:R-:W2:Y:S02]  /*1c070*/  @!P1 SYNCS.PHASECHK.TRANS64 P1, [R5+URZ+0x168a0], R6 ;  /* 0x0168a006050095a7 */ /* 0x000ea4000802007f */
[----:B--2---:R-:W-:Y:S05]  /*1c080*/  @!P1 BRA `(.L_x_2812) ;  /* 0xfffffffc00f09947 */ /* 0x004fea000383ffff */
[----:B------:R-:W-:Y:S05]  /*1c090*/  BRA `(.L_x_2963) ;  /* 0xffffff9000f47947 */ /* 0x000fea000383ffff */
.L_x_2817:
[----:B-1----:R1:W2:Y:S02]  /*1c0a0*/  SYNCS.PHASECHK.TRANS64.TRYWAIT P1, [R5+URZ+0x168c0], R6 ;  /* 0x0168c006050075a7 */ /* 0x0022a4000802017f */
[----:B--2---:R-:W-:Y:S05]  /*1c0b0*/  @!P1 NANOSLEEP.SYNCS 0x989680 ;  /* 0x009896800000995d */ /* 0x004fea0003900000 */
[----:B------:R-:W2:Y:S02]  /*1c0c0*/  @!P1 SYNCS.PHASECHK.TRANS64 P1, [R5+URZ+0x168c0], R6 ;  /* 0x0168c006050095a7 */ /* 0x000ea4000802007f */
[----:B--2---:R-:W-:Y:S05]  /*1c0d0*/  @!P1 BRA `(.L_x_2817) ;  /* 0xfffffffc00f09947 */ /* 0x004fea000383ffff */
[----:B------:R-:W-:Y:S05]  /*1c0e0*/  BRA `(.L_x_2964) ;  /* 0xffffff94006c7947 */ /* 0x000fea000383ffff */
.L_x_2830:
[----:B--2---:R-:W0:Y:S01]  /*1c0f0*/  S2R R20, SR_TID.X ;  /* 0x0000000000147919 */ /* 0x004e220000002100 */
        /* <DEDUP_REMOVED lines=10> */
.L_x_2966:
[----:B------:R-:W-:Y:S05]  /*1c1a0*/  BSYNC B0 ;  /* 0x0000000000007941 */ /* 0x000fea0003800000 */
.L_x_2965:
[----:B------:R-:W-:Y:S05]  /*1c1b0*/  BRA `(.L_x_2967) ;  /* 0xffffffa000207947 */ /* 0x000fea000383ffff */
.L_x_2833:
[----:B-1----:R1:W2:Y:S02]  /*1c1c0*/  SYNCS.PHASECHK.TRANS64.TRYWAIT P0, [R3+URZ+0x16840], R4 ;  /* 0x01684004030075a7 */ /* 0x0022a4000800017f */
[----:B--2---:R-:W-:Y:S05]  /*1c1d0*/  @!P0 NANOSLEEP.SYNCS 0x989680 ;  /* 0x009896800000895d */ /* 0x004fea0003900000 */
[----:B------:R-:W2:Y:S02]  /*1c1e0*/  @!P0 SYNCS.PHASECHK.TRANS64 P0, [R3+URZ+0x16840], R4 ;  /* 0x01684004030085a7 */ /* 0x000ea4000800007f */
[----:B--2---:R-:W-:Y:S05]  /*1c1f0*/  @!P0 BRA `(.L_x_2833) ;  /* 0xfffffffc00f08947 */ /* 0x004fea000383ffff */
[----:B------:R-:W-:Y:S05]  /*1c200*/  BRA `(.L_x_2968) ;  /* 0xffffffa000807947 */ /* 0x000fea000383ffff */
.L_x_2834:
        /* <DEDUP_REMOVED lines=8> */
.L_x_2970:
[----:B------:R-:W-:Y:S05]  /*1c290*/  BSYNC B0 ;  /* 0x0000000000007941 */ /* 0x000fea0003800000 */
.L_x_2969:
[----:B------:R-:W-:Y:S01]  /*1c2a0*/  IMAD.MOV.U32 R13, RZ, RZ, R0 ;  /* 0x000000ffff0d7224 */ /* 0x000fe200078e0000 */
[----:B------:R-:W-:Y:S01]  /*1c2b0*/  @P0 LEA R8, R5, R22, 0x1 ;  /* 0x0000001605080211 */ /* 0x000fe200078e08ff */
[----:B------:R-:W-:Y:S02]  /*1c2c0*/  IMAD.MOV.U32 R12, RZ, RZ, RZ ;  /* 0x000000ffff0c7224 */ /* 0x000fe400078e00ff */
[----:B------:R-:W-:Y:S02]  /*1c2d0*/  IMAD.MOV.U32 R11, RZ, RZ, 0x181f ;  /* 0x0000181fff0b7424 */ /* 0x000fe400078e00ff */
[----:B------:R-:W-:Y:S02]  /*1c2e0*/  IMAD.MOV.U32 R15, RZ, RZ, -0x1 ;  /* 0xffffffffff0f7424 */ /* 0x000fe400078e00ff */
[----:B------:R-:W-:-:S07]  /*1c2f0*/  IMAD.MOV.U32 R6, RZ, RZ, R14 ;  /* 0x000000ffff067224 */ /* 0x000fce00078e000e */
[----:B------:R-:W-:Y:S05]  /*1c300*/  WARPSYNC.COLLECTIVE R15, `(.L_x_2971) ;  /* 0x000000000f087348 */ /* 0x000fea0003c00000 */
[----:B------:R0:W1:Y:S02]  /*1c310*/  SHFL.IDX P6, R14, R13, R12, R11 ;  /* 0x0000000c0d0e7389 */ /* 0x00006400000c000b */
[----:B01----:R-:W-:Y:S01]  /*1c320*/  ENDCOLLECTIVE ;  /* 0x000000000000791b */ /* 0x003fe20003800000 */
.L_x_2971:
[----:B------:R-:W-:Y:S02]  /*1c330*/  IMAD.MOV.U32 R13, RZ, RZ, R2 ;  /* 0x000000ffff0d7224 */ /* 0x000fe400078e0002 */
[----:B------:R-:W-:Y:S02]  /*1c340*/  IMAD.MOV.U32 R12, RZ, RZ, 0x1 ;  /* 0x00000001ff0c7424 */ /* 0x000fe400078e00ff */
[----:B------:R-:W-:-:S07]  /*1c350*/  IMAD.MOV.U32 R7, RZ, RZ, R14 ;  /* 0x000000ffff077224 */ /* 0x000fce00078e000e */
[----:B------:R-:W-:Y:S05]  /*1c360*/  WARPSYNC.COLLECTIVE R15, `(.L_x_2972) ;  /* 0x000000000f087348 */ /* 0x000fea0003c00000 */
[----:B------:R0:W1:Y:S02]  /*1c370*/  SHFL.IDX P6, R14, R13, R12, R11 ;  /* 0x0000000c0d0e7389 */ /* 0x00006400000c000b */
[----:B01----:R-:W-:Y:S01]  /*1c380*/  ENDCOLLECTIVE ;  /* 0x000000000000791b */ /* 0x003fe20003800000 */
.L_x_2972:
        /* <DEDUP_REMOVED lines=15> */
.L_x_2973:
[----:B------:R-:W-:Y:S01]  /*1c480*/  @P0 IMAD R8, R5, 0x2, R22 ;  /* 0x0000000205080824 */ /* 0x000fe200078e0216 */
[----:B------:R-:W-:Y:S01]  /*1c490*/  MOV R13, R2 ;  /* 0x00000002000d7202 */ /* 0x000fe20000000f00 */
[----:B------:R-:W-:Y:S02]  /*1c4a0*/  IMAD.MOV.U32 R12, RZ, RZ, 0x2 ;  /* 0x00000002ff0c7424 */ /* 0x000fe400078e00ff */
[----:B------:R-:W-:-:S07]  /*1c4b0*/  IMAD.MOV.U32 R7, RZ, RZ, R14 ;  /* 0x000000ffff077224 */ /* 0x000fce00078e000e */
[----:B------:R-:W-:Y:S05]  /*1c4c0*/  WARPSYNC.COLLECTIVE R15, `(.L_x_2974) ;  /* 0x000000000f087348 */ /* 0x000fea0003c00000 */
[----:B------:R0:W1:Y:S02]  /*1c4d0*/  SHFL.IDX P6, R14, R13, R12, R11 ;  /* 0x0000000c0d0e7389 */ /* 0x00006400000c000b */
[----:B01----:R-:W-:Y:S01]  /*1c4e0*/  ENDCOLLECTIVE ;  /* 0x000000000000791b */ /* 0x003fe20003800000 */
.L_x_2974:
        /* <DEDUP_REMOVED lines=15> */
.L_x_2975:
[----:B------:R-:W-:Y:S02]  /*1c5e0*/  @P0 IMAD R8, R5, 0x2, R22 ;  /* 0x0000000205080824 */ /* 0x000fe400078e0216 */
[----:B------:R-:W-:Y:S01]  /*1c5f0*/  IMAD.MOV.U32 R13, RZ, RZ, R2 ;  /* 0x000000ffff0d7224 */ /* 0x000fe200078e0002 */
[----:B------:R-:W-:Y:S01]  /*1c600*/  MOV R12, 0x3 ;  /* 0x00000003000c7802 */ /* 0x000fe20000000f00 */
[----:B------:R-:W-:-:S07]  /*1c610*/  IMAD.MOV.U32 R7, RZ, RZ, R14 ;  /* 0x000000ffff077224 */ /* 0x000fce00078e000e */
[----:B------:R-:W-:Y:S05]  /*1c620*/  WARPSYNC.COLLECTIVE R15, `(.L_x_2976) ;  /* 0x000000000f087348 */ /* 0x000fea0003c00000 */
[----:B------:R0:W1:Y:S02]  /*1c630*/  SHFL.IDX P6, R14, R13, R12, R11 ;  /* 0x0000000c0d0e7389 */ /* 0x00006400000c000b */
[----:B01----:R-:W-:Y:S01]  /*1c640*/  ENDCOLLECTIVE ;  /* 0x000000000000791b */ /* 0x003fe20003800000 */
.L_x_2976:
        /* <DEDUP_REMOVED lines=15> */
.L_x_2977:
[----:B------:R-:W-:Y:S02]  /*1c740*/  @P0 IMAD R8, R5, 0x2, R22 ;  /* 0x0000000205080824 */ /* 0x000fe400078e0216 */
[----:B------:R-:W-:Y:S02]  /*1c750*/  IMAD.MOV.U32 R13, RZ, RZ, R2 ;  /* 0x000000ffff0d7224 */ /* 0x000fe400078e0002 */
[----:B------:R-:W-:Y:S02]  /*1c760*/  IMAD.MOV.U32 R12, RZ, RZ, 0x4 ;  /* 0x00000004ff0c7424 */ /* 0x000fe400078e00ff */
[----:B------:R-:W-:-:S07]  /*1c770*/  IMAD.MOV.U32 R7, RZ, RZ, R14 ;  /* 0x000000ffff077224 */ /* 0x000fce00078e000e */
[----:B------:R-:W-:Y:S05]  /*1c780*/  WARPSYNC.COLLECTIVE R15, `(.L_x_2978) ;  /* 0x000000000f087348 */ /* 0x000fea0003c00000 */
[----:B------:R0:W1:Y:S02]  /*1c790*/  SHFL.IDX P6, R14, R13, R12, R11 ;  /* 0x0000000c0d0e7389 */ /* 0x00006400000c000b */
[----:B01----:R-:W-:Y:S01]  /*1c7a0*/  ENDCOLLECTIVE ;  /* 0x000000000000791b */ /* 0x003fe20003800000 */
.L_x_2978:
        /* <DEDUP_REMOVED lines=15> */
.L_x_2979:
[----:B------:R-:W-:Y:S02]  /*1c8a0*/  @P0 IMAD R8, R5, 0x2, R22 ;  /* 0x0000000205080824 */ /* 0x000fe400078e0216 */
[----:B------:R-:W-:Y:S02]  /*1c8b0*/  IMAD.MOV.U32 R13, RZ, RZ, R2 ;  /* 0x000000ffff0d7224 */ /* 0x000fe400078e0002 */
[----:B------:R-:W-:Y:S02]  /*1c8c0*/  IMAD.MOV.U32 R12, RZ, RZ, 0x5 ;  /* 0x00000005ff0c7424 */ /* 0x000fe400078e00ff */
[----:B------:R-:W-:-:S07]  /*1c8d0*/  IMAD.MOV.U32 R7, RZ, RZ, R14 ;  /* 0x000000ffff077224 */ /* 0x000fce00078e000e */
[----:B------:R-:W-:Y:S05]  /*1c8e0*/  WARPSYNC.COLLECTIVE R15, `(.L_x_2980) ;  /* 0x000000000f087348 */ /* 0x000fea0003c00000 */
[----:B------:R0:W1:Y:S02]  /*1c8f0*/  SHFL.IDX P6, R14, R13, R12, R11 ;  /* 0x0000000c0d0e7389 */ /* 0x00006400000c000b */
[----:B01----:R-:W-:Y:S01]  /*1c900*/  ENDCOLLECTIVE ;  /* 0x000000000000791b */ /* 0x003fe20003800000 */
.L_x_2980:
        /* <DEDUP_REMOVED lines=15> */
.L_x_2981:
[----:B------:R-:W-:Y:S02]  /*1ca00*/  @P0 IMAD R8, R5, 0x2, R22 ;  /* 0x0000000205080824 */ /* 0x000fe400078e0216 */
[----:B------:R-:W-:Y:S02]  /*1ca10*/  IMAD.MOV.U32 R13, RZ, RZ, R2 ;  /* 0x000000ffff0d7224 */ /* 0x000fe400078e0002 */
[----:B------:R-:W-:Y:S02]  /*1ca20*/  IMAD.MOV.U32 R12, RZ, RZ, 0x6 ;  /* 0x00000006ff0c7424 */ /* 0x000fe400078e00ff */
[----:B------:R-:W-:-:S07]  /*1ca30*/  IMAD.MOV.U32 R7, RZ, RZ, R14 ;  /* 0x000000ffff077224 */ /* 0x000fce00078e000e */
[----:B------:R-:W-:Y:S05]  /*1ca40*/  WARPSYNC.COLLECTIVE R15, `(.L_x_2982) ;  /* 0x000000000f087348 */ /* 0x000fea0003c00000 */
[----:B------:R0:W1:Y:S02]  /*1ca50*/  SHFL.IDX P6, R14, R13, R12, R11 ;  /* 0x0000000c0d0e7389 */ /* 0x00006400000c000b */
[----:B01----:R-:W-:Y:S01]  /*1ca60*/  ENDCOLLECTIVE ;  /* 0x000000000000791b */ /* 0x003fe20003800000 */
.L_x_2982:
        /* <DEDUP_REMOVED lines=15> */
.L_x_2983:
[----:B------:R-:W-:Y:S02]  /*1cb60*/  @P0 IMAD R8, R5, 0x2, R22 ;  /* 0x0000000205080824 */ /* 0x000fe400078e0216 */
[----:B------:R-:W-:Y:S02]  /*1cb70*/  IMAD.MOV.U32 R13, RZ, RZ, R2 ;  /* 0x000000ffff0d7224 */ /* 0x000fe400078e0002 */
[----:B------:R-:W-:Y:S01]  /*1cb80*/  IMAD.MOV.U32 R12, RZ, RZ, 0x7 ;  /* 0x00000007ff0c7424 */ /* 0x000fe200078e00ff */
[----:B------:R-:W-:-:S07]  /*1cb90*/  MOV R7, R14 ;  /* 0x0000000e00077202 */ /* 0x000fce0000000f00 */
[----:B------:R-:W-:Y:S05]  /*1cba0*/  WARPSYNC.COLLECTIVE R15, `(.L_x_2984) ;  /* 0x000000000f087348 */ /* 0x000fea0003c00000 */
[----:B------:R0:W1:Y:S02]  /*1cbb0*/  SHFL.IDX P6, R14, R13, R12, R11 ;  /* 0x0000000c0d0e7389 */ /* 0x00006400000c000b */
[----:B01----:R-:W-:Y:S01]  /*1cbc0*/  ENDCOLLECTIVE ;  /* 0x000000000000791b */ /* 0x003fe20003800000 */
.L_x_2984:
        /* <DEDUP_REMOVED lines=14> */
.L_x_2985:
[----:B------:R-:W-:Y:S01]  /*1ccb0*/  IMAD.MOV.U32 R0, RZ, RZ, R14 ;  /* 0x000000ffff007224 */ /* 0x000fe200078e000e */
[----:B------:R-:W-:Y:S06]  /*1ccc0*/  BRA `(.L_x_2986) ;  /* 0xffffff9c009c7947 */ /* 0x000fec000383ffff */
.L_x_2839:
[----:B------:R-:W2:Y:S01]  /*1ccd0*/  LDL.LU R11, [R1+0x38] ;  /* 0x00003800010b7983 */ /* 0x000ea20000300800 */
[----:B------:R-:W-:Y:S01]  /*1cce0*/  MOV R13, R0 ;  /* 0x00000000000d7202 */ /* 0x000fe20000000f00 */
[----:B------:R-:W-:Y:S02]  /*1ccf0*/  IMAD.MOV.U32 R12, RZ, RZ, RZ ;  /* 0x000000ffff0c7224 */ /* 0x000fe400078e00ff */
[----:B------:R-:W-:Y:S02]  /*1cd00*/  IMAD.MOV.U32 R15, RZ, RZ, -0x1 ;  /* 0xffffffffff0f7424 */ /* 0x000fe400078e00ff */
[----:B------:R-:W-:-:S05]  /*1cd10*/  IMAD R17, R17, 0xc0, R9 ;  /* 0x000000c011117824 */ /* 0x000fca00078e0209 */
[----:B------:R-:W-:Y:S01]  /*1cd20*/  IADD3 R8, R17, 0x10, RZ ;  /* 0x0000001011087810 */ /* 0x000fe20007ffe0ff */
[----:B--2---:R-:W-:Y:S02]  /*1cd30*/  IMAD R3, R11, R10, RZ ;  /* 0x0000000a0b037224 */ /* 0x004fe400078e02ff */
[----:B------:R-:W-:-:S03]  /*1cd40*/  IMAD.MOV.U32 R11, RZ, RZ, 0x181f ;  /* 0x0000181fff0b7424 */ /* 0x000fc600078e00ff */
[----:B------:R-:W-:-:S13]  /*1cd50*/  ISETP.GE.AND P1, PT, R17, R3, PT ;  /* 0x000000031100720c */ /* 0x000fda0003f26270 */
[----:B-----5:R-:W-:Y:S05]  /*1cd60*/  WARPSYNC.COLLECTIVE R15, `(.L_x_2987) ;  /* 0x000000000f087348 */ /* 0x020fea0003c00000 */
[----:B------:R0:W1:Y:S02]  /*1cd70*/  SHFL.IDX P6, R14, R13, R12, R11 ;  /* 0x0000000c0d0e7389 */ /* 0x00006400000c000b */
[----:B01---5:R-:W-:Y:S01]  /*1cd80*/  ENDCOLLECTIVE ;  /* 0x000000000000791b */ /* 0x023fe20003800000 */
.L_x_2987:
[----:B------:R-:W-:Y:S02]  /*1cd90*/  IMAD.MOV.U32 R13, RZ, RZ, R2 ;  /* 0x000000ffff0d7224 */ /* 0x000fe400078e0002 */
[----:B------:R-:W-:-:S07]  /*1cda0*/  IMAD.MOV.U32 R6, RZ, RZ, R14 ;  /* 0x000000ffff067224 */ /* 0x000fce00078e000e */
[----:B------:R-:W-:Y:S05]  /*1cdb0*/  WARPSYNC.COLLECTIVE R15, `(.L_x_2988) ;  /* 0x000000000f087348 */ /* 0x000fea0003c00000 */
[----:B------:R0:W1:Y:S02]  /*1cdc0*/  SHFL.IDX P6, R14, R13, R12, R11 ;  /* 0x0000000c0d0e7389 */ /* 0x00006400000c000b */
[----:B01----:R-:W-:Y:S01]  /*1cdd0*/  ENDCOLLECTIVE ;  /* 0x000000000000791b */ /* 0x003fe20003800000 */
.L_x_2988:
[----:B------:R-:W-:Y:S02]  /*1cde0*/  IMAD.MOV.U32 R13, RZ, RZ, R0 ;  /* 0x000000ffff0d7224 */ /* 0x000fe400078e0000 */
[----:B------:R-:W-:Y:S02]  /*1cdf0*/  IMAD.MOV.U32 R12, RZ, RZ, 0x1 ;  /* 0x00000001ff0c7424 */ /* 0x000fe400078e00ff */
[----:B------:R-:W-:-:S07]  /*1ce00*/  IMAD.MOV.U32 R7, RZ, RZ, R14 ;  /* 0x000000ffff077224 */ /* 0x000fce00078e000e */
[----:B------:R-:W-:Y:S05]  /*1ce10*/  WARPSYNC.COLLECTIVE R15, `(.L_x_2989) ;  /* 0x000000000f087348 */ /* 0x000fea0003c00000 */
[----:B------:R0:W1:Y:S02]  /*1ce20*/  SHFL.IDX P6, R14, R13, R12, R11 ;  /* 0x0000000c0d0e7389 */ /* 0x00006400000c000b */
[----:B01----:R-:W-:Y:S01]  /*1ce30*/  ENDCOLLECTIVE ;  /* 0x000000000000791b */ /* 0x003fe20003800000 */
.L_x_2989:
        /* <DEDUP_REMOVED lines=15> */
.L_x_2990:
[----:B------:R-:W-:Y:S01]  /*1cf30*/  MOV R13, R0 ;  /* 0x00000000000d7202 */ /* 0x000fe20000000f00 */
[----:B------:R-:W-:Y:S02]  /*1cf40*/  IMAD.MOV.U32 R12, RZ, RZ, 0x2 ;  /* 0x00000002ff0c7424 */ /* 0x000fe400078e00ff */
[----:B------:R-:W-:-:S07]  /*1cf50*/  IMAD.MOV.U32 R7, RZ, RZ, R14 ;  /* 0x000000ffff077224 */ /* 0x000fce00078e000e */
[----:B------:R-:W-:Y:S05]  /*1cf60*/  WARPSYNC.COLLECTIVE R15, `(.L_x_2991) ;  /* 0x000000000f087348 */ /* 0x000fea0003c00000 */
[----:B------:R0:W1:Y:S02]  /*1cf70*/  SHFL.IDX P6, R14, R13, R12, R11 ;  /* 0x0000000c0d0e7389 */ /* 0x00006400000c000b */
[----:B01----:R-:W-:Y:S01]  /*1cf80*/  ENDCOLLECTIVE ;  /* 0x000000000000791b */ /* 0x003fe20003800000 */
.L_x_2991:
        /* <DEDUP_REMOVED lines=16> */
.L_x_2992:
[----:B------:R-:W-:Y:S01]  /*1d090*/  IMAD.MOV.U32 R13, RZ, RZ, R0 ;  /* 0x000000ffff0d7224 */ /* 0x000fe200078e0000 */
[----:B------:R-:W-:Y:S01]  /*1d0a0*/  MOV R12, 0x3 ;  /* 0x00000003000c7802 */ /* 0x000fe20000000f00 */
[----:B------:R-:W-:-:S07]  /*1d0b0*/  IMAD.MOV.U32 R7, RZ, RZ, R14 ;  /* 0x000000ffff077224 */ /* 0x000fce00078e000e */
[----:B------:R-:W-:Y:S05]  /*1d0c0*/  WARPSYNC.COLLECTIVE R15, `(.L_x_2993) ;  /* 0x000000000f087348 */ /* 0x000fea0003c00000 */
[----:B------:R0:W1:Y:S02]  /*1d0d0*/  SHFL.IDX P6, R14, R13, R12, R11 ;  /* 0x0000000c0d0e7389 */ /* 0x00006400000c000b */
[----:B01----:R-:W-:Y:S01]  /*1d0e0*/  ENDCOLLECTIVE ;  /* 0x000000000000791b */ /* 0x003fe20003800000 */
.L_x_2993:
        /* <DEDUP_REMOVED lines=16> */
.L_x_2994:
[----:B------:R-:W-:Y:S02]  /*1d1f0*/  IMAD.MOV.U32 R13, RZ, RZ, R0 ;  /* 0x000000ffff0d7224 */ /* 0x000fe400078e0000 */
[----:B------:R-:W-:Y:S02]  /*1d200*/  IMAD.MOV.U32 R12, RZ, RZ, 0x4 ;  /* 0x00000004ff0c7424 */ /* 0x000fe400078e00ff */
[----:B------:R-:W-:-:S07]  /*1d210*/  IMAD.MOV.U32 R7, RZ, RZ, R14 ;  /* 0x000000ffff077224 */ /* 0x000fce00078e000e */
[----:B------:R-:W-:Y:S05]  /*1d220*/  WARPSYNC.COLLECTIVE R15, `(.L_x_2995) ;  /* 0x000000000f087348 */ /* 0x000fea0003c00000 */
[----:B------:R0:W1:Y:S02]  /*1d230*/  SHFL.IDX P6, R14, R13, R12, R11 ;  /* 0x0000000c0d0e7389 */ /* 0x00006400000c000b */
[----:B01----:R-:W-:Y:S01]  /*1d240*/  ENDCOLLECTIVE ;  /* 0x000000000000791b */ /* 0x003fe20003800000 */
.L_x_2995:
        /* <DEDUP_REMOVED lines=16> */
.L_x_2996:
[----:B------:R-:W-:Y:S02]  /*1d350*/  IMAD.MOV.U32 R13, RZ, RZ, R0 ;  /* 0x000000ffff0d7224 */ /* 0x000fe400078e0000 */
[----:B------:R-:W-:Y:S02]  /*1d360*/  IMAD.MOV.U32 R12, RZ, RZ, 0x5 ;  /* 0x00000005ff0c7424 */ /* 0x000fe400078e00ff */
[----:B------:R-:W-:-:S07]  /*1d370*/  IMAD.MOV.U32 R7, RZ, RZ, R14 ;  /* 0x000000ffff077224 */ /* 0x000fce00078e000e */
[----:B------:R-:W-:Y:S05]  /*1d380*/  WARPSYNC.COLLECTIVE R15, `(.L_x_2997) ;  /* 0x000000000f087348 */ /* 0x000fea0003c00000 */
[----:B------:R0:W1:Y:S02]  /*1d390*/  SHFL.IDX P6, R14, R13, R12, R11 ;  /* 0x0000000c0d0e7389 */ /* 0x00006400000c000b */
[----:B01----:R-:W-:Y:S01]  /*1d3a0*/  ENDCOLLECTIVE ;  /* 0x000000000000791b */ /* 0x003fe20003800000 */
.L_x_2997:
        /* <DEDUP_REMOVED lines=16> */
.L_x_2998:
[----:B------:R-:W-:Y:S02]  /*1d4b0*/  IMAD.MOV.U32 R13, RZ, RZ, R0 ;  /* 0x000000ffff0d7224 */ /* 0x000fe400078e0000 */
[----:B------:R-:W-:Y:S02]  /*1d4c0*/  IMAD.MOV.U32 R12, RZ, RZ, 0x6 ;  /* 0x00000006ff0c7424 */ /* 0x000fe400078e00ff */
[----:B------:R-:W-:-:S07]  /*1d4d0*/  IMAD.MOV.U32 R7, RZ, RZ, R14 ;  /* 0x000000ffff077224 */ /* 0x000fce00078e000e */
[----:B------:R-:W-:Y:S05]  /*1d4e0*/  WARPSYNC.COLLECTIVE R15, `(.L_x_2999) ;  /* 0x000000000f087348 */ /* 0x000fea0003c00000 */
[----:B------:R0:W1:Y:S02]  /*1d4f0*/  SHFL.IDX P6, R14, R13, R12, R11 ;  /* 0x0000000c0d0e7389 */ /* 0x00006400000c000b */
[----:B01----:R-:W-:Y:S01]  /*1d500*/  ENDCOLLECTIVE ;  /* 0x000000000000791b */ /* 0x003fe20003800000 */
.L_x_2999:
        /* <DEDUP_REMOVED lines=16> */
.L_x_3000:
[----:B------:R-:W-:Y:S02]  /*1d610*/  IMAD.MOV.U32 R13, RZ, RZ, R0 ;  /* 0x000000ffff0d7224 */ /* 0x000fe400078e0000 */
[----:B------:R-:W-:Y:S02]  /*1d620*/  IMAD.MOV.U32 R12, RZ, RZ, 0x7 ;  /* 0x00000007ff0c7424 */ /* 0x000fe400078e00ff */
[----:B------:R-:W-:Y:S01]  /*1d630*/  VIADD R0, R17, 0x70 ;  /* 0x0000007011007836 */ /* 0x000fe20000000000 */
[----:B------:R-:W-:-:S07]  /*1d640*/  MOV R7, R14 ;  /* 0x0000000e00077202 */ /* 0x000fce0000000f00 */
[----:B------:R-:W-:Y:S05]  /*1d650*/  WARPSYNC.COLLECTIVE R15, `(.L_x_3001) ;  /* 0x000000000f087348 */ /* 0x000fea0003c00000 */
[----:B------:R0:W1:Y:S02]  /*1d660*/  SHFL.IDX P6, R14, R13, R12, R11 ;  /* 0x0000000c0d0e7389 */ /* 0x00006400000c000b */
[----:B01----:R-:W-:Y:S01]  /*1d670*/  ENDCOLLECTIVE ;  /* 0x000000000000791b */ /* 0x003fe20003800000 */
.L_x_3001:
        /* <DEDUP_REMOVED lines=11> */
[----:B------:R-:W-:Y:S02]  /*1d730*/  VIADD R0, R17, 0x80 ;  /* 0x0000008011007836 */ /* 0x000fe40000000000 */
[----:B0-----:R-:W-:-:S10]  /*1d740*/  IMAD.MOV.U32 R6, RZ, RZ, R14 ;  /* 0x000000ffff067224 */ /* 0x001fd400078e000e */
[----:B------:R-:W-:Y:S05]  /*1d750*/  WARPSYNC.COLLECTIVE R15, `(.L_x_3002) ;  /* 0x000000000f087348 */ /* 0x000fea0003c00000 */
[----:B------:R0:W1:Y:S02]  /*1d760*/  SHFL.IDX P6, R14, R13, R12, R11 ;  /* 0x0000000c0d0e7389 */ /* 0x00006400000c000b */
[----:B01----:R-:W-:Y:S01]  /*1d770*/  ENDCOLLECTIVE ;  /* 0x000000000000791b */ /* 0x003fe20003800000 */
.L_x_3002:
[----:B------:R-:W-:Y:S02]  /*1d780*/  IMAD.MOV.U32 R13, RZ, RZ, R4 ;  /* 0x000000ffff0d7224 */ /* 0x000fe400078e0004 */
[----:B------:R-:W-:Y:S02]  /*1d790*/  IMAD.MOV.U32 R12, RZ, RZ, RZ ;  /* 0x000000ffff0c7224 */ /* 0x000fe400078e00ff */
[----:B------:R-:W-:-:S07]  /*1d7a0*/  IMAD.MOV.U32 R2, RZ, RZ, R14 ;  /* 0x000000ffff027224 */ /* 0x000fce00078e000e */
[----:B------:R-:W-:Y:S05]  /*1d7b0*/  WARPSYNC.COLLECTIVE R15, `(.L_x_3003) ;  /* 0x000000000f087348 */ /* 0x000fea0003c00000 */
[----:B------:R0:W1:Y:S02]  /*1d7c0*/  SHFL.IDX P6, R14, R13, R12, R11 ;  /* 0x0000000c0d0e7389 */ /* 0x00006400000c000b */
[----:B01----:R-:W-:Y:S01]  /*1d7d0*/  ENDCOLLECTIVE ;  /* 0x000000000000791b */ /* 0x003fe20003800000 */
.L_x_3003:
[----:B------:R-:W-:-:S04]  /*1d7e0*/  @!P1 LEA R2, P2, R21, R2, 0x1 ;  /* 0x0000000215029211 */ /* 0x000fc800078408ff */
[----:B------:R-:W-:-:S05]  /*1d7f0*/  @!P1 IADD3.X R6, RZ, R6, RZ, P2, !PT ;  /* 0x00000006ff069210 */ /* 0x000fca00017fe4ff */
[----:B------:R-:W-:Y:S02]  /*1d800*/  @!P1 IMAD.MOV.U32 R7, RZ, RZ, R6 ;  /* 0x000000ffff079224 */ /* 0x000fe400078e0006 */
[----:B------:R-:W-:Y:S02]  /*1d810*/  IMAD.MOV.U32 R13, RZ, RZ, R5 ;  /* 0x000000ffff0d7224 */ /* 0x000fe400078e0005 */
[----:B------:R-:W-:Y:S02]  /*1d820*/  @!P1 IMAD.MOV.U32 R6, RZ, RZ, R2 ;  /* 0x000000ffff069224 */ /* 0x000fe400078e0002 */
[----:B------:R-:W-:-:S03]  /*1d830*/  VIADD R2, R17, 0xa0 ;  /* 0x000000a011027836 */ /* 0x000fc60000000000 */
        /* <DEDUP_REMOVED lines=9> */
.L_x_3004:
[----:B------:R-:W-:Y:S02]  /*1d8d0*/  IMAD.MOV.U32 R13, RZ, RZ, R4 ;  /* 0x000000ffff0d7224 */ /* 0x000fe400078e0004 */
[----:B------:R-:W-:Y:S01]  /*1d8e0*/  IMAD.MOV.U32 R12, RZ, RZ, 0x1 ;  /* 0x00000001ff0c7424 */ /* 0x000fe200078e00ff */
[----:B------:R-:W-:-:S07]  /*1d8f0*/  MOV R0, R14 ;  /* 0x0000000e00007202 */ /* 0x000fce0000000f00 */
[----:B------:R-:W-:Y:S05]  /*1d900*/  WARPSYNC.COLLECTIVE R15, `(.L_x_3005) ;  /* 0x000000000f087348 */ /* 0x000fea0003c00000 */
[----:B------:R0:W1:Y:S02]  /*1d910*/  SHFL.IDX P6, R14, R13, R12, R11 ;  /* 0x0000000c0d0e7389 */ /* 0x00006400000c000b */
[----:B01----:R-:W-:Y:S01]  /*1d920*/  ENDCOLLECTIVE ;  /* 0x000000000000791b */ /* 0x003fe20003800000 */
.L_x_3005:
[----:B------:R-:W-:-:S05]  /*1d930*/  @!P1 LEA R0, P2, R21, R0, 0x1 ;  /* 0x0000000015009211 */ /* 0x000fca00078408ff */
[----:B------:R-:W-:-:S04]  /*1d940*/  @!P1 IMAD.X R6, RZ, RZ, R8, P2 ;  /* 0x000000ffff069224 */ /* 0x000fc800010e0608 */
[----:B------:R-:W-:Y:S02]  /*1d950*/  @!P1 IMAD.MOV.U32 R7, RZ, RZ, R6 ;  /* 0x000000ffff079224 */ /* 0x000fe400078e0006 */
[----:B------:R-:W-:Y:S01]  /*1d960*/  @!P1 IMAD.MOV.U32 R6, RZ, RZ, R0 ;  /* 0x000000ffff069224 */ /* 0x000fe200078e0000 */
[----:B------:R-:W-:Y:S01]  /*1d970*/  MOV R13, R5 ;  /* 0x00000005000d7202 */ /* 0x000fe20000000f00 */
[----:B------:R-:W-:-:S03]  /*1d980*/  VIADD R0, R17, 0x90 ;  /* 0x0000009011007836 */ /* 0x000fc60000000000 */
        /* <DEDUP_REMOVED lines=9> */
.L_x_3006:
[----:B------:R-:W-:Y:S02]  /*1da20*/  IMAD.MOV.U32 R13, RZ, RZ, R4 ;  /* 0x000000ffff0d7224 */ /* 0x000fe400078e0004 */
[----:B------:R-:W-:Y:S02]  /*1da30*/  IMAD.MOV.U32 R12, RZ, RZ, 0x2 ;  /* 0x00000002ff0c7424 */ /* 0x000fe400078e00ff */
[----:B------:R-:W-:-:S07]  /*1da40*/  IMAD.MOV.U32 R6, RZ, RZ, R14 ;  /* 0x000000ffff067224 */ /* 0x000fce00078e000e */
[----:B------:R-:W-:Y:S05]  /*1da50*/  WARPSYNC.COLLECTIVE R15, `(.L_x_3007) ;  /* 0x000000000f087348 */ /* 0x000fea0003c00000 */
[----:B------:R0:W1:Y:S02]  /*1da60*/  SHFL.IDX P6, R14, R13, R12, R11 ;  /* 0x0000000c0d0e7389 */ /* 0x00006400000c000b */
[----:B01----:R-:W-:Y:S01]  /*1da70*/  ENDCOLLECTIVE ;  /* 0x000000000000791b */ /* 0x003fe20003800000 */
.L_x_3007:
        /* <DEDUP_REMOVED lines=13> */
.L_x_3008:
[----:B------:R-:W-:Y:S02]  /*1db50*/  IMAD.MOV.U32 R13, RZ, RZ, R4 ;  /* 0x000000ffff0d7224 */ /* 0x000fe400078e0004 */
[----:B------:R-:W-:Y:S01]  /*1db60*/  IMAD.MOV.U32 R12, RZ, RZ, 0x3 ;  /* 0x00000003ff0c7424 */ /* 0x000fe200078e00ff */
[----:B------:R-:W-:-:S07]  /*1db70*/  MOV R6, R14 ;  /* 0x0000000e00067202 */ /* 0x000fce0000000f00 */
[----:B------:R-:W-:Y:S05]  /*1db80*/  WARPSYNC.COLLECTIVE R15, `(.L_x_3009) ;  /* 0x000000000f087348 */ /* 0x000fea0003c00000 */
[----:B------:R0:W1:Y:S02]  /*1db90*/  SHFL.IDX P6, R14, R13, R12, R11 ;  /* 0x0000000c0d0e7389 */ /* 0x00006400000c000b */
[----:B01----:R-:W-:Y:S01]  /*1dba0*/  ENDCOLLECTIVE ;  /* 0x000000000000791b */ /* 0x003fe20003800000 */
.L_x_3009:
        /* <DEDUP_REMOVED lines=12> */
.L_x_3010:
[----:B------:R-:W-:Y:S01]  /*1dc70*/  MOV R2, R14 ;  /* 0x0000000e00027202 */ /* 0x000fe20000000f00 */
[----:B------:R-:W-:Y:S06]  /*1dc80*/  BRA `(.L_x_3011) ;  /* 0xffffff9c00987947 */ /* 0x000fec000383ffff */
.L_x_2842:
[----:B-1----:R1:W2:Y:S02]  /*1dc90*/  SYNCS.PHASECHK.TRANS64.TRYWAIT P0, [R22+URZ+0x16820], R0 ;  /* 0x01682000160075a7 */ /* 0x0022a4000800017f */
[----:B--2---:R-:W-:Y:S05]  /*1dca0*/  @!P0 NANOSLEEP.SYNCS 0x989680 ;  /* 0x009896800000895d */ /* 0x004fea0003900000 */
[----:B------:R-:W2:Y:S02]  /*1dcb0*/  @!P0 SYNCS.PHASECHK.TRANS64 P0, [R22+URZ+0x16820], R0 ;  /* 0x01682000160085a7 */ /* 0x000ea4000800007f */
[----:B--2---:R-:W-:Y:S05]  /*1dcc0*/  @!P0 BRA `(.L_x_2842) ;  /* 0xfffffffc00f08947 */ /* 0x004fea000383ffff */
[----:B------:R-:W-:Y:S05]  /*1dcd0*/  BRA `(.L_x_3012) ;  /* 0xffffff9c00f47947 */ /* 0x000fea000383ffff */
.L_x_2847:
[----:B0-----:R0:W1:Y:S02]  /*1dce0*/  SYNCS.PHASECHK.TRANS64.TRYWAIT P0, [R5+URZ+0x16840], R2 ;  /* 0x01684002050075a7 */ /* 0x001064000800017f */
[----:B-1----:R-:W-:Y:S05]  /*1dcf0*/  @!P0 NANOSLEEP.SYNCS 0x989680 ;  /* 0x009896800000895d */ /* 0x002fea0003900000 */
[----:B------:R-:W1:Y:S02]  /*1dd00*/  @!P0 SYNCS.PHASECHK.TRANS64 P0, [R5+URZ+0x16840], R2 ;  /* 0x01684002050085a7 */ /* 0x000e64000800007f */
[----:B-1----:R-:W-:Y:S05]  /*1dd10*/  @!P0 BRA `(.L_x_2847) ;  /* 0xfffffffc00f08947 */ /* 0x002fea000383ffff */
[----:B------:R-:W-:Y:S05]  /*1dd20*/  BRA `(.L_x_3013) ;  /* 0xffffffa000d07947 */ /* 0x000fea000383ffff */
.L_x_2848:
        /* <DEDUP_REMOVED lines=8> */
.L_x_3015:
[----:B------:R-:W-:Y:S05]  /*1ddb0*/  BSYNC B1 ;  /* 0x0000000000017941 */ /* 0x000fea0003800000 */
.L_x_3014:
[----:B------:R-:W0:Y:S01]  /*1ddc0*/  S2R R7, SR_TID.X ;  /* 0x0000000000077919 */ /* 0x000e220000002100 */
[----:B------:R-:W-:Y:S01]  /*1ddd0*/  IMAD.MOV.U32 R13, RZ, RZ, R9 ;  /* 0x000000ffff0d7224 */ /* 0x000fe200078e0009 */
[----:B------:R-:W-:Y:S01]  /*1dde0*/  MOV R11, 0x181f ;  /* 0x0000181f000b7802 */ /* 0x000fe20000000f00 */
[----:B------:R-:W-:Y:S02]  /*1ddf0*/  IMAD.MOV.U32 R12, RZ, RZ, RZ ;  /* 0x000000ffff0c7224 */ /* 0x000fe400078e00ff */
[----:B------:R-:W-:Y:S02]  /*1de00*/  IMAD.MOV.U32 R15, RZ, RZ, -0x1 ;  /* 0xffffffffff0f7424 */ /* 0x000fe400078e00ff */
[----:B------:R-:W-:Y:S02]  /*1de10*/  IMAD.MOV.U32 R3, RZ, RZ, R14 ;  /* 0x000000ffff037224 */ /* 0x000fe400078e000e */
[----:B------:R-:W-:-:S07]  /*1de20*/  IMAD R8, R8, 0x2, R22 ;  /* 0x0000000208087824 */ /* 0x000fce00078e0216 */
[----:B0-----:R-:W-:Y:S05]  /*1de30*/  WARPSYNC.COLLECTIVE R15, `(.L_x_3016) ;  /* 0x000000000f087348 */ /* 0x001fea0003c00000 */
[----:B------:R1:W2:Y:S02]  /*1de40*/  SHFL.IDX P6, R14, R13, R12, R11 ;  /* 0x0000000c0d0e7389 */ /* 0x0002a400000c000b */
[----:B012---:R-:W-:Y:S01]  /*1de50*/  ENDCOLLECTIVE ;  /* 0x000000000000791b */ /* 0x007fe20003800000 */
.L_x_3016:
[----:B------:R-:W-:Y:S01]  /*1de60*/  IMAD.MOV.U32 R13, RZ, RZ, R10 ;  /* 0x000000ffff0d7224 */ /* 0x000fe200078e000a */
[----:B------:R-:W-:Y:S01]  /*1de70*/  MOV R12, 0x1 ;  /* 0x00000001000c7802 */ /* 0x000fe20000000f00 */
[----:B------:R-:W-:Y:S02]  /*1de80*/  IMAD.SHL.U32 R7, R7, 0x8, RZ ;  /* 0x0000000807077824 */ /* 0x000fe400078e00ff */
[----:B------:R-:W-:-:S07]  /*1de90*/  IMAD.MOV.U32 R2, RZ, RZ, R14 ;  /* 0x000000ffff027224 */ /* 0x000fce00078e000e */
[----:B------:R-:W-:Y:S05]  /*1dea0*/  WARPSYNC.COLLECTIVE R15, `(.L_x_3017) ;  /* 0x000000000f087348 */ /* 0x000fea0003c00000 */
[----:B------:R0:W1:Y:S02]  /*1deb0*/  SHFL.IDX P6, R14, R13, R12, R11 ;  /* 0x0000000c0d0e7389 */ /* 0x00006400000c000b */
[----:B01----:R-:W-:Y:S01]  /*1dec0*/  ENDCOLLECTIVE ;  /* 0x000000000000791b */ /* 0x003fe20003800000 */
.L_x_3017:
        /* <DEDUP_REMOVED lines=13> */
.L_x_3018:
[----:B------:R-:W-:Y:S02]  /*1dfa0*/  IMAD.MOV.U32 R13, RZ, RZ, R10 ;  /* 0x000000ffff0d7224 */ /* 0x000fe400078e000a */
[----:B------:R-:W-:Y:S02]  /*1dfb0*/  IMAD.MOV.U32 R12, RZ, RZ, 0x2 ;  /* 0x00000002ff0c7424 */ /* 0x000fe400078e00ff */
[----:B------:R-:W-:-:S07]  /*1dfc0*/  IMAD.MOV.U32 R2, RZ, RZ, R14 ;  /* 0x000000ffff027224 */ /* 0x000fce00078e000e */
[----:B------:R-:W-:Y:S05]  /*1dfd0*/  WARPSYNC.COLLECTIVE R15, `(.L_x_3019) ;  /* 0x000000000f087348 */ /* 0x000fea0003c00000 */
[----:B------:R0:W1:Y:S02]  /*1dfe0*/  SHFL.IDX P6, R14, R13, R12, R11 ;  /* 0x0000000c0d0e7389 */ /* 0x00006400000c000b */
[----:B01----:R-:W-:Y:S01]  /*1dff0*/  ENDCOLLECTIVE ;  /* 0x000000000000791b */ /* 0x003fe20003800000 */
.L_x_3019:
        /* <DEDUP_REMOVED lines=11> */
.L_x_3020:
[----:B------:R-:W-:Y:S02]  /*1e0b0*/  IMAD.MOV.U32 R13, RZ, RZ, R10 ;  /* 0x000000ffff0d7224 */ /* 0x000fe400078e000a */
[----:B------:R-:W-:Y:S02]  /*1e0c0*/  IMAD.MOV.U32 R12, RZ, RZ, 0x3 ;  /* 0x00000003ff0c7424 */ /* 0x000fe400078e00ff */
[----:B------:R-:W-:-:S07]  /*1e0d0*/  IMAD.MOV.U32 R2, RZ, RZ, R14 ;  /* 0x000000ffff027224 */ /* 0x000fce00078e000e */
[----:B------:R-:W-:Y:S05]  /*1e0e0*/  WARPSYNC.COLLECTIVE R15, `(.L_x_3021) ;  /* 0x000000000f087348 */ /* 0x000fea0003c00000 */
[----:B------:R0:W1:Y:S02]  /*1e0f0*/  SHFL.IDX P6, R14, R13, R12, R11 ;  /* 0x0000000c0d0e7389 */ /* 0x00006400000c000b */
[----:B01----:R-:W-:Y:S01]  /*1e100*/  ENDCOLLECTIVE ;  /* 0x000000000000791b */ /* 0x003fe20003800000 */
.L_x_3021:
        /* <DEDUP_REMOVED lines=11> */
.L_x_3022:
[----:B------:R-:W-:Y:S02]  /*1e1c0*/  IMAD.MOV.U32 R13, RZ, RZ, R10 ;  /* 0x000000ffff0d7224 */ /* 0x000fe400078e000a */
[----:B------:R-:W-:Y:S02]  /*1e1d0*/  IMAD.MOV.U32 R12, RZ, RZ, 0x4 ;  /* 0x00000004ff0c7424 */ /* 0x000fe400078e00ff */
[----:B------:R-:W-:-:S07]  /*1e1e0*/  IMAD.MOV.U32 R2, RZ, RZ, R14 ;  /* 0x000000ffff027224 */ /* 0x000fce00078e000e */
[----:B------:R-:W-:Y:S05]  /*1e1f0*/  WARPSYNC.COLLECTIVE R15, `(.L_x_3023) ;  /* 0x000000000f087348 */ /* 0x000fea0003c00000 */
[----:B------:R0:W1:Y:S02]  /*1e200*/  SHFL.IDX P6, R14, R13, R12, R11 ;  /* 0x0000000c0d0e7389 */ /* 0x00006400000c000b */
[----:B01----:R-:W-:Y:S01]  /*1e210*/  ENDCOLLECTIVE ;  /* 0x000000000000791b */ /* 0x003fe20003800000 */
.L_x_3023:
        /* <DEDUP_REMOVED lines=11> */
.L_x_3024:
[----:B------:R-:W-:Y:S01]  /*1e2d0*/  IMAD.MOV.U32 R13, RZ, RZ, R10 ;  /* 0x000000ffff0d7224 */ /* 0x000fe200078e000a */
[----:B------:R-:W-:Y:S01]  /*1e2e0*/  MOV R12, 0x5 ;  /* 0x00000005000c7802 */ /* 0x000fe20000000f00 */
[----:B------:R-:W-:-:S07]  /*1e2f0*/  IMAD.MOV.U32 R2, RZ, RZ, R14 ;  /* 0x000000ffff027224 */ /* 0x000fce00078e000e */
[----:B------:R-:W-:Y:S05]  /*1e300*/  WARPSYNC.COLLECTIVE R15, `(.L_x_3025) ;  /* 0x000000000f087348 */ /* 0x000fea0003c00000 */
[----:B------:R0:W1:Y:S02]  /*1e310*/  SHFL.IDX P6, R14, R13, R12, R11 ;  /* 0x0000000c0d0e7389 */ /* 0x00006400000c000b */
[----:B01----:R-:W-:Y:S01]  /*1e320*/  ENDCOLLECTIVE ;  /* 0x000000000000791b */ /* 0x003fe20003800000 */
.L_x_3025:
        /* <DEDUP_REMOVED lines=11> */
.L_x_3026:
[----:B------:R-:W-:Y:S02]  /*1e3e0*/  IMAD.MOV.U32 R13, RZ, RZ, R10 ;  /* 0x000000ffff0d7224 */ /* 0x000fe400078e000a */
[----:B------:R-:W-:Y:S02]  /*1e3f0*/  IMAD.MOV.U32 R12, RZ, RZ, 0x6 ;  /* 0x00000006ff0c7424 */ /* 0x000fe400078e00ff */
[----:B------:R-:W-:-:S07]  /*1e400*/  IMAD.MOV.U32 R2, RZ, RZ, R14 ;  /* 0x000000ffff027224 */ /* 0x000fce00078e000e */
[----:B------:R-:W-:Y:S05]  /*1e410*/  WARPSYNC.COLLECTIVE R15, `(.L_x_3027) ;  /* 0x000000000f087348 */ /* 0x000fea0003c00000 */
[----:B------:R0:W1:Y:S02]  /*1e420*/  SHFL.IDX P6, R14, R13, R12, R11 ;  /* 0x0000000c0d0e7389 */ /* 0x00006400000c000b */
[----:B01----:R-:W-:Y:S01]  /*1e430*/  ENDCOLLECTIVE ;  /* 0x000000000000791b */ /* 0x003fe20003800000 */
.L_x_3027:
        /* <DEDUP_REMOVED lines=11> */
.L_x_3028:
[----:B------:R-:W-:Y:S02]  /*1e4f0*/  IMAD.MOV.U32 R13, RZ, RZ, R10 ;  /* 0x000000ffff0d7224 */ /* 0x000fe400078e000a */
[----:B------:R-:W-:Y:S02]  /*1e500*/  IMAD.MOV.U32 R12, RZ, RZ, 0x7 ;  /* 0x00000007ff0c7424 */ /* 0x000fe400078e00ff */
[----:B------:R-:W-:-:S07]  /*1e510*/  IMAD.MOV.U32 R2, RZ, RZ, R14 ;  /* 0x000000ffff027224 */ /* 0x000fce00078e000e */
[----:B------:R-:W-:Y:S05]  /*1e520*/  WARPSYNC.COLLECTIVE R15, `(.L_x_3029) ;  /* 0x000000000f087348 */ /* 0x000fea0003c00000 */
[----:B------:R0:W1:Y:S02]  /*1e530*/  SHFL.IDX P6, R14, R13, R12, R11 ;  /* 0x0000000c0d0e7389 */ /* 0x00006400000c000b */
[----:B01----:R-:W-:Y:S01]  /*1e540*/  ENDCOLLECTIVE ;  /* 0x000000000000791b */ /* 0x003fe20003800000 */
.L_x_3029:
        /* <DEDUP_REMOVED lines=11> */
.L_x_3030:
[----:B------:R-:W-:Y:S01]  /*1e600*/  IMAD.MOV.U32 R2, RZ, RZ, R14 ;  /* 0x000000ffff027224 */ /* 0x000fe200078e000e */
[----:B------:R-:W-:Y:S06]  /*1e610*/  BRA `(.L_x_3031) ;  /* 0xffffff9c00c87947 */ /* 0x000fec000383ffff */
.L_x_2853:
[----:B-1----:R1:W2:Y:S02]  /*1e620*/  SYNCS.PHASECHK.TRANS64.TRYWAIT P0, [R5+URZ+0x16860], R2 ;  /* 0x01686002050075a7 */ /* 0x0022a4000800017f */
[----:B--2---:R-:W-:Y:S05]  /*1e630*/  @!P0 NANOSLEEP.SYNCS 0x989680 ;  /* 0x009896800000895d */ /* 0x004fea0003900000 */
[----:B------:R-:W2:Y:S02]  /*1e640*/  @!P0 SYNCS.PHASECHK.TRANS64 P0, [R5+URZ+0x16860], R2 ;  /* 0x01686002050085a7 */ /* 0x000ea4000800007f */
[----:B--2---:R-:W-:Y:S05]  /*1e650*/  @!P0 BRA `(.L_x_2853) ;  /* 0xfffffffc00f08947 */ /* 0x004fea000383ffff */
[----:B------:R-:W-:Y:S05]  /*1e660*/  BRA `(.L_x_3032) ;  /* 0xffffffa000207947 */ /* 0x000fea000383ffff */
.L_x_2854:
        /* <DEDUP_REMOVED lines=8> */
.L_x_3034:
[----:B------:R-:W-:Y:S05]  /*1e6f0*/  BSYNC B1 ;  /* 0x0000000000017941 */ /* 0x000fea0003800000 */
.L_x_3033:
[----:B------:R-:W-:Y:S01]  /*1e700*/  IMAD.MOV.U32 R13, RZ, RZ, R23 ;  /* 0x000000ffff0d7224 */ /* 0x000fe200078e0017 */
[----:B------:R-:W-:Y:S01]  /*1e710*/  MOV R15, 0xffffffff ;  /* 0xffffffff000f7802 */ /* 0x000fe20000000f00 */
[----:B------:R-:W-:Y:S01]  /*1e720*/  IMAD.MOV.U32 R12, RZ, RZ, RZ ;  /* 0x000000ffff0c7224 */ /* 0x000fe200078e00ff */
[----:B------:R-:W-:Y:S01]  /*1e730*/  ISETP.LT.OR P2, PT, R8, 0x1, P1 ;  /* 0x000000010800780c */ /* 0x000fe20000f41670 */
[----:B------:R-:W-:Y:S02]  /*1e740*/  IMAD.MOV.U32 R11, RZ, RZ, 0x181f ;  /* 0x0000181fff0b7424 */ /* 0x000fe400078e00ff */
[----:B------:R-:W-:Y:S02]  /*1e750*/  IMAD.MOV.U32 R3, RZ, RZ, R14 ;  /* 0x000000ffff037224 */ /* 0x000fe400078e000e */
[----:B------:R-:W-:-:S08]  /*1e760*/  IMAD R6, R6, 0x2, R22 ;  /* 0x0000000206067824 */ /* 0x000fd000078e0216 */
[----:B------:R-:W-:Y:S05]  /*1e770*/  WARPSYNC.COLLECTIVE R15, `(.L_x_3035) ;  /* 0x000000000f087348 */ /* 0x000fea0003c00000 */
[----:B------:R0:W1:Y:S02]  /*1e780*/  SHFL.IDX P6, R14, R13, R12, R11 ;  /* 0x0000000c0d0e7389 */ /* 0x00006400000c000b */
[----:B01----:R-:W-:Y:S01]  /*1e790*/  ENDCOLLECTIVE ;  /* 0x000000000000791b */ /* 0x003fe20003800000 */
.L_x_3035:
[----:B------:R-:W-:Y:S02]  /*1e7a0*/  IMAD.MOV.U32 R13, RZ, RZ, R24 ;  /* 0x000000ffff0d7224 */ /* 0x000fe400078e0018 */
[----:B------:R-:W-:Y:S02]  /*1e7b0*/  IMAD.MOV.U32 R12, RZ, RZ, 0x1 ;  /* 0x00000001ff0c7424 */ /* 0x000fe400078e00ff */
[----:B------:R-:W-:-:S07]  /*1e7c0*/  IMAD.MOV.U32 R2, RZ, RZ, R14 ;  /* 0x000000ffff027224 */ /* 0x000fce00078e000e */
[----:B------:R-:W-:Y:S05]  /*1e7d0*/  WARPSYNC.COLLECTIVE R15, `(.L_x_3036) ;  /* 0x000000000f087348 */ /* 0x000fea0003c00000 */
[----:B------:R0:W1:Y:S02]  /*1e7e0*/  SHFL.IDX P6, R14, R13, R12, R11 ;  /* 0x0000000c0d0e7389 */ /* 0x00006400000c000b */
[----:B01----:R-:W-:Y:S01]  /*1e7f0*/  ENDCOLLECTIVE ;  /* 0x000000000000791b */ /* 0x003fe20003800000 */
.L_x_3036:
        /* <DEDUP_REMOVED lines=12> */
.L_x_3037:
[----:B------:R-:W-:Y:S02]  /*1e8c0*/  IMAD.MOV.U32 R13, RZ, RZ, R24 ;  /* 0x000000ffff0d7224 */ /* 0x000fe400078e0018 */
[----:B------:R-:W-:Y:S01]  /*1e8d0*/  IMAD.MOV.U32 R12, RZ, RZ, 0x2 ;  /* 0x00000002ff0c7424 */ /* 0x000fe200078e00ff */
[----:B------:R-:W-:-:S07]  /*1e8e0*/  MOV R2, R14 ;  /* 0x0000000e00027202 */ /* 0x000fce0000000f00 */
[----:B------:R-:W-:Y:S05]  /*1e8f0*/  WARPSYNC.COLLECTIVE R15, `(.L_x_3038) ;  /* 0x000000000f087348 */ /* 0x000fea0003c00000 */
[----:B------:R0:W1:Y:S02]  /*1e900*/  SHFL.IDX P6, R14, R13, R12, R11 ;  /* 0x0000000c0d0e7389 */ /* 0x00006400000c000b */
[----:B01----:R-:W-:Y:S01]  /*1e910*/  ENDCOLLECTIVE ;  /* 0x000000000000791b */ /* 0x003fe20003800000 */
.L_x_3038:
        /* <DEDUP_REMOVED lines=12> */
.L_x_3039:
[----:B------:R-:W-:Y:S01]  /*1e9e0*/  MOV R13, R24 ;  /* 0x00000018000d7202 */ /* 0x000fe20000000f00 */
[----:B------:R-:W-:Y:S02]  /*1e9f0*/  IMAD.MOV.U32 R12, RZ, RZ, 0x3 ;  /* 0x00000003ff0c7424 */ /* 0x000fe400078e00ff */
[----:B------:R-:W-:-:S07]  /*1ea00*/  IMAD.MOV.U32 R2, RZ, RZ, R14 ;  /* 0x000000ffff027224 */ /* 0x000fce00078e000e */
[----:B------:R-:W-:Y:S05]  /*1ea10*/  WARPSYNC.COLLECTIVE R15, `(.L_x_3040) ;  /* 0x000000000f087348 */ /* 0x000fea0003c00000 */
[----:B------:R0:W1:Y:S02]  /*1ea20*/  SHFL.IDX P6, R14, R13, R12, R11 ;  /* 0x0000000c0d0e7389 */ /* 0x00006400000c000b */
[----:B01----:R-:W-:Y:S01]  /*1ea30*/  ENDCOLLECTIVE ;  /* 0x000000000000791b */ /* 0x003fe20003800000 */
.L_x_3040:
        /* <DEDUP_REMOVED lines=12> */
.L_x_3041:
[----:B------:R-:W-:Y:S02]  /*1eb00*/  IMAD.MOV.U32 R13, RZ, RZ, R24 ;  /* 0x000000ffff0d7224 */ /* 0x000fe400078e0018 */
[----:B------:R-:W-:Y:S02]  /*1eb10*/  IMAD.MOV.U32 R12, RZ, RZ, 0x4 ;  /* 0x00000004ff0c7424 */ /* 0x000fe400078e00ff */
[----:B------:R-:W-:-:S07]  /*1eb20*/  IMAD.MOV.U32 R2, RZ, RZ, R14 ;  /* 0x000000ffff027224 */ /* 0x000fce00078e000e */
[----:B------:R-:W-:Y:S05]  /*1eb30*/  WARPSYNC.COLLECTIVE R15, `(.L_x_3042) ;  /* 0x000000000f087348 */ /* 0x000fea0003c00000 */
[----:B------:R0:W1:Y:S02]  /*1eb40*/  SHFL.IDX P6, R14, R13, R12, R11 ;  /* 0x0000000c0d0e7389 */ /* 0x00006400000c000b */
[----:B01----:R-:W-:Y:S01]  /*1eb50*/  ENDCOLLECTIVE ;  /* 0x000000000000791b */ /* 0x003fe20003800000 */
.L_x_3042:
        /* <DEDUP_REMOVED lines=12> */
.L_x_3043:
[----:B------:R-:W-:Y:S02]  /*1ec20*/  IMAD.MOV.U32 R13, RZ, RZ, R24 ;  /* 0x000000ffff0d7224 */ /* 0x000fe400078e0018 */
[----:B------:R-:W-:Y:S02]  /*1ec30*/  IMAD.MOV.U32 R12, RZ, RZ, 0x5 ;  /* 0x00000005ff0c7424 */ /* 0x000fe400078e00ff */
[----:B------:R-:W-:-:S07]  /*1ec40*/  IMAD.MOV.U32 R2, RZ, RZ, R14 ;  /* 0x000000ffff027224 */ /* 0x000fce00078e000e */
[----:B------:R-:W-:Y:S05]  /*1ec50*/  WARPSYNC.COLLECTIVE R15, `(.L_x_3044) ;  /* 0x000000000f087348 */ /* 0x000fea0003c00000 */
[----:B------:R0:W1:Y:S02]  /*1ec60*/  SHFL.IDX P6, R14, R13, R12, R11 ;  /* 0x0000000c0d0e7389 */ /* 0x00006400000c000b */
[----:B01----:R-:W-:Y:S01]  /*1ec70*/  ENDCOLLECTIVE ;  /* 0x000000000000791b */ /* 0x003fe20003800000 */
.L_x_3044:
        /* <DEDUP_REMOVED lines=12> */
.L_x_3045:
[----:B------:R-:W-:Y:S02]  /*1ed40*/  IMAD.MOV.U32 R13, RZ, RZ, R24 ;  /* 0x000000ffff0d7224 */ /* 0x000fe400078e0018 */
[----:B------:R-:W-:Y:S01]  /*1ed50*/  IMAD.MOV.U32 R12, RZ, RZ, 0x6 ;  /* 0x00000006ff0c7424 */ /* 0x000fe200078e00ff */
[----:B------:R-:W-:-:S07]  /*1ed60*/  MOV R2, R14 ;  /* 0x0000000e00027202 */ /* 0x000fce0000000f00 */
[----:B------:R-:W-:Y:S05]  /*1ed70*/  WARPSYNC.COLLECTIVE R15, `(.L_x_3046) ;  /* 0x000000000f087348 */ /* 0x000fea0003c00000 */
[----:B------:R0:W1:Y:S02]  /*1ed80*/  SHFL.IDX P6, R14, R13, R12, R11 ;  /* 0x0000000c0d0e7389 */ /* 0x00006400000c000b */
[----:B01----:R-:W-:Y:S01]  /*1ed90*/  ENDCOLLECTIVE ;  /* 0x000000000000791b */ /* 0x003fe20003800000 */
.L_x_3046:
        /* <DEDUP_REMOVED lines=12> */
.L_x_3047:
[----:B------:R-:W-:Y:S01]  /*1ee60*/  MOV R13, R24 ;  /* 0x00000018000d7202 */ /* 0x000fe20000000f00 */
[----:B------:R-:W-:Y:S02]  /*1ee70*/  IMAD.MOV.U32 R12, RZ, RZ, 0x7 ;  /* 0x00000007ff0c7424 */ /* 0x000fe400078e00ff */
[----:B------:R-:W-:-:S07]  /*1ee80*/  IMAD.MOV.U32 R2, RZ, RZ, R14 ;  /* 0x000000ffff027224 */ /* 0x000fce00078e000e */
[----:B------:R-:W-:Y:S05]  /*1ee90*/  WARPSYNC.COLLECTIVE R15, `(.L_x_3048) ;  /* 0x000000000f087348 */ /* 0x000fea0003c00000 */
[----:B------:R0:W1:Y:S02]  /*1eea0*/  SHFL.IDX P6, R14, R13, R12, R11 ;  /* 0x0000000c0d0e7389 */ /* 0x00006400000c000b */
[----:B01----:R-:W-:Y:S01]  /*1eeb0*/  ENDCOLLECTIVE ;  /* 0x000000000000791b */ /* 0x003fe20003800000 */
.L_x_3048:
        /* <DEDUP_REMOVED lines=11> */
.L_x_3049:
[----:B------:R-:W-:Y:S01]  /*1ef70*/  IMAD.MOV.U32 R2, RZ, RZ, R14 ;  /* 0x000000ffff027224 */ /* 0x000fe200078e000e */
[----:B------:R-:W-:Y:S06]  /*1ef80*/  BRA `(.L_x_3050) ;  /* 0xffffff9800d07947 */ /* 0x000fec000383ffff */
.L_x_2862:
[----:B0-----:R0:W1:Y:S02]  /*1ef90*/  SYNCS.PHASECHK.TRANS64.TRYWAIT P0, [R0+URZ+0x16860], R3 ;  /* 0x01686003000075a7 */ /* 0x001064000800017f */
[----:B-1----:R-:W-:Y:S05]  /*1efa0*/  @!P0 NANOSLEEP.SYNCS 0x989680 ;  /* 0x009896800000895d */ /* 0x002fea0003900000 */
[----:B------:R-:W1:Y:S02]  /*1efb0*/  @!P0 SYNCS.PHASECHK.TRANS64 P0, [R0+URZ+0x16860], R3 ;  /* 0x01686003000085a7 */ /* 0x000e64000800007f */
[----:B-1----:R-:W-:Y:S05]  /*1efc0*/  @!P0 BRA `(.L_x_2862) ;  /* 0xfffffffc00f08947 */ /* 0x002fea000383ffff */
[----:B------:R-:W-:Y:S05]  /*1efd0*/  BRA `(.L_x_3051) ;  /* 0xffffff9c00f07947 */ /* 0x000fea000383ffff */
.L_x_2863:
        /* <DEDUP_REMOVED lines=8> */
.L_x_3053:
[----:B------:R-:W-:Y:S05]  /*1f060*/  BSYNC B0 ;  /* 0x0000000000007941 */ /* 0x000fea0003800000 */
.L_x_3052:
[----:B------:R-:W-:Y:S01]  /*1f070*/  IMAD.MOV.U32 R13, RZ, RZ, R23 ;  /* 0x000000ffff0d7224 */ /* 0x000fe200078e0017 */
[----:B------:R-:W-:Y:S01]  /*1f080*/  ISETP.LT.OR P2, PT, R6, 0x1, P0 ;  /* 0x000000010600780c */ /* 0x000fe20000741670 */
[----:B------:R-:W-:Y:S01]  /*1f090*/  IMAD.MOV.U32 R12, RZ, RZ, RZ ;  /* 0x000000ffff0c7224 */ /* 0x000fe200078e00ff */
[----:B------:R-:W-:Y:S01]  /*1f0a0*/  LEA R4, R4, R22, 0x1 ;  /* 0x0000001604047211 */ /* 0x000fe200078e08ff */
[----:B------:R-:W-:Y:S02]  /*1f0b0*/  IMAD.MOV.U32 R11, RZ, RZ, 0x181f ;  /* 0x0000181fff0b7424 */ /* 0x000fe400078e00ff */
[----:B------:R-:W-:Y:S02]  /*1f0c0*/  IMAD.MOV.U32 R15, RZ, RZ, -0x1 ;  /* 0xffffffffff0f7424 */ /* 0x000fe400078e00ff */
[----:B------:R-:W-:Y:S02]  /*1f0d0*/  IMAD.MOV.U32 R3, RZ, RZ, R14 ;  /* 0x000000ffff037224 */ /* 0x000fe400078e000e */
[----:B------:R-:W-:-:S07]  /*1f0e0*/  IMAD.SHL.U32 R5, R7, 0x2, RZ ;  /* 0x0000000207057824 */ /* 0x000fce00078e00ff */
[----:B------:R-:W-:Y:S05]  /*1f0f0*/  WARPSYNC.COLLECTIVE R15, `(.L_x_3054) ;  /* 0x000000000f087348 */ /* 0x000fea0003c00000 */
[----:B------:R0:W1:Y:S02]  /*1f100*/  SHFL.IDX P6, R14, R13, R12, R11 ;  /* 0x0000000c0d0e7389 */ /* 0x00006400000c000b */
[----:B01----:R-:W-:Y:S01]  /*1f110*/  ENDCOLLECTIVE ;  /* 0x000000000000791b */ /* 0x003fe20003800000 */
.L_x_3054:
[----:B------:R-:W-:Y:S02]  /*1f120*/  IMAD.MOV.U32 R13, RZ, RZ, R24 ;  /* 0x000000ffff0d7224 */ /* 0x000fe400078e0018 */
[----:B------:R-:W-:Y:S01]  /*1f130*/  IMAD.MOV.U32 R12, RZ, RZ, 0x1 ;  /* 0x00000001ff0c7424 */ /* 0x000fe200078e00ff */
[----:B------:R-:W-:-:S13]  /*1f140*/  IADD3 R2, P1, R14, R5, RZ ;  /* 0x000000050e027210 */ /* 0x000fda0007f3e0ff */
[----:B------:R-:W-:Y:S05]  /*1f150*/  WARPSYNC.COLLECTIVE R15, `(.L_x_3055) ;  /* 0x000000000f087348 */ /* 0x000fea0003c00000 */
[----:B------:R0:W1:Y:S02]  /*1f160*/  SHFL.IDX P6, R14, R13, R12, R11 ;  /* 0x0000000c0d0e7389 */ /* 0x00006400000c000b */
[----:B01----:R-:W-:Y:S01]  /*1f170*/  ENDCOLLECTIVE ;  /* 0x000000000000791b */ /* 0x003fe20003800000 */
.L_x_3055:
        /* <DEDUP_REMOVED lines=11> */
.L_x_3056:
[----:B------:R-:W-:Y:S02]  /*1f230*/  IMAD.MOV.U32 R13, RZ, RZ, R24 ;  /* 0x000000ffff0d7224 */ /* 0x000fe400078e0018 */
[----:B------:R-:W-:Y:S01]  /*1f240*/  IMAD.MOV.U32 R12, RZ, RZ, 0x2 ;  /* 0x00000002ff0c7424 */ /* 0x000fe200078e00ff */
[----:B------:R-:W-:-:S13]  /*1f250*/  IADD3 R2, P1, R14, R5, RZ ;  /* 0x000000050e027210 */ /* 0x000fda0007f3e0ff */
[----:B------:R-:W-:Y:S05]  /*1f260*/  WARPSYNC.COLLECTIVE R15, `(.L_x_3057) ;  /* 0x000000000f087348 */ /* 0x000fea0003c00000 */
[----:B------:R0:W1:Y:S02]  /*1f270*/  SHFL.IDX P6, R14, R13, R12, R11 ;  /* 0x0000000c0d0e7389 */ /* 0x00006400000c000b */
[----:B01----:R-:W-:Y:S01]  /*1f280*/  ENDCOLLECTIVE ;  /* 0x000000000000791b */ /* 0x003fe20003800000 */
.L_x_3057:
        /* <DEDUP_REMOVED lines=11> */
.L_x_3058:
[----:B------:R-:W-:Y:S02]  /*1f340*/  IMAD.MOV.U32 R13, RZ, RZ, R24 ;  /* 0x000000ffff0d7224 */ /* 0x000fe400078e0018 */
[----:B------:R-:W-:Y:S01]  /*1f350*/  IMAD.MOV.U32 R12, RZ, RZ, 0x3 ;  /* 0x00000003ff0c7424 */ /* 0x000fe200078e00ff */
[----:B------:R-:W-:-:S13]  /*1f360*/  IADD3 R2, P1, R14, R5, RZ ;  /* 0x000000050e027210 */ /* 0x000fda0007f3e0ff */
[----:B------:R-:W-:Y:S05]  /*1f370*/  WARPSYNC.COLLECTIVE R15, `(.L_x_3059) ;  /* 0x000000000f087348 */ /* 0x000fea0003c00000 */
[----:B------:R0:W1:Y:S02]  /*1f380*/  SHFL.IDX P6, R14, R13, R12, R11 ;  /* 0x0000000c0d0e7389 */ /* 0x00006400000c000b */
[----:B01----:R-:W-:Y:S01]  /*1f390*/  ENDCOLLECTIVE ;  /* 0x000000000000791b */ /* 0x003fe20003800000 */
.L_x_3059:
        /* <DEDUP_REMOVED lines=11> */
.L_x_3060:
[----:B------:R-:W-:Y:S01]  /*1f450*/  MOV R13, R24 ;  /* 0x00000018000d7202 */ /* 0x000fe20000000f00 */
[----:B------:R-:W-:Y:S01]  /*1f460*/  IMAD.MOV.U32 R12, RZ, RZ, 0x4 ;  /* 0x00000004ff0c7424 */ /* 0x000fe200078e00ff */
[----:B------:R-:W-:-:S13]  /*1f470*/  IADD3 R2, P1, R14, R5, RZ ;  /* 0x000000050e027210 */ /* 0x000fda0007f3e0ff */
[----:B------:R-:W-:Y:S05]  /*1f480*/  WARPSYNC.COLLECTIVE R15, `(.L_x_3061) ;  /* 0x000000000f087348 */ /* 0x000fea0003c00000 */
[----:B------:R0:W1:Y:S02]  /*1f490*/  SHFL.IDX P6, R14, R13, R12, R11 ;  /* 0x0000000c0d0e7389 */ /* 0x00006400000c000b */
[----:B01----:R-:W-:Y:S01]  /*1f4a0*/  ENDCOLLECTIVE ;  /* 0x000000000000791b */ /* 0x003fe20003800000 */
.L_x_3061:
        /* <DEDUP_REMOVED lines=11> */
.L_x_3062:
[----:B------:R-:W-:Y:S02]  /*1f560*/  IMAD.MOV.U32 R13, RZ, RZ, R24 ;  /* 0x000000ffff0d7224 */ /* 0x000fe400078e0018 */
[----:B------:R-:W-:Y:S01]  /*1f570*/  IMAD.MOV.U32 R12, RZ, RZ, 0x5 ;  /* 0x00000005ff0c7424 */ /* 0x000fe200078e00ff */
[----:B------:R-:W-:-:S13]  /*1f580*/  IADD3 R2, P1, R14, R5, RZ ;  /* 0x000000050e027210 */ /* 0x000fda0007f3e0ff */
[----:B------:R-:W-:Y:S05]  /*1f590*/  WARPSYNC.COLLECTIVE R15, `(.L_x_3063) ;  /* 0x000000000f087348 */ /* 0x000fea0003c00000 */
[----:B------:R0:W1:Y:S02]  /*1f5a0*/  SHFL.IDX P6, R14, R13, R12, R11 ;  /* 0x0000000c0d0e7389 */ /* 0x00006400000c000b */
[----:B01----:R-:W-:Y:S01]  /*1f5b0*/  ENDCOLLECTIVE ;  /* 0x000000000000791b */ /* 0x003fe20003800000 */
.L_x_3063:
        /* <DEDUP_REMOVED lines=11> */
.L_x_3064:
[----:B------:R-:W-:Y:S02]  /*1f670*/  IMAD.MOV.U32 R13, RZ, RZ, R24 ;  /* 0x000000ffff0d7224 */ /* 0x000fe400078e0018 */
[----:B------:R-:W-:Y:S01]  /*1f680*/  IMAD.MOV.U32 R12, RZ, RZ, 0x6 ;  /* 0x00000006ff0c7424 */ /* 0x000fe200078e00ff */
[----:B------:R-:W-:-:S13]  /*1f690*/  IADD3 R2, P1, R14, R5, RZ ;  /* 0x000000050e027210 */ /* 0x000fda0007f3e0ff */
[----:B------:R-:W-:Y:S05]  /*1f6a0*/  WARPSYNC.COLLECTIVE R15, `(.L_x_3065) ;  /* 0x000000000f087348 */ /* 0x000fea0003c00000 */
[----:B------:R0:W1:Y:S02]  /*1f6b0*/  SHFL.IDX P6, R14, R13, R12, R11 ;  /* 0x0000000c0d0e7389 */ /* 0x00006400000c000b */
[----:B01----:R-:W-:Y:S01]  /*1f6c0*/  ENDCOLLECTIVE ;  /* 0x000000000000791b */ /* 0x003fe20003800000 */
.L_x_3065:
        /* <DEDUP_REMOVED lines=11> */
.L_x_3066:
[----:B------:R-:W-:Y:S01]  /*1f780*/  IMAD.MOV.U32 R13, RZ, RZ, R24 ;  /* 0x000000ffff0d7224 */ /* 0x000fe200078e0018 */
[----:B------:R-:W-:Y:S02]  /*1f790*/  MOV R12, 0x7 ;  /* 0x00000007000c7802 */ /* 0x000fe40000000f00 */
[----:B------:R-:W-:-:S13]  /*1f7a0*/  IADD3 R2, P1, R14, R5, RZ ;  /* 0x000000050e027210 */ /* 0x000fda0007f3e0ff */
[----:B------:R-:W-:Y:S05]  /*1f7b0*/  WARPSYNC.COLLECTIVE R15, `(.L_x_3067) ;  /* 0x000000000f087348 */ /* 0x000fea0003c00000 */
[----:B------:R0:W1:Y:S02]  /*1f7c0*/  SHFL.IDX P6, R14, R13, R12, R11 ;  /* 0x0000000c0d0e7389 */ /* 0x00006400000c000b */
[----:B01----:R-:W-:Y:S01]  /*1f7d0*/  ENDCOLLECTIVE ;  /* 0x000000000000791b */ /* 0x003fe20003800000 */
.L_x_3067:
        /* <DEDUP_REMOVED lines=10> */
.L_x_3068:
[----:B------:R-:W-:Y:S05]  /*1f880*/  BRA `(.L_x_3069) ;  /* 0xffffff9800c07947 */ /* 0x000fea000383ffff */
.L_x_2868:
        /* <DEDUP_REMOVED lines=8> */
.L_x_3071:
[----:B------:R-:W-:Y:S05]  /*1f910*/  BSYNC B0 ;  /* 0x0000000000007941 */ /* 0x000fea0003800000 */
.L_x_3070:
        /* <DEDUP_REMOVED lines=9> */
.L_x_3072:
        /* <DEDUP_REMOVED lines=13> */
[----:B------:R-:W-:-:S04]  /*1fa80*/  ISETP.NE.AND P1, PT, R7, RZ, PT ;  /* 0x000000ff0700720c */ /* 0x000fc80003f25270 */
[----:B------:R-:W-:-:S09]  /*1fa90*/  MOV R13, R2 ;  /* 0x00000002000d7202 */ /* 0x000fd20000000f00 */
[----:B------:R-:W-:Y:S05]  /*1faa0*/  WARPSYNC.COLLECTIVE R15, `(.L_x_3073) ;  /* 0x000000000f087348 */ /* 0x000fea0003c00000 */
[----:B------:R0:W1:Y:S02]  /*1fab0*/  SHFL.UP P6, R14, R13, R12, R11 ;  /* 0x0400000c0d0e7389 */ /* 0x00006400000c000b */
[----:B01----:R-:W-:Y:S01]  /*1fac0*/  ENDCOLLECTIVE ;  /* 0x000000000000791b */ /* 0x003fe20003800000 */
.L_x_3073:
[----:B------:R-:W-:Y:S01]  /*1fad0*/  IMAD.MOV.U32 R12, RZ, RZ, 0x2 ;  /* 0x00000002ff0c7424 */ /* 0x000fe200078e00ff */
[----:B------:R-:W-:-:S05]  /*1fae0*/  SEL R5, R14, RZ, P1 ;  /* 0x000000ff0e057207 */ /* 0x000fca0000800000 */
[----:B------:R-:W-:-:S04]  /*1faf0*/  IMAD.IADD R4, R2, 0x1, R5 ;  /* 0x0000000102047824 */ /* 0x000fc800078e0205 */
[----:B------:R-:W-:-:S07]  /*1fb00*/  IMAD.MOV.U32 R13, RZ, RZ, R4 ;  /* 0x000000ffff0d7224 */ /* 0x000fce00078e0004 */
[----:B------:R-:W-:Y:S05]  /*1fb10*/  WARPSYNC.COLLECTIVE R15, `(.L_x_3074) ;  /* 0x000000000f087348 */ /* 0x000fea0003c00000 */
[----:B------:R0:W1:Y:S02]  /*1fb20*/  SHFL.UP P6, R14, R13, R12, R11 ;  /* 0x0400000c0d0e7389 */ /* 0x00006400000c000b */
[----:B01----:R-:W-:Y:S01]  /*1fb30*/  ENDCOLLECTIVE ;  /* 0x000000000000791b */ /* 0x003fe20003800000 */
.L_x_3074:
[----:B------:R-:W-:Y:S01]  /*1fb40*/  IMAD.MOV.U32 R12, RZ, RZ, 0x4 ;  /* 0x00000004ff0c7424 */ /* 0x000fe200078e00ff */
[----:B------:R-:W-:-:S05]  /*1fb50*/  SEL R5, R14, RZ, P2 ;  /* 0x000000ff0e057207 */ /* 0x000fca0001000000 */
[----:B------:R-:W-:-:S04]  /*1fb60*/  IMAD.IADD R5, R4, 0x1, R5 ;  /* 0x0000000104057824 */ /* 0x000fc800078e0205 */
[----:B------:R-:W-:-:S07]  /*1fb70*/  IMAD.MOV.U32 R13, RZ, RZ, R5 ;  /* 0x000000ffff0d7224 */ /* 0x000fce00078e0005 */
[----:B------:R-:W-:Y:S05]  /*1fb80*/  WARPSYNC.COLLECTIVE R15, `(.L_x_3075) ;  /* 0x000000000f087348 */ /* 0x000fea0003c00000 */
[----:B------:R0:W1:Y:S02]  /*1fb90*/  SHFL.UP P6, R14, R13, R12, R11 ;  /* 0x0400000c0d0e7389 */ /* 0x00006400000c000b */
[----:B01----:R-:W-:Y:S01]  /*1fba0*/  ENDCOLLECTIVE ;  /* 0x000000000000791b */ /* 0x003fe20003800000 */
.L_x_3075:
[----:B------:R-:W-:Y:S01]  /*1fbb0*/  IMAD.MOV.U32 R12, RZ, RZ, 0x8 ;  /* 0x00000008ff0c7424 */ /* 0x000fe200078e00ff */
[----:B------:R-:W-:-:S04]  /*1fbc0*/  SEL R6, R14, RZ, P3 ;  /* 0x000000ff0e067207 */ /* 0x000fc80001800000 */
[----:B------:R-:W-:-:S05]  /*1fbd0*/  IADD3 R6, R5, R6, RZ ;  /* 0x0000000605067210 */ /* 0x000fca0007ffe0ff */
[----:B------:R-:W-:-:S07]  /*1fbe0*/  IMAD.MOV.U32 R13, RZ, RZ, R6 ;  /* 0x000000ffff0d7224 */ /* 0x000fce00078e0006 */
[----:B------:R-:W-:Y:S05]  /*1fbf0*/  WARPSYNC.COLLECTIVE R15, `(.L_x_3076) ;  /* 0x000000000f087348 */ /* 0x000fea0003c00000 */
[----:B------:R0:W1:Y:S02]  /*1fc00*/  SHFL.UP P6, R14, R13, R12, R11 ;  /* 0x0400000c0d0e7389 */ /* 0x00006400000c000b */
[----:B01----:R-:W-:Y:S01]  /*1fc10*/  ENDCOLLECTIVE ;  /* 0x000000000000791b */ /* 0x003fe20003800000 */
.L_x_3076:
[----:B------:R-:W-:Y:S01]  /*1fc20*/  IMAD.MOV.U32 R12, RZ, RZ, 0x10 ;  /* 0x00000010ff0c7424 */ /* 0x000fe200078e00ff */
[----:B------:R-:W-:-:S05]  /*1fc30*/  SEL R3, R14, RZ, P4 ;  /* 0x000000ff0e037207 */ /* 0x000fca0002000000 */
[----:B------:R-:W-:-:S04]  /*1fc40*/  IMAD.IADD R4, R6, 0x1, R3 ;  /* 0x0000000106047824 */ /* 0x000fc800078e0203 */
[----:B------:R-:W-:-:S07]  /*1fc50*/  IMAD.MOV.U32 R13, RZ, RZ, R4 ;  /* 0x000000ffff0d7224 */ /* 0x000fce00078e0004 */
[----:B------:R-:W-:Y:S05]  /*1fc60*/  WARPSYNC.COLLECTIVE R15, `(.L_x_3077) ;  /* 0x000000000f087348 */ /* 0x000fea0003c00000 */
[----:B------:R0:W1:Y:S02]  /*1fc70*/  SHFL.UP P6, R14, R13, R12, R11 ;  /* 0x0400000c0d0e7389 */ /* 0x00006400000c000b */
[----:B01----:R-:W-:Y:S01]  /*1fc80*/  ENDCOLLECTIVE ;  /* 0x000000000000791b */ /* 0x003fe20003800000 */
.L_x_3077:
        /* <DEDUP_REMOVED lines=8> */
.L_x_3078:
[----:B------:R-:W-:Y:S05]  /*1fd10*/  BRA `(.L_x_3079) ;  /* 0xffffff9800c87947 */ /* 0x000fea000383ffff */
.L_x_2873:
[----:B------:R-:W-:Y:S01]  /*1fd20*/  BSSY B0, `(.L_x_3080) ;  /* 0x0000008000007945 */ /* 0x000fe20003800000 */
[----:B-----5:R-:W-:Y:S02]  /*1fd30*/  IMAD.MOV.U32 R13, RZ, RZ, R2 ;  /* 0x000000ffff0d7224 */ /* 0x020fe400078e0002 */
[----:B------:R-:W-:Y:S02]  /*1fd40*/  IMAD.MOV.U32 R12, RZ, RZ, 0x1 ;  /* 0x00000001ff0c7424 */ /* 0x000fe400078e00ff */
[----:B------:R-:W-:Y:S02]  /*1fd50*/  IMAD.MOV.U32 R11, RZ, RZ, RZ ;  /* 0x000000ffff0b7224 */ /* 0x000fe400078e00ff */
[----:B------:R-:W-:-:S07]  /*1fd60*/  IMAD.MOV.U32 R15, RZ, RZ, -0x1 ;  /* 0xffffffffff0f7424 */ /* 0x000fce00078e00ff */
[----:B012---:R-:W-:Y:S05]  /*1fd70*/  WARPSYNC.COLLECTIVE R15, `(.L_x_3081) ;  /* 0x000000000f087348 */ /* 0x007fea0003c00000 */
[----:B------:R3:W4:Y:S02]  /*1fd80*/  SHFL.UP P6, R14, R13, R12, R11 ;  /* 0x0400000c0d0e7389 */ /* 0x00072400000c000b */
[----:B01234-:R-:W-:Y:S01]  /*1fd90*/  ENDCOLLECTIVE ;  /* 0x000000000000791b */ /* 0x01ffe20003800000 */
.L_x_3081:
[----:B------:R-:W-:Y:S05]  /*1fda0*/  BSYNC B0 ;  /* 0x0000000000007941 */ /* 0x000fea0003800000 */
.L_x_3080:
[----:B------:R-:W-:Y:S01]  /*1fdb0*/  SEL R13, R14, RZ, P1 ;  /* 0x000000ff0e0d7207 */ /* 0x000fe20000800000 */
[----:B------:R-:W-:Y:S01]  /*1fdc0*/  IMAD.MOV.U32 R12, RZ, RZ, 0x2 ;  /* 0x00000002ff0c7424 */ /* 0x000fe200078e00ff */
[----:B------:R-:W-:Y:S01]  /*1fdd0*/  MOV R11, RZ ;  /* 0x000000ff000b7202 */ /* 0x000fe20000000f00 */
[----:B------:R-:W-:Y:S02]  /*1fde0*/  IMAD.MOV.U32 R15, RZ, RZ, -0x1 ;  /* 0xffffffffff0f7424 */ /* 0x000fe400078e00ff */
[----:B------:R-:W-:-:S07]  /*1fdf0*/  IMAD.IADD R13, R2, 0x1, R13 ;  /* 0x00000001020d7824 */ /* 0x000fce00078e020d */
[----:B------:R-:W-:Y:S05]  /*1fe00*/  WARPSYNC.COLLECTIVE R15, `(.L_x_3082) ;  /* 0x000000000f087348 */ /* 0x000fea0003c00000 */
[----:B------:R0:W1:Y:S02]  /*1fe10*/  SHFL.UP P6, R14, R13, R12, R11 ;  /* 0x0400000c0d0e7389 */ /* 0x00006400000c000b */
[----:B01----:R-:W-:Y:S01]  /*1fe20*/  ENDCOLLECTIVE ;  /* 0x000000000000791b */ /* 0x003fe20003800000 */
.L_x_3082:
[----:B------:R-:W-:Y:S01]  /*1fe30*/  IMAD.MOV.U32 R12, RZ, RZ, 0x4 ;  /* 0x00000004ff0c7424 */ /* 0x000fe200078e00ff */
[----:B------:R-:W-:-:S05]  /*1fe40*/  SEL R14, R14, RZ, P2 ;  /* 0x000000ff0e0e7207 */ /* 0x000fca0001000000 */
[----:B------:R-:W-:-:S04]  /*1fe50*/  IMAD.IADD R3, R13, 0x1, R14 ;  /* 0x000000010d037824 */ /* 0x000fc800078e020e */
[----:B------:R-:W-:-:S07]  /*1fe60*/  IMAD.MOV.U32 R13, RZ, RZ, R3 ;  /* 0x000000ffff0d7224 */ /* 0x000fce00078e0003 */
[----:B------:R-:W-:Y:S05]  /*1fe70*/  WARPSYNC.COLLECTIVE R15, `(.L_x_3083) ;  /* 0x000000000f087348 */ /* 0x000fea0003c00000 */
[----:B------:R0:W1:Y:S02]  /*1fe80*/  SHFL.UP P6, R14, R13, R12, R11 ;  /* 0x0400000c0d0e7389 */ /* 0x00006400000c000b */
[----:B01----:R-:W-:Y:S01]  /*1fe90*/  ENDCOLLECTIVE ;  /* 0x000000000000791b */ /* 0x003fe20003800000 */
.L_x_3083:
[----:B------:R-:W-:Y:S01]  /*1fea0*/  IMAD.MOV.U32 R12, RZ, RZ, 0x8 ;  /* 0x00000008ff0c7424 */ /* 0x000fe200078e00ff */
[----:B------:R-:W-:-:S05]  /*1feb0*/  SEL R4, R14, RZ, P3 ;  /* 0x000000ff0e047207 */ /* 0x000fca0001800000 */
[----:B------:R-:W-:-:S04]  /*1fec0*/  IMAD.IADD R4, R3, 0x1, R4 ;  /* 0x0000000103047824 */ /* 0x000fc800078e0204 */
[----:B------:R-:W-:-:S07]  /*1fed0*/  IMAD.MOV.U32 R13, RZ, RZ, R4 ;  /* 0x000000ffff0d7224 */ /* 0x000fce00078e0004 */
[----:B------:R-:W-:Y:S05]  /*1fee0*/  WARPSYNC.COLLECTIVE R15, `(.L_x_3084) ;  /* 0x000000000f087348 */ /* 0x000fea0003c00000 */
[----:B------:R0:W1:Y:S02]  /*1fef0*/  SHFL.UP P6, R14, R13, R12, R11 ;  /* 0x0400000c0d0e7389 */ /* 0x00006400000c000b */
[----:B01----:R-:W-:Y:S01]  /*1ff00*/  ENDCOLLECTIVE ;  /* 0x000000000000791b */ /* 0x003fe20003800000 */
.L_x_3084:
[----:B------:R-:W-:Y:S01]  /*1ff10*/  IMAD.MOV.U32 R12, RZ, RZ, 0x10 ;  /* 0x00000010ff0c7424 */ /* 0x000fe200078e00ff */
[----:B------:R-:W-:-:S04]  /*1ff20*/  SEL R5, R14, RZ, P4 ;  /* 0x000000ff0e057207 */ /* 0x000fc80002000000 */
[----:B------:R-:W-:-:S05]  /*1ff30*/  IADD3 R5, R4, R5, RZ ;  /* 0x0000000504057210 */ /* 0x000fca0007ffe0ff */
[----:B------:R-:W-:-:S07]  /*1ff40*/  IMAD.MOV.U32 R13, RZ, RZ, R5 ;  /* 0x000000ffff0d7224 */ /* 0x000fce00078e0005 */
[----:B------:R-:W-:Y:S05]  /*1ff50*/  WARPSYNC.COLLECTIVE R15, `(.L_x_3085) ;  /* 0x000000000f087348 */ /* 0x000fea0003c00000 */
[----:B------:R0:W1:Y:S02]  /*1ff60*/  SHFL.UP P6, R14, R13, R12, R11 ;  /* 0x0400000c0d0e7389 */ /* 0x00006400000c000b */
[----:B01----:R-:W-:Y:S01]  /*1ff70*/  ENDCOLLECTIVE ;  /* 0x000000000000791b */ /* 0x003fe20003800000 */
.L_x_3085:
        /* <DEDUP_REMOVED lines=8> */
.L_x_3086:
[----:B------:R-:W-:Y:S05]  /*20000*/  BRA `(.L_x_3087) ;  /* 0xffffff9800a87947 */ /* 0x000fea000383ffff */
.L_x_2875:
[----:B------:R-:W-:Y:S01]  /*20010*/  BSSY B0, `(.L_x_3088) ;  /* 0x0000006000007945 */ /* 0x000fe20003800000 */
[----:B------:R-:W-:Y:S01]  /*20020*/  PLOP3.LUT P6, PT, P6, PT, PT, 0x8, 0x0 ;  /* 0x000000000000781c */ /* 0x000fe200037ce170 */
[----:B------:R-:W-:-:S12]  /*20030*/  IMAD.MOV.U32 R15, RZ, RZ, -0x1 ;  /* 0xffffffffff0f7424 */ /* 0x000fd800078e00ff */
[----:B01----:R-:W-:Y:S05]  /*20040*/  WARPSYNC.COLLECTIVE R15, `(.L_x_3089) ;  /* 0x000000000f087348 */ /* 0x003fea0003c00000 */
[----:B------:R-:W-:Y:S01]  /*20050*/  VOTE.ANY R14, PT, P6 ;  /* 0x00000000000e7806 */ /* 0x000fe200030e0100 */
[----:B01----:R-:W-:Y:S06]  /*20060*/  ENDCOLLECTIVE ;  /* 0x000000000000791b */ /* 0x003fec0003800000 */
.L_x_3089:
[----:B------:R-:W-:Y:S05]  /*20070*/  BSYNC B0 ;  /* 0x0000000000007941 */ /* 0x000fea0003800000 */
.L_x_3088:
        /* <DEDUP_REMOVED lines=9> */
.L_x_3090:
[----:B------:R-:W-:Y:S01]  /*20110*/  IMAD.MOV.U32 R17, RZ, RZ, R14 ;  /* 0x000000ffff117224 */ /* 0x000fe200078e000e */
[----:B------:R-:W-:Y:S06]  /*20120*/  BRA `(.L_x_3091) ;  /* 0xffffff9800987947 */ /* 0x000fec000383ffff */
.L_x_2877:
[----:B------:R-:W-:Y:S01]  /*20130*/  BSSY B0, `(.L_x_3092) ;  /* 0x0000007000007945 */ /* 0x000fe20003800000 */
[----:B------:R-:W-:Y:S01]  /*20140*/  IMAD.MOV.U32 R13, RZ, RZ, R3 ;  /* 0x000000ffff0d7224 */ /* 0x000fe200078e0003 */
[----:B------:R-:W-:Y:S01]  /*20150*/  MOV R15, 0xffffffff ;  /* 0xffffffff000f7802 */ /* 0x000fe20000000f00 */
[----:B------:R-:W-:-:S07]  /*20160*/  IMAD.MOV.U32 R11, RZ, RZ, 0x1f ;  /* 0x0000001fff0b7424 */ /* 0x000fce00078e00ff */
[----:B0123--:R-:W-:Y:S05]  /*20170*/  WARPSYNC.COLLECTIVE R15, `(.L_x_3093) ;  /* 0x000000000f087348 */ /* 0x00ffea0003c00000 */
[----:B------:R4:W0:Y:S02]  /*20180*/  SHFL.IDX P6, R14, R13, R12, R11 ;  /* 0x0000000c0d0e7389 */ /* 0x00082400000c000b */
[----:B01234-:R-:W-:Y:S01]  /*20190*/  ENDCOLLECTIVE ;  /* 0x000000000000791b */ /* 0x01ffe20003800000 */
.L_x_3093:
[----:B------:R-:W-:Y:S05]  /*201a0*/  BSYNC B0 ;  /* 0x0000000000007941 */ /* 0x000fea0003800000 */
.L_x_3092:
[----:B------:R-:W-:Y:S01]  /*201b0*/  IMAD.MOV.U32 R5, RZ, RZ, R14 ;  /* 0x000000ffff057224 */ /* 0x000fe200078e000e */
[----:B------:R-:W-:Y:S06]  /*201c0*/  BRA `(.L_x_2876) ;  /* 0xffffff98008c7947 */ /* 0x000fec000383ffff */
.L_x_2881:
[----:B0-----:R0:W2:Y:S02]  /*201d0*/  SYNCS.PHASECHK.TRANS64.TRYWAIT P0, [R4+URZ+0x16820], R0 ;  /* 0x01682000040075a7 */ /* 0x0010a4000800017f */
[----:B--2---:R-:W-:Y:S05]  /*201e0*/  @!P0 NANOSLEEP.SYNCS 0x989680 ;  /* 0x009896800000895d */ /* 0x004fea0003900000 */
[----:B------:R-:W2:Y:S02]  /*201f0*/  @!P0 SYNCS.PHASECHK.TRANS64 P0, [R4+URZ+0x16820], R0 ;  /* 0x01682000040085a7 */ /* 0x000ea4000800007f */
[----:B--2---:R-:W-:Y:S05]  /*20200*/  @!P0 BRA `(.L_x_2881) ;  /* 0xfffffffc00f08947 */ /* 0x004fea000383ffff */
[----:B------:R-:W-:Y:S05]  /*20210*/  BRA `(.L_x_3094) ;  /* 0xffffffa000047947 */ /* 0x000fea000383ffff */
.L_x_2882:
[----:B------:R-:W2:Y:S01]  /*20220*/  S2R R2, SR_TID.X ;  /* 0x0000000000027919 */ /* 0x000ea20000002100 */
[----:B------:R-:W-:Y:S01]  /*20230*/  BSSY B0, `(.L_x_3095) ;  /* 0x000000a000007945 */ /* 0x000fe20003800000 */
[----:B------:R-:W-:Y:S02]  /*20240*/  IMAD.MOV.U32 R12, RZ, RZ, RZ ;  /* 0x000000ffff0c7224 */ /* 0x000fe400078e00ff */
[----:B------:R-:W-:Y:S02]  /*20250*/  IMAD.MOV.U32 R11, RZ, RZ, 0x1f ;  /* 0x0000001fff0b7424 */ /* 0x000fe400078e00ff */
[----:B------:R-:W-:Y:S01]  /*20260*/  IMAD.MOV.U32 R15, RZ, RZ, -0x1 ;  /* 0xffffffffff0f7424 */ /* 0x000fe200078e00ff */
[----:B--2---:R-:W-:-:S04]  /*20270*/  SHF.R.U32.HI R2, RZ, 0x5, R2 ;  /* 0x00000005ff027819 */ /* 0x004fc80000011602 */
[----:B------:R-:W-:-:S05]  /*20280*/  LOP3.LUT R2, R2, 0x3, RZ, 0xc0, !PT ;  /* 0x0000000302027812 */ /* 0x000fca00078ec0ff */
[----:B------:R-:W-:-:S07]  /*20290*/  IMAD.MOV.U32 R13, RZ, RZ, R2 ;  /* 0x000000ffff0d7224 */ /* 0x000fce00078e0002 */
[----:B01-3--:R-:W-:Y:S05]  /*202a0*/  WARPSYNC.COLLECTIVE R15, `(.L_x_3096) ;  /* 0x000000000f087348 */ /* 0x00bfea0003c00000 */
[----:B------:R2:W4:Y:S02]  /*202b0*/  SHFL.IDX P6, R14, R13, R12, R11 ;  /* 0x0000000c0d0e7389 */ /* 0x00052400000c000b */
[----:B01234-:R-:W-:Y:S01]  /*202c0*/  ENDCOLLECTIVE ;  /* 0x000000000000791b */ /* 0x01ffe20003800000 */
.L_x_3096:
[----:B------:R-:W-:Y:S05]  /*202d0*/  BSYNC B0 ;  /* 0x0000000000007941 */ /* 0x000fea0003800000 */
.L_x_3095:
[----:B------:R-:W-:Y:S05]  /*202e0*/  BRA `(.L_x_3097) ;  /* 0xffffff9c00ec7947 */ /* 0x000fea000383ffff */
.L_x_2883:
[----:B------:R-:W-:Y:S01]  /*202f0*/  BSSY B0, `(.L_x_3098) ;  /* 0x0000006000007945 */ /* 0x000fe20003800000 */
[----:B------:R-:W-:-:S07]  /*20300*/  IMAD.MOV.U32 R15, RZ, RZ, -0x1 ;  /* 0xffffffffff0f7424 */ /* 0x000fce00078e00ff */
[----:B01-3--:R-:W-:Y:S05]  /*20310*/  WARPSYNC.COLLECTIVE R15, `(.L_x_3099) ;  /* 0x000000000f0c7348 */ /* 0x00bfea0003c00000 */
[----:B------:R-:W-:Y:S02]  /*20320*/  ELECT P6, UR62, PT ;  /* 0x00000000003e782f */ /* 0x000fe400038c0000 */
[----:B------:R-:W-:Y:S01]  /*20330*/  MOV R14, UR62 ;  /* 0x0000003e000e7c02 */ /* 0x000fe20008000f00 */
[----:B01-3--:R-:W-:Y:S10]  /*20340*/  ENDCOLLECTIVE ;  /* 0x000000000000791b */ /* 0x00bff40003800000 */
.L_x_3099:
[----:B------:R-:W-:Y:S05]  /*20350*/  BSYNC B0 ;  /* 0x0000000000007941 */ /* 0x000fea0003800000 */
.L_x_3098:
[----:B------:R-:W-:Y:S05]  /*20360*/  BRA `(.L_x_3100) ;  /* 0xffffff9c00e07947 */ /* 0x000fea000383ffff */
.L_x_2885:
[----:B0-----:R0:W2:Y:S02]  /*20370*/  SYNCS.PHASECHK.TRANS64.TRYWAIT P1, [R5+URZ+0x16840], R0 ;  /* 0x01684000050075a7 */ /* 0x0010a4000802017f */
[----:B--2---:R-:W-:Y:S05]  /*20380*/  @!P1 NANOSLEEP.SYNCS 0x989680 ;  /* 0x009896800000995d */ /* 0x004fea0003900000 */
[----:B------:R-:W2:Y:S02]  /*20390*/  @!P1 SYNCS.PHASECHK.TRANS64 P1, [R5+URZ+0x16840], R0 ;  /* 0x01684000050095a7 */ /* 0x000ea4000802007f */
[----:B--2---:R-:W-:Y:S05]  /*203a0*/  @!P1 BRA `(.L_x_2885) ;  /* 0xfffffffc00f09947 */ /* 0x004fea000383ffff */
[----:B------:R-:W-:Y:S05]  /*203b0*/  BRA `(.L_x_3101) ;  /* 0xffffffa000007947 */ /* 0x000fea000383ffff */
.L_x_2887:
[----:B--2---:R2:W4:Y:S02]  /*203c0*/  SYNCS.PHASECHK.TRANS64.TRYWAIT P1, [R25+URZ+0x16840], R2 ;  /* 0x01684002190075a7 */ /* 0x004524000802017f */
[----:B----4-:R-:W-:Y:S05]  /*203d0*/  @!P1 NANOSLEEP.SYNCS 0x989680 ;  /* 0x009896800000995d */ /* 0x010fea0003900000 */
[----:B------:R-:W4:Y:S02]  /*203e0*/  @!P1 SYNCS.PHASECHK.TRANS64 P1, [R25+URZ+0x16840], R2 ;  /* 0x01684002190095a7 */ /* 0x000f24000802007f */
[----:B----4-:R-:W-:Y:S05]  /*203f0*/  @!P1 BRA `(.L_x_2887) ;  /* 0xfffffffc00f09947 */ /* 0x010fea000383ffff */
[----:B------:R-:W-:Y:S05]  /*20400*/  BRA `(.L_x_3102) ;  /* 0xffffffa0000c7947 */ /* 0x000fea000383ffff */
.L_x_2889:
[----:B----4-:R4:W0:Y:S02]  /*20410*/  SYNCS.PHASECHK.TRANS64.TRYWAIT P1, [R5+URZ+0x16860], R0 ;  /* 0x01686000050075a7 */ /* 0x010824000802017f */
[----:B0-----:R-:W-:Y:S05]  /*20420*/  @!P1 NANOSLEEP.SYNCS 0x989680 ;  /* 0x009896800000995d */ /* 0x001fea0003900000 */
[----:B------:R-:W0:Y:S02]  /*20430*/  @!P1 SYNCS.PHASECHK.TRANS64 P1, [R5+URZ+0x16860], R0 ;  /* 0x01686000050095a7 */ /* 0x000e24000802007f */
[----:B0-----:R-:W-:Y:S05]  /*20440*/  @!P1 BRA `(.L_x_2889) ;  /* 0xfffffffc00f09947 */ /* 0x001fea000383ffff */
[----:B------:R-:W-:Y:S05]  /*20450*/  BRA `(.L_x_3103) ;  /* 0xffffffa000087947 */ /* 0x000fea000383ffff */
.L_x_3104:
        /* <DEDUP_REMOVED lines=10> */
.L_x_3113:


//--------------------- .nv.global.init           --------------------------
	.section	.nv.global.init,"aw",@progbits
.nv.global.init:
	.type		$str$23,@object
	.size		$str$23,($str$24 - $str$23)
$str$23:
        /*0000*/ 	.byte	0x28, 0x61, 0x64, 0x64, 0x72, 0x65, 0x73, 0x73, 0x20, 0x26, 0x20, 0x6d, 0x61, 0x73, 0x6b, 0x29
        /*0010*/ 	.byte	0x20, 0x3d, 0x3d, 0x20, 0x30, 0x00
	.type		$str$24,@object
	.size		$str$24,(__unnamed_4 - $str$24)
$str$24:
        /*0016*/ 	.byte	0x2f, 0x74, 0x6d, 0x70, 0x2f, 0x6f, 0x73, 0x73, 0x5f, 0x6b, 0x65, 0x72, 0x6e, 0x65, 0x6c, 0x73
        /*0026*/ 	.byte	0x5f, 0x73, 0x72, 0x63, 0x2f, 0x66, 0x6c, 0x61, 0x73, 0x68, 0x5f, 0x61, 0x74, 0x74, 0x65, 0x6e
        /*0036*/ 	.byte	0x74, 0x69, 0x6f, 0x6e, 0x2f, 0x63, 0x73, 0x72, 0x63, 0x2f, 0x63, 0x75, 0x74, 0x6c, 0x61, 0x73
        /*0046*/ 	.byte	0x73, 0x2f, 0x69, 0x6e, 0x63, 0x6c, 0x75, 0x64, 0x65, 0x2f, 0x63, 0x75, 0x74, 0x65, 0x2f, 0x70
        /*0056*/ 	.byte	0x6f, 0x69, 0x6e, 0x74, 0x65, 0x72, 0x5f, 0x66, 0x6c, 0x61, 0x67, 0x67, 0x65, 0x64, 0x2e, 0x68
        /*0066*/ 	.byte	0x70, 0x70, 0x00
	.type		__unnamed_4,@object
	.size		__unnamed_4,(__unnamed_5 - __unnamed_4)
__unnamed_4:
        /* <DEDUP_REMOVED lines=24> */
        /*01e9*/ 	.byte	0x00
	.type		__unnamed_5,@object
	.size		__unnamed_5,(__unnamed_3 - __unnamed_5)
__unnamed_5:
        /* <DEDUP_REMOVED lines=24> */
        /*036a*/ 	.byte	0x3e, 0x20, 0x26, 0x5d, 0x00
	.type		__unnamed_3,@object
	.size		__unnamed_3,(__unnamed_2 - __unnamed_3)
__unnamed_3:
        /* <DEDUP_REMOVED lines=29> */
	.type		__unnamed_2,@object
	.size		__unnamed_2,(__unnamed_1 - __unnamed_2)
__unnamed_2:
        /* <DEDUP_REMOVED lines=29> */
	.type		__unnamed_1,@object
	.size		__unnamed_1,(.L_0 - __unnamed_1)
__unnamed_1:
        /* <DEDUP_REMOVED lines=28> */
        /*08c7*/ 	.byte	0x3c, 0x38, 0x31, 0x39, 0x32, 0x3e, 0x3e, 0x3e, 0x3e, 0x3e, 0x20, 0x26, 0x5d, 0x00
.L_0:


//--------------------- .nv.shared._ZN7cutlass13device_kernelIN5flash11enable_sm90INS1_16FlashAttnFwdSm90INS1_25CollectiveMainloopFwdSm90ILi2EN4cute5tupleIJNS5_1CILi1EEES8_S8_EEENS6_IJNS7_ILi192EEENS7_ILi128EEENS7_ILi64EEEEEELi64ENS_10bfloat16_tEfNS_4arch4Sm90ELb0ELb0ELb1ELb0ELb1ELb0ELb0ELb1ELb1ELb1ELb0ELb0EEENS1_21CollectiveEpilogueFwdINS6_IJSA_SC_SB_EEES9_SE_SG_Li384ELb0ELb1ELb0ELb0EEENS1_29StaticPersistentTileSchedulerILb0EEEEEEEEEvNT_6ParamsE --------------------------
	.section	.nv.shared._ZN7cutlass13device_kernelIN5flash11enable_sm90INS1_16FlashAttnFwdSm90INS1_25CollectiveMainloopFwdSm90ILi2EN4cute5tupleIJNS5_1CILi1EEES8_S8_EEENS6_IJNS7_ILi192EEENS7_ILi128EEENS7_ILi64EEEEEELi64ENS_10bfloat16_tEfNS_4arch4Sm90ELb0ELb0ELb1ELb0ELb1ELb0ELb0ELb1ELb1ELb1ELb0ELb0EEENS1_21CollectiveEpilogueFwdINS6_IJSA_SC_SB_EEES9_SE_SG_Li384ELb0ELb1ELb0ELb0EEENS1_29StaticPersistentTileSchedulerILb0EEEEEEEEEvNT_6ParamsE,"aw",@nobits
	.sectionflags	@""
	.align	16
	.zero		1024


//--------------------- .nv.shared.reserved.0     --------------------------
	.section	.nv.shared.reserved.0,"aw",@nobits
	.weak		__nv_reservedSMEM_offset_0_alias
	.size		__nv_reservedSMEM_offset_0_alias, 0, 0
	.other		__nv_reservedSMEM_offset_0_alias,@"STO_CUDA_RESERVED_SHARED STV_DEFAULT"
__nv_reservedSMEM_offset_0_alias:
	.zero		0


//--------------------- .nv.global                --------------------------
	.section	.nv.global,"aw",@nobits
.nv.global:
	.type		_ZN79_INTERNAL_d3be83cd_43_flash_fwd_hdim64_bf16_paged_softcap_sm90_cu_4022bc09_33654cute1_E,@object
	.size		_ZN79_INTERNAL_d3be83cd_43_flash_fwd_hdim64_bf16_paged_softcap_sm90_cu_4022bc09_33654cute1_E,(_ZN79_INTERNAL_d3be83cd_43_flash_fwd_hdim64_bf16_paged_softcap_sm90_cu_4022bc09_33654cuda3std3__45__cpo6cbeginE - _ZN79_INTERNAL_d3be83cd_43_flash_fwd_hdim64_bf16_paged_softcap_sm90_cu_4022bc09_33654cute1_E)
_ZN79_INTERNAL_d3be83cd_43_flash_fwd_hdim64_bf16_paged_softcap_sm90_cu_4022bc09_33654cute1_E:
	.zero		1
	.type		_ZN79_INTERNAL_d3be83cd_43_flash_fwd_hdim64_bf16_paged_softcap_sm90_cu_4022bc09_33654cuda3std3__45__cpo6cbeginE,@object
	.size		_ZN79_INTERNAL_d3be83cd_43_flash_fwd_hdim64_bf16_paged_softcap_sm90_cu_4022bc09_33654cuda3std3__45__cpo6cbeginE,(_ZN79_INTERNAL_d3be83cd_43_flash_fwd_hdim64_bf16_paged_softcap_sm90_cu_4022bc09_33654cuda3std3__48in_placeE - _ZN79_INTERNAL_d3be83cd_43_flash_fwd_hdim64_bf16_paged_softcap_sm90_cu_4022bc09_33654cuda3std3__45__cpo6cbeginE)
_ZN79_INTERNAL_d3be83cd_43_flash_fwd_hdim64_bf16_paged_softcap_sm90_cu_4022bc09_33654cuda3std3__45__cpo6cbeginE:
	.zero		1
	.type		_ZN79_INTERNAL_d3be83cd_43_flash_fwd_hdim64_bf16_paged_softcap_sm90_cu_4022bc09_33654cuda3std3__48in_placeE,@object
	.size		_ZN79_INTERNAL_d3be83cd_43_flash_fwd_hdim64_bf16_paged_softcap_sm90_cu_4022bc09_33654cuda3std3__48in_placeE,(_ZN79_INTERNAL_d3be83cd_43_flash_fwd_hdim64_bf16_paged_softcap_sm90_cu_4022bc09_33654cuda3std6ranges3__45__cpo9iter_moveE - _ZN79_INTERNAL_d3be83cd_43_flash_fwd_hdim64_bf16_paged_softcap_sm90_cu_4022bc09_33654cuda3std3__48in_placeE)
_ZN79_INTERNAL_d3be83cd_43_flash_fwd_hdim64_bf16_paged_softcap_sm90_cu_4022bc09_33654cuda3std3__48in_placeE:
	.zero		1
	.type		_ZN79_INTERNAL_d3be83cd_43_flash_fwd_hdim64_bf16_paged_softcap_sm90_cu_4022bc09_33654cuda3std6ranges3__45__cpo9iter_moveE,@object
	.size		_ZN79_INTERNAL_d3be83cd_43_flash_fwd_hdim64_bf16_paged_softcap_sm90_cu_4022bc09_33654cuda3std6ranges3__45__cpo9iter_moveE,(_ZN79_INTERNAL_d3be83cd_43_flash_fwd_hdim64_bf16_paged_softcap_sm90_cu_4022bc09_33654cuda3std3__45__cpo5beginE - _ZN79_INTERNAL_d3be83cd_43_flash_fwd_hdim64_bf16_paged_softcap_sm90_cu_4022bc09_33654cuda3std6ranges3__45__cpo9iter_moveE)
_ZN79_INTERNAL_d3be83cd_43_flash_fwd_hdim64_bf16_paged_softcap_sm90_cu_4022bc09_33654cuda3std6ranges3__45__cpo9iter_moveE:
	.zero		1
	.type		_ZN79_INTERNAL_d3be83cd_43_flash_fwd_hdim64_bf16_paged_softcap_sm90_cu_4022bc09_33654cuda3std3__45__cpo5beginE,@object
	.size		_ZN79_INTERNAL_d3be83cd_43_flash_fwd_hdim64_bf16_paged_softcap_sm90_cu_4022bc09_33654cuda3std3__45__cpo5beginE,(_ZN79_INTERNAL_d3be83cd_43_flash_fwd_hdim64_bf16_paged_softcap_sm90_cu_4022bc09_33654cuda3std3__481_GLOBAL__N__d3be83cd_43_flash_fwd_hdim64_bf16_paged_softcap_sm90_cu_4022bc09_33656ignoreE - _ZN79_INTERNAL_d3be83cd_43_flash_fwd_hdim64_bf16_paged_softcap_sm90_cu_4022bc09_33654cuda3std3__45__cpo5beginE)
_ZN79_INTERNAL_d3be83cd_43_flash_fwd_hdim64_bf16_paged_softcap_sm90_cu_4022bc09_33654cuda3std3__45__cpo5beginE:
	.zero		1
	.type		_ZN79_INTERNAL_d3be83cd_43_flash_fwd_hdim64_bf16_paged_softcap_sm90_cu_4022bc09_33654cuda3std3__481_GLOBAL__N__d3be83cd_43_flash_fwd_hdim64_bf16_paged_softcap_sm90_cu_4022bc09_33656ignoreE,@object
	.size		_ZN79_INTERNAL_d3be83cd_43_flash_fwd_hdim64_bf16_paged_softcap_sm90_cu_4022bc09_33654cuda3std3__481_GLOBAL__N__d3be83cd_43_flash_fwd_hdim64_bf16_paged_softcap_sm90_cu_4022bc09_33656ignoreE,(_ZN79_INTERNAL_d3be83cd_43_flash_fwd_hdim64_bf16_paged_softcap_sm90_cu_4022bc09_33654cute7productE - _ZN79_INTERNAL_d3be83cd_43_flash_fwd_hdim64_bf16_paged_softcap_sm90_cu_4022bc09_33654cuda3std3__481_GLOBAL__N__d3be83cd_43_flash_fwd_hdim64_bf16_paged_softcap_sm90_cu_4022bc09_33656ignoreE)
_ZN79_INTERNAL_d3be83cd_43_flash_fwd_hdim64_bf16_paged_softcap_sm90_cu_4022bc09_33654cuda3std3__481_GLOBAL__N__d3be83cd_43_flash_fwd_hdim64_bf16_paged_softcap_sm90_cu_4022bc09_33656ignoreE:
	.zero		1
	.type		_ZN79_INTERNAL_d3be83cd_43_flash_fwd_hdim64_bf16_paged_softcap_sm90_cu_4022bc09_33654cute7productE,@object
	.size		_ZN79_INTERNAL_d3be83cd_43_flash_fwd_hdim64_bf16_paged_softcap_sm90_cu_4022bc09_33654cute7productE,(_ZN79_INTERNAL_d3be83cd_43_flash_fwd_hdim64_bf16_paged_softcap_sm90_cu_4022bc09_33654cuda3std3__45__cpo3endE - _ZN79_INTERNAL_d3be83cd_43_flash_fwd_hdim64_bf16_paged_softcap_sm90_cu_4022bc09_33654cute7productE)
_ZN79_INTERNAL_d3be83cd_43_flash_fwd_hdim64_bf16_paged_softcap_sm90_cu_4022bc09_33654cute7productE:
	.zero		1
	.type		_ZN79_INTERNAL_d3be83cd_43_flash_fwd_hdim64_bf16_paged_softcap_sm90_cu_4022bc09_33654cuda3std3__45__cpo3endE,@object
	.size		_ZN79_INTERNAL_d3be83cd_43_flash_fwd_hdim64_bf16_paged_softcap_sm90_cu_4022bc09_33654cuda3std3__45__cpo3endE,(_ZN79_INTERNAL_d3be83cd_43_flash_fwd_hdim64_bf16_paged_softcap_sm90_cu_4022bc09_33654cuda3std3__419piecewise_constructE - _ZN79_INTERNAL_d3be83cd_43_flash_fwd_hdim64_bf16_paged_softcap_sm90_cu_4022bc09_33654cuda3std3__45__cpo3endE)
_ZN79_INTERNAL_d3be83cd_43_flash_fwd_hdim64_bf16_paged_softcap_sm90_cu_4022bc09_33654cuda3std3__45__cpo3endE:
	.zero		1
	.type		_ZN79_INTERNAL_d3be83cd_43_flash_fwd_hdim64_bf16_paged_softcap_sm90_cu_4022bc09_33654cuda3std3__419piecewise_constructE,@object
	.size		_ZN79_INTERNAL_d3be83cd_43_flash_fwd_hdim64_bf16_paged_softcap_sm90_cu_4022bc09_33654cuda3std3__419piecewise_constructE,(_ZN79_INTERNAL_d3be83cd_43_flash_fwd_hdim64_bf16_paged_softcap_sm90_cu_4022bc09_33654cuda3std3__45__cpo4cendE - _ZN79_INTERNAL_d3be83cd_43_flash_fwd_hdim64_bf16_paged_softcap_sm90_cu_4022bc09_33654cuda3std3__419piecewise_constructE)
_ZN79_INTERNAL_d3be83cd_43_flash_fwd_hdim64_bf16_paged_softcap_sm90_cu_4022bc09_33654cuda3std3__419piecewise_constructE:
	.zero		1
	.type		_ZN79_INTERNAL_d3be83cd_43_flash_fwd_hdim64_bf16_paged_softcap_sm90_cu_4022bc09_33654cuda3std3__45__cpo4cendE,@object
	.size		_ZN79_INTERNAL_d3be83cd_43_flash_fwd_hdim64_bf16_paged_softcap_sm90_cu_4022bc09_33654cuda3std3__45__cpo4cendE,(_ZN79_INTERNAL_d3be83cd_43_flash_fwd_hdim64_bf16_paged_softcap_sm90_cu_4022bc09_33654cuda3std6ranges3__45__cpo4swapE - _ZN79_INTERNAL_d3be83cd_43_flash_fwd_hdim64_bf16_paged_softcap_sm90_cu_4022bc09_33654cuda3std3__45__cpo4cendE)
_ZN79_INTERNAL_d3be83cd_43_flash_fwd_hdim64_bf16_paged_softcap_sm90_cu_4022bc09_33654cuda3std3__45__cpo4cendE:
	.zero		1
	.type		_ZN79_INTERNAL_d3be83cd_43_flash_fwd_hdim64_bf16_paged_softcap_sm90_cu_4022bc09_33654cuda3std6ranges3__45__cpo4swapE,@object
	.size		_ZN79_INTERNAL_d3be83cd_43_flash_fwd_hdim64_bf16_paged_softcap_sm90_cu_4022bc09_33654cuda3std6ranges3__45__cpo4swapE,(.L_12 - _ZN79_INTERNAL_d3be83cd_43_flash_fwd_hdim64_bf16_paged_softcap_sm90_cu_4022bc09_33654cuda3std6ranges3__45__cpo4swapE)
_ZN79_INTERNAL_d3be83cd_43_flash_fwd_hdim64_bf16_paged_softcap_sm90_cu_4022bc09_33654cuda3std6ranges3__45__cpo4swapE:
	.zero		1
.L_12:


//--------------------- .nv.shared._ZN7cutlass13device_kernelIN5flash11enable_sm90INS1_16FlashAttnFwdSm90INS1_25CollectiveMainloopFwdSm90ILi2EN4cute5tupleIJNS5_1CILi1EEES8_S8_EEENS6_IJNS7_ILi192EEENS7_ILi128EEENS7_ILi64EEEEEELi64ENS_10bfloat16_tEfNS_4arch4Sm90ELb0ELb0ELb1ELb1ELb1ELb0ELb0ELb1ELb1ELb1ELb0ELb0EEENS1_21CollectiveEpilogueFwdINS6_IJSA_SC_SB_EEES9_SE_SG_Li384ELb1ELb1ELb0ELb0EEENS1_36VarlenDynamicPersistentTileSchedulerILi192ELi128ELi384ELi128ELb0ELb1ELb1ELb0ELb1ELb1EEEEEEEEEvNT_6ParamsE --------------------------
	.section	.nv.shared._ZN7cutlass13device_kernelIN5flash11enable_sm90INS1_16FlashAttnFwdSm90INS1_25CollectiveMainloopFwdSm90ILi2EN4cute5tupleIJNS5_1CILi1EEES8_S8_EEENS6_IJNS7_ILi192EEENS7_ILi128EEENS7_ILi64EEEEEELi64ENS_10bfloat16_tEfNS_4arch4Sm90ELb0ELb0ELb1ELb1ELb1ELb0ELb0ELb1ELb1ELb1ELb0ELb0EEENS1_21CollectiveEpilogueFwdINS6_IJSA_SC_SB_EEES9_SE_SG_Li384ELb1ELb1ELb0ELb0EEENS1_36VarlenDynamicPersistentTileSchedulerILi192ELi128ELi384ELi128ELb0ELb1ELb1ELb0ELb1ELb1EEEEEEEEEvNT_6ParamsE,"aw",@nobits
	.sectionflags	@""
	.align	16
	.zero		1024


//--------------------- .nv.shared._ZN7cutlass13device_kernelIN5flash11enable_sm90INS1_16FlashAttnFwdSm90INS1_25CollectiveMainloopFwdSm90ILi2EN4cute5tupleIJNS5_1CILi1EEES8_S8_EEENS6_IJNS7_ILi192EEENS7_ILi128EEENS7_ILi64EEEEEELi64ENS_10bfloat16_tEfNS_4arch4Sm90ELb0ELb0ELb1ELb1ELb1ELb1ELb0ELb1ELb1ELb1ELb0ELb0EEENS1_21CollectiveEpilogueFwdINS6_IJSA_SC_SB_EEES9_SE_SG_Li384ELb1ELb1ELb0ELb0EEENS1_36VarlenDynamicPersistentTileSchedulerILi192ELi128ELi384ELi128ELb0ELb1ELb1ELb0ELb1ELb1EEEEEEEEEvNT_6ParamsE --------------------------
	.section	.nv.shared._ZN7cutlass13device_kernelIN5flash11enable_sm90INS1_16FlashAttnFwdSm90INS1_25CollectiveMainloopFwdSm90ILi2EN4cute5tupleIJNS5_1CILi1EEES8_S8_EEENS6_IJNS7_ILi192EEENS7_ILi128EEENS7_ILi64EEEEEELi64ENS_10bfloat16_tEfNS_4arch4Sm90ELb0ELb0ELb1ELb1ELb1ELb1ELb0ELb1ELb1ELb1ELb0ELb0EEENS1_21CollectiveEpilogueFwdINS6_IJSA_SC_SB_EEES9_SE_SG_Li384ELb1ELb1ELb0ELb0EEENS1_36VarlenDynamicPersistentTileSchedulerILi192ELi128ELi384ELi128ELb0ELb1ELb1ELb0ELb1ELb1EEEEEEEEEvNT_6ParamsE,"aw",@nobits
	.sectionflags	@""
	.align	16
	.zero		1024


//--------------------- .nv.shared._ZN7cutlass13device_kernelIN5flash11enable_sm90INS1_16FlashAttnFwdSm90INS1_25CollectiveMainloopFwdSm90ILi2EN4cute5tupleIJNS5_1CILi1EEES8_S8_EEENS6_IJNS7_ILi192EEENS7_ILi128EEENS7_ILi64EEEEEELi64ENS_10bfloat16_tEfNS_4arch4Sm90ELb0ELb1ELb1ELb0ELb1ELb0ELb0ELb1ELb1ELb1ELb0ELb0EEENS1_21CollectiveEpilogueFwdINS6_IJSA_SC_SB_EEES9_SE_SG_Li384ELb0ELb1ELb0ELb0EEENS1_30DynamicPersistentTileSchedulerILi384ELi128ELb0ELb1ELb1EEEEEEEEEvNT_6ParamsE --------------------------
	.section	.nv.shared._ZN7cutlass13device_kernelIN5flash11enable_sm90INS1_16FlashAttnFwdSm90INS1_25CollectiveMainloopFwdSm90ILi2EN4cute5tupleIJNS5_1CILi1EEES8_S8_EEENS6_IJNS7_ILi192EEENS7_ILi128EEENS7_ILi64EEEEEELi64ENS_10bfloat16_tEfNS_4arch4Sm90ELb0ELb1ELb1ELb0ELb1ELb0ELb0ELb1ELb1ELb1ELb0ELb0EEENS1_21CollectiveEpilogueFwdINS6_IJSA_SC_SB_EEES9_SE_SG_Li384ELb0ELb1ELb0ELb0EEENS1_30DynamicPersistentTileSchedulerILi384ELi128ELb0ELb1ELb1EEEEEEEEEvNT_6ParamsE,"aw",@nobits
	.sectionflags	@""
	.align	16
	.zero		1024


//--------------------- .nv.shared._ZN7cutlass13device_kernelIN5flash11enable_sm90INS1_16FlashAttnFwdSm90INS1_25CollectiveMainloopFwdSm90ILi2EN4cute5tupleIJNS5_1CILi1EEES8_S8_EEENS6_IJNS7_ILi192EEENS7_ILi128EEENS7_ILi64EEEEEELi64ENS_10bfloat16_tEfNS_4arch4Sm90ELb0ELb1ELb1ELb1ELb1ELb0ELb0ELb1ELb1ELb1ELb0ELb0EEENS1_21CollectiveEpilogueFwdINS6_IJSA_SC_SB_EEES9_SE_SG_Li384ELb1ELb1ELb0ELb0EEENS1_36VarlenDynamicPersistentTileSchedulerILi192ELi128ELi384ELi128ELb0ELb1ELb1ELb1ELb0ELb1EEEEEEEEEvNT_6ParamsE --------------------------
	.section	.nv.shared._ZN7cutlass13device_kernelIN5flash11enable_sm90INS1_16FlashAttnFwdSm90INS1_25CollectiveMainloopFwdSm90ILi2EN4cute5tupleIJNS5_1CILi1EEES8_S8_EEENS6_IJNS7_ILi192EEENS7_ILi128EEENS7_ILi64EEEEEELi64ENS_10bfloat16_tEfNS_4arch4Sm90ELb0ELb1ELb1ELb1ELb1ELb0ELb0ELb1ELb1ELb1ELb0ELb0EEENS1_21CollectiveEpilogueFwdINS6_IJSA_SC_SB_EEES9_SE_SG_Li384ELb1ELb1ELb0ELb0EEENS1_36VarlenDynamicPersistentTileSchedulerILi192ELi128ELi384ELi128ELb0ELb1ELb1ELb1ELb0ELb1EEEEEEEEEvNT_6ParamsE,"aw",@nobits
	.sectionflags	@""
	.align	16
	.zero		1024


//--------------------- .nv.shared._ZN7cutlass13device_kernelIN5flash11enable_sm90INS1_16FlashAttnFwdSm90INS1_25CollectiveMainloopFwdSm90ILi2EN4cute5tupleIJNS5_1CILi1EEES8_S8_EEENS6_IJNS7_ILi192EEENS7_ILi128EEENS7_ILi64EEEEEELi64ENS_10bfloat16_tEfNS_4arch4Sm90ELb0ELb1ELb1ELb1ELb1ELb1ELb0ELb1ELb1ELb1ELb0ELb0EEENS1_21CollectiveEpilogueFwdINS6_IJSA_SC_SB_EEES9_SE_SG_Li384ELb1ELb1ELb0ELb0EEENS1_36VarlenDynamicPersistentTileSchedulerILi192ELi128ELi384ELi128ELb0ELb1ELb1ELb1ELb0ELb1EEEEEEEEEvNT_6ParamsE --------------------------
	.section	.nv.shared._ZN7cutlass13device_kernelIN5flash11enable_sm90INS1_16FlashAttnFwdSm90INS1_25CollectiveMainloopFwdSm90ILi2EN4cute5tupleIJNS5_1CILi1EEES8_S8_EEENS6_IJNS7_ILi192EEENS7_ILi128EEENS7_ILi64EEEEEELi64ENS_10bfloat16_tEfNS_4arch4Sm90ELb0ELb1ELb1ELb1ELb1ELb1ELb0ELb1ELb1ELb1ELb0ELb0EEENS1_21CollectiveEpilogueFwdINS6_IJSA_SC_SB_EEES9_SE_SG_Li384ELb1ELb1ELb0ELb0EEENS1_36VarlenDynamicPersistentTileSchedulerILi192ELi128ELi384ELi128ELb0ELb1ELb1ELb1ELb0ELb1EEEEEEEEEvNT_6ParamsE,"aw",@nobits
	.sectionflags	@""
	.align	16
	.zero		1024


//--------------------- .nv.shared._ZN7cutlass13device_kernelIN5flash11enable_sm90INS1_16FlashAttnFwdSm90INS1_25CollectiveMainloopFwdSm90ILi2EN4cute5tupleIJNS5_1CILi1EEES8_S8_EEENS6_IJNS7_ILi192EEENS7_ILi128EEENS7_ILi64EEEEEELi64ENS_10bfloat16_tEfNS_4arch4Sm90ELb1ELb0ELb1ELb0ELb1ELb0ELb0ELb1ELb1ELb1ELb0ELb0EEENS1_21CollectiveEpilogueFwdINS6_IJSA_SC_SB_EEES9_SE_SG_Li384ELb0ELb1ELb0ELb0EEENS1_30DynamicPersistentTileSchedulerILi384ELi128ELb0ELb1ELb1EEEEEEEEEvNT_6ParamsE --------------------------
	.section	.nv.shared._ZN7cutlass13device_kernelIN5flash11enable_sm90INS1_16FlashAttnFwdSm90INS1_25CollectiveMainloopFwdSm90ILi2EN4cute5tupleIJNS5_1CILi1EEES8_S8_EEENS6_IJNS7_ILi192EEENS7_ILi128EEENS7_ILi64EEEEEELi64ENS_10bfloat16_tEfNS_4arch4Sm90ELb1ELb0ELb1ELb0ELb1ELb0ELb0ELb1ELb1ELb1ELb0ELb0EEENS1_21CollectiveEpilogueFwdINS6_IJSA_SC_SB_EEES9_SE_SG_Li384ELb0ELb1ELb0ELb0EEENS1_30DynamicPersistentTileSchedulerILi384ELi128ELb0ELb1ELb1EEEEEEEEEvNT_6ParamsE,"aw",@nobits
	.sectionflags	@""
	.align	16
	.zero		1024


//--------------------- .nv.shared._ZN7cutlass13device_kernelIN5flash11enable_sm90INS1_16FlashAttnFwdSm90INS1_25CollectiveMainloopFwdSm90ILi2EN4cute5tupleIJNS5_1CILi1EEES8_S8_EEENS6_IJNS7_ILi192EEENS7_ILi128EEENS7_ILi64EEEEEELi64ENS_10bfloat16_tEfNS_4arch4Sm90ELb1ELb0ELb1ELb1ELb1ELb0ELb0ELb1ELb1ELb1ELb0ELb0EEENS1_21CollectiveEpilogueFwdINS6_IJSA_SC_SB_EEES9_SE_SG_Li384ELb1ELb1ELb0ELb0EEENS1_36VarlenDynamicPersistentTileSchedulerILi192ELi128ELi384ELi128ELb0ELb1ELb1ELb1ELb1ELb1EEEEEEEEEvNT_6ParamsE --------------------------
	.section	.nv.shared._ZN7cutlass13device_kernelIN5flash11enable_sm90INS1_16FlashAttnFwdSm90INS1_25CollectiveMainloopFwdSm90ILi2EN4cute5tupleIJNS5_1CILi1EEES8_S8_EEENS6_IJNS7_ILi192EEENS7_ILi128EEENS7_ILi64EEEEEELi64ENS_10bfloat16_tEfNS_4arch4Sm90ELb1ELb0ELb1ELb1ELb1ELb0ELb0ELb1ELb1ELb1ELb0ELb0EEENS1_21CollectiveEpilogueFwdINS6_IJSA_SC_SB_EEES9_SE_SG_Li384ELb1ELb1ELb0ELb0EEENS1_36VarlenDynamicPersistentTileSchedulerILi192ELi128ELi384ELi128ELb0ELb1ELb1ELb1ELb1ELb1EEEEEEEEEvNT_6ParamsE,"aw",@nobits
	.sectionflags	@""
	.align	16
	.zero		1024


//--------------------- .nv.shared._ZN7cutlass13device_kernelIN5flash11enable_sm90INS1_16FlashAttnFwdSm90INS1_25CollectiveMainloopFwdSm90ILi2EN4cute5tupleIJNS5_1CILi1EEES8_S8_EEENS6_IJNS7_ILi192EEENS7_ILi128EEENS7_ILi64EEEEEELi64ENS_10bfloat16_tEfNS_4arch4Sm90ELb1ELb0ELb1ELb1ELb1ELb1ELb0ELb1ELb1ELb1ELb0ELb0EEENS1_21CollectiveEpilogueFwdINS6_IJSA_SC_SB_EEES9_SE_SG_Li384ELb1ELb1ELb0ELb0EEENS1_36VarlenDynamicPersistentTileSchedulerILi192ELi128ELi384ELi128ELb0ELb1ELb1ELb1ELb1ELb1EEEEEEEEEvNT_6ParamsE --------------------------
	.section	.nv.shared._ZN7cutlass13device_kernelIN5flash11enable_sm90INS1_16FlashAttnFwdSm90INS1_25CollectiveMainloopFwdSm90ILi2EN4cute5tupleIJNS5_1CILi1EEES8_S8_EEENS6_IJNS7_ILi192EEENS7_ILi128EEENS7_ILi64EEEEEELi64ENS_10bfloat16_tEfNS_4arch4Sm90ELb1ELb0ELb1ELb1ELb1ELb1ELb0ELb1ELb1ELb1ELb0ELb0EEENS1_21CollectiveEpilogueFwdINS6_IJSA_SC_SB_EEES9_SE_SG_Li384ELb1ELb1ELb0ELb0EEENS1_36VarlenDynamicPersistentTileSchedulerILi192ELi128ELi384ELi128ELb0ELb1ELb1ELb1ELb1ELb1EEEEEEEEEvNT_6ParamsE,"aw",@nobits
	.sectionflags	@""
	.align	16
	.zero		1024


//--------------------- .nv.constant0._ZN7cutlass13device_kernelIN5flash11enable_sm90INS1_16FlashAttnFwdSm90INS1_25CollectiveMainloopFwdSm90ILi2EN4cute5tupleIJNS5_1CILi1EEES8_S8_EEENS6_IJNS7_ILi192EEENS7_ILi128EEENS7_ILi64EEEEEELi64ENS_10bfloat16_tEfNS_4arch4Sm90ELb0ELb0ELb1ELb0ELb1ELb0ELb0ELb1ELb1ELb1ELb0ELb0EEENS1_21CollectiveEpilogueFwdINS6_IJSA_SC_SB_EEES9_SE_SG_Li384ELb0ELb1ELb0ELb0EEENS1_29StaticPersistentTileSchedulerILb0EEEEEEEEEvNT_6ParamsE --------------------------
	.section	.nv.constant0._ZN7cutlass13device_kernelIN5flash11enable_sm90INS1_16FlashAttnFwdSm90INS1_25CollectiveMainloopFwdSm90ILi2EN4cute5tupleIJNS5_1CILi1EEES8_S8_EEENS6_IJNS7_ILi192EEENS7_ILi128EEENS7_ILi64EEEEEELi64ENS_10bfloat16_tEfNS_4arch4Sm90ELb0ELb0ELb1ELb0ELb1ELb0ELb0ELb1ELb1ELb1ELb0ELb0EEENS1_21CollectiveEpilogueFwdINS6_IJSA_SC_SB_EEES9_SE_SG_Li384ELb0ELb1ELb0ELb0EEENS1_29StaticPersistentTileSchedulerILb0EEEEEEEEEvNT_6ParamsE,"a",@progbits
	.sectionflags	@""
	.align	4
.nv.constant0._ZN7cutlass13device_kernelIN5flash11enable_sm90INS1_16FlashAttnFwdSm90INS1_25CollectiveMainloopFwdSm90ILi2EN4cute5tupleIJNS5_1CILi1EEES8_S8_EEENS6_IJNS7_ILi192EEENS7_ILi128EEENS7_ILi64EEEEEELi64ENS_10bfloat16_tEfNS_4arch4Sm90ELb0ELb0ELb1ELb0ELb1ELb0ELb0ELb1ELb1ELb1ELb0ELb0EEENS1_21CollectiveEpilogueFwdINS6_IJSA_SC_SB_EEES9_SE_SG_Li384ELb0ELb1ELb0ELb0EEENS1_29StaticPersistentTileSchedulerILb0EEEEEEEEEvNT_6ParamsE:
	.zero		3200


//--------------------- .nv.constant0._ZN7cutlass13device_kernelIN5flash11enable_sm90INS1_16FlashAttnFwdSm90INS1_25CollectiveMainloopFwdSm90ILi2EN4cute5tupleIJNS5_1CILi1EEES8_S8_EEENS6_IJNS7_ILi192EEENS7_ILi128EEENS7_ILi64EEEEEELi64ENS_10bfloat16_tEfNS_4arch4Sm90ELb0ELb0ELb1ELb1ELb1ELb0ELb0ELb1ELb1ELb1ELb0ELb0EEENS1_21CollectiveEpilogueFwdINS6_IJSA_SC_SB_EEES9_SE_SG_Li384ELb1ELb1ELb0ELb0EEENS1_36VarlenDynamicPersistentTileSchedulerILi192ELi128ELi384ELi128ELb0ELb1ELb1ELb0ELb1ELb1EEEEEEEEEvNT_6ParamsE --------------------------
	.section	.nv.constant0._ZN7cutlass13device_kernelIN5flash11enable_sm90INS1_16FlashAttnFwdSm90INS1_25CollectiveMainloopFwdSm90ILi2EN4cute5tupleIJNS5_1CILi1EEES8_S8_EEENS6_IJNS7_ILi192EEENS7_ILi128EEENS7_ILi64EEEEEELi64ENS_10bfloat16_tEfNS_4arch4Sm90ELb0ELb0ELb1ELb1ELb1ELb0ELb0ELb1ELb1ELb1ELb0ELb0EEENS1_21CollectiveEpilogueFwdINS6_IJSA_SC_SB_EEES9_SE_SG_Li384ELb1ELb1ELb0ELb0EEENS1_36VarlenDynamicPersistentTileSchedulerILi192ELi128ELi384ELi128ELb0ELb1ELb1ELb0ELb1ELb1EEEEEEEEEvNT_6ParamsE,"a",@progbits
	.sectionflags	@""
	.align	4
.nv.constant0._ZN7cutlass13device_kernelIN5flash11enable_sm90INS1_16FlashAttnFwdSm90INS1_25CollectiveMainloopFwdSm90ILi2EN4cute5tupleIJNS5_1CILi1EEES8_S8_EEENS6_IJNS7_ILi192EEENS7_ILi128EEENS7_ILi64EEEEEELi64ENS_10bfloat16_tEfNS_4arch4Sm90ELb0ELb0ELb1ELb1ELb1ELb0ELb0ELb1ELb1ELb1ELb0ELb0EEENS1_21CollectiveEpilogueFwdINS6_IJSA_SC_SB_EEES9_SE_SG_Li384ELb1ELb1ELb0ELb0EEENS1_36VarlenDynamicPersistentTileSchedulerILi192ELi128ELi384ELi128ELb0ELb1ELb1ELb0ELb1ELb1EEEEEEEEEvNT_6ParamsE:
	.zero		3328


//--------------------- .nv.constant0._ZN7cutlass13device_kernelIN5flash11enable_sm90INS1_16FlashAttnFwdSm90INS1_25CollectiveMainloopFwdSm90ILi2EN4cute5tupleIJNS5_1CILi1EEES8_S8_EEENS6_IJNS7_ILi192EEENS7_ILi128EEENS7_ILi64EEEEEELi64ENS_10bfloat16_tEfNS_4arch4Sm90ELb0ELb0ELb1ELb1ELb1ELb1ELb0ELb1ELb1ELb1ELb0ELb0EEENS1_21CollectiveEpilogueFwdINS6_IJSA_SC_SB_EEES9_SE_SG_Li384ELb1ELb1ELb0ELb0EEENS1_36VarlenDynamicPersistentTileSchedulerILi192ELi128ELi384ELi128ELb0ELb1ELb1ELb0ELb1ELb1EEEEEEEEEvNT_6ParamsE --------------------------
	.section	.nv.constant0._ZN7cutlass13device_kernelIN5flash11enable_sm90INS1_16FlashAttnFwdSm90INS1_25CollectiveMainloopFwdSm90ILi2EN4cute5tupleIJNS5_1CILi1EEES8_S8_EEENS6_IJNS7_ILi192EEENS7_ILi128EEENS7_ILi64EEEEEELi64ENS_10bfloat16_tEfNS_4arch4Sm90ELb0ELb0ELb1ELb1ELb1ELb1ELb0ELb1ELb1ELb1ELb0ELb0EEENS1_21CollectiveEpilogueFwdINS6_IJSA_SC_SB_EEES9_SE_SG_Li384ELb1ELb1ELb0ELb0EEENS1_36VarlenDynamicPersistentTileSchedulerILi192ELi128ELi384ELi128ELb0ELb1ELb1ELb0ELb1ELb1EEEEEEEEEvNT_6ParamsE,"a",@progbits
	.sectionflags	@""
	.align	4
.nv.constant0._ZN7cutlass13device_kernelIN5flash11enable_sm90INS1_16FlashAttnFwdSm90INS1_25CollectiveMainloopFwdSm90ILi2EN4cute5tupleIJNS5_1CILi1EEES8_S8_EEENS6_IJNS7_ILi192EEENS7_ILi128EEENS7_ILi64EEEEEELi64ENS_10bfloat16_tEfNS_4arch4Sm90ELb0ELb0ELb1ELb1ELb1ELb1ELb0ELb1ELb1ELb1ELb0ELb0EEENS1_21CollectiveEpilogueFwdINS6_IJSA_SC_SB_EEES9_SE_SG_Li384ELb1ELb1ELb0ELb0EEENS1_36VarlenDynamicPersistentTileSchedulerILi192ELi128ELi384ELi128ELb0ELb1ELb1ELb0ELb1ELb1EEEEEEEEEvNT_6ParamsE:
	.zero		3328


//--------------------- .nv.constant0._ZN7cutlass13device_kernelIN5flash11enable_sm90INS1_16FlashAttnFwdSm90INS1_25CollectiveMainloopFwdSm90ILi2EN4cute5tupleIJNS5_1CILi1EEES8_S8_EEENS6_IJNS7_ILi192EEENS7_ILi128EEENS7_ILi64EEEEEELi64ENS_10bfloat16_tEfNS_4arch4Sm90ELb0ELb1ELb1ELb0ELb1ELb0ELb0ELb1ELb1ELb1ELb0ELb0EEENS1_21CollectiveEpilogueFwdINS6_IJSA_SC_SB_EEES9_SE_SG_Li384ELb0ELb1ELb0ELb0EEENS1_30DynamicPersistentTileSchedulerILi384ELi128ELb0ELb1ELb1EEEEEEEEEvNT_6ParamsE --------------------------
	.section	.nv.constant0._ZN7cutlass13device_kernelIN5flash11enable_sm90INS1_16FlashAttnFwdSm90INS1_25CollectiveMainloopFwdSm90ILi2EN4cute5tupleIJNS5_1CILi1EEES8_S8_EEENS6_IJNS7_ILi192EEENS7_ILi128EEENS7_ILi64EEEEEELi64ENS_10bfloat16_tEfNS_4arch4Sm90ELb0ELb1ELb1ELb0ELb1ELb0ELb0ELb1ELb1ELb1ELb0ELb0EEENS1_21CollectiveEpilogueFwdINS6_IJSA_SC_SB_EEES9_SE_SG_Li384ELb0ELb1ELb0ELb0EEENS1_30DynamicPersistentTileSchedulerILi384ELi128ELb0ELb1ELb1EEEEEEEEEvNT_6ParamsE,"a",@progbits
	.sectionflags	@""
	.align	4
.nv.constant0._ZN7cutlass13device_kernelIN5flash11enable_sm90INS1_16FlashAttnFwdSm90INS1_25CollectiveMainloopFwdSm90ILi2EN4cute5tupleIJNS5_1CILi1EEES8_S8_EEENS6_IJNS7_ILi192EEENS7_ILi128EEENS7_ILi64EEEEEELi64ENS_10bfloat16_tEfNS_4arch4Sm90ELb0ELb1ELb1ELb0ELb1ELb0ELb0ELb1ELb1ELb1ELb0ELb0EEENS1_21CollectiveEpilogueFwdINS6_IJSA_SC_SB_EEES9_SE_SG_Li384ELb0ELb1ELb0ELb0EEENS1_30DynamicPersistentTileSchedulerILi384ELi128ELb0ELb1ELb1EEEEEEEEEvNT_6ParamsE:
	.zero		3328


//--------------------- .nv.constant0._ZN7cutlass13device_kernelIN5flash11enable_sm90INS1_16FlashAttnFwdSm90INS1_25CollectiveMainloopFwdSm90ILi2EN4cute5tupleIJNS5_1CILi1EEES8_S8_EEENS6_IJNS7_ILi192EEENS7_ILi128EEENS7_ILi64EEEEEELi64ENS_10bfloat16_tEfNS_4arch4Sm90ELb0ELb1ELb1ELb1ELb1ELb0ELb0ELb1ELb1ELb1ELb0ELb0EEENS1_21CollectiveEpilogueFwdINS6_IJSA_SC_SB_EEES9_SE_SG_Li384ELb1ELb1ELb0ELb0EEENS1_36VarlenDynamicPersistentTileSchedulerILi192ELi128ELi384ELi128ELb0ELb1ELb1ELb1ELb0ELb1EEEEEEEEEvNT_6ParamsE --------------------------
	.section	.nv.constant0._ZN7cutlass13device_kernelIN5flash11enable_sm90INS1_16FlashAttnFwdSm90INS1_25CollectiveMainloopFwdSm90ILi2EN4cute5tupleIJNS5_1CILi1EEES8_S8_EEENS6_IJNS7_ILi192EEENS7_ILi128EEENS7_ILi64EEEEEELi64ENS_10bfloat16_tEfNS_4arch4Sm90ELb0ELb1ELb1ELb1ELb1ELb0ELb0ELb1ELb1ELb1ELb0ELb0EEENS1_21CollectiveEpilogueFwdINS6_IJSA_SC_SB_EEES9_SE_SG_Li384ELb1ELb1ELb0ELb0EEENS1_36VarlenDynamicPersistentTileSchedulerILi192ELi128ELi384ELi128ELb0ELb1ELb1ELb1ELb0ELb1EEEEEEEEEvNT_6ParamsE,"a",@progbits
	.sectionflags	@""
	.align	4
.nv.constant0._ZN7cutlass13device_kernelIN5flash11enable_sm90INS1_16FlashAttnFwdSm90INS1_25CollectiveMainloopFwdSm90ILi2EN4cute5tupleIJNS5_1CILi1EEES8_S8_EEENS6_IJNS7_ILi192EEENS7_ILi128EEENS7_ILi64EEEEEELi64ENS_10bfloat16_tEfNS_4arch4Sm90ELb0ELb1ELb1ELb1ELb1ELb0ELb0ELb1ELb1ELb1ELb0ELb0EEENS1_21CollectiveEpilogueFwdINS6_IJSA_SC_SB_EEES9_SE_SG_Li384ELb1ELb1ELb0ELb0EEENS1_36VarlenDynamicPersistentTileSchedulerILi192ELi128ELi384ELi128ELb0ELb1ELb1ELb1ELb0ELb1EEEEEEEEEvNT_6ParamsE:
	.zero		3328


//--------------------- .nv.constant0._ZN7cutlass13device_kernelIN5flash11enable_sm90INS1_16FlashAttnFwdSm90INS1_25CollectiveMainloopFwdSm90ILi2EN4cute5tupleIJNS5_1CILi1EEES8_S8_EEENS6_IJNS7_ILi192EEENS7_ILi128EEENS7_ILi64EEEEEELi64ENS_10bfloat16_tEfNS_4arch4Sm90ELb0ELb1ELb1ELb1ELb1ELb1ELb0ELb1ELb1ELb1ELb0ELb0EEENS1_21CollectiveEpilogueFwdINS6_IJSA_SC_SB_EEES9_SE_SG_Li384ELb1ELb1ELb0ELb0EEENS1_36VarlenDynamicPersistentTileSchedulerILi192ELi128ELi384ELi128ELb0ELb1ELb1ELb1ELb0ELb1EEEEEEEEEvNT_6ParamsE --------------------------
	.section	.nv.constant0._ZN7cutlass13device_kernelIN5flash11enable_sm90INS1_16FlashAttnFwdSm90INS1_25CollectiveMainloopFwdSm90ILi2EN4cute5tupleIJNS5_1CILi1EEES8_S8_EEENS6_IJNS7_ILi192EEENS7_ILi128EEENS7_ILi64EEEEEELi64ENS_10bfloat16_tEfNS_4arch4Sm90ELb0ELb1ELb1ELb1ELb1ELb1ELb0ELb1ELb1ELb1ELb0ELb0EEENS1_21CollectiveEpilogueFwdINS6_IJSA_SC_SB_EEES9_SE_SG_Li384ELb1ELb1ELb0ELb0EEENS1_36VarlenDynamicPersistentTileSchedulerILi192ELi128ELi384ELi128ELb0ELb1ELb1ELb1ELb0ELb1EEEEEEEEEvNT_6ParamsE,"a",@progbits
	.sectionflags	@""
	.align	4
.nv.constant0._ZN7cutlass13device_kernelIN5flash11enable_sm90INS1_16FlashAttnFwdSm90INS1_25CollectiveMainloopFwdSm90ILi2EN4cute5tupleIJNS5_1CILi1EEES8_S8_EEENS6_IJNS7_ILi192EEENS7_ILi128EEENS7_ILi64EEEEEELi64ENS_10bfloat16_tEfNS_4arch4Sm90ELb0ELb1ELb1ELb1ELb1ELb1ELb0ELb1ELb1ELb1ELb0ELb0EEENS1_21CollectiveEpilogueFwdINS6_IJSA_SC_SB_EEES9_SE_SG_Li384ELb1ELb1ELb0ELb0EEENS1_36VarlenDynamicPersistentTileSchedulerILi192ELi128ELi384ELi128ELb0ELb1ELb1ELb1ELb0ELb1EEEEEEEEEvNT_6ParamsE:
	.zero		3328


//--------------------- .nv.constant0._ZN7cutlass13device_kernelIN5flash11enable_sm90INS1_16FlashAttnFwdSm90INS1_25CollectiveMainloopFwdSm90ILi2EN4cute5tupleIJNS5_1CILi1EEES8_S8_EEENS6_IJNS7_ILi192EEENS7_ILi128EEENS7_ILi64EEEEEELi64ENS_10bfloat16_tEfNS_4arch4Sm90ELb1ELb0ELb1ELb0ELb1ELb0ELb0ELb1ELb1ELb1ELb0ELb0EEENS1_21CollectiveEpilogueFwdINS6_IJSA_SC_SB_EEES9_SE_SG_Li384ELb0ELb1ELb0ELb0EEENS1_30DynamicPersistentTileSchedulerILi384ELi128ELb0ELb1ELb1EEEEEEEEEvNT_6ParamsE --------------------------
	.section	.nv.constant0._ZN7cutlass13device_kernelIN5flash11enable_sm90INS1_16FlashAttnFwdSm90INS1_25CollectiveMainloopFwdSm90ILi2EN4cute5tupleIJNS5_1CILi1EEES8_S8_EEENS6_IJNS7_ILi192EEENS7_ILi128EEENS7_ILi64EEEEEELi64ENS_10bfloat16_tEfNS_4arch4Sm90ELb1ELb0ELb1ELb0ELb1ELb0ELb0ELb1ELb1ELb1ELb0ELb0EEENS1_21CollectiveEpilogueFwdINS6_IJSA_SC_SB_EEES9_SE_SG_Li384ELb0ELb1ELb0ELb0EEENS1_30DynamicPersistentTileSchedulerILi384ELi128ELb0ELb1ELb1EEEEEEEEEvNT_6ParamsE,"a",@progbits
	.sectionflags	@""
	.align	4
.nv.constant0._ZN7cutlass13device_kernelIN5flash11enable_sm90INS1_16FlashAttnFwdSm90INS1_25CollectiveMainloopFwdSm90ILi2EN4cute5tupleIJNS5_1CILi1EEES8_S8_EEENS6_IJNS7_ILi192EEENS7_ILi128EEENS7_ILi64EEEEEELi64ENS_10bfloat16_tEfNS_4arch4Sm90ELb1ELb0ELb1ELb0ELb1ELb0ELb0ELb1ELb1ELb1ELb0ELb0EEENS1_21CollectiveEpilogueFwdINS6_IJSA_SC_SB_EEES9_SE_SG_Li384ELb0ELb1ELb0ELb0EEENS1_30DynamicPersistentTileSchedulerILi384ELi128ELb0ELb1ELb1EEEEEEEEEvNT_6ParamsE:
	.zero		3328


//--------------------- .nv.constant0._ZN7cutlass13device_kernelIN5flash11enable_sm90INS1_16FlashAttnFwdSm90INS1_25CollectiveMainloopFwdSm90ILi2EN4cute5tupleIJNS5_1CILi1EEES8_S8_EEENS6_IJNS7_ILi192EEENS7_ILi128EEENS7_ILi64EEEEEELi64ENS_10bfloat16_tEfNS_4arch4Sm90ELb1ELb0ELb1ELb1ELb1ELb0ELb0ELb1ELb1ELb1ELb0ELb0EEENS1_21CollectiveEpilogueFwdINS6_IJSA_SC_SB_EEES9_SE_SG_Li384ELb1ELb1ELb0ELb0EEENS1_36VarlenDynamicPersistentTileSchedulerILi192ELi128ELi384ELi128ELb0ELb1ELb1ELb1ELb1ELb1EEEEEEEEEvNT_6ParamsE --------------------------
	.section	.nv.constant0._ZN7cutlass13device_kernelIN5flash11enable_sm90INS1_16FlashAttnFwdSm90INS1_25CollectiveMainloopFwdSm90ILi2EN4cute5tupleIJNS5_1CILi1EEES8_S8_EEENS6_IJNS7_ILi192EEENS7_ILi128EEENS7_ILi64EEEEEELi64ENS_10bfloat16_tEfNS_4arch4Sm90ELb1ELb0ELb1ELb1ELb1ELb0ELb0ELb1ELb1ELb1ELb0ELb0EEENS1_21CollectiveEpilogueFwdINS6_IJSA_SC_SB_EEES9_SE_SG_Li384ELb1ELb1ELb0ELb0EEENS1_36VarlenDynamicPersistentTileSchedulerILi192ELi128ELi384ELi128ELb0ELb1ELb1ELb1ELb1ELb1EEEEEEEEEvNT_6ParamsE,"a",@progbits
	.sectionflags	@""
	.align	4
.nv.constant0._ZN7cutlass13device_kernelIN5flash11enable_sm90INS1_16FlashAttnFwdSm90INS1_25CollectiveMainloopFwdSm90ILi2EN4cute5tupleIJNS5_1CILi1EEES8_S8_EEENS6_IJNS7_ILi192EEENS7_ILi128EEENS7_ILi64EEEEEELi64ENS_10bfloat16_tEfNS_4arch4Sm90ELb1ELb0ELb1ELb1ELb1ELb0ELb0ELb1ELb1ELb1ELb0ELb0EEENS1_21CollectiveEpilogueFwdINS6_IJSA_SC_SB_EEES9_SE_SG_Li384ELb1ELb1ELb0ELb0EEENS1_36VarlenDynamicPersistentTileSchedulerILi192ELi128ELi384ELi128ELb0ELb1ELb1ELb1ELb1ELb1EEEEEEEEEvNT_6ParamsE:
	.zero		3328


//--------------------- .nv.constant0._ZN7cutlass13device_kernelIN5flash11enable_sm90INS1_16FlashAttnFwdSm90INS1_25CollectiveMainloopFwdSm90ILi2EN4cute5tupleIJNS5_1CILi1EEES8_S8_EEENS6_IJNS7_ILi192EEENS7_ILi128EEENS7_ILi64EEEEEELi64ENS_10bfloat16_tEfNS_4arch4Sm90ELb1ELb0ELb1ELb1ELb1ELb1ELb0ELb1ELb1ELb1ELb0ELb0EEENS1_21CollectiveEpilogueFwdINS6_IJSA_SC_SB_EEES9_SE_SG_Li384ELb1ELb1ELb0ELb0EEENS1_36VarlenDynamicPersistentTileSchedulerILi192ELi128ELi384ELi128ELb0ELb1ELb1ELb1ELb1ELb1EEEEEEEEEvNT_6ParamsE --------------------------
	.section	.nv.constant0._ZN7cutlass13device_kernelIN5flash11enable_sm90INS1_16FlashAttnFwdSm90INS1_25CollectiveMainloopFwdSm90ILi2EN4cute5tupleIJNS5_1CILi1EEES8_S8_EEENS6_IJNS7_ILi192EEENS7_ILi128EEENS7_ILi64EEEEEELi64ENS_10bfloat16_tEfNS_4arch4Sm90ELb1ELb0ELb1ELb1ELb1ELb1ELb0ELb1ELb1ELb1ELb0ELb0EEENS1_21CollectiveEpilogueFwdINS6_IJSA_SC_SB_EEES9_SE_SG_Li384ELb1ELb1ELb0ELb0EEENS1_36VarlenDynamicPersistentTileSchedulerILi192ELi128ELi384ELi128ELb0ELb1ELb1ELb1ELb1ELb1EEEEEEEEEvNT_6ParamsE,"a",@progbits
	.sectionflags	@""
	.align	4
.nv.constant0._ZN7cutlass13device_kernelIN5flash11enable_sm90INS1_16FlashAttnFwdSm90INS1_25CollectiveMainloopFwdSm90ILi2EN4cute5tupleIJNS5_1CILi1EEES8_S8_EEENS6_IJNS7_ILi192EEENS7_ILi128EEENS7_ILi64EEEEEELi64ENS_10bfloat16_tEfNS_4arch4Sm90ELb1ELb0ELb1ELb1ELb1ELb1ELb0ELb1ELb1ELb1ELb0ELb0EEENS1_21CollectiveEpilogueFwdINS6_IJSA_SC_SB_EEES9_SE_SG_Li384ELb1ELb1ELb0ELb0EEENS1_36VarlenDynamicPersistentTileSchedulerILi192ELi128ELi384ELi128ELb0ELb1ELb1ELb1ELb1ELb1EEEEEEEEEvNT_6ParamsE:
	.zero		3328


//--------------------- SYMBOLS --------------------------

	.type		.nv.reservedSmem.offset0,@object
	.size		.nv.reservedSmem.offset0,0x4
	.type		__assertfail,@function
